def matmul_kernel(
    a_ptr,
    b_ptr,
    c_ptr,
    M,
    N,
    K,
    stride_am,
    stride_ak,
    stride_bk,
    stride_bn,
    stride_cm,
    stride_cn,
    BLOCK_M: tl.constexpr,
    BLOCK_N: tl.constexpr,
    BLOCK_K: tl.constexpr,
    GROUP_M: tl.constexpr,
):
    pid = tl.program_id(axis=0)
    num_pid_m = tl.cdiv(M, BLOCK_M)
    num_pid_n = tl.cdiv(N, BLOCK_N)
    num_pid_in_group = GROUP_M * num_pid_n
    group_id = pid // num_pid_in_group
    first_pid_m = group_id * GROUP_M
    group_size_m = min(num_pid_m - first_pid_m, GROUP_M)
    pid_m = first_pid_m + ((pid % num_pid_in_group) % group_size_m)
    pid_n = (pid % num_pid_in_group) // group_size_m

    offs_am = (pid_m * BLOCK_M + tl.arange(0, BLOCK_M)) % M
    offs_bn = (pid_n * BLOCK_N + tl.arange(0, BLOCK_N)) % N
    offs_k = tl.arange(0, BLOCK_K)
    a_ptrs = a_ptr + offs_am[:, None] * stride_am + offs_k[None, :] * stride_ak
    b_ptrs = b_ptr + offs_k[:, None] * stride_bk + offs_bn[None, :] * stride_bn

    acc = tl.zeros((BLOCK_M, BLOCK_N), dtype=tl.float32)
    for kk in range(0, tl.cdiv(K, BLOCK_K)):
        a = tl.load(a_ptrs, mask=offs_k[None, :] < K - kk * BLOCK_K, other=0.0)
        b = tl.load(b_ptrs, mask=offs_k[:, None] < K - kk * BLOCK_K, other=0.0)
        acc = tl.dot(a, b, acc)
        a_ptrs += BLOCK_K * stride_ak
        b_ptrs += BLOCK_K * stride_bk

    c = acc.to(c_ptr.dtype.element_ty)
    offs_cm = pid_m * BLOCK_M + tl.arange(0, BLOCK_M)
    offs_cn = pid_n * BLOCK_N + tl.arange(0, BLOCK_N)
    c_ptrs = c_ptr + offs_cm[:, None] * stride_cm + offs_cn[None, :] * stride_cn
    mask = (offs_cm[:, None] < M) & (offs_cn[None, :] < N)
    tl.store(c_ptrs, c, mask=mask)

# config = {"BLOCK_K": 64, "BLOCK_M": 512, "BLOCK_N": 256, "GROUP_M": 8, "arch": "sm_100", "dtype": "fp8e4m3", "num_ctas": 1, "num_stages": 2, "num_warps": 2}
# arch = sm_100


// ===== COMPILED SASS (sm_100a) =====

	.target	sm_100a

	.elftype	@"ET_EXEC"


//--------------------- .note.nv.tkinfo           --------------------------
	.section	.note.nv.tkinfo,"",@"SHT_NOTE"
	.sectionflags	@"SHF_NOTE_NV_TKINFO"
	.tkinfo
        /*0018*/ 	.word	0x00000081
        /*0030*/ 	.string	""
        /*0030*/ 	.string	"ptxas-blackwell"
        /*0030*/ 	.string	"Cuda compilation tools, release 12.9, V12.9.86"
        /*0030*/ 	.string	"Build cuda_12.9.r12.9/compiler.36037853_0"
        /*0030*/ 	.string	"-v  -suppress-debug-info  -lineinfo  -arch sm_100a "



//--------------------- .note.nv.cuver            --------------------------
	.section	.note.nv.cuver,"",@"SHT_NOTE"
	.sectionflags	@"SHF_NOTE_NV_CUVER"
        /*0018*/ 	.short	0x0001
        /*001a*/ 	.short	0x0064
        /*001c*/ 	.short	0x0001
        /*001e*/ 	.short	0x0000
        /*0020*/ 	.short	0x0001
        /*0022*/ 	.short	0x0000


//--------------------- .nv.info                  --------------------------
	.section	.nv.info,"",@"SHT_CUDA_INFO"
	.align	4


	//----- nvinfo : EIATTR_REGCOUNT
	.align		4
        /*0000*/ 	.byte	0x04, 0x2f
        /*0002*/ 	.short	(.L_1 - .L_0)
	.align		4
.L_0:
        /*0004*/ 	.word	index@(matmul_kernel)
        /*0008*/ 	.word	0x00000020


	//----- nvinfo : EIATTR_FRAME_SIZE
	.align		4
.L_1:
        /*000c*/ 	.byte	0x04, 0x11
        /*000e*/ 	.short	(.L_3 - .L_2)
	.align		4
.L_2:
        /*0010*/ 	.word	index@(matmul_kernel)
        /*0014*/ 	.word	0x0000df60


	//----- nvinfo : EIATTR_MIN_STACK_SIZE
	.align		4
.L_3:
        /*0018*/ 	.byte	0x04, 0x12
        /*001a*/ 	.short	(.L_5 - .L_4)
	.align		4
.L_4:
        /*001c*/ 	.word	index@(matmul_kernel)
        /*0020*/ 	.word	0x0000df60
.L_5:


//--------------------- .nv.info.matmul_kernel    --------------------------
	.section	.nv.info.matmul_kernel,"",@"SHT_CUDA_INFO"
	.sectionflags	@""
	.align	4


	//----- nvinfo : EIATTR_CUDA_API_VERSION
	.align		4
        /*0000*/ 	.byte	0x04, 0x37
        /*0002*/ 	.short	(.L_7 - .L_6)
.L_6:
        /*0004*/ 	.word	0x00000081


	//----- nvinfo : EIATTR_KPARAM_INFO
	.align		4
.L_7:
        /*0008*/ 	.byte	0x04, 0x17
        /*000a*/ 	.short	(.L_9 - .L_8)
.L_8:
        /*000c*/ 	.word	0x00000000
        /*0010*/ 	.short	0x000d
        /*0012*/ 	.short	0x0048
        /*0014*/ 	.byte	0x00, 0xf4, 0x21, 0x00


	//----- nvinfo : EIATTR_KPARAM_INFO
	.align		4
.L_9:
        /*0018*/ 	.byte	0x04, 0x17
        /*001a*/ 	.short	(.L_11 - .L_10)
.L_10:
        /*001c*/ 	.word	0x00000000
        /*0020*/ 	.short	0x000c
        /*0022*/ 	.short	0x0040
        /*0024*/ 	.byte	0x00, 0xf4, 0x21, 0x00


	//----- nvinfo : EIATTR_KPARAM_INFO
	.align		4
.L_11:
        /*0028*/ 	.byte	0x04, 0x17
        /*002a*/ 	.short	(.L_13 - .L_12)
.L_12:
        /*002c*/ 	.word	0x00000000
        /*0030*/ 	.short	0x000b
        /*0032*/ 	.short	0x0038
        /*0034*/ 	.byte	0x00, 0xf0, 0x11, 0x00


	//----- nvinfo : EIATTR_KPARAM_INFO
	.align		4
.L_13:
        /*0038*/ 	.byte	0x04, 0x17
        /*003a*/ 	.short	(.L_15 - .L_14)
.L_14:
        /*003c*/ 	.word	0x00000000
        /*0040*/ 	.short	0x000a
        /*0042*/ 	.short	0x0034
        /*0044*/ 	.byte	0x00, 0xf0, 0x11, 0x00


	//----- nvinfo : EIATTR_KPARAM_INFO
	.align		4
.L_15:
        /*0048*/ 	.byte	0x04, 0x17
        /*004a*/ 	.short	(.L_17 - .L_16)
.L_16:
        /*004c*/ 	.word	0x00000000
        /*0050*/ 	.short	0x0009
        /*0052*/ 	.short	0x0030
        /*0054*/ 	.byte	0x00, 0xf0, 0x11, 0x00


	//----- nvinfo : EIATTR_KPARAM_INFO
	.align		4
.L_17:
        /*0058*/ 	.byte	0x04, 0x17
        /*005a*/ 	.short	(.L_19 - .L_18)
.L_18:
        /*005c*/ 	.word	0x00000000
        /*0060*/ 	.short	0x0008
        /*0062*/ 	.short	0x002c
        /*0064*/ 	.byte	0x00, 0xf0, 0x11, 0x00


	//----- nvinfo : EIATTR_KPARAM_INFO
	.align		4
.L_19:
        /*0068*/ 	.byte	0x04, 0x17
        /*006a*/ 	.short	(.L_21 - .L_20)
.L_20:
        /*006c*/ 	.word	0x00000000
        /*0070*/ 	.short	0x0007
        /*0072*/ 	.short	0x0028
        /*0074*/ 	.byte	0x00, 0xf0, 0x11, 0x00


	//----- nvinfo : EIATTR_KPARAM_INFO
	.align		4
.L_21:
        /*0078*/ 	.byte	0x04, 0x17
        /*007a*/ 	.short	(.L_23 - .L_22)
.L_22:
        /*007c*/ 	.word	0x00000000
        /*0080*/ 	.short	0x0006
        /*0082*/ 	.short	0x0024
        /*0084*/ 	.byte	0x00, 0xf0, 0x11, 0x00


	//----- nvinfo : EIATTR_KPARAM_INFO
	.align		4
.L_23:
        /*0088*/ 	.byte	0x04, 0x17
        /*008a*/ 	.short	(.L_25 - .L_24)
.L_24:
        /*008c*/ 	.word	0x00000000
        /*0090*/ 	.short	0x0005
        /*0092*/ 	.short	0x0020
        /*0094*/ 	.byte	0x00, 0xf0, 0x11, 0x00


	//----- nvinfo : EIATTR_KPARAM_INFO
	.align		4
.L_25:
        /*0098*/ 	.byte	0x04, 0x17
        /*009a*/ 	.short	(.L_27 - .L_26)
.L_26:
        /*009c*/ 	.word	0x00000000
        /*00a0*/ 	.short	0x0004
        /*00a2*/ 	.short	0x001c
        /*00a4*/ 	.byte	0x00, 0xf0, 0x11, 0x00


	//----- nvinfo : EIATTR_KPARAM_INFO
	.align		4
.L_27:
        /*00a8*/ 	.byte	0x04, 0x17
        /*00aa*/ 	.short	(.L_29 - .L_28)
.L_28:
        /*00ac*/ 	.word	0x00000000
        /*00b0*/ 	.short	0x0003
        /*00b2*/ 	.short	0x0018
        /*00b4*/ 	.byte	0x00, 0xf0, 0x11, 0x00


	//----- nvinfo : EIATTR_KPARAM_INFO
	.align		4
.L_29:
        /*00b8*/ 	.byte	0x04, 0x17
        /*00ba*/ 	.short	(.L_31 - .L_30)
.L_30:
        /*00bc*/ 	.word	0x00000000
        /*00c0*/ 	.short	0x0002
        /*00c2*/ 	.short	0x0010
        /*00c4*/ 	.byte	0x00, 0xf4, 0x21, 0x00


	//----- nvinfo : EIATTR_KPARAM_INFO
	.align		4
.L_31:
        /*00c8*/ 	.byte	0x04, 0x17
        /*00ca*/ 	.short	(.L_33 - .L_32)
.L_32:
        /*00cc*/ 	.word	0x00000000
        /*00d0*/ 	.short	0x0001
        /*00d2*/ 	.short	0x0008
        /*00d4*/ 	.byte	0x00, 0xf4, 0x21, 0x00


	//----- nvinfo : EIATTR_KPARAM_INFO
	.align		4
.L_33:
        /*00d8*/ 	.byte	0x04, 0x17
        /*00da*/ 	.short	(.L_35 - .L_34)
.L_34:
        /*00dc*/ 	.word	0x00000000
        /*00e0*/ 	.short	0x0000
        /*00e2*/ 	.short	0x0000
        /*00e4*/ 	.byte	0x00, 0xf4, 0x21, 0x00


	//----- nvinfo : EIATTR_SPARSE_MMA_MASK
	.align		4
.L_35:
        /*00e8*/ 	.byte	0x03, 0x50
        /*00ea*/ 	.short	0x0000


	//----- nvinfo : EIATTR_MAXREG_COUNT
	.align		4
        /*00ec*/ 	.byte	0x03, 0x1b
        /*00ee*/ 	.short	0x00ff


	//----- nvinfo : EIATTR_NUM_BARRIERS
	.align		4
        /*00f0*/ 	.byte	0x02, 0x4c
        /*00f2*/ 	.byte	0x01
	.zero		1


	//----- nvinfo : EIATTR_ANNOTATIONS
	.align		4
        /*00f4*/ 	.byte	0x04, 0x55
        /*00f6*/ 	.short	(.L_37 - .L_36)


	//   ....[0]....
.L_36:
        /*00f8*/ 	.word	0x00000001
        /*00fc*/ 	.byte	0x10, 0x05, 0x00, 0x00, 0x01, 0x00, 0x00, 0x00, 0x40, 0x05, 0x00, 0x00, 0x01, 0x00, 0x00, 0x00
        /* <DEDUP_REMOVED lines=122> */
        /*08ac*/ 	.byte	0x20, 0x24, 0x00, 0x00, 0x01, 0x00, 0x00, 0x00, 0x50, 0x24, 0x00, 0x00


	//----- nvinfo : EIATTR_VRC_CTA_INIT_COUNT
	.align		4
.L_37:
        /*08b8*/ 	.byte	0x02, 0x4a
	.zero		1
	.zero		1


	//----- nvinfo : EIATTR_EXIT_INSTR_OFFSETS
	.align		4
        /*08bc*/ 	.byte	0x04, 0x1c
        /*08be*/ 	.short	(.L_39 - .L_38)


	//   ....[0]....
.L_38:
        /*08c0*/ 	.word	0x00192cb0


	//   ....[1]....
        /*08c4*/ 	.word	0x00192ce0


	//----- nvinfo : EIATTR_REQNTID
	.align		4
.L_39:
        /*08c8*/ 	.byte	0x04, 0x10
        /*08ca*/ 	.short	(.L_41 - .L_40)
.L_40:
        /*08cc*/ 	.word	0x00000040
        /*08d0*/ 	.word	0x00000001
        /*08d4*/ 	.word	0x00000001


	//----- nvinfo : EIATTR_CBANK_PARAM_SIZE
	.align		4
.L_41:
        /*08d8*/ 	.byte	0x03, 0x19
        /*08da*/ 	.short	0x0050


	//----- nvinfo : EIATTR_PARAM_CBANK
	.align		4
        /*08dc*/ 	.byte	0x04, 0x0a
        /*08de*/ 	.short	(.L_43 - .L_42)
	.align		4
.L_42:
        /*08e0*/ 	.word	index@(.nv.constant0.matmul_kernel)
        /*08e4*/ 	.short	0x0380
        /*08e6*/ 	.short	0x0050


	//----- nvinfo : EIATTR_SW_WAR
	.align		4
.L_43:
        /*08e8*/ 	.byte	0x04, 0x36
        /*08ea*/ 	.short	(.L_45 - .L_44)
.L_44:
        /*08ec*/ 	.word	0x00000008
.L_45:


//--------------------- .nv.compat                --------------------------
	.section	.nv.compat,"",@"SHT_CUDA_COMPAT_INFO"
	.align	4
        /*0000*/ 	.byte	0x02, 0x02, 0x02, 0x00, 0x02, 0x05, 0x05, 0x00, 0x02, 0x03, 0x00, 0x00, 0x02, 0x06, 0x01, 0x00


//--------------------- .nv.callgraph             --------------------------
	.section	.nv.callgraph,"",@"SHT_CUDA_CALLGRAPH"
	.align	4
	.sectionentsize	8
	.align		4
        /*0000*/ 	.word	0x00000000
	.align		4
        /*0004*/ 	.word	0xffffffff
	.align		4
        /*0008*/ 	.word	0x00000000
	.align		4
        /*000c*/ 	.word	0xfffffffe
	.align		4
        /*0010*/ 	.word	0x00000000
	.align		4
        /*0014*/ 	.word	0xfffffffd
	.align		4
        /*0018*/ 	.word	0x00000000
	.align		4
        /*001c*/ 	.word	0xfffffffc


//--------------------- .text.matmul_kernel       --------------------------
	.section	.text.matmul_kernel,"ax",@progbits
	.align	128
        .global         matmul_kernel
        .type           matmul_kernel,@function
        .size           matmul_kernel,(.L_x_4 - matmul_kernel)
        .other          matmul_kernel,@"STO_CUDA_ENTRY STV_DEFAULT"
matmul_kernel:
.text.matmul_kernel:
[----:B------:R-:W0:Y:S08]  /*0000*/  LDC R1, c[0x0][0x37c] ;  /* 0x0000df00ff017b82 */ /* 0x000e300000000800 */
[----:B------:R-:W1:Y:S01]  /*0010*/  LDC.64 R14, c[0x0][0x398] ;  /* 0x0000e600ff0e7b82 */ /* 0x000e620000000a00 */
[----:B0-----:R-:W-:Y:S01]  /*0020*/  VIADD R1, R1, 0xffff20a0 ;  /* 0xffff20a001017836 */ /* 0x001fe20000000000 */
[----:B------:R-:W0:Y:S01]  /*0030*/  S2R R22, SR_TID.X ;  /* 0x0000000000167919 */ /* 0x000e220000002100 */
[----:B------:R-:W2:Y:S01]  /*0040*/  LDCU UR41, c[0x0][0x3a0] ;  /* 0x00007400ff2977ac */ /* 0x000ea20008000800 */
[----:B------:R-:W-:-:S04]  /*0050*/  UMOV UR4, 0x400 ;  /* 0x0000040000047882 */ /* 0x000fc80000000000 */
[----:B------:R-:W3:Y:S01]  /*0060*/  S2UR UR5, SR_CgaCtaId ;  /* 0x00000000000579c3 */ /* 0x000ee20000008800 */
[----:B------:R-:W4:Y:S01]  /*0070*/  LDCU.64 UR6, c[0x0][0x358] ;  /* 0x00006b00ff0677ac */ /* 0x000f220008000a00 */
[----:B--2---:R-:W-:Y:S01]  /*0080*/  UIADD3 UR41, UPT, UPT, UR41, 0x3f, URZ ;  /* 0x0000003f29297890 */ /* 0x004fe2000fffe0ff */
[----:B-1----:R-:W-:-:S03]  /*0090*/  VIADD R0, R15, 0xff ;  /* 0x000000ff0f007836 */ /* 0x002fc60000000000 */
[----:B------:R-:W-:Y:S02]  /*00a0*/  UISETP.GT.AND UP0, UPT, UR41, 0x3f, UPT ;  /* 0x0000003f2900788c */ /* 0x000fe4000bf04270 */
[----:B------:R-:W-:Y:S01]  /*00b0*/  SHF.R.S32.HI R3, RZ, 0x1f, R0 ;  /* 0x0000001fff037819 */ /* 0x000fe20000011400 */
[----:B---3--:R-:W-:-:S03]  /*00c0*/  ULEA UR4, UR5, UR4, 0x18 ;  /* 0x0000000405047291 */ /* 0x008fc6000f8ec0ff */
[----:B------:R-:W-:Y:S02]  /*00d0*/  LEA.HI R3, R3, R0, RZ, 0x8 ;  /* 0x0000000003037211 */ /* 0x000fe400078f40ff */
[----:B0-----:R-:W-:Y:S02]  /*00e0*/  LOP3.LUT R29, R22, 0x3f, RZ, 0xc0, !PT ;  /* 0x0000003f161d7812 */ /* 0x001fe400078ec0ff */
[----:B------:R-:W-:Y:S02]  /*00f0*/  SHF.R.S32.HI R0, RZ, 0x8, R3 ;  /* 0x00000008ff007819 */ /* 0x000fe40000011403 */
[----:B------:R-:W0:Y:S03]  /*0100*/  S2R R3, SR_CTAID.X ;  /* 0x0000000000037919 */ /* 0x000e260000002500 */
[----:B------:R-:W-:-:S05]  /*0110*/  IMAD.SHL.U32 R0, R0, 0x8, RZ ;  /* 0x0000000800007824 */ /* 0x000fca00078e00ff */
[-C--:B------:R-:W-:Y:S02]  /*0120*/  IABS R7, R0.reuse ;  /* 0x0000000000077213 */ /* 0x080fe40000000000 */
[----:B------:R-:W-:Y:S02]  /*0130*/  IABS R10, R0 ;  /* 0x00000000000a7213 */ /* 0x000fe40000000000 */
[----:B------:R-:W1:Y:S08]  /*0140*/  I2F.RP R2, R7 ;  /* 0x0000000700027306 */ /* 0x000e700000209400 */
[----:B-1----:R-:W1:Y:S01]  /*0150*/  MUFU.RCP R2, R2 ;  /* 0x0000000200027308 */ /* 0x002e620000001000 */
[----:B0-----:R-:W-:Y:S01]  /*0160*/  IABS R8, R3 ;  /* 0x0000000300087213 */ /* 0x001fe20000000000 */
[----:B-1----:R-:W-:-:S02]  /*0170*/  VIADD R4, R2, 0xffffffe ;  /* 0x0ffffffe02047836 */ /* 0x002fc40000000000 */
[----:B------:R-:W-:-:S04]  /*0180*/  IMAD.MOV R2, RZ, RZ, -R10 ;  /* 0x000000ffff027224 */ /* 0x000fc800078e0a0a */
[----:B------:R0:W1:Y:S02]  /*0190*/  F2I.FTZ.U32.TRUNC.NTZ R5, R4 ;  /* 0x0000000400057305 */ /* 0x000064000021f000 */
[----:B0-----:R-:W-:Y:S02]  /*01a0*/  IMAD.MOV.U32 R4, RZ, RZ, RZ ;  /* 0x000000ffff047224 */ /* 0x001fe400078e00ff */
[----:B-1----:R-:W-:-:S04]  /*01b0*/  IMAD.MOV R6, RZ, RZ, -R5 ;  /* 0x000000ffff067224 */ /* 0x002fc800078e0a05 */
[----:B------:R-:W-:Y:S02]  /*01c0*/  IMAD R9, R6, R7, RZ ;  /* 0x0000000706097224 */ /* 0x000fe400078e02ff */
[----:B------:R-:W-:Y:S02]  /*01d0*/  IMAD.MOV.U32 R6, RZ, RZ, R8 ;  /* 0x000000ffff067224 */ /* 0x000fe400078e0008 */
[----:B------:R-:W-:-:S06]  /*01e0*/  IMAD.HI.U32 R5, R5, R9, R4 ;  /* 0x0000000905057227 */ /* 0x000fcc00078e0004 */
[----:B------:R-:W-:-:S04]  /*01f0*/  IMAD.HI.U32 R5, R5, R6, RZ ;  /* 0x0000000605057227 */ /* 0x000fc800078e00ff */
[----:B------:R-:W-:-:S05]  /*0200*/  IMAD R2, R5, R2, R6 ;  /* 0x0000000205027224 */ /* 0x000fca00078e0206 */
[----:B------:R-:W-:-:S13]  /*0210*/  ISETP.GT.U32.AND P1, PT, R7, R2, PT ;  /* 0x000000020700720c */ /* 0x000fda0003f24070 */
[----:B------:R-:W-:Y:S02]  /*0220*/  @!P1 IMAD.IADD R2, R2, 0x1, -R7 ;  /* 0x0000000102029824 */ /* 0x000fe400078e0a07 */
[----:B------:R-:W-:Y:S01]  /*0230*/  @!P1 VIADD R5, R5, 0x1 ;  /* 0x0000000105059836 */ /* 0x000fe20000000000 */
[----:B------:R-:W-:Y:S02]  /*0240*/  ISETP.NE.AND P1, PT, R0, RZ, PT ;  /* 0x000000ff0000720c */ /* 0x000fe40003f25270 */
[----:B------:R-:W-:Y:S02]  /*0250*/  ISETP.GE.U32.AND P0, PT, R2, R7, PT ;  /* 0x000000070200720c */ /* 0x000fe40003f06070 */
[----:B------:R-:W-:-:S04]  /*0260*/  LOP3.LUT R2, R3, R0, RZ, 0x3c, !PT ;  /* 0x0000000003027212 */ /* 0x000fc800078e3cff */
[----:B------:R-:W-:Y:S01]  /*0270*/  ISETP.GE.AND P2, PT, R2, RZ, PT ;  /* 0x000000ff0200720c */ /* 0x000fe20003f46270 */
[----:B------:R-:W-:-:S06]  /*0280*/  VIADD R2, R14, 0x1ff ;  /* 0x000001ff0e027836 */ /* 0x000fcc0000000000 */
[----:B------:R-:W-:-:S04]  /*0290*/  @P0 VIADD R5, R5, 0x1 ;  /* 0x0000000105050836 */ /* 0x000fc80000000000 */
[----:B------:R-:W-:Y:S01]  /*02a0*/  IMAD.MOV.U32 R4, RZ, RZ, R5 ;  /* 0x000000ffff047224 */ /* 0x000fe200078e0005 */
[----:B------:R-:W-:-:S03]  /*02b0*/  SHF.R.S32.HI R5, RZ, 0x1f, R2 ;  /* 0x0000001fff057819 */ /* 0x000fc60000011402 */
[----:B------:R-:W-:Y:S01]  /*02c0*/  @!P2 IMAD.MOV R4, RZ, RZ, -R4 ;  /* 0x000000ffff04a224 */ /* 0x000fe200078e0a04 */
[----:B------:R-:W-:Y:S02]  /*02d0*/  @!P1 LOP3.LUT R4, RZ, R0, RZ, 0x33, !PT ;  /* 0x00000000ff049212 */ /* 0x000fe400078e33ff */
[----:B------:R-:W-:-:S03]  /*02e0*/  LEA.HI R5, R5, R2, RZ, 0x9 ;  /* 0x0000000205057211 */ /* 0x000fc600078f48ff */
[----:B------:R-:W-:Y:S02]  /*02f0*/  IMAD.SHL.U32 R2, R4, 0x8, RZ ;  /* 0x0000000804027824 */ /* 0x000fe400078e00ff */
[----:B------:R-:W-:-:S03]  /*0300*/  IMAD.MOV R4, RZ, RZ, -R4 ;  /* 0x000000ffff047224 */ /* 0x000fc600078e0a04 */
[----:B------:R-:W-:Y:S01]  /*0310*/  LEA.HI.SX32 R5, R5, -R2, 0x17 ;  /* 0x8000000205057211 */ /* 0x000fe200078fbaff */
[----:B------:R-:W-:Y:S02]  /*0320*/  IMAD R13, R0, R4, R3 ;  /* 0x00000004000d7224 */ /* 0x000fe400078e0203 */
[----:B------:R-:W-:Y:S01]  /*0330*/  IMAD.MOV.U32 R4, RZ, RZ, RZ ;  /* 0x000000ffff047224 */ /* 0x000fe200078e00ff */
[----:B------:R-:W-:Y:S02]  /*0340*/  VIMNMX R6, PT, PT, R5, 0x8, PT ;  /* 0x0000000805067848 */ /* 0x000fe40003fe0100 */
[----:B------:R-:W-:Y:S02]  /*0350*/  IABS R11, R13 ;  /* 0x0000000d000b7213 */ /* 0x000fe40000000000 */
[----:B------:R-:W-:-:S04]  /*0360*/  IABS R9, R6 ;  /* 0x0000000600097213 */ /* 0x000fc80000000000 */
[----:B------:R-:W0:Y:S08]  /*0370*/  I2F.RP R7, R9 ;  /* 0x0000000900077306 */ /* 0x000e300000209400 */
[----:B0-----:R-:W0:Y:S02]  /*0380*/  MUFU.RCP R7, R7 ;  /* 0x0000000700077308 */ /* 0x001e240000001000 */
[----:B0-----:R-:W-:-:S06]  /*0390*/  VIADD R5, R7, 0xffffffe ;  /* 0x0ffffffe07057836 */ /* 0x001fcc0000000000 */
[----:B------:R-:W0:Y:S02]  /*03a0*/  F2I.FTZ.U32.TRUNC.NTZ R5, R5 ;  /* 0x0000000500057305 */ /* 0x000e24000021f000 */
[----:B0-----:R-:W-:-:S04]  /*03b0*/  IMAD.MOV R8, RZ, RZ, -R5 ;  /* 0x000000ffff087224 */ /* 0x001fc800078e0a05 */
[----:B------:R-:W-:-:S04]  /*03c0*/  IMAD.MOV.U32 R0, RZ, RZ, R8 ;  /* 0x000000ffff007224 */ /* 0x000fc800078e0008 */
[----:B------:R-:W-:Y:S01]  /*03d0*/  IMAD R3, R0, R9, RZ ;  /* 0x0000000900037224 */ /* 0x000fe200078e02ff */
[----:B------:R-:W-:-:S03]  /*03e0*/  IABS R0, R6 ;  /* 0x0000000600007213 */ /* 0x000fc60000000000 */
[----:B------:R-:W-:-:S04]  /*03f0*/  IMAD.HI.U32 R4, R5, R3, R4 ;  /* 0x0000000305047227 */ /* 0x000fc800078e0004 */
[----:B------:R-:W-:Y:S02]  /*0400*/  IMAD.MOV R0, RZ, RZ, -R0 ;  /* 0x000000ffff007224 */ /* 0x000fe400078e0a00 */
        /* <DEDUP_REMOVED lines=8> */
[----:B------:R-:W-:-:S07]  /*0490*/  ISETP.GE.AND P2, PT, R0, RZ, PT ;  /* 0x000000ff0000720c */ /* 0x000fce0003f46270 */
[----:B------:R-:W-:-:S06]  /*04a0*/  @P0 VIADD R4, R4, 0x1 ;  /* 0x0000000104040836 */ /* 0x000fcc0000000000 */
[----:B------:R-:W-:Y:S01]  /*04b0*/  @!P2 IMAD.MOV R4, RZ, RZ, -R4 ;  /* 0x000000ffff04a224 */ /* 0x000fe200078e0a04 */
[----:B------:R-:W-:-:S05]  /*04c0*/  @!P1 LOP3.LUT R4, RZ, R6, RZ, 0x33, !PT ;  /* 0x00000006ff049212 */ /* 0x000fca00078e33ff */
[----:B------:R-:W-:Y:S02]  /*04d0*/  IMAD.MOV R3, RZ, RZ, -R4 ;  /* 0x000000ffff037224 */ /* 0x000fe400078e0a04 */
[----:B------:R-:W-:Y:S02]  /*04e0*/  IMAD.SHL.U32 R20, R4, 0x100, RZ ;  /* 0x0000010004147824 */ /* 0x000fe400078e00ff */
[----:B------:R-:W-:Y:S02]  /*04f0*/  IMAD R3, R6, R3, R13 ;  /* 0x0000000306037224 */ /* 0x000fe400078e020d */
[----:B------:R-:W-:Y:S01]  /*0500*/  VIADD R4, R20, 0x1 ;  /* 0x0000000114047836 */ /* 0x000fe20000000000 */
[----:B------:R-:W-:Y:S01]  /*0510*/  STL [R1+0x1034], R20 ;  /* 0x0010341401007387 */ /* 0x000fe20000100800 */
[----:B------:R-:W-:Y:S02]  /*0520*/  IMAD.IADD R0, R2, 0x1, R3 ;  /* 0x0000000102007824 */ /* 0x000fe400078e0203 */
[C---:B------:R-:W-:Y:S01]  /*0530*/  VIADD R2, R20.reuse, 0x2 ;  /* 0x0000000214027836 */ /* 0x040fe20000000000 */
[----:B------:R0:W-:Y:S01]  /*0540*/  STL [R1+0x5610], R4 ;  /* 0x0056100401007387 */ /* 0x0001e20000100800 */
[----:B------:R-:W-:-:S02]  /*0550*/  VIADD R3, R20, 0x3 ;  /* 0x0000000314037836 */ /* 0x000fc40000000000 */
[C---:B------:R-:W-:Y:S01]  /*0560*/  VIADD R21, R20.reuse, 0xa ;  /* 0x0000000a14157836 */ /* 0x040fe20000000000 */
[----:B------:R1:W-:Y:S01]  /*0570*/  STL [R1+0x560c], R2 ;  /* 0x00560c0201007387 */ /* 0x0003e20000100800 */
[C---:B------:R-:W-:Y:S02]  /*0580*/  VIADD R23, R20.reuse, 0xc ;  /* 0x0000000c14177836 */ /* 0x040fe40000000000 */
[C---:B------:R-:W-:Y:S01]  /*0590*/  VIADD R24, R20.reuse, 0xd ;  /* 0x0000000d14187836 */ /* 0x040fe20000000000 */
[----:B------:R2:W-:Y:S01]  /*05a0*/  STL [R1+0x5608], R3 ;  /* 0x0056080301007387 */ /* 0x0005e20000100800 */
[C---:B------:R-:W-:Y:S02]  /*05b0*/  VIADD R16, R20.reuse, 0xe ;  /* 0x0000000e14107836 */ /* 0x040fe40000000000 */
[C---:B0-----:R-:W-:Y:S02]  /*05c0*/  VIADD R4, R20.reuse, 0x4 ;  /* 0x0000000414047836 */ /* 0x041fe40000000000 */
[----:B------:R-:W-:-:S02]  /*05d0*/  VIADD R13, R20, 0xf ;  /* 0x0000000f140d7836 */ /* 0x000fc40000000000 */
[C---:B-1----:R-:W-:Y:S01]  /*05e0*/  VIADD R2, R20.reuse, 0x5 ;  /* 0x0000000514027836 */ /* 0x042fe20000000000 */
[----:B------:R0:W-:Y:S01]  /*05f0*/  STL [R1+0x5604], R4 ;  /* 0x0056040401007387 */ /* 0x0001e20000100800 */
[C---:B------:R-:W-:Y:S02]  /*0600*/  VIADD R17, R20.reuse, 0x10 ;  /* 0x0000001014117836 */ /* 0x040fe40000000000 */
[C---:B--2---:R-:W-:Y:S01]  /*0610*/  VIADD R3, R20.reuse, 0x6 ;  /* 0x0000000614037836 */ /* 0x044fe20000000000 */
[----:B------:R1:W-:Y:S01]  /*0620*/  STL [R1+0x5600], R2 ;  /* 0x0056000201007387 */ /* 0x0003e20000100800 */
[C---:B------:R-:W-:Y:S02]  /*0630*/  VIADD R18, R20.reuse, 0x11 ;  /* 0x0000001114127836 */ /* 0x040fe40000000000 */
[C---:B------:R-:W-:Y:S01]  /*0640*/  VIADD R19, R20.reuse, 0x12 ;  /* 0x0000001214137836 */ /* 0x040fe20000000000 */
[----:B------:R2:W-:Y:S01]  /*0650*/  STL [R1+0x55fc], R3 ;  /* 0x0055fc0301007387 */ /* 0x0005e20000100800 */
[----:B------:R-:W-:-:S02]  /*0660*/  VIADD R12, R20, 0x13 ;  /* 0x00000013140c7836 */ /* 0x000fc40000000000 */
[C---:B0-----:R-:W-:Y:S02]  /*0670*/  VIADD R4, R20.reuse, 0x7 ;  /* 0x0000000714047836 */ /* 0x041fe40000000000 */
[C---:B------:R-:W-:Y:S02]  /*0680*/  VIADD R28, R20.reuse, 0x5e ;  /* 0x0000005e141c7836 */ /* 0x040fe40000000000 */
[C---:B-1----:R-:W-:Y:S01]  /*0690*/  VIADD R2, R20.reuse, 0x8 ;  /* 0x0000000814027836 */ /* 0x042fe20000000000 */
[----:B------:R0:W-:Y:S01]  /*06a0*/  STL [R1+0x55f8], R4 ;  /* 0x0055f80401007387 */ /* 0x0001e20000100800 */
[C---:B------:R-:W-:Y:S02]  /*06b0*/  VIADD R27, R20.reuse, 0x80 ;  /* 0x00000080141b7836 */ /* 0x040fe40000000000 */
[C---:B--2---:R-:W-:Y:S01]  /*06c0*/  VIADD R3, R20.reuse, 0x9 ;  /* 0x0000000914037836 */ /* 0x044fe20000000000 */
[----:B------:R1:W-:Y:S01]  /*06d0*/  STL [R1+0x55f4], R2 ;  /* 0x0055f40201007387 */ /* 0x0003e20000100800 */
[----:B------:R-:W-:-:S02]  /*06e0*/  VIADD R26, R20, 0x9f ;  /* 0x0000009f141a7836 */ /* 0x000fc40000000000 */
[----:B------:R-:W-:Y:S01]  /*06f0*/  VIADD R25, R20, 0xc1 ;  /* 0x000000c114197836 */ /* 0x000fe20000000000 */
[----:B------:R2:W-:Y:S01]  /*0700*/  STL [R1+0x55f0], R3 ;  /* 0x0055f00301007387 */ /* 0x0005e20000100800 */
[----:B------:R-:W-:Y:S02]  /*0710*/  IMAD R9, R0, 0x200, R29 ;  /* 0x0000020000097824 */ /* 0x000fe400078e021d */
[C---:B0-----:R-:W-:Y:S02]  /*0720*/  VIADD R4, R20.reuse, 0x16 ;  /* 0x0000001614047836 */ /* 0x041fe40000000000 */
[C---:B------:R-:W-:Y:S02]  /*0730*/  VIADD R0, R20.reuse, 0xf4 ;  /* 0x000000f414007836 */ /* 0x040fe40000000000 */
[----:B-1----:R-:W-:Y:S02]  /*0740*/  VIADD R2, R20, 0xb ;  /* 0x0000000b14027836 */ /* 0x002fe40000000000 */
[----:B------:R-:W-:-:S02]  /*0750*/  VIADD R11, R9, 0x40 ;  /* 0x00000040090b7836 */ /* 0x000fc40000000000 */
[----:B--2---:R-:W-:Y:S01]  /*0760*/  VIADD R3, R20, 0x14 ;  /* 0x0000001414037836 */ /* 0x004fe20000000000 */
[----:B------:R0:W-:Y:S01]  /*0770*/  STL [R1+0x55e8], R2 ;  /* 0x0055e80201007387 */ /* 0x0001e20000100800 */
[C---:B------:R-:W-:Y:S02]  /*0780*/  VIADD R7, R9.reuse, 0x80 ;  /* 0x0000008009077836 */ /* 0x040fe40000000000 */
[C---:B------:R-:W-:Y:S01]  /*0790*/  VIADD R10, R9.reuse, 0xc0 ;  /* 0x000000c0090a7836 */ /* 0x040fe20000000000 */
[----:B------:R-:W-:Y:S01]  /*07a0*/  STL [R1+0x55ec], R21 ;  /* 0x0055ec1501007387 */ /* 0x000fe20000100800 */
[----:B------:R-:W-:-:S03]  /*07b0*/  VIADD R6, R9, 0x100 ;  /* 0x0000010009067836 */ /* 0x000fc60000000000 */
[----:B------:R-:W-:Y:S01]  /*07c0*/  STL [R1+0x55e4], R23 ;  /* 0x0055e41701007387 */ /* 0x000fe20000100800 */
[----:B0-----:R-:W-:-:S03]  /*07d0*/  VIADD R2, R20, 0x15 ;  /* 0x0000001514027836 */ /* 0x001fc60000000000 */
[----:B------:R-:W-:Y:S04]  /*07e0*/  STL [R1+0x55e0], R24 ;  /* 0x0055e01801007387 */ /* 0x000fe80000100800 */
[----:B------:R-:W-:Y:S04]  /*07f0*/  STL [R1+0x55dc], R16 ;  /* 0x0055dc1001007387 */ /* 0x000fe80000100800 */
[----:B------:R-:W-:Y:S04]  /*0800*/  STL [R1+0x55d8], R13 ;  /* 0x0055d80d01007387 */ /* 0x000fe80000100800 */
[----:B------:R-:W-:Y:S04]  /*0810*/  STL [R1+0x55d4], R17 ;  /* 0x0055d41101007387 */ /* 0x000fe80000100800 */
[----:B------:R-:W-:Y:S04]  /*0820*/  STL [R1+0x55d0], R18 ;  /* 0x0055d01201007387 */ /* 0x000fe80000100800 */
[----:B------:R-:W-:Y:S04]  /*0830*/  STL [R1+0x55cc], R19 ;  /* 0x0055cc1301007387 */ /* 0x000fe80000100800 */
[----:B------:R-:W-:Y:S04]  /*0840*/  STL [R1+0x55c8], R12 ;  /* 0x0055c80c01007387 */ /* 0x000fe80000100800 */
[----:B------:R0:W-:Y:S04]  /*0850*/  STL [R1+0x55c4], R3 ;  /* 0x0055c40301007387 */ /* 0x0001e80000100800 */
[----:B------:R1:W-:Y:S04]  /*0860*/  STL [R1+0x55c0], R2 ;  /* 0x0055c00201007387 */ /* 0x0003e80000100800 */
[----:B------:R2:W-:Y:S01]  /*0870*/  STL [R1+0x55bc], R4 ;  /* 0x0055bc0401007387 */ /* 0x0005e20000100800 */
[----:B0-----:R-:W-:-:S02]  /*0880*/  VIADD R3, R20, 0x17 ;  /* 0x0000001714037836 */ /* 0x001fc40000000000 */
[----:B-1----:R-:W-:-:S03]  /*0890*/  VIADD R2, R20, 0x18 ;  /* 0x0000001814027836 */ /* 0x002fc60000000000 */
[----:B------:R0:W-:Y:S01]  /*08a0*/  STL [R1+0x55b8], R3 ;  /* 0x0055b80301007387 */ /* 0x0001e20000100800 */
[----:B--2---:R-:W-:-:S03]  /*08b0*/  VIADD R4, R20, 0x19 ;  /* 0x0000001914047836 */ /* 0x004fc60000000000 */
[----:B------:R1:W-:Y:S04]  /*08c0*/  STL [R1+0x55b4], R2 ;  /* 0x0055b40201007387 */ /* 0x0003e80000100800 */
[----:B------:R2:W-:Y:S01]  /*08d0*/  STL [R1+0x55b0], R4 ;  /* 0x0055b00401007387 */ /* 0x0005e20000100800 */
[C---:B0-----:R-:W-:Y:S02]  /*08e0*/  VIADD R3, R20.reuse, 0x1a ;  /* 0x0000001a14037836 */ /* 0x041fe40000000000 */
        /* <DEDUP_REMOVED lines=137> */
[----:B0-----:R-:W-:-:S03]  /*1180*/  VIADD R3, R20, 0x60 ;  /* 0x0000006014037836 */ /* 0x001fc60000000000 */
[----:B------:R-:W-:Y:S01]  /*1190*/  STL [R1+0x5198], R28 ;  /* 0x0051981c01007387 */ /* 0x000fe20000100800 */
        /* <DEDUP_REMOVED lines=195> */
[C---:B-1----:R-:W-:Y:S02]  /*1dd0*/  VIADD R2, R20.reuse, 0xc3 ;  /* 0x000000c314027836 */ /* 0x042fe40000000000 */
[----:B--2---:R-:W-:-:S03]  /*1de0*/  VIADD R4, R20, 0xc6 ;  /* 0x000000c614047836 */ /* 0x004fc60000000000 */
[----:B------:R0:W-:Y:S04]  /*1df0*/  STL [R1+0x500c], R2 ;  /* 0x00500c0201007387 */ /* 0x0001e80000100800 */
[----:B------:R1:W-:Y:S01]  /*1e00*/  STL [R1+0x5008], R3 ;  /* 0x0050080301007387 */ /* 0x0003e20000100800 */
[C---:B0-----:R-:W-:Y:S02]  /*1e10*/  VIADD R2, R20.reuse, 0xc5 ;  /* 0x000000c514027836 */ /* 0x041fe40000000000 */
[----:B-1----:R-:W-:-:S03]  /*1e20*/  VIADD R3, R20, 0xc7 ;  /* 0x000000c714037836 */ /* 0x002fc60000000000 */
[----:B------:R0:W-:Y:S04]  /*1e30*/  STL [R1+0x5004], R2 ;  /* 0x0050040201007387 */ /* 0x0001e80000100800 */
        /* <DEDUP_REMOVED lines=84> */
[----:B------:R-:W-:Y:S04]  /*2380*/  STL [R1+0x56a4], R4 ;  /* 0x0056a40401007387 */ /* 0x000fe80000100800 */
[----:B------:R1:W-:Y:S01]  /*2390*/  STL [R1+0x56a8], R3 ;  /* 0x0056a80301007387 */ /* 0x0003e20000100800 */
[----:B0-----:R-:W-:-:S05]  /*23a0*/  VIADD R2, R20, 0xf2 ;  /* 0x000000f214027836 */ /* 0x001fca0000000000 */
[----:B------:R0:W-:Y:S01]  /*23b0*/  STL [R1+0x56ac], R2 ;  /* 0x0056ac0201007387 */ /* 0x0001e20000100800 */
[----:B-1----:R-:W-:-:S05]  /*23c0*/  VIADD R3, R20, 0xf3 ;  /* 0x000000f314037836 */ /* 0x002fca0000000000 */
[----:B------:R1:W-:Y:S01]  /*23d0*/  STL [R1+0x56b0], R3 ;  /* 0x0056b00301007387 */ /* 0x0003e20000100800 */
[----:B0-----:R-:W-:-:S03]  /*23e0*/  VIADD R2, R20, 0xf5 ;  /* 0x000000f514027836 */ /* 0x001fc60000000000 */
[----:B------:R-:W-:Y:S04]  /*23f0*/  STL [R1+0x1038], R9 ;  /* 0x0010380901007387 */ /* 0x000fe80000100800 */
[----:B------:R0:W-:Y:S01]  /*2400*/  STL [R1+0x56b4], R0 ;  /* 0x0056b40001007387 */ /* 0x0001e20000100800 */
[----:B-1----:R-:W-:-:S03]  /*2410*/  VIADD R3, R20, 0xf7 ;  /* 0x000000f714037836 */ /* 0x002fc60000000000 */
        /* <DEDUP_REMOVED lines=20> */
[----:B-1----:R-:W-:-:S03]  /*2560*/  VIADD R2, R9, 0x180 ;  /* 0x0000018009027836 */ /* 0x002fc60000000000 */
[----:B------:R-:W-:Y:S04]  /*2570*/  STL [R1+0x3114], R11 ;  /* 0x0031140b01007387 */ /* 0x000fe80000100800 */
[----:B------:R-:W-:Y:S01]  /*2580*/  STL [R1+0x3110], R7 ;  /* 0x0031100701007387 */ /* 0x000fe20000100800 */
[----:B0-----:R-:W-:-:S05]  /*2590*/  VIADD R0, R9, 0x140 ;  /* 0x0000014009007836 */ /* 0x001fca0000000000 */
[----:B------:R0:W-:Y:S04]  /*25a0*/  STL [R1+0x3104], R0 ;  /* 0x0031040001007387 */ /* 0x0001e80000100800 */
[----:B------:R1:W-:Y:S04]  /*25b0*/  STL [R1+0x310c], R10 ;  /* 0x00310c0a01007387 */ /* 0x0003e80000100800 */
[----:B------:R1:W-:Y:S01]  /*25c0*/  STL [R1+0x3100], R2 ;  /* 0x0031000201007387 */ /* 0x0003e20000100800 */
[----:B0-----:R-:W-:-:S03]  /*25d0*/  VIADD R0, R9, 0x1c0 ;  /* 0x000001c009007836 */ /* 0x001fc60000000000 */
[----:B------:R1:W-:Y:S04]  /*25e0*/  STL [R1+0x3108], R6 ;  /* 0x0031080601007387 */ /* 0x0003e80000100800 */
[----:B------:R1:W-:Y:S01]  /*25f0*/  STL [R1+0x103c], R0 ;  /* 0x00103c0001007387 */ /* 0x0003e20000100800 */
[----:B----4-:R-:W-:Y:S05]  /*2600*/  BRA.U UP0, `(.L_x_0) ;  /* 0x00000081000c7547 */ /* 0x010fea000b800000 */
[----:B-1----:R-:W-:Y:S01]  /*2610*/  IMAD.SHL.U32 R0, R22, 0x8, RZ ;  /* 0x0000000816007824 */ /* 0x002fe200078e00ff */
[----:B------:R1:W-:Y:S04]  /*2620*/  STL [R1+0x16d0], RZ ;  /* 0x0016d0ff01007387 */ /* 0x0003e80000100800 */
[----:B------:R1:W-:Y:S04]  /*2630*/  STL [R1+0x5560], R0 ;  /* 0x0055600001007387 */ /* 0x0003e80000100800 */
[----:B------:R1:W-:Y:S04]  /*2640*/  STL [R1+0x16d4], RZ ;  /* 0x0016d4ff01007387 */ /* 0x0003e80000100800 */
        /* <DEDUP_REMOVED lines=2045> */
[----:B------:R1:W-:Y:S01]  /*a620*/  STL [R1+0x43c], RZ ;  /* 0x00043cff01007387 */ /* 0x0003e20000100800 */
[----:B------:R-:W-:Y:S05]  /*a630*/  BRA `(.L_x_1) ;  /* 0x00000d4800807947 */ /* 0x000fea0003800000 */
.L_x_0:
[----:B------:R-:W-:Y:S01]  /*a640*/  IABS R22, R14 ;  /* 0x0000000e00167213 */ /* 0x000fe20000000000 */
[----:B------:R0:W-:Y:S01]  /*a650*/  STL [R1+0x584c], R14 ;  /* 0x00584c0e01007387 */ /* 0x0001e20000100800 */
[----:B------:R-:W-:Y:S01]  /*a660*/  IABS R29, R15 ;  /* 0x0000000f001d7213 */ /* 0x000fe20000000000 */
[----:B------:R-:W2:Y:S01]  /*a670*/  LDCU UR64, c[0x0][0x3ac] ;  /* 0x00007580ff4077ac */ /* 0x000ea20008000800 */
[----:B-1----:R-:W1:Y:S01]  /*a680*/  I2F.RP R2, R22 ;  /* 0x0000001600027306 */ /* 0x002e620000209400 */
[----:B------:R-:W-:Y:S01]  /*a690*/  IABS R9, R9 ;  /* 0x0000000900097213 */ /* 0x000fe20000000000 */
[----:B------:R3:W-:Y:S01]  /*a6a0*/  STL [R1+0x5818], R15 ;  /* 0x0058180f01007387 */ /* 0x0007e20000100800 */
[----:B------:R-:W-:Y:S01]  /*a6b0*/  IABS R7, R7 ;  /* 0x0000000700077213 */ /* 0x000fe20000000000 */
[----:B------:R-:W4:Y:S04]  /*a6c0*/  LDCU.128 UR24, c[0x0][0x380] ;  /* 0x00007000ff1877ac */ /* 0x000f280008000c00 */
[----:B------:R-:W5:Y:S01]  /*a6d0*/  I2F.RP R0, R29 ;  /* 0x0000001d00007306 */ /* 0x000f620000209400 */
[----:B0-----:R-:W0:Y:S01]  /*a6e0*/  S2R R14, SR_TID.X ;  /* 0x00000000000e7919 */ /* 0x001e220000002100 */
[----:B------:R-:W0:Y:S01]  /*a6f0*/  LDCU UR66, c[0x0][0x3b0] ;  /* 0x00007600ff4277ac */ /* 0x000e220008000800 */
[----:B---3--:R-:W3:Y:S01]  /*a700*/  LDL R15, [R1+0x55e8] ;  /* 0x0055e800010f7983 */ /* 0x008ee20000100800 */
[----:B------:R-:W0:Y:S04]  /*a710*/  LDCU UR65, c[0x0][0x3a4] ;  /* 0x00007480ff4177ac */ /* 0x000e280008000800 */
[----:B-1----:R-:W1:Y:S01]  /*a720*/  MUFU.RCP R2, R2 ;  /* 0x0000000200027308 */ /* 0x002e620000001000 */
[----:B------:R-:W0:Y:S01]  /*a730*/  LDCU UR5, c[0x0][0x3a8] ;  /* 0x00007500ff0577ac */ /* 0x000e220008000800 */
[----:B------:R-:W0:Y:S06]  /*a740*/  LDCU UR53, c[0x0][0x3a8] ;  /* 0x00007500ff3577ac */ /* 0x000e2c0008000800 */
[----:B-----5:R-:W5:Y:S01]  /*a750*/  MUFU.RCP R0, R0 ;  /* 0x0000000000007308 */ /* 0x020f620000001000 */
[----:B------:R-:W2:Y:S01]  /*a760*/  LDCU UR57, c[0x0][0x3a8] ;  /* 0x00007500ff3977ac */ /* 0x000ea20008000800 */
[----:B------:R-:W2:Y:S01]  /*a770*/  LDCU UR42, c[0x0][0x3a8] ;  /* 0x00007500ff2a77ac */ /* 0x000ea20008000800 */
[----:B-1----:R-:W-:Y:S01]  /*a780*/  VIADD R2, R2, 0xffffffe ;  /* 0x0ffffffe02027836 */ /* 0x002fe20000000000 */
[----:B------:R-:W1:Y:S04]  /*a790*/  LDCU UR43, c[0x0][0x3a8] ;  /* 0x00007500ff2b77ac */ /* 0x000e680008000800 */
[----:B------:R2:W1:Y:S01]  /*a7a0*/  F2I.FTZ.U32.TRUNC.NTZ R3, R2 ;  /* 0x0000000200037305 */ /* 0x000462000021f000 */
[----:B------:R-:W3:Y:S01]  /*a7b0*/  LDCU UR44, c[0x0][0x3a8] ;  /* 0x00007500ff2c77ac */ /* 0x000ee20008000800 */
[----:B-----5:R-:W-:Y:S01]  /*a7c0*/  VIADD R0, R0, 0xffffffe ;  /* 0x0ffffffe00007836 */ /* 0x020fe20000000000 */
[----:B0-----:R-:W-:Y:S01]  /*a7d0*/  SHF.R.U32.HI R4, RZ, 0x2, R14 ;  /* 0x00000002ff047819 */ /* 0x001fe2000001160e */
[----:B------:R-:W0:Y:S04]  /*a7e0*/  LDCU UR45, c[0x0][0x3a8] ;  /* 0x00007500ff2d77ac */ /* 0x000e280008000800 */
[----:B------:R-:W5:Y:S01]  /*a7f0*/  F2I.FTZ.U32.TRUNC.NTZ R5, R0 ;  /* 0x0000000000057305 */ /* 0x000f62000021f000 */
[----:B--2---:R-:W-:Y:S01]  /*a800*/  LOP3.LUT R2, R14, 0x3, RZ, 0xc0, !PT ;  /* 0x000000030e027812 */ /* 0x004fe200078ec0ff */
[----:B------:R-:W2:Y:S01]  /*a810*/  LDCU UR46, c[0x0][0x3a8] ;  /* 0x00007500ff2e77ac */ /* 0x000ea20008000800 */
[----:B------:R-:W-:-:S03]  /*a820*/  SGXT.U32 R4, R4, 0x3 ;  /* 0x000000030404781a */ /* 0x000fc60000000000 */
[----:B------:R-:W-:Y:S01]  /*a830*/  IMAD R2, R2, 0x820, RZ ;  /* 0x0000082002027824 */ /* 0x000fe200078e02ff */
[----:B------:R-:W0:Y:S01]  /*a840*/  LDCU UR47, c[0x0][0x3a8] ;  /* 0x00007500ff2f77ac */ /* 0x000e220008000800 */
[----:B-1----:R-:W-:-:S03]  /*a850*/  IMAD.MOV R8, RZ, RZ, -R3 ;  /* 0x000000ffff087224 */ /* 0x002fc600078e0a03 */
[----:B------:R-:W-:Y:S01]  /*a860*/  LOP3.LUT R14, R2, R4, RZ, 0xfc, !PT ;  /* 0x00000004020e7212 */ /* 0x000fe200078efcff */
[----:B------:R-:W-:Y:S01]  /*a870*/  IMAD R8, R8, R22, RZ ;  /* 0x0000001608087224 */ /* 0x000fe200078e02ff */
[----:B------:R-:W1:Y:S01]  /*a880*/  LDCU UR48, c[0x0][0x3a8] ;  /* 0x00007500ff3077ac */ /* 0x000e620008000800 */
[----:B------:R-:W-:Y:S02]  /*a890*/  IMAD.MOV.U32 R2, RZ, RZ, RZ ;  /* 0x000000ffff027224 */ /* 0x000fe400078e00ff */
[----:B-----5:R-:W-:Y:S01]  /*a8a0*/  IMAD.MOV R0, RZ, RZ, -R5 ;  /* 0x000000ffff007224 */ /* 0x020fe200078e0a05 */
[----:B------:R5:W-:Y:S01]  /*a8b0*/  STL [R1+0x3c0], R14 ;  /* 0x0003c00e01007387 */ /* 0x000be20000100800 */
[----:B------:R-:W-:Y:S01]  /*a8c0*/  IMAD.HI.U32 R8, R3, R8, R2 ;  /* 0x0000000803087227 */ /* 0x000fe200078e0002 */
[----:B------:R-:W-:Y:S01]  /*a8d0*/  IABS R3, R11 ;  /* 0x0000000b00037213 */ /* 0x000fe20000000000 */
[----:B------:R-:W0:Y:S01]  /*a8e0*/  LDCU UR49, c[0x0][0x3a8] ;  /* 0x00007500ff3177ac */ /* 0x000e220008000800 */
[----:B------:R-:W-:Y:S01]  /*a8f0*/  IABS R2, R6 ;  /* 0x0000000600027213 */ /* 0x000fe20000000000 */
[----:B------:R-:W-:-:S02]  /*a900*/  IMAD R0, R0, R29, RZ ;  /* 0x0000001d00007224 */ /* 0x000fc400078e02ff */
[----:B------:R-:W-:Y:S01]  /*a910*/  IMAD.MOV.U32 R4, RZ, RZ, RZ ;  /* 0x000000ffff047224 */ /* 0x000fe200078e00ff */
[----:B------:R-:W0:Y:S01]  /*a920*/  LDCU UR50, c[0x0][0x3a8] ;  /* 0x00007500ff3277ac */ /* 0x000e220008000800 */
[C---:B------:R-:W-:Y:S01]  /*a930*/  IMAD.HI.U32 R11, R8.reuse, R7, RZ ;  /* 0x00000007080b7227 */ /* 0x040fe200078e00ff */
[----:B------:R-:W0:Y:S03]  /*a940*/  LDCU UR51, c[0x0][0x3a8] ;  /* 0x00007500ff3377ac */ /* 0x000e260008000800 */
[----:B------:R-:W-:Y:S01]  /*a950*/  IMAD.HI.U32 R0, R5, R0, R4 ;  /* 0x0000000005007227 */ /* 0x000fe200078e0004 */
[----:B------:R-:W-:Y:S01]  /*a960*/  IABS R5, R10 ;  /* 0x0000000a00057213 */ /* 0x000fe20000000000 */
[----:B------:R-:W0:Y:S02]  /*a970*/  LDCU UR52, c[0x0][0x3a8] ;  /* 0x00007500ff3477ac */ /* 0x000e240008000800 */
[----:B------:R-:W-:Y:S01]  /*a980*/  IMAD.HI.U32 R4, R8, R9, RZ ;  /* 0x0000000908047227 */ /* 0x000fe200078e00ff */
[----:B------:R-:W0:Y:S03]  /*a990*/  LDCU UR54, c[0x0][0x3a8] ;  /* 0x00007500ff3677ac */ /* 0x000e260008000800 */
[----:B------:R-:W-:-:S02]  /*a9a0*/  IMAD.MOV R4, RZ, RZ, -R4 ;  /* 0x000000ffff047224 */ /* 0x000fc400078e0a04 */
[----:B------:R-:W-:Y:S01]  /*a9b0*/  IMAD.HI.U32 R10, R8, R3, RZ ;  /* 0x00000003080a7227 */ /* 0x000fe200078e00ff */
[----:B------:R-:W0:Y:S03]  /*a9c0*/  LDCU UR56, c[0x0][0x3a8] ;  /* 0x00007500ff3877ac */ /* 0x000e260008000800 */
[----:B-----5:R-:W-:Y:S01]  /*a9d0*/  IMAD R14, R22, R4, R9 ;  /* 0x00000004160e7224 */ /* 0x020fe200078e0209 */
[----:B------:R-:W5:Y:S01]  /*a9e0*/  LDCU UR55, c[0x0][0x3a8] ;  /* 0x00007500ff3777ac */ /* 0x000f620008000800 */
[----:B------:R-:W-:Y:S02]  /*a9f0*/  IMAD.MOV R10, RZ, RZ, -R10 ;  /* 0x000000ffff0a7224 */ /* 0x000fe400078e0a0a */
[----:B------:R-:W-:Y:S01]  /*aa00*/  IMAD.MOV R9, RZ, RZ, -R11 ;  /* 0x000000ffff097224 */ /* 0x000fe200078e0a0b */
[----:B------:R0:W-:Y:S01]  /*aa10*/  STL [R1+0x58], R14 ;  /* 0x0000580e01007387 */ /* 0x0001e20000100800 */
[----:B------:R-:W-:Y:S01]  /*aa20*/  IMAD.HI.U32 R6, R8, R5, RZ ;  /* 0x0000000508067227 */ /* 0x000fe200078e00ff */
[----:B------:R-:W1:Y:S02]  /*aa30*/  LDCU UR8, c[0x0][0x3a8] ;  /* 0x00007500ff0877ac */ /* 0x000e640008000800 */
[----:B------:R-:W2:Y:S01]  /*aa40*/  LDL R11, [R1+0x3100] ;  /* 0x00310000010b7983 */ /* 0x000ea20000100800 */
[----:B------:R-:W-:Y:S01]  /*aa50*/  IMAD R9, R22, R9, R7 ;  /* 0x0000000916097224 */ /* 0x000fe200078e0207 */
[----:B------:R-:W1:Y:S01]  /*aa60*/  LDCU UR9, c[0x0][0x3a8] ;  /* 0x00007500ff0977ac */ /* 0x000e620008000800 */
[----:B------:R-:W-:Y:S01]  /*aa70*/  IMAD.HI.U32 R4, R8, R2, RZ ;  /* 0x0000000208047227 */ /* 0x000fe200078e00ff */
[----:B------:R-:W3:Y:S01]  /*aa80*/  LDL R7, [R1+0x103c] ;  /* 0x00103c0001077983 */ /* 0x000ee20000100800 */
[----:B------:R-:W1:Y:S02]  /*aa90*/  LDCU UR10, c[0x0][0x3a8] ;  /* 0x00007500ff0a77ac */ /* 0x000e640008000800 */
[----:B0-----:R-:W-:-:S02]  /*aaa0*/  IMAD R14, R22, R10, R3 ;  /* 0x0000000a160e7224 */ /* 0x001fc400078e0203 */
[----:B------:R-:W3:Y:S01]  /*aab0*/  LDL R3, [R1+0x3104] ;  /* 0x0031040001037983 */ /* 0x000ee20000100800 */
[----:B------:R-:W0:Y:S03]  /*aac0*/  LDCU UR11, c[0x0][0x3a8] ;  /* 0x00007500ff0b77ac */ /* 0x000e260008000800 */
[----:B------:R-:W4:Y:S01]  /*aad0*/  LDL R10, [R1+0x56d8] ;  /* 0x0056d800010a7983 */ /* 0x000f220000100800 */
[----:B------:R-:W0:Y:S03]  /*aae0*/  LDCU UR12, c[0x0][0x3a8] ;  /* 0x00007500ff0c77ac */ /* 0x000e260008000800 */
[----:B------:R1:W-:Y:S01]  /*aaf0*/  STL [R1+0x50], R9 ;  /* 0x0000500901007387 */ /* 0x0003e20000100800 */
[----:B------:R-:W0:Y:S01]  /*ab00*/  LDCU UR13, c[0x0][0x3a8] ;  /* 0x00007500ff0d77ac */ /* 0x000e220008000800 */
[----:B------:R-:W0:Y:S01]  /*ab10*/  LDCU UR14, c[0x0][0x3a8] ;  /* 0x00007500ff0e77ac */ /* 0x000e220008000800 */
[----:B------:R-:W0:Y:S01]  /*ab20*/  LDCU UR15, c[0x0][0x3a8] ;  /* 0x00007500ff0f77ac */ /* 0x000e220008000800 */
[----:B-1----:R-:W5:Y:S01]  /*ab30*/  LDL R9, [R1+0x56d4] ;  /* 0x0056d40001097983 */ /* 0x002f620000100800 */
[----:B------:R-:W-:-:S02]  /*ab40*/  IMAD.MOV R6, RZ, RZ, -R6 ;  /* 0x000000ffff067224 */ /* 0x000fc400078e0a06 */
[----:B------:R-:W-:Y:S01]  /*ab50*/  IMAD.MOV R4, RZ, RZ, -R4 ;  /* 0x000000ffff047224 */ /* 0x000fe200078e0a04 */
[----:B------:R-:W1:Y:S01]  /*ab60*/  LDCU UR16, c[0x0][0x3a8] ;  /* 0x00007500ff1077ac */ /* 0x000e620008000800 */
[C---:B------:R-:W-:Y:S02]  /*ab70*/  IMAD R6, R22.reuse, R6, R5 ;  /* 0x0000000616067224 */ /* 0x040fe400078e0205 */
[----:B------:R-:W-:Y:S01]  /*ab80*/  IMAD R2, R22, R4, R2 ;  /* 0x0000000416027224 */ /* 0x000fe200078e0202 */
[----:B------:R-:W0:Y:S01]  /*ab90*/  LDCU UR17, c[0x0][0x3a8] ;  /* 0x00007500ff1177ac */ /* 0x000e220008000800 */
        /* <DEDUP_REMOVED lines=25> */
[----:B--2---:R-:W-:-:S02]  /*ad30*/  IABS R5, R11 ;  /* 0x0000000b00057213 */ /* 0x004fc40000000000 */
[----:B------:R-:W2:Y:S01]  /*ad40*/  LDL R11, [R1+0x56c0] ;  /* 0x0056c000010b7983 */ /* 0x000ea20000100800 */
[----:B---3--:R-:W-:-:S03]  /*ad50*/  IABS R3, R3 ;  /* 0x0000000300037213 */ /* 0x008fc60000000000 */
[----:B------:R-:W-:Y:S01]  /*ad60*/  STL [R1+0x4c], R6 ;  /* 0x00004c0601007387 */ /* 0x000fe20000100800 */
[----:B----4-:R-:W-:-:S03]  /*ad70*/  IABS R4, R10 ;  /* 0x0000000a00047213 */ /* 0x010fc60000000000 */
[----:B------:R5:W-:Y:S01]  /*ad80*/  STL [R1+0x3bc], R2 ;  /* 0x0003bc0201007387 */ /* 0x000be20000100800 */
[----:B------:R-:W-:Y:S01]  /*ad90*/  IMAD.HI.U32 R10, R8, R3, RZ ;  /* 0x00000003080a7227 */ /* 0x000fe200078e00ff */
[----:B------:R-:W-:-:S03]  /*ada0*/  IABS R7, R7 ;  /* 0x0000000700077213 */ /* 0x000fc60000000000 */
[----:B------:R-:W-:Y:S01]  /*adb0*/  IMAD.MOV R10, RZ, RZ, -R10 ;  /* 0x000000ffff0a7224 */ /* 0x000fe200078e0a0a */
[----:B-----5:R-:W-:Y:S01]  /*adc0*/  IABS R2, R9 ;  /* 0x0000000900027213 */ /* 0x020fe20000000000 */
[----:B------:R-:W-:-:S04]  /*add0*/  IMAD.HI.U32 R9, R8, R5, RZ ;  /* 0x0000000508097227 */ /* 0x000fc800078e00ff */
[----:B------:R-:W-:Y:S02]  /*ade0*/  IMAD.MOV R9, RZ, RZ, -R9 ;  /* 0x000000ffff097224 */ /* 0x000fe400078e0a09 */
[----:B------:R-:W-:-:S04]  /*adf0*/  IMAD.HI.U32 R8, R8, R7, RZ ;  /* 0x0000000708087227 */ /* 0x000fc800078e00ff */
[C---:B------:R-:W-:Y:S02]  /*ae00*/  IMAD R3, R22.reuse, R10, R3 ;  /* 0x0000000a16037224 */ /* 0x040fe400078e0203 */
[----:B------:R-:W-:Y:S01]  /*ae10*/  IMAD R9, R22, R9, R5 ;  /* 0x0000000916097224 */ /* 0x000fe200078e0205 */
[----:B------:R-:W3:Y:S01]  /*ae20*/  LDL R10, [R1+0x56c4] ;  /* 0x0056c400010a7983 */ /* 0x000ee20000100800 */
[----:B------:R-:W-:-:S03]  /*ae30*/  IMAD.MOV R8, RZ, RZ, -R8 ;  /* 0x000000ffff087224 */ /* 0x000fc600078e0a08 */
[----:B------:R-:W-:Y:S01]  /*ae40*/  STL [R1+0x48], R3 ;  /* 0x0000480301007387 */ /* 0x000fe20000100800 */
[----:B------:R-:W-:-:S03]  /*ae50*/  IMAD R8, R22, R8, R7 ;  /* 0x0000000816087224 */ /* 0x000fc600078e0207 */
[----:B------:R-:W4:Y:S04]  /*ae60*/  LDL R5, [R1+0x56d0] ;  /* 0x0056d00001057983 */ /* 0x000f280000100800 */
[----:B------:R5:W-:Y:S04]  /*ae70*/  STL [R1+0x3a8], R9 ;  /* 0x0003a80901007387 */ /* 0x000be80000100800 */
[----:B------:R-:W4:Y:S04]  /*ae80*/  LDL R7, [R1+0x56cc] ;  /* 0x0056cc0001077983 */ /* 0x000f280000100800 */
[----:B-----5:R-:W5:Y:S01]  /*ae90*/  LDL R9, [R1+0x56c8] ;  /* 0x0056c80001097983 */ /* 0x020f620000100800 */
[----:B------:R-:W-:-:S04]  /*aea0*/  IMAD.HI.U32 R6, R0, R4, RZ ;  /* 0x0000000400067227 */ /* 0x000fc800078e00ff */
[----:B------:R-:W-:-:S04]  /*aeb0*/  IMAD.HI.U32 R3, R0, R2, RZ ;  /* 0x0000000200037227 */ /* 0x000fc800078e00ff */
[----:B------:R-:W-:Y:S02]  /*aec0*/  IMAD.MOV R6, RZ, RZ, -R6 ;  /* 0x000000ffff067224 */ /* 0x000fe400078e0a06 */
[----:B------:R-:W-:Y:S02]  /*aed0*/  IMAD.MOV R3, RZ, RZ, -R3 ;  /* 0x000000ffff037224 */ /* 0x000fe400078e0a03 */
[C---:B------:R-:W-:Y:S02]  /*aee0*/  IMAD R6, R29.reuse, R6, R4 ;  /* 0x000000061d067224 */ /* 0x040fe400078e0204 */
[----:B------:R-:W-:Y:S01]  /*aef0*/  IMAD R2, R29, R3, R2 ;  /* 0x000000031d027224 */ /* 0x000fe200078e0202 */
[----:B------:R-:W-:Y:S04]  /*af00*/  STL [R1+0x3b0], R8 ;  /* 0x0003b00801007387 */ /* 0x000fe80000100800 */
[----:B------:R-:W-:Y:S04]  /*af10*/  STL [R1+0x3b4], R6 ;  /* 0x0003b40601007387 */ /* 0x000fe80000100800 */
[----:B------:R2:W-:Y:S02]  /*af20*/  STL [R1+0x3b8], R2 ;  /* 0x0003b80201007387 */ /* 0x0005e40000100800 */
[----:B--2---:R-:W-:-:S02]  /*af30*/  IABS R2, R11 ;  /* 0x0000000b00027213 */ /* 0x004fc40000000000 */
[----:B------:R-:W2:Y:S01]  /*af40*/  LDL R11, [R1+0x56b0] ;  /* 0x0056b000010b7983 */ /* 0x000ea20000100800 */
[----:B---3--:R-:W-:Y:S02]  /*af50*/  IABS R3, R10 ;  /* 0x0000000a00037213 */ /* 0x008fe40000000000 */
[----:B----4-:R-:W-:-:S05]  /*af60*/  IABS R5, R5 ;  /* 0x0000000500057213 */ /* 0x010fca0000000000 */
[----:B------:R-:W-:Y:S01]  /*af70*/  IMAD.HI.U32 R10, R0, R5, RZ ;  /* 0x00000005000a7227 */ /* 0x000fe200078e00ff */
[----:B------:R-:W-:-:S03]  /*af80*/  IABS R4, R7 ;  /* 0x0000000700047213 */ /* 0x000fc60000000000 */
[----:B------:R-:W-:Y:S01]  /*af90*/  IMAD.MOV R10, RZ, RZ, -R10 ;  /* 0x000000ffff0a7224 */ /* 0x000fe200078e0a0a */
[----:B-----5:R-:W-:Y:S01]  /*afa0*/  IABS R7, R9 ;  /* 0x0000000900077213 */ /* 0x020fe20000000000 */
[----:B------:R-:W-:-:S04]  /*afb0*/  IMAD.HI.U32 R9, R0, R4, RZ ;  /* 0x0000000400097227 */ /* 0x000fc800078e00ff */
[----:B------:R-:W-:-:S04]  /*afc0*/  IMAD.HI.U32 R8, R0, R7, RZ ;  /* 0x0000000700087227 */ /* 0x000fc800078e00ff */
[----:B------:R-:W-:Y:S02]  /*afd0*/  IMAD.MOV R9, RZ, RZ, -R9 ;  /* 0x000000ffff097224 */ /* 0x000fe400078e0a09 */
[C---:B------:R-:W-:Y:S02]  /*afe0*/  IMAD R5, R29.reuse, R10, R5 ;  /* 0x0000000a1d057224 */ /* 0x040fe400078e0205 */
[----:B------:R-:W-:Y:S01]  /*aff0*/  IMAD.MOV R8, RZ, RZ, -R8 ;  /* 0x000000ffff087224 */ /* 0x000fe200078e0a08 */
[----:B------:R-:W3:Y:S01]  /*b000*/  LDL R10, [R1+0x5638] ;  /* 0x00563800010a7983 */ /* 0x000ee20000100800 */
[C---:B------:R-:W-:Y:S02]  /*b010*/  IMAD R9, R29.reuse, R9, R4 ;  /* 0x000000091d097224 */ /* 0x040fe400078e0204 */
[----:B------:R-:W-:Y:S01]  /*b020*/  IMAD R7, R29, R8, R7 ;  /* 0x000000081d077224 */ /* 0x000fe200078e0207 */
[----:B------:R-:W-:Y:S04]  /*b030*/  STL [R1+0x3ac], R5 ;  /* 0x0003ac0501007387 */ /* 0x000fe80000100800 */
[----:B------:R-:W4:Y:S04]  /*b040*/  LDL R4, [R1+0x56bc] ;  /* 0x0056bc0001047983 */ /* 0x000f280000100800 */
[----:B------:R5:W-:Y:S04]  /*b050*/  STL [R1+0x394], R9 ;  /* 0x0003940901007387 */ /* 0x000be80000100800 */
[----:B------:R-:W2:Y:S04]  /*b060*/  LDL R8, [R1+0x56b8] ;  /* 0x0056b80001087983 */ /* 0x000ea80000100800 */
[----:B-----5:R-:W5:Y:S04]  /*b070*/  LDL R9, [R1+0x56b4] ;  /* 0x0056b40001097983 */ /* 0x020f680000100800 */
[----:B------:R0:W-:Y:S04]  /*b080*/  STL [R1+0x39c], R7 ;  /* 0x00039c0701007387 */ /* 0x0001e80000100800 */
[----:B0-----:R-:W5:Y:S01]  /*b090*/  LDL R7, [R1+0x563c] ;  /* 0x00563c0001077983 */ /* 0x001f620000100800 */
[----:B------:R-:W-:-:S04]  /*b0a0*/  IMAD.HI.U32 R6, R0, R3, RZ ;  /* 0x0000000300067227 */ /* 0x000fc800078e00ff */
[----:B------:R-:W-:-:S04]  /*b0b0*/  IMAD.HI.U32 R5, R0, R2, RZ ;  /* 0x0000000200057227 */ /* 0x000fc800078e00ff */
[----:B------:R-:W-:Y:S02]  /*b0c0*/  IMAD.MOV R6, RZ, RZ, -R6 ;  /* 0x000000ffff067224 */ /* 0x000fe400078e0a06 */
[----:B------:R-:W-:Y:S02]  /*b0d0*/  IMAD.MOV R5, RZ, RZ, -R5 ;  /* 0x000000ffff057224 */ /* 0x000fe400078e0a05 */
[C---:B------:R-:W-:Y:S02]  /*b0e0*/  IMAD R6, R29.reuse, R6, R3 ;  /* 0x000000061d067224 */ /* 0x040fe400078e0203 */
[----:B------:R-:W-:-:S03]  /*b0f0*/  IMAD R2, R29, R5, R2 ;  /* 0x000000051d027224 */ /* 0x000fc600078e0202 */
[----:B------:R-:W-:Y:S04]  /*b100*/  STL [R1+0x3a0], R6 ;  /* 0x0003a00601007387 */ /* 0x000fe80000100800 */
[----:B------:R5:W-:Y:S01]  /*b110*/  STL [R1+0x3a4], R2 ;  /* 0x0003a40201007387 */ /* 0x000be20000100800 */
[----:B---3--:R-:W-:Y:S02]  /*b120*/  IABS R5, R10 ;  /* 0x0000000a00057213 */ /* 0x008fe40000000000 */
[----:B----4-:R-:W-:-:S05]  /*b130*/  IABS R4, R4 ;  /* 0x0000000400047213 */ /* 0x010fca0000000000 */
[----:B------:R-:W-:Y:S01]  /*b140*/  IMAD.HI.U32 R10, R0, R4, RZ ;  /* 0x00000004000a7227 */ /* 0x000fe200078e00ff */
[----:B--2---:R-:W-:-:S03]  /*b150*/  IABS R3, R8 ;  /* 0x0000000800037213 */ /* 0x004fc60000000000 */
[----:B------:R-:W-:Y:S01]  /*b160*/  IMAD.MOV R10, RZ, RZ, -R10 ;  /* 0x000000ffff0a7224 */ /* 0x000fe200078e0a0a */
[----:B-----5:R-:W-:Y:S01]  /*b170*/  IABS R2, R9 ;  /* 0x0000000900027213 */ /* 0x020fe20000000000 */
[----:B------:R-:W-:-:S04]  /*b180*/  IMAD.HI.U32 R9, R0, R3, RZ ;  /* 0x0000000300097227 */ /* 0x000fc800078e00ff */
[----:B------:R-:W-:Y:S02]  /*b190*/  IMAD.MOV R9, RZ, RZ, -R9 ;  /* 0x000000ffff097224 */ /* 0x000fe400078e0a09 */
[C---:B------:R-:W-:Y:S01]  /*b1a0*/  IMAD R4, R29.reuse, R10, R4 ;  /* 0x0000000a1d047224 */ /* 0x040fe200078e0204 */
[----:B------:R-:W-:Y:S01]  /*b1b0*/  IABS R7, R7 ;  /* 0x0000000700077213 */ /* 0x000fe20000000000 */
[C---:B------:R-:W-:Y:S01]  /*b1c0*/  IMAD R3, R29.reuse, R9, R3 ;  /* 0x000000091d037224 */ /* 0x040fe200078e0203 */
[----:B------:R-:W2:Y:S03]  /*b1d0*/  LDL R10, [R1+0x56a4] ;  /* 0x0056a400010a7983 */ /* 0x000ea60000100800 */
[----:B------:R-:W-:Y:S01]  /*b1e0*/  IMAD.HI.U32 R8, R0, R7, RZ ;  /* 0x0000000700087227 */ /* 0x000fe200078e00ff */
[----:B------:R-:W-:Y:S03]  /*b1f0*/  STL [R1+0x398], R4 ;  /* 0x0003980401007387 */ /* 0x000fe60000100800 */
[----:B------:R-:W-:Y:S01]  /*b200*/  IMAD.MOV R8, RZ, RZ, -R8 ;  /* 0x000000ffff087224 */ /* 0x000fe200078e0a08 */
[----:B------:R-:W3:Y:S03]  /*b210*/  LDL R9, [R1+0x56a0] ;  /* 0x0056a00001097983 */ /* 0x000ee60000100800 */
[----:B------:R-:W-:Y:S01]  /*b220*/  IMAD R7, R29, R8, R7 ;  /* 0x000000081d077224 */ /* 0x000fe200078e0207 */
[----:B------:R0:W-:Y:S04]  /*b230*/  STL [R1+0x380], R3 ;  /* 0x0003800301007387 */ /* 0x0001e80000100800 */
[----:B------:R-:W4:Y:S01]  /*b240*/  LDL R8, [R1+0x56ac] ;  /* 0x0056ac0001087983 */ /* 0x000f220000100800 */
[----:B0-----:R-:W-:-:S03]  /*b250*/  IABS R3, R11 ;  /* 0x0000000b00037213 */ /* 0x001fc60000000000 */
[----:B------:R-:W5:Y:S04]  /*b260*/  LDL R11, [R1+0x5698] ;  /* 0x00569800010b7983 */ /* 0x000f680000100800 */
        /* <DEDUP_REMOVED lines=10> */
[----:B--2---:R-:W-:Y:S01]  /*b310*/  IABS R4, R10 ;  /* 0x0000000a00047213 */ /* 0x004fe20000000000 */
[----:B------:R-:W-:-:S04]  /*b320*/  IMAD.HI.U32 R10, R0, R3, RZ ;  /* 0x00000003000a7227 */ /* 0x000fc800078e00ff */
[----:B------:R-:W-:Y:S01]  /*b330*/  IMAD.MOV R10, RZ, RZ, -R10 ;  /* 0x000000ffff0a7224 */ /* 0x000fe200078e0a0a */
[----:B---3--:R-:W-:Y:S02]  /*b340*/  IABS R2, R9 ;  /* 0x0000000900027213 */ /* 0x008fe40000000000 */
[----:B----4-:R-:W-:Y:S01]  /*b350*/  IABS R5, R8 ;  /* 0x0000000800057213 */ /* 0x010fe20000000000 */
[----:B------:R-:W-:Y:S02]  /*b360*/  IMAD R3, R29, R10, R3 ;  /* 0x0000000a1d037224 */ /* 0x000fe400078e0203 */
[----:B------:R-:W2:Y:S02]  /*b370*/  LDL R10, [R1+0x5690] ;  /* 0x00569000010a7983 */ /* 0x000ea40000100800 */
[----:B------:R-:W-:-:S04]  /*b380*/  IMAD.HI.U32 R9, R0, R5, RZ ;  /* 0x0000000500097227 */ /* 0x000fc800078e00ff */
[----:B------:R-:W-:Y:S01]  /*b390*/  IMAD.MOV R9, RZ, RZ, -R9 ;  /* 0x000000ffff097224 */ /* 0x000fe200078e0a09 */
[----:B------:R-:W-:Y:S03]  /*b3a0*/  STL [R1+0x384], R3 ;  /* 0x0003840301007387 */ /* 0x000fe60000100800 */
[----:B------:R-:W-:Y:S02]  /*b3b0*/  IMAD R9, R29, R9, R5 ;  /* 0x000000091d097224 */ /* 0x000fe400078e0205 */
[----:B------:R-:W3:Y:S01]  /*b3c0*/  LDL R5, [R1+0x569c] ;  /* 0x00569c0001057983 */ /* 0x000ee20000100800 */
[----:B-----5:R-:W-:-:S05]  /*b3d0*/  IABS R7, R7 ;  /* 0x0000000700077213 */ /* 0x020fca0000000000 */
[----:B------:R-:W-:Y:S01]  /*b3e0*/  IMAD.HI.U32 R8, R0, R7, RZ ;  /* 0x0000000700087227 */ /* 0x000fe200078e00ff */
[----:B------:R0:W-:Y:S03]  /*b3f0*/  STL [R1+0x36c], R9 ;  /* 0x00036c0901007387 */ /* 0x0001e60000100800 */
[----:B------:R-:W-:-:S04]  /*b400*/  IMAD.MOV R8, RZ, RZ, -R8 ;  /* 0x000000ffff087224 */ /* 0x000fc800078e0a08 */
[----:B------:R-:W-:Y:S02]  /*b410*/  IMAD R8, R29, R8, R7 ;  /* 0x000000081d087224 */ /* 0x000fe400078e0207 */
[----:B------:R-:W4:Y:S04]  /*b420*/  LDL R7, [R1+0x5694] ;  /* 0x0056940001077983 */ /* 0x000f280000100800 */
[----:B0-----:R-:W5:Y:S01]  /*b430*/  LDL R9, [R1+0x568c] ;  /* 0x00568c0001097983 */ /* 0x001f620000100800 */
[----:B------:R-:W-:-:S04]  /*b440*/  IMAD.HI.U32 R6, R0, R4, RZ ;  /* 0x0000000400067227 */ /* 0x000fc800078e00ff */
[----:B------:R-:W-:-:S04]  /*b450*/  IMAD.HI.U32 R3, R0, R2, RZ ;  /* 0x0000000200037227 */ /* 0x000fc800078e00ff */
[----:B------:R-:W-:Y:S02]  /*b460*/  IMAD.MOV R6, RZ, RZ, -R6 ;  /* 0x000000ffff067224 */ /* 0x000fe400078e0a06 */
[----:B------:R-:W-:Y:S02]  /*b470*/  IMAD.MOV R3, RZ, RZ, -R3 ;  /* 0x000000ffff037224 */ /* 0x000fe400078e0a03 */
[C---:B------:R-:W-:Y:S02]  /*b480*/  IMAD R6, R29.reuse, R6, R4 ;  /* 0x000000061d067224 */ /* 0x040fe400078e0204 */
[----:B------:R-:W-:Y:S01]  /*b490*/  IMAD R2, R29, R3, R2 ;  /* 0x000000031d027224 */ /* 0x000fe200078e0202 */
[----:B------:R-:W-:Y:S01]  /*b4a0*/  STL [R1+0x374], R8 ;  /* 0x0003740801007387 */ /* 0x000fe20000100800 */
[----:B------:R-:W-:-:S03]  /*b4b0*/  IABS R4, R11 ;  /* 0x0000000b00047213 */ /* 0x000fc60000000000 */
[----:B------:R-:W5:Y:S04]  /*b4c0*/  LDL R11, [R1+0x5678] ;  /* 0x00567800010b7983 */ /* 0x000f680000100800 */
[----:B------:R-:W-:Y:S04]  /*b4d0*/  STL [R1+0x378], R6 ;  /* 0x0003780601007387 */ /* 0x000fe80000100800 */
[----:B------:R5:W-:Y:S01]  /*b4e0*/  STL [R1+0x37c], R2 ;  /* 0x00037c0201007387 */ /* 0x000be20000100800 */
[----:B--2---:R-:W-:Y:S02]  /*b4f0*/  IABS R3, R10 ;  /* 0x0000000a00037213 */ /* 0x004fe40000000000 */
[----:B---3--:R-:W-:-:S05]  /*b500*/  IABS R5, R5 ;  /* 0x0000000500057213 */ /* 0x008fca0000000000 */
[----:B------:R-:W-:-:S04]  /*b510*/  IMAD.HI.U32 R10, R0, R5, RZ ;  /* 0x00000005000a7227 */ /* 0x000fc800078e00ff */
[----:B------:R-:W-:-:S04]  /*b520*/  IMAD.MOV R10, RZ, RZ, -R10 ;  /* 0x000000ffff0a7224 */ /* 0x000fc800078e0a0a */
[----:B------:R-:W-:Y:S02]  /*b530*/  IMAD R5, R29, R10, R5 ;  /* 0x0000000a1d057224 */ /* 0x000fe400078e0205 */
[----:B------:R-:W2:Y:S01]  /*b540*/  LDL R10, [R1+0x567c] ;  /* 0x00567c00010a7983 */ /* 0x000ea20000100800 */
[----:B----4-:R-:W-:Y:S02]  /*b550*/  IABS R7, R7 ;  /* 0x0000000700077213 */ /* 0x010fe40000000000 */
[----:B-----5:R-:W-:Y:S01]  /*b560*/  IABS R2, R9 ;  /* 0x0000000900027213 */ /* 0x020fe20000000000 */
[----:B------:R-:W-:-:S04]  /*b570*/  IMAD.HI.U32 R9, R0, R4, RZ ;  /* 0x0000000400097227 */ /* 0x000fc800078e00ff */
[----:B------:R-:W-:Y:S02]  /*b580*/  IMAD.MOV R9, RZ, RZ, -R9 ;  /* 0x000000ffff097224 */ /* 0x000fe400078e0a09 */
[C---:B------:R-:W-:Y:S01]  /*b590*/  IMAD.HI.U32 R8, R0.reuse, R7, RZ ;  /* 0x0000000700087227 */ /* 0x040fe200078e00ff */
[----:B------:R-:W-:Y:S03]  /*b5a0*/  STL [R1+0x370], R5 ;  /* 0x0003700501007387 */ /* 0x000fe60000100800 */
[C---:B------:R-:W-:Y:S02]  /*b5b0*/  IMAD R9, R29.reuse, R9, R4 ;  /* 0x000000091d097224 */ /* 0x040fe400078e0204 */
[----:B------:R-:W-:Y:S01]  /*b5c0*/  IMAD.MOV R8, RZ, RZ, -R8 ;  /* 0x000000ffff087224 */ /* 0x000fe200078e0a08 */
[----:B------:R-:W3:Y:S03]  /*b5d0*/  LDL R4, [R1+0x5688] ;  /* 0x0056880001047983 */ /* 0x000ee60000100800 */
[----:B------:R-:W-:Y:S01]  /*b5e0*/  IMAD R8, R29, R8, R7 ;  /* 0x000000081d087224 */ /* 0x000fe200078e0207 */
[----:B------:R0:W-:Y:S04]  /*b5f0*/  STL [R1+0x358], R9 ;  /* 0x0003580901007387 */ /* 0x0001e80000100800 */
        /* <DEDUP_REMOVED lines=11> */
[----:B0-----:R-:W-:-:S02]  /*b6b0*/  IABS R2, R11 ;  /* 0x0000000b00027213 */ /* 0x001fc40000000000 */
[----:B------:R-:W5:Y:S01]  /*b6c0*/  LDL R11, [R1+0x5660] ;  /* 0x00566000010b7983 */ /* 0x000f620000100800 */
[----:B--2---:R-:W-:Y:S02]  /*b6d0*/  IABS R5, R10 ;  /* 0x0000000a00057213 */ /* 0x004fe40000000000 */
[----:B---3--:R-:W-:-:S05]  /*b6e0*/  IABS R4, R4 ;  /* 0x0000000400047213 */ /* 0x008fca0000000000 */
[----:B------:R-:W-:Y:S01]  /*b6f0*/  IMAD.HI.U32 R10, R0, R4, RZ ;  /* 0x00000004000a7227 */ /* 0x000fe200078e00ff */
[----:B----4-:R-:W-:-:S03]  /*b700*/  IABS R3, R7 ;  /* 0x0000000700037213 */ /* 0x010fc60000000000 */
[----:B------:R-:W-:Y:S01]  /*b710*/  IMAD.MOV R10, RZ, RZ, -R10 ;  /* 0x000000ffff0a7224 */ /* 0x000fe200078e0a0a */
[----:B-----5:R-:W-:Y:S01]  /*b720*/  IABS R7, R9 ;  /* 0x0000000900077213 */ /* 0x020fe20000000000 */
[----:B------:R-:W-:-:S04]  /*b730*/  IMAD.HI.U32 R9, R0, R3, RZ ;  /* 0x0000000300097227 */ /* 0x000fc800078e00ff */
[----:B------:R-:W-:-:S04]  /*b740*/  IMAD.HI.U32 R8, R0, R7, RZ ;  /* 0x0000000700087227 */ /* 0x000fc800078e00ff */
[----:B------:R-:W-:Y:S02]  /*b750*/  IMAD.MOV R9, RZ, RZ, -R9 ;  /* 0x000000ffff097224 */ /* 0x000fe400078e0a09 */
[C---:B------:R-:W-:Y:S02]  /*b760*/  IMAD R4, R29.reuse, R10, R4 ;  /* 0x0000000a1d047224 */ /* 0x040fe400078e0204 */
[----:B------:R-:W-:Y:S01]  /*b770*/  IMAD.MOV R8, RZ, RZ, -R8 ;  /* 0x000000ffff087224 */ /* 0x000fe200078e0a08 */
[----:B------:R-:W2:Y:S01]  /*b780*/  LDL R10, [R1+0x5668] ;  /* 0x00566800010a7983 */ /* 0x000ea20000100800 */
[C---:B------:R-:W-:Y:S02]  /*b790*/  IMAD R9, R29.reuse, R9, R3 ;  /* 0x000000091d097224 */ /* 0x040fe400078e0203 */
[----:B------:R-:W-:Y:S01]  /*b7a0*/  IMAD R7, R29, R8, R7 ;  /* 0x000000081d077224 */ /* 0x000fe200078e0207 */
[----:B------:R-:W-:Y:S04]  /*b7b0*/  STL [R1+0x35c], R4 ;  /* 0x00035c0401007387 */ /* 0x000fe80000100800 */
[----:B------:R-:W3:Y:S04]  /*b7c0*/  LDL R3, [R1+0x5674] ;  /* 0x0056740001037983 */ /* 0x000ee80000100800 */
[----:B------:R0:W-:Y:S04]  /*b7d0*/  STL [R1+0x344], R9 ;  /* 0x0003440901007387 */ /* 0x0001e80000100800 */
[----:B------:R-:W4:Y:S04]  /*b7e0*/  LDL R8, [R1+0x5670] ;  /* 0x0056700001087983 */ /* 0x000f280000100800 */
[----:B0-----:R-:W5:Y:S04]  /*b7f0*/  LDL R9, [R1+0x5664] ;  /* 0x0056640001097983 */ /* 0x001f680000100800 */
        /* <DEDUP_REMOVED lines=10> */
[----:B--2---:R-:W-:Y:S02]  /*b8a0*/  IABS R4, R10 ;  /* 0x0000000a00047213 */ /* 0x004fe40000000000 */
[----:B---3--:R-:W-:-:S05]  /*b8b0*/  IABS R3, R3 ;  /* 0x0000000300037213 */ /* 0x008fca0000000000 */
[----:B------:R-:W-:Y:S01]  /*b8c0*/  IMAD.HI.U32 R10, R0, R3, RZ ;  /* 0x00000003000a7227 */ /* 0x000fe200078e00ff */
[----:B----4-:R-:W-:-:S03]  /*b8d0*/  IABS R5, R8 ;  /* 0x0000000800057213 */ /* 0x010fc60000000000 */
        /* <DEDUP_REMOVED lines=188> */
[----:B------:R0:W-:Y:S03]  /*c4a0*/  STL [R1+0x2d0], R3 ;  /* 0x0002d00301007387 */ /* 0x0001e60000100800 */
[C---:B------:R-:W-:Y:S02]  /*c4b0*/  IMAD R5, R29.reuse, R9, R5 ;  /* 0x000000091d057224 */ /* 0x040fe400078e0205 */
[----:B------:R-:W-:Y:S01]  /*c4c0*/  IMAD.MOV R8, RZ, RZ, -R8 ;  /* 0x000000ffff087224 */ /* 0x000fe200078e0a08 */
[----:B------:R-:W3:Y:S03]  /*c4d0*/  LDL R9, [R1+0x501c] ;  /* 0x00501c0001097983 */ /* 0x000ee60000100800 */
[----:B------:R-:W-:Y:S01]  /*c4e0*/  IMAD R8, R29, R8, R7 ;  /* 0x000000081d087224 */ /* 0x000fe200078e0207 */
[----:B------:R4:W-:Y:S04]  /*c4f0*/  STL [R1+0x2b8], R5 ;  /* 0x0002b80501007387 */ /* 0x0009e80000100800 */
[----:B------:R-:W5:Y:S01]  /*c500*/  LDL R7, [R1+0x5018] ;  /* 0x0050180001077983 */ /* 0x000f620000100800 */
[----:B------:R-:W-:-:S04]  /*c510*/  IMAD.HI.U32 R6, R0, R4, RZ ;  /* 0x0000000400067227 */ /* 0x000fc800078e00ff */
[----:B0-----:R-:W-:Y:S01]  /*c520*/  IMAD.HI.U32 R3, R0, R2, RZ ;  /* 0x0000000200037227 */ /* 0x001fe200078e00ff */
[----:B----4-:R-:W-:-:S03]  /*c530*/  IABS R5, R25 ;  /* 0x0000001900057213 */ /* 0x010fc60000000000 */
[----:B------:R-:W-:Y:S02]  /*c540*/  IMAD.MOV R6, RZ, RZ, -R6 ;  /* 0x000000ffff067224 */ /* 0x000fe400078e0a06 */
[----:B------:R-:W-:Y:S02]  /*c550*/  IMAD.MOV R3, RZ, RZ, -R3 ;  /* 0x000000ffff037224 */ /* 0x000fe400078e0a03 */
[C---:B------:R-:W-:Y:S02]  /*c560*/  IMAD R25, R29.reuse, R6, R4 ;  /* 0x000000061d197224 */ /* 0x040fe400078e0204 */
[----:B------:R-:W-:Y:S01]  /*c570*/  IMAD R2, R29, R3, R2 ;  /* 0x000000031d027224 */ /* 0x000fe200078e0202 */
[----:B------:R-:W-:Y:S04]  /*c580*/  STL [R1+0x2c0], R8 ;  /* 0x0002c00801007387 */ /* 0x000fe80000100800 */
[----:B------:R0:W-:Y:S02]  /*c590*/  STL [R1+0x2c8], R2 ;  /* 0x0002c80201007387 */ /* 0x0001e40000100800 */
[----:B0-----:R-:W-:-:S02]  /*c5a0*/  IABS R2, R11 ;  /* 0x0000000b00027213 */ /* 0x001fc40000000000 */
[----:B------:R-:W4:Y:S01]  /*c5b0*/  LDL R11, [R1+0x503c] ;  /* 0x00503c00010b7983 */ /* 0x000f220000100800 */
[----:B--2---:R-:W-:Y:S01]  /*c5c0*/  IABS R3, R10 ;  /* 0x0000000a00037213 */ /* 0x004fe20000000000 */
[----:B------:R-:W-:-:S04]  /*c5d0*/  IMAD.HI.U32 R10, R0, R5, RZ ;  /* 0x00000005000a7227 */ /* 0x000fc800078e00ff */
[----:B------:R-:W-:-:S04]  /*c5e0*/  IMAD.MOV R10, RZ, RZ, -R10 ;  /* 0x000000ffff0a7224 */ /* 0x000fc800078e0a0a */
[----:B------:R-:W-:Y:S02]  /*c5f0*/  IMAD R5, R29, R10, R5 ;  /* 0x0000000a1d057224 */ /* 0x000fe400078e0205 */
[----:B------:R-:W2:Y:S04]  /*c600*/  LDL R10, [R1+0x5034] ;  /* 0x00503400010a7983 */ /* 0x000ea80000100800 */
[----:B------:R-:W-:Y:S01]  /*c610*/  STL [R1+0x2bc], R5 ;  /* 0x0002bc0501007387 */ /* 0x000fe20000100800 */
[----:B-----5:R-:W-:Y:S02]  /*c620*/  IABS R4, R7 ;  /* 0x0000000700047213 */ /* 0x020fe40000000000 */
[----:B---3--:R-:W-:-:S03]  /*c630*/  IABS R7, R9 ;  /* 0x0000000900077213 */ /* 0x008fc60000000000 */
[----:B------:R-:W-:-:S04]  /*c640*/  IMAD.HI.U32 R9, R0, R4, RZ ;  /* 0x0000000400097227 */ /* 0x000fc800078e00ff */
[----:B------:R-:W-:-:S04]  /*c650*/  IMAD.HI.U32 R8, R0, R7, RZ ;  /* 0x0000000700087227 */ /* 0x000fc800078e00ff */
[----:B------:R-:W-:Y:S02]  /*c660*/  IMAD.MOV R9, RZ, RZ, -R9 ;  /* 0x000000ffff097224 */ /* 0x000fe400078e0a09 */
[----:B------:R-:W-:Y:S02]  /*c670*/  IMAD.MOV R8, RZ, RZ, -R8 ;  /* 0x000000ffff087224 */ /* 0x000fe400078e0a08 */
[C---:B------:R-:W-:Y:S02]  /*c680*/  IMAD R9, R29.reuse, R9, R4 ;  /* 0x000000091d097224 */ /* 0x040fe400078e0204 */
[----:B------:R-:W3:Y:S01]  /*c690*/  LDL R4, [R1+0x5028] ;  /* 0x0050280001047983 */ /* 0x000ee20000100800 */
[----:B------:R-:W-:-:S03]  /*c6a0*/  IMAD R7, R29, R8, R7 ;  /* 0x000000081d077224 */ /* 0x000fc600078e0207 */
[----:B------:R0:W-:Y:S04]  /*c6b0*/  STL [R1+0x2a4], R9 ;  /* 0x0002a40901007387 */ /* 0x0001e80000100800 */
[----:B------:R-:W5:Y:S04]  /*c6c0*/  LDL R8, [R1+0x502c] ;  /* 0x00502c0001087983 */ /* 0x000f680000100800 */
[----:B0-----:R-:W4:Y:S04]  /*c6d0*/  LDL R9, [R1+0x5038] ;  /* 0x0050380001097983 */ /* 0x001f280000100800 */
[----:B------:R0:W-:Y:S04]  /*c6e0*/  STL [R1+0x2ac], R7 ;  /* 0x0002ac0701007387 */ /* 0x0001e80000100800 */
[----:B0-----:R-:W4:Y:S01]  /*c6f0*/  LDL R7, [R1+0x5030] ;  /* 0x0050300001077983 */ /* 0x001f220000100800 */
        /* <DEDUP_REMOVED lines=11> */
[----:B-----5:R-:W-:-:S03]  /*c7b0*/  IABS R3, R8 ;  /* 0x0000000800037213 */ /* 0x020fc60000000000 */
[----:B------:R-:W-:Y:S01]  /*c7c0*/  IMAD.MOV R10, RZ, RZ, -R10 ;  /* 0x000000ffff0a7224 */ /* 0x000fe200078e0a0a */
[----:B----4-:R-:W-:Y:S01]  /*c7d0*/  IABS R2, R9 ;  /* 0x0000000900027213 */ /* 0x010fe20000000000 */
        /* <DEDUP_REMOVED lines=97> */
[----:B------:R-:W-:-:S03]  /*cdf0*/  IMAD R9, R29, R9, R3 ;  /* 0x000000091d097224 */ /* 0x000fc600078e0203 */
[----:B------:R-:W-:Y:S01]  /*ce00*/  STL [R1+0x26c], R4 ;  /* 0x00026c0401007387 */ /* 0x000fe20000100800 */
[----:B------:R-:W-:-:S03]  /*ce10*/  IMAD R7, R29, R8, R7 ;  /* 0x000000081d077224 */ /* 0x000fc600078e0207 */
        /* <DEDUP_REMOVED lines=26> */
[C---:B------:R-:W-:Y:S01]  /*cfc0*/  IMAD.HI.U32 R8, R0.reuse, R7, RZ ;  /* 0x0000000700087227 */ /* 0x040fe200078e00ff */
[----:B------:R0:W-:Y:S03]  /*cfd0*/  STL [R1+0x258], R3 ;  /* 0x0002580301007387 */ /* 0x0001e60000100800 */
[----:B------:R-:W-:Y:S01]  /*cfe0*/  IMAD.MOV R8, RZ, RZ, -R8 ;  /* 0x000000ffff087224 */ /* 0x000fe200078e0a08 */
[----:B------:R-:W3:Y:S03]  /*cff0*/  LDL R9, [R1+0x508c] ;  /* 0x00508c0001097983 */ /* 0x000ee60000100800 */
[----:B------:R-:W-:Y:S01]  /*d000*/  IMAD R8, R29, R8, R7 ;  /* 0x000000081d087224 */ /* 0x000fe200078e0207 */
[----:B------:R4:W-:Y:S04]  /*d010*/  STL [R1+0x240], R5 ;  /* 0x0002400501007387 */ /* 0x0009e80000100800 */
[----:B------:R-:W5:Y:S01]  /*d020*/  LDL R7, [R1+0x5088] ;  /* 0x0050880001077983 */ /* 0x000f620000100800 */
[----:B------:R-:W-:-:S04]  /*d030*/  IMAD.HI.U32 R6, R0, R4, RZ ;  /* 0x0000000400067227 */ /* 0x000fc800078e00ff */
[----:B------:R-:W-:Y:S02]  /*d040*/  IMAD.MOV R6, RZ, RZ, -R6 ;  /* 0x000000ffff067224 */ /* 0x000fe400078e0a06 */
[----:B0-----:R-:W-:-:S04]  /*d050*/  IMAD.HI.U32 R3, R0, R2, RZ ;  /* 0x0000000200037227 */ /* 0x001fc800078e00ff */
[C---:B------:R-:W-:Y:S01]  /*d060*/  IMAD R6, R29.reuse, R6, R4 ;  /* 0x000000061d067224 */ /* 0x040fe200078e0204 */
[----:B----4-:R-:W-:Y:S01]  /*d070*/  IABS R5, R11 ;  /* 0x0000000b00057213 */ /* 0x010fe20000000000 */
[----:B------:R-:W-:Y:S01]  /*d080*/  IMAD.MOV R3, RZ, RZ, -R3 ;  /* 0x000000ffff037224 */ /* 0x000fe200078e0a03 */
[----:B------:R-:W4:Y:S03]  /*d090*/  LDL R11, [R1+0x509c] ;  /* 0x00509c00010b7983 */ /* 0x000f260000100800 */
[----:B------:R-:W-:Y:S01]  /*d0a0*/  IMAD R2, R29, R3, R2 ;  /* 0x000000031d027224 */ /* 0x000fe200078e0202 */
[----:B------:R-:W-:Y:S04]  /*d0b0*/  STL [R1+0x248], R8 ;  /* 0x0002480801007387 */ /* 0x000fe80000100800 */
[----:B------:R-:W-:Y:S04]  /*d0c0*/  STL [R1+0x24c], R6 ;  /* 0x00024c0601007387 */ /* 0x000fe80000100800 */
[----:B------:R0:W-:Y:S02]  /*d0d0*/  STL [R1+0x250], R2 ;  /* 0x0002500201007387 */ /* 0x0001e40000100800 */
[----:B0-----:R-:W-:-:S02]  /*d0e0*/  IABS R2, R26 ;  /* 0x0000001a00027213 */ /* 0x001fc40000000000 */
[----:B--2---:R-:W-:Y:S01]  /*d0f0*/  IABS R3, R10 ;  /* 0x0000000a00037213 */ /* 0x004fe20000000000 */
[----:B------:R-:W-:Y:S01]  /*d100*/  IMAD.HI.U32 R10, R0, R5, RZ ;  /* 0x00000005000a7227 */ /* 0x000fe200078e00ff */
[----:B-----5:R-:W-:Y:S02]  /*d110*/  IABS R4, R7 ;  /* 0x0000000700047213 */ /* 0x020fe40000000000 */
[----:B---3--:R-:W-:-:S03]  /*d120*/  IABS R7, R9 ;  /* 0x0000000900077213 */ /* 0x008fc60000000000 */
[----:B------:R-:W-:-:S04]  /*d130*/  IMAD.HI.U32 R9, R0, R4, RZ ;  /* 0x0000000400097227 */ /* 0x000fc800078e00ff */
[----:B------:R-:W-:Y:S02]  /*d140*/  IMAD.MOV R9, RZ, RZ, -R9 ;  /* 0x000000ffff097224 */ /* 0x000fe400078e0a09 */
[----:B------:R-:W-:Y:S02]  /*d150*/  IMAD.MOV R10, RZ, RZ, -R10 ;  /* 0x000000ffff0a7224 */ /* 0x000fe400078e0a0a */
[----:B------:R-:W-:-:S04]  /*d160*/  IMAD.HI.U32 R8, R0, R7, RZ ;  /* 0x0000000700087227 */ /* 0x000fc800078e00ff */
[C---:B------:R-:W-:Y:S02]  /*d170*/  IMAD R9, R29.reuse, R9, R4 ;  /* 0x000000091d097224 */ /* 0x040fe400078e0204 */
[----:B------:R-:W2:Y:S01]  /*d180*/  LDL R4, [R1+0x5098] ;  /* 0x0050980001047983 */ /* 0x000ea20000100800 */
[----:B------:R-:W-:Y:S02]  /*d190*/  IMAD.MOV R8, RZ, RZ, -R8 ;  /* 0x000000ffff087224 */ /* 0x000fe400078e0a08 */
[C---:B------:R-:W-:Y:S02]  /*d1a0*/  IMAD R26, R29.reuse, R10, R5 ;  /* 0x0000000a1d1a7224 */ /* 0x040fe400078e0205 */
[----:B------:R-:W3:Y:S01]  /*d1b0*/  LDL R10, [R1+0x50a4] ;  /* 0x0050a400010a7983 */ /* 0x000ee20000100800 */
[----:B------:R-:W-:-:S03]  /*d1c0*/  IMAD R8, R29, R8, R7 ;  /* 0x000000081d087224 */ /* 0x000fc600078e0207 */
[----:B------:R0:W-:Y:S04]  /*d1d0*/  STL [R1+0x22c], R9 ;  /* 0x00022c0901007387 */ /* 0x0001e80000100800 */
[----:B------:R-:W5:Y:S04]  /*d1e0*/  LDL R7, [R1+0x50a0] ;  /* 0x0050a00001077983 */ /* 0x000f680000100800 */
        /* <DEDUP_REMOVED lines=8> */
[----:B----4-:R-:W-:-:S03]  /*d270*/  IABS R3, R11 ;  /* 0x0000000b00037213 */ /* 0x010fc60000000000 */
[----:B------:R-:W4:Y:S04]  /*d280*/  LDL R11, [R1+0x50bc] ;  /* 0x0050bc00010b7983 */ /* 0x000f280000100800 */
[----:B------:R-:W-:Y:S04]  /*d290*/  STL [R1+0x238], R6 ;  /* 0x0002380601007387 */ /* 0x000fe80000100800 */
[----:B------:R0:W-:Y:S01]  /*d2a0*/  STL [R1+0x23c], R2 ;  /* 0x00023c0201007387 */ /* 0x0001e20000100800 */
[----:B--2---:R-:W-:Y:S02]  /*d2b0*/  IABS R4, R4 ;  /* 0x0000000400047213 */ /* 0x004fe40000000000 */
[----:B---3--:R-:W-:-:S03]  /*d2c0*/  IABS R5, R10 ;  /* 0x0000000a00057213 */ /* 0x008fc60000000000 */
[----:B------:R-:W-:-:S04]  /*d2d0*/  IMAD.HI.U32 R10, R0, R4, RZ ;  /* 0x00000004000a7227 */ /* 0x000fc800078e00ff */
[----:B------:R-:W-:Y:S01]  /*d2e0*/  IMAD.MOV R10, RZ, RZ, -R10 ;  /* 0x000000ffff0a7224 */ /* 0x000fe200078e0a0a */
[----:B-----5:R-:W-:Y:S02]  /*d2f0*/  IABS R7, R7 ;  /* 0x0000000700077213 */ /* 0x020fe40000000000 */
[----:B0-----:R-:W-:Y:S01]  /*d300*/  IABS R2, R9 ;  /* 0x0000000900027213 */ /* 0x001fe20000000000 */
[----:B------:R-:W-:-:S04]  /*d310*/  IMAD.HI.U32 R9, R0, R3, RZ ;  /* 0x0000000300097227 */ /* 0x000fc800078e00ff */
[----:B------:R-:W-:Y:S02]  /*d320*/  IMAD.MOV R9, RZ, RZ, -R9 ;  /* 0x000000ffff097224 */ /* 0x000fe400078e0a09 */
[----:B------:R-:W-:-:S04]  /*d330*/  IMAD.HI.U32 R8, R0, R7, RZ ;  /* 0x0000000700087227 */ /* 0x000fc800078e00ff */
[C---:B------:R-:W-:Y:S02]  /*d340*/  IMAD R4, R29.reuse, R10, R4 ;  /* 0x0000000a1d047224 */ /* 0x040fe400078e0204 */
[----:B------:R-:W-:Y:S01]  /*d350*/  IMAD R9, R29, R9, R3 ;  /* 0x000000091d097224 */ /* 0x000fe200078e0203 */
[----:B------:R-:W2:Y:S01]  /*d360*/  LDL R10, [R1+0x50b8] ;  /* 0x0050b800010a7983 */ /* 0x000ea20000100800 */
[----:B------:R-:W-:-:S03]  /*d370*/  IMAD.MOV R8, RZ, RZ, -R8 ;  /* 0x000000ffff087224 */ /* 0x000fc600078e0a08 */
[----:B------:R-:W-:Y:S01]  /*d380*/  STL [R1+0x230], R4 ;  /* 0x0002300401007387 */ /* 0x000fe20000100800 */
[----:B------:R-:W-:-:S03]  /*d390*/  IMAD R8, R29, R8, R7 ;  /* 0x000000081d087224 */ /* 0x000fc600078e0207 */
[----:B------:R-:W3:Y:S04]  /*d3a0*/  LDL R3, [R1+0x50ac] ;  /* 0x0050ac0001037983 */ /* 0x000ee80000100800 */
        /* <DEDUP_REMOVED lines=12> */
[----:B----4-:R-:W-:-:S02]  /*d470*/  IABS R2, R11 ;  /* 0x0000000b00027213 */ /* 0x010fc40000000000 */
[----:B------:R-:W4:Y:S01]  /*d480*/  LDL R11, [R1+0x50d4] ;  /* 0x0050d400010b7983 */ /* 0x000f220000100800 */
[----:B--2---:R-:W-:Y:S02]  /*d490*/  IABS R4, R10 ;  /* 0x0000000a00047213 */ /* 0x004fe40000000000 */
[----:B---3--:R-:W-:-:S05]  /*d4a0*/  IABS R3, R3 ;  /* 0x0000000300037213 */ /* 0x008fca0000000000 */
[----:B------:R-:W-:Y:S01]  /*d4b0*/  IMAD.HI.U32 R10, R0, R3, RZ ;  /* 0x00000003000a7227 */ /* 0x000fe200078e00ff */
[----:B-----5:R-:W-:-:S03]  /*d4c0*/  IABS R5, R7 ;  /* 0x0000000700057213 */ /* 0x020fc60000000000 */
[----:B------:R-:W-:Y:S01]  /*d4d0*/  IMAD.MOV R10, RZ, RZ, -R10 ;  /* 0x000000ffff0a7224 */ /* 0x000fe200078e0a0a */
[----:B------:R-:W-:Y:S01]  /*d4e0*/  IABS R7, R9 ;  /* 0x0000000900077213 */ /* 0x000fe20000000000 */
        /* <DEDUP_REMOVED lines=122> */
[----:B------:R-:W-:-:S04]  /*dc90*/  IMAD.HI.U32 R8, R0, R7, RZ ;  /* 0x0000000700087227 */ /* 0x000fc800078e00ff */
[C---:B------:R-:W-:Y:S02]  /*dca0*/  IMAD R5, R29.reuse, R10, R5 ;  /* 0x0000000a1d057224 */ /* 0x040fe400078e0205 */
[----:B------:R-:W-:Y:S01]  /*dcb0*/  IMAD R4, R29, R9, R4 ;  /* 0x000000091d047224 */ /* 0x000fe200078e0204 */
[----:B------:R-:W2:Y:S01]  /*dcc0*/  LDL R10, [R1+0x511c] ;  /* 0x00511c00010a7983 */ /* 0x000ea20000100800 */
[----:B------:R-:W-:-:S03]  /*dcd0*/  IMAD.MOV R8, RZ, RZ, -R8 ;  /* 0x000000ffff087224 */ /* 0x000fc600078e0a08 */
[----:B------:R-:W-:Y:S04]  /*dce0*/  STL [R1+0x1cc], R5 ;  /* 0x0001cc0501007387 */ /* 0x000fe80000100800 */
[----:B------:R-:W3:Y:S04]  /*dcf0*/  LDL R9, [R1+0x5120] ;  /* 0x0051200001097983 */ /* 0x000ee80000100800 */
[----:B------:R0:W-:Y:S02]  /*dd00*/  STL [R1+0x1b4], R4 ;  /* 0x0001b40401007387 */ /* 0x0001e40000100800 */
[----:B0-----:R-:W-:Y:S01]  /*dd10*/  IABS R4, R27 ;  /* 0x0000001b00047213 */ /* 0x001fe20000000000 */
[----:B------:R-:W-:-:S02]  /*dd20*/  IMAD R27, R29, R8, R7 ;  /* 0x000000081d1b7224 */ /* 0x000fc400078e0207 */
[----:B------:R-:W4:Y:S04]  /*dd30*/  LDL R8, [R1+0x5114] ;  /* 0x0051140001087983 */ /* 0x000f280000100800 */
[----:B------:R-:W5:Y:S01]  /*dd40*/  LDL R7, [R1+0x5118] ;  /* 0x0051180001077983 */ /* 0x000f620000100800 */
[----:B------:R-:W-:-:S04]  /*dd50*/  IMAD.HI.U32 R5, R0, R2, RZ ;  /* 0x0000000200057227 */ /* 0x000fc800078e00ff */
[----:B------:R-:W-:-:S04]  /*dd60*/  IMAD.HI.U32 R6, R0, R3, RZ ;  /* 0x0000000300067227 */ /* 0x000fc800078e00ff */
[----:B------:R-:W-:Y:S02]  /*dd70*/  IMAD.MOV R5, RZ, RZ, -R5 ;  /* 0x000000ffff057224 */ /* 0x000fe400078e0a05 */
[----:B------:R-:W-:Y:S01]  /*dd80*/  IMAD.MOV R6, RZ, RZ, -R6 ;  /* 0x000000ffff067224 */ /* 0x000fe200078e0a06 */
[----:B------:R0:W-:Y:S01]  /*dd90*/  STL [R1+0x1bc], R27 ;  /* 0x0001bc1b01007387 */ /* 0x0001e20000100800 */
[----:B------:R-:W-:-:S05]  /*dda0*/  IMAD R2, R29, R5, R2 ;  /* 0x000000051d027224 */ /* 0x000fca00078e0202 */
[----:B------:R3:W-:Y:S01]  /*ddb0*/  STL [R1+0x1c4], R2 ;  /* 0x0001c40201007387 */ /* 0x0007e20000100800 */
[----:B0-----:R-:W-:Y:S01]  /*ddc0*/  IMAD R27, R29, R6, R3 ;  /* 0x000000061d1b7224 */ /* 0x001fe200078e0203 */
[----:B--2---:R-:W-:Y:S01]  /*ddd0*/  IABS R5, R10 ;  /* 0x0000000a00057213 */ /* 0x004fe20000000000 */
[----:B------:R-:W-:-:S04]  /*dde0*/  IMAD.HI.U32 R10, R0, R4, RZ ;  /* 0x00000004000a7227 */ /* 0x000fc800078e00ff */
[----:B------:R-:W-:Y:S01]  /*ddf0*/  IMAD.MOV R10, RZ, RZ, -R10 ;  /* 0x000000ffff0a7224 */ /* 0x000fe200078e0a0a */
[----:B---3--:R-:W-:-:S03]  /*de00*/  IABS R2, R9 ;  /* 0x0000000900027213 */ /* 0x008fc60000000000 */
[----:B------:R-:W-:Y:S02]  /*de10*/  IMAD R4, R29, R10, R4 ;  /* 0x0000000a1d047224 */ /* 0x000fe400078e0204 */
[----:B------:R-:W2:Y:S01]  /*de20*/  LDL R10, [R1+0x5130] ;  /* 0x00513000010a7983 */ /* 0x000ea20000100800 */
[----:B----4-:R-:W-:Y:S02]  /*de30*/  IABS R3, R8 ;  /* 0x0000000800037213 */ /* 0x010fe40000000000 */
[----:B-----5:R-:W-:-:S03]  /*de40*/  IABS R7, R7 ;  /* 0x0000000700077213 */ /* 0x020fc60000000000 */
[----:B------:R-:W-:-:S04]  /*de50*/  IMAD.HI.U32 R9, R0, R3, RZ ;  /* 0x0000000300097227 */ /* 0x000fc800078e00ff */
[----:B------:R-:W-:-:S04]  /*de60*/  IMAD.HI.U32 R8, R0, R7, RZ ;  /* 0x0000000700087227 */ /* 0x000fc800078e00ff */
[----:B------:R-:W-:Y:S02]  /*de70*/  IMAD.MOV R9, RZ, RZ, -R9 ;  /* 0x000000ffff097224 */ /* 0x000fe400078e0a09 */
[----:B------:R-:W-:Y:S02]  /*de80*/  IMAD.MOV R8, RZ, RZ, -R8 ;  /* 0x000000ffff087224 */ /* 0x000fe400078e0a08 */
[C---:B------:R-:W-:Y:S01]  /*de90*/  IMAD R3, R29.reuse, R9, R3 ;  /* 0x000000091d037224 */ /* 0x040fe200078e0203 */
[----:B------:R-:W-:Y:S01]  /*dea0*/  STL [R1+0x1b8], R4 ;  /* 0x0001b80401007387 */ /* 0x000fe20000100800 */
[----:B------:R-:W-:-:S03]  /*deb0*/  IMAD R7, R29, R8, R7 ;  /* 0x000000081d077224 */ /* 0x000fc600078e0207 */
[----:B------:R-:W3:Y:S04]  /*dec0*/  LDL R9, [R1+0x5134] ;  /* 0x0051340001097983 */ /* 0x000ee80000100800 */
        /* <DEDUP_REMOVED lines=16> */
[----:B------:R-:W-:-:S04]  /*dfd0*/  IMAD.MOV R10, RZ, RZ, -R10 ;  /* 0x000000ffff0a7224 */ /* 0x000fc800078e0a0a */
[----:B------:R-:W-:Y:S02]  /*dfe0*/  IMAD R3, R29, R10, R3 ;  /* 0x0000000a1d037224 */ /* 0x000fe400078e0203 */
[----:B------:R-:W2:Y:S04]  /*dff0*/  LDL R10, [R1+0x5144] ;  /* 0x00514400010a7983 */ /* 0x000ea80000100800 */
[----:B------:R-:W-:Y:S01]  /*e000*/  STL [R1+0x1a4], R3 ;  /* 0x0001a40301007387 */ /* 0x000fe20000100800 */
[----:B---3--:R-:W-:Y:S02]  /*e010*/  IABS R2, R9 ;  /* 0x0000000900027213 */ /* 0x008fe40000000000 */
[----:B----4-:R-:W-:-:S05]  /*e020*/  IABS R5, R8 ;  /* 0x0000000800057213 */ /* 0x010fca0000000000 */
[----:B------:R-:W-:-:S04]  /*e030*/  IMAD.HI.U32 R9, R0, R5, RZ ;  /* 0x0000000500097227 */ /* 0x000fc800078e00ff */
[----:B------:R-:W-:-:S04]  /*e040*/  IMAD.MOV R9, RZ, RZ, -R9 ;  /* 0x000000ffff097224 */ /* 0x000fc800078e0a09 */
        /* <DEDUP_REMOVED lines=94> */
[----:B------:R-:W3:Y:S04]  /*e630*/  LDL R9, [R1+0x5184] ;  /* 0x0051840001097983 */ /* 0x000ee80000100800 */
[----:B------:R0:W-:Y:S02]  /*e640*/  STL [R1+0x150], R5 ;  /* 0x0001500501007387 */ /* 0x0001e40000100800 */
[----:B0-----:R-:W-:Y:S01]  /*e650*/  IABS R5, R11 ;  /* 0x0000000b00057213 */ /* 0x001fe20000000000 */
[----:B------:R-:W-:-:S02]  /*e660*/  IMAD R11, R29, R8, R7 ;  /* 0x000000081d0b7224 */ /* 0x000fc400078e0207 */
[----:B------:R-:W4:Y:S01]  /*e670*/  LDL R8, [R1+0x5178] ;  /* 0x0051780001087983 */ /* 0x000f220000100800 */
[----:B------:R-:W-:-:S03]  /*e680*/  IMAD.HI.U32 R6, R0, R4, RZ ;  /* 0x0000000400067227 */ /* 0x000fc600078e00ff */
[----:B------:R-:W5:Y:S01]  /*e690*/  LDL R7, [R1+0x517c] ;  /* 0x00517c0001077983 */ /* 0x000f620000100800 */
[----:B------:R-:W-:-:S04]  /*e6a0*/  IMAD.HI.U32 R3, R0, R2, RZ ;  /* 0x0000000200037227 */ /* 0x000fc800078e00ff */
[----:B------:R-:W-:Y:S02]  /*e6b0*/  IMAD.MOV R6, RZ, RZ, -R6 ;  /* 0x000000ffff067224 */ /* 0x000fe400078e0a06 */
[----:B------:R-:W-:Y:S02]  /*e6c0*/  IMAD.MOV R3, RZ, RZ, -R3 ;  /* 0x000000ffff037224 */ /* 0x000fe400078e0a03 */
[C---:B------:R-:W-:Y:S02]  /*e6d0*/  IMAD R6, R29.reuse, R6, R4 ;  /* 0x000000061d067224 */ /* 0x040fe400078e0204 */
[----:B------:R-:W-:Y:S01]  /*e6e0*/  IMAD R2, R29, R3, R2 ;  /* 0x000000031d027224 */ /* 0x000fe200078e0202 */
[----:B------:R0:W-:Y:S04]  /*e6f0*/  STL [R1+0x15c], R11 ;  /* 0x00015c0b01007387 */ /* 0x0001e80000100800 */
[----:B0-----:R-:W5:Y:S04]  /*e700*/  LDL R11, [R1+0x5194] ;  /* 0x00519400010b7983 */ /* 0x001f680000100800 */
[----:B------:R-:W-:Y:S04]  /*e710*/  STL [R1+0x160], R6 ;  /* 0x0001600601007387 */ /* 0x000fe80000100800 */
[----:B------:R3:W-:Y:S01]  /*e720*/  STL [R1+0x164], R2 ;  /* 0x0001640201007387 */ /* 0x0007e20000100800 */
[----:B--2---:R-:W-:Y:S01]  /*e730*/  IABS R3, R10 ;  /* 0x0000000a00037213 */ /* 0x004fe20000000000 */
[----:B------:R-:W-:-:S04]  /*e740*/  IMAD.HI.U32 R10, R0, R5, RZ ;  /* 0x00000005000a7227 */ /* 0x000fc800078e00ff */
[----:B------:R-:W-:Y:S01]  /*e750*/  IMAD.MOV R10, RZ, RZ, -R10 ;  /* 0x000000ffff0a7224 */ /* 0x000fe200078e0a0a */
[----:B---3--:R-:W-:-:S03]  /*e760*/  IABS R2, R9 ;  /* 0x0000000900027213 */ /* 0x008fc60000000000 */
[----:B------:R-:W-:Y:S02]  /*e770*/  IMAD R5, R29, R10, R5 ;  /* 0x0000000a1d057224 */ /* 0x000fe400078e0205 */
[----:B------:R-:W2:Y:S01]  /*e780*/  LDL R10, [R1+0x5190] ;  /* 0x00519000010a7983 */ /* 0x000ea20000100800 */
[----:B----4-:R-:W-:-:S05]  /*e790*/  IABS R4, R8 ;  /* 0x0000000800047213 */ /* 0x010fca0000000000 */
[----:B------:R-:W-:-:S04]  /*e7a0*/  IMAD.HI.U32 R9, R0, R4, RZ ;  /* 0x0000000400097227 */ /* 0x000fc800078e00ff */
[----:B------:R-:W-:Y:S01]  /*e7b0*/  IMAD.MOV R9, RZ, RZ, -R9 ;  /* 0x000000ffff097224 */ /* 0x000fe200078e0a09 */
[----:B------:R-:W-:Y:S03]  /*e7c0*/  STL [R1+0x154], R5 ;  /* 0x0001540501007387 */ /* 0x000fe60000100800 */
[----:B------:R-:W-:Y:S02]  /*e7d0*/  IMAD R9, R29, R9, R4 ;  /* 0x000000091d097224 */ /* 0x000fe400078e0204 */
[----:B------:R-:W3:Y:S04]  /*e7e0*/  LDL R4, [R1+0x5188] ;  /* 0x0051880001047983 */ /* 0x000ee80000100800 */
[----:B------:R0:W-:Y:S04]  /*e7f0*/  STL [R1+0x134], R9 ;  /* 0x0001340901007387 */ /* 0x0001e80000100800 */
[----:B0-----:R-:W4:Y:S01]  /*e800*/  LDL R9, [R1+0x518c] ;  /* 0x00518c0001097983 */ /* 0x001f220000100800 */
[----:B-----5:R-:W-:Y:S01]  /*e810*/  IABS R7, R7 ;  /* 0x0000000700077213 */ /* 0x020fe20000000000 */
[----:B------:R-:W-:-:S04]  /*e820*/  IMAD.HI.U32 R6, R0, R3, RZ ;  /* 0x0000000300067227 */ /* 0x000fc800078e00ff */
[----:B------:R-:W-:-:S04]  /*e830*/  IMAD.HI.U32 R8, R0, R7, RZ ;  /* 0x0000000700087227 */ /* 0x000fc800078e00ff */
[----:B------:R-:W-:Y:S02]  /*e840*/  IMAD.MOV R8, RZ, RZ, -R8 ;  /* 0x000000ffff087224 */ /* 0x000fe400078e0a08 */
[----:B------:R-:W-:Y:S02]  /*e850*/  IMAD.MOV R6, RZ, RZ, -R6 ;  /* 0x000000ffff067224 */ /* 0x000fe400078e0a06 */
[C---:B------:R-:W-:Y:S02]  /*e860*/  IMAD R7, R29.reuse, R8, R7 ;  /* 0x000000081d077224 */ /* 0x040fe400078e0207 */
[----:B------:R-:W-:Y:S02]  /*e870*/  IMAD R6, R29, R6, R3 ;  /* 0x000000061d067224 */ /* 0x000fe400078e0203 */
[----:B------:R-:W-:Y:S01]  /*e880*/  IMAD.HI.U32 R5, R0, R2, RZ ;  /* 0x0000000200057227 */ /* 0x000fe200078e00ff */
[----:B------:R-:W-:Y:S03]  /*e890*/  STL [R1+0x13c], R7 ;  /* 0x00013c0701007387 */ /* 0x000fe60000100800 */
[----:B------:R-:W-:-:S04]  /*e8a0*/  IMAD.MOV R5, RZ, RZ, -R5 ;  /* 0x000000ffff057224 */ /* 0x000fc800078e0a05 */
[----:B------:R-:W-:Y:S01]  /*e8b0*/  IMAD R2, R29, R5, R2 ;  /* 0x000000051d027224 */ /* 0x000fe200078e0202 */
[----:B------:R-:W-:Y:S01]  /*e8c0*/  STL [R1+0x144], R6 ;  /* 0x0001440601007387 */ /* 0x000fe20000100800 */
[----:B------:R-:W-:-:S03]  /*e8d0*/  IABS R5, R11 ;  /* 0x0000000b00057213 */ /* 0x000fc60000000000 */
[----:B------:R0:W-:Y:S04]  /*e8e0*/  STL [R1+0x14c], R2 ;  /* 0x00014c0201007387 */ /* 0x0001e80000100800 */
[----:B------:R-:W5:Y:S01]  /*e8f0*/  LDL R11, [R1+0x51b0] ;  /* 0x0051b000010b7983 */ /* 0x000f620000100800 */
[----:B0-----:R-:W-:Y:S02]  /*e900*/  IABS R2, R28 ;  /* 0x0000001c00027213 */ /* 0x001fe40000000000 */
[----:B--2---:R-:W-:-:S05]  /*e910*/  IABS R7, R10 ;  /* 0x0000000a00077213 */ /* 0x004fca0000000000 */
[----:B------:R-:W-:-:S04]  /*e920*/  IMAD.HI.U32 R8, R0, R7, RZ ;  /* 0x0000000700087227 */ /* 0x000fc800078e00ff */
[----:B------:R-:W-:-:S04]  /*e930*/  IMAD.MOV R8, RZ, RZ, -R8 ;  /* 0x000000ffff087224 */ /* 0x000fc800078e0a08 */
[----:B------:R-:W-:Y:S01]  /*e940*/  IMAD R7, R29, R8, R7 ;  /* 0x000000081d077224 */ /* 0x000fe200078e0207 */
[----:B---3--:R-:W-:-:S05]  /*e950*/  IABS R4, R4 ;  /* 0x0000000400047213 */ /* 0x008fca0000000000 */
[----:B------:R-:W-:Y:S01]  /*e960*/  IMAD.HI.U32 R10, R0, R4, RZ ;  /* 0x00000004000a7227 */ /* 0x000fe200078e00ff */
[----:B----4-:R-:W-:-:S05]  /*e970*/  IABS R3, R9 ;  /* 0x0000000900037213 */ /* 0x010fca0000000000 */
[----:B------:R-:W-:-:S04]  /*e980*/  IMAD.HI.U32 R9, R0, R3, RZ ;  /* 0x0000000300097227 */ /* 0x000fc800078e00ff */
[----:B------:R-:W-:Y:S02]  /*e990*/  IMAD.MOV R9, RZ, RZ, -R9 ;  /* 0x000000ffff097224 */ /* 0x000fe400078e0a09 */
[----:B------:R-:W-:Y:S02]  /*e9a0*/  IMAD.MOV R10, RZ, RZ, -R10 ;  /* 0x000000ffff0a7224 */ /* 0x000fe400078e0a0a */
[C---:B------:R-:W-:Y:S02]  /*e9b0*/  IMAD R9, R29.reuse, R9, R3 ;  /* 0x000000091d097224 */ /* 0x040fe400078e0203 */
[----:B------:R-:W-:Y:S01]  /*e9c0*/  IMAD R28, R29, R10, R4 ;  /* 0x0000000a1d1c7224 */ /* 0x000fe200078e0204 */
[----:B------:R-:W2:Y:S04]  /*e9d0*/  LDL R3, [R1+0x519c] ;  /* 0x00519c0001037983 */ /* 0x000ea80000100800 */
        /* <DEDUP_REMOVED lines=15> */
[----:B---3--:R-:W-:-:S03]  /*ead0*/  IABS R4, R10 ;  /* 0x0000000a00047213 */ /* 0x008fc60000000000 */
        /* <DEDUP_REMOVED lines=377> */
[----:B------:R-:W4:Y:S04]  /*10270*/  LDL R8, [R1+0x55a8] ;  /* 0x0055a80001087983 */ /* 0x000f280000100800 */
[----:B------:R-:W5:Y:S01]  /*10280*/  LDL R7, [R1+0x55ac] ;  /* 0x0055ac0001077983 */ /* 0x000f620000100800 */
[----:B------:R-:W-:-:S04]  /*10290*/  IMAD.HI.U32 R5, R0, R4, RZ ;  /* 0x0000000400057227 */ /* 0x000fc800078e00ff */
[----:B------:R-:W-:Y:S01]  /*102a0*/  IMAD.MOV R5, RZ, RZ, -R5 ;  /* 0x000000ffff057224 */ /* 0x000fe200078e0a05 */
[----:B------:R0:W-:Y:S01]  /*102b0*/  STL [R1+0x18], R11 ;  /* 0x0000180b01007387 */ /* 0x0001e20000100800 */
[----:B------:R-:W-:-:S04]  /*102c0*/  IMAD.HI.U32 R3, R0, R2, RZ ;  /* 0x0000000200037227 */ /* 0x000fc800078e00ff */
[C---:B------:R-:W-:Y:S02]  /*102d0*/  IMAD R4, R29.reuse, R5, R4 ;  /* 0x000000051d047224 */ /* 0x040fe400078e0204 */
[----:B------:R-:W-:Y:S01]  /*102e0*/  IMAD.MOV R3, RZ, RZ, -R3 ;  /* 0x000000ffff037224 */ /* 0x000fe200078e0a03 */
[----:B0-----:R-:W5:Y:S04]  /*102f0*/  LDL R11, [R1+0x55c4] ;  /* 0x0055c400010b7983 */ /* 0x001f680000100800 */
[----:B------:R-:W-:Y:S01]  /*10300*/  STL [R1+0x14], R4 ;  /* 0x0000140401007387 */ /* 0x000fe20000100800 */
[----:B------:R-:W-:-:S05]  /*10310*/  IMAD R2, R29, R3, R2 ;  /* 0x000000031d027224 */ /* 0x000fca00078e0202 */
[----:B------:R2:W-:Y:S02]  /*10320*/  STL [R1+0x10], R2 ;  /* 0x0000100201007387 */ /* 0x0005e40000100800 */
[----:B--2---:R-:W-:Y:S02]  /*10330*/  IABS R2, R10 ;  /* 0x0000000a00027213 */ /* 0x004fe40000000000 */
[----:B---3--:R-:W-:-:S05]  /*10340*/  IABS R3, R9 ;  /* 0x0000000900037213 */ /* 0x008fca0000000000 */
[C---:B------:R-:W-:Y:S01]  /*10350*/  IMAD.HI.U32 R10, R0.reuse, R3, RZ ;  /* 0x00000003000a7227 */ /* 0x040fe200078e00ff */
[----:B----4-:R-:W-:Y:S02]  /*10360*/  IABS R5, R8 ;  /* 0x0000000800057213 */ /* 0x010fe40000000000 */
[----:B-----5:R-:W-:Y:S01]  /*10370*/  IABS R4, R7 ;  /* 0x0000000700047213 */ /* 0x020fe20000000000 */
[----:B------:R-:W-:-:S04]  /*10380*/  IMAD.HI.U32 R7, R0, R6, RZ ;  /* 0x0000000600077227 */ /* 0x000fc800078e00ff */
[----:B------:R-:W-:-:S04]  /*10390*/  IMAD.HI.U32 R8, R0, R5, RZ ;  /* 0x0000000500087227 */ /* 0x000fc800078e00ff */
[----:B------:R-:W-:Y:S02]  /*103a0*/  IMAD.MOV R7, RZ, RZ, -R7 ;  /* 0x000000ffff077224 */ /* 0x000fe400078e0a07 */
[----:B------:R-:W-:Y:S02]  /*103b0*/  IMAD.MOV R8, RZ, RZ, -R8 ;  /* 0x000000ffff087224 */ /* 0x000fe400078e0a08 */
[----:B------:R-:W-:Y:S02]  /*103c0*/  IMAD R6, R29, R7, R6 ;  /* 0x000000071d067224 */ /* 0x000fe400078e0206 */
[----:B------:R-:W-:-:S03]  /*103d0*/  IMAD.HI.U32 R9, R0, R4, RZ ;  /* 0x0000000400097227 */ /* 0x000fc600078e00ff */
[----:B------:R0:W-:Y:S01]  /*103e0*/  STL [R1+0xc], R6 ;  /* 0x00000c0601007387 */ /* 0x0001e20000100800 */
[----:B------:R-:W-:-:S03]  /*103f0*/  IMAD R8, R29, R8, R5 ;  /* 0x000000081d087224 */ /* 0x000fc600078e0205 */
[----:B------:R-:W2:Y:S01]  /*10400*/  LDL R5, [R1+0x55b8] ;  /* 0x0055b80001057983 */ /* 0x000ea20000100800 */
[----:B0-----:R-:W-:Y:S02]  /*10410*/  IMAD.MOV R6, RZ, RZ, -R9 ;  /* 0x000000ffff067224 */ /* 0x001fe400078e0a09 */
[----:B------:R-:W-:Y:S02]  /*10420*/  IMAD.MOV R9, RZ, RZ, -R10 ;  /* 0x000000ffff097224 */ /* 0x000fe400078e0a0a */
[----:B------:R-:W3:Y:S04]  /*10430*/  LDL R10, [R1+0x55c0] ;  /* 0x0055c000010a7983 */ /* 0x000ee80000100800 */
[----:B------:R0:W-:Y:S04]  /*10440*/  STL [R1+0x8], R8 ;  /* 0x0000080801007387 */ /* 0x0001e80000100800 */
[----:B0-----:R-:W4:Y:S01]  /*10450*/  LDL R8, [R1+0x55bc] ;  /* 0x0055bc0001087983 */ /* 0x001f220000100800 */
[----:B------:R-:W-:-:S02]  /*10460*/  IMAD R4, R29, R6, R4 ;  /* 0x000000061d047224 */ /* 0x000fc400078e0204 */
[----:B------:R-:W-:-:S03]  /*10470*/  IMAD.HI.U32 R7, R0, R2, RZ ;  /* 0x0000000200077227 */ /* 0x000fc600078e00ff */
[----:B------:R-:W-:Y:S01]  /*10480*/  STL [R1+0x4], R4 ;  /* 0x0000040401007387 */ /* 0x000fe20000100800 */
[----:B------:R-:W-:Y:S02]  /*10490*/  IMAD R6, R29, R9, R3 ;  /* 0x000000091d067224 */ /* 0x000fe400078e0203 */
[----:B------:R-:W-:-:S03]  /*104a0*/  IMAD.MOV R7, RZ, RZ, -R7 ;  /* 0x000000ffff077224 */ /* 0x000fc600078e0a07 */
[----:B------:R0:W-:Y:S01]  /*104b0*/  STL [R1], R6 ;  /* 0x0000000601007387 */ /* 0x0001e20000100800 */
[----:B------:R-:W-:Y:S01]  /*104c0*/  IMAD R2, R29, R7, R2 ;  /* 0x000000071d027224 */ /* 0x000fe200078e0202 */
[----:B------:R-:W-:Y:S02]  /*104d0*/  IABS R7, R12 ;  /* 0x0000000c00077213 */ /* 0x000fe40000000000 */
[----:B0-----:R-:W-:-:S05]  /*104e0*/  IABS R6, R11 ;  /* 0x0000000b00067213 */ /* 0x001fca0000000000 */
[----:B------:R-:W-:-:S04]  /*104f0*/  IMAD.HI.U32 R12, R0, R6, RZ ;  /* 0x00000006000c7227 */ /* 0x000fc800078e00ff */
[----:B------:R-:W-:-:S04]  /*10500*/  IMAD.MOV R12, RZ, RZ, -R12 ;  /* 0x000000ffff0c7224 */ /* 0x000fc800078e0a0c */
[----:B------:R-:W-:Y:S01]  /*10510*/  IMAD R6, R29, R12, R6 ;  /* 0x0000000c1d067224 */ /* 0x000fe200078e0206 */
[----:B------:R-:W-:Y:S01]  /*10520*/  IABS R12, R16 ;  /* 0x00000010000c7213 */ /* 0x000fe20000000000 */
[----:B------:R-:W-:Y:S01]  /*10530*/  STL [R1+0x5868], R2 ;  /* 0x0058680201007387 */ /* 0x000fe20000100800 */
[----:B--2---:R-:W-:-:S05]  /*10540*/  IABS R5, R5 ;  /* 0x0000000500057213 */ /* 0x004fca0000000000 */
[----:B------:R-:W-:Y:S01]  /*10550*/  IMAD.MOV.U32 R3, RZ, RZ, R5 ;  /* 0x000000ffff037224 */ /* 0x000fe200078e0005 */
[----:B---3--:R-:W-:Y:S02]  /*10560*/  IABS R5, R10 ;  /* 0x0000000a00057213 */ /* 0x008fe40000000000 */
[----:B----4-:R-:W-:Y:S01]  /*10570*/  IABS R4, R8 ;  /* 0x0000000800047213 */ /* 0x010fe20000000000 */
[----:B------:R-:W-:-:S04]  /*10580*/  IMAD.HI.U32 R8, R0, R3, RZ ;  /* 0x0000000300087227 */ /* 0x000fc800078e00ff */
[----:B------:R-:W-:-:S04]  /*10590*/  IMAD.HI.U32 R9, R0, R4, RZ ;  /* 0x0000000400097227 */ /* 0x000fc800078e00ff */
[----:B------:R-:W-:Y:S02]  /*105a0*/  IMAD.MOV R8, RZ, RZ, -R8 ;  /* 0x000000ffff087224 */ /* 0x000fe400078e0a08 */
[----:B------:R-:W-:Y:S02]  /*105b0*/  IMAD.MOV R10, RZ, RZ, -R9 ;  /* 0x000000ffff0a7224 */ /* 0x000fe400078e0a09 */
[----:B------:R-:W-:-:S04]  /*105c0*/  IMAD.HI.U32 R11, R0, R5, RZ ;  /* 0x00000005000b7227 */ /* 0x000fc800078e00ff */
[----:B------:R-:W-:Y:S02]  /*105d0*/  IMAD R3, R29, R8, R3 ;  /* 0x000000081d037224 */ /* 0x000fe400078e0203 */
[----:B------:R-:W-:-:S04]  /*105e0*/  IMAD.HI.U32 R9, R0, R7, RZ ;  /* 0x0000000700097227 */ /* 0x000fc800078e00ff */
[C---:B------:R-:W-:Y:S01]  /*105f0*/  IMAD R4, R29.reuse, R10, R4 ;  /* 0x0000000a1d047224 */ /* 0x040fe200078e0204 */
[----:B------:R-:W-:Y:S01]  /*10600*/  IABS R10, R19 ;  /* 0x00000013000a7213 */ /* 0x000fe20000000000 */
[----:B------:R-:W-:Y:S02]  /*10610*/  IMAD.MOV R8, RZ, RZ, -R11 ;  /* 0x000000ffff087224 */ /* 0x000fe400078e0a0b */
[----:B------:R-:W-:Y:S02]  /*10620*/  IMAD.MOV R11, RZ, RZ, -R9 ;  /* 0x000000ffff0b7224 */ /* 0x000fe400078e0a09 */
[C---:B------:R-:W-:Y:S02]  /*10630*/  IMAD R5, R29.reuse, R8, R5 ;  /* 0x000000081d057224 */ /* 0x040fe400078e0205 */
[----:B------:R-:W-:Y:S01]  /*10640*/  IMAD.MOV.U32 R8, RZ, RZ, R10 ;  /* 0x000000ffff087224 */ /* 0x000fe200078e000a */
[----:B------:R-:W-:Y:S01]  /*10650*/  IABS R9, R18 ;  /* 0x0000001200097213 */ /* 0x000fe20000000000 */
[----:B------:R-:W-:Y:S01]  /*10660*/  IMAD R7, R29, R11, R7 ;  /* 0x0000000b1d077224 */ /* 0x000fe200078e0207 */
[----:B------:R-:W-:Y:S01]  /*10670*/  IABS R11, R13 ;  /* 0x0000000d000b7213 */ /* 0x000fe20000000000 */
[----:B------:R-:W-:Y:S01]  /*10680*/  IMAD.HI.U32 R13, R0, R8, RZ ;  /* 0x00000008000d7227 */ /* 0x000fe200078e00ff */
[----:B------:R-:W-:-:S03]  /*10690*/  IABS R10, R17 ;  /* 0x00000011000a7213 */ /* 0x000fc60000000000 */
[----:B------:R-:W-:-:S04]  /*106a0*/  IMAD.HI.U32 R16, R0, R9, RZ ;  /* 0x0000000900107227 */ /* 0x000fc800078e00ff */
[----:B------:R-:W-:Y:S02]  /*106b0*/  IMAD.MOV R13, RZ, RZ, -R13 ;  /* 0x000000ffff0d7224 */ /* 0x000fe400078e0a0d */
[----:B------:R-:W-:-:S04]  /*106c0*/  IMAD.HI.U32 R18, R0, R10, RZ ;  /* 0x0000000a00127227 */ /* 0x000fc800078e00ff */
[----:B------:R-:W-:Y:S01]  /*106d0*/  IMAD.HI.U32 R19, R0, R11, RZ ;  /* 0x0000000b00137227 */ /* 0x000fe200078e00ff */
[----:B------:R-:W-:Y:S03]  /*106e0*/  STL [R1+0x5864], R3 ;  /* 0x0058640301007387 */ /* 0x000fe60000100800 */
[----:B------:R-:W-:Y:S02]  /*106f0*/  IMAD.MOV R17, RZ, RZ, -R16 ;  /* 0x000000ffff117224 */ /* 0x000fe400078e0a10 */
[C---:B------:R-:W-:Y:S02]  /*10700*/  IMAD R8, R29.reuse, R13, R8 ;  /* 0x0000000d1d087224 */ /* 0x040fe400078e0208 */
[----:B------:R-:W-:Y:S02]  /*10710*/  IMAD.MOV R13, RZ, RZ, -R18 ;  /* 0x000000ffff0d7224 */ /* 0x000fe400078e0a12 */
[----:B------:R-:W-:Y:S01]  /*10720*/  IMAD.MOV R19, RZ, RZ, -R19 ;  /* 0x000000ffff137224 */ /* 0x000fe200078e0a13 */
[----:B------:R-:W-:Y:S01]  /*10730*/  STL [R1+0x5860], R4 ;  /* 0x0058600401007387 */ /* 0x000fe20000100800 */
[----:B------:R-:W-:-:S02]  /*10740*/  IMAD R9, R29, R17, R9 ;  /* 0x000000111d097224 */ /* 0x000fc400078e0209 */
[C---:B------:R-:W-:Y:S01]  /*10750*/  IMAD R10, R29.reuse, R13, R10 ;  /* 0x0000000d1d0a7224 */ /* 0x040fe200078e020a */
[----:B------:R-:W-:Y:S01]  /*10760*/  STL [R1+0x585c], R5 ;  /* 0x00585c0501007387 */ /* 0x000fe20000100800 */
[----:B------:R-:W-:-:S03]  /*10770*/  IMAD R11, R29, R19, R11 ;  /* 0x000000131d0b7224 */ /* 0x000fc600078e020b */
[----:B------:R-:W-:Y:S01]  /*10780*/  STL [R1+0x586c], R6 ;  /* 0x00586c0601007387 */ /* 0x000fe20000100800 */
[----:B------:R-:W-:-:S03]  /*10790*/  IMAD.HI.U32 R16, R0, R12, RZ ;  /* 0x0000000c00107227 */ /* 0x000fc600078e00ff */
[----:B------:R-:W-:Y:S04]  /*107a0*/  STL [R1+0x5870], R7 ;  /* 0x0058700701007387 */ /* 0x000fe80000100800 */
[----:B------:R-:W-:Y:S04]  /*107b0*/  STL [R1+0x5874], R8 ;  /* 0x0058740801007387 */ /* 0x000fe80000100800 */
[----:B------:R0:W-:Y:S01]  /*107c0*/  STL [R1+0x5878], R9 ;  /* 0x0058780901007387 */ /* 0x0001e20000100800 */
[----:B------:R-:W-:-:S03]  /*107d0*/  IMAD.MOV R18, RZ, RZ, -R16 ;  /* 0x000000ffff127224 */ /* 0x000fc600078e0a10 */
[----:B------:R-:W-:Y:S04]  /*107e0*/  STL [R1+0x587c], R10 ;  /* 0x00587c0a01007387 */ /* 0x000fe80000100800 */
[----:B------:R-:W-:Y:S04]  /*107f0*/  STL [R1+0x5880], R11 ;  /* 0x0058800b01007387 */ /* 0x000fe80000100800 */
[----:B0-----:R-:W2:Y:S01]  /*10800*/  LDL R9, [R1+0x55f0] ;  /* 0x0055f00001097983 */ /* 0x001ea20000100800 */
[----:B------:R-:W-:-:S05]  /*10810*/  IMAD R12, R29, R18, R12 ;  /* 0x000000121d0c7224 */ /* 0x000fca00078e020c */
[----:B------:R-:W-:Y:S04]  /*10820*/  STL [R1+0x5858], R12 ;  /* 0x0058580c01007387 */ /* 0x000fe80000100800 */
[----:B------:R-:W-:Y:S04]  /*10830*/  STL [R1+0x581c], R15 ;  /* 0x00581c0f01007387 */ /* 0x000fe80000100800 */
[----:B------:R-:W3:Y:S01]  /*10840*/  LDL R3, [R1+0x55f4] ;  /* 0x0055f40001037983 */ /* 0x000ee20000100800 */
[----:B------:R-:W-:-:S03]  /*10850*/  IABS R17, R24 ;  /* 0x0000001800117213 */ /* 0x000fc60000000000 */
[----:B------:R-:W4:Y:S02]  /*10860*/  LDL.LU R2, [R1+0x58] ;  /* 0x0000580001027983 */ /* 0x000f240000300800 */
[----:B------:R-:W-:Y:S01]  /*10870*/  IMAD.MOV.U32 R13, RZ, RZ, R17 ;  /* 0x000000ffff0d7224 */ /* 0x000fe200078e0011 */
[----:B------:R-:W-:Y:S01]  /*10880*/  IABS R18, R21 ;  /* 0x0000001500127213 */ /* 0x000fe20000000000 */
[----:B------:R-:W5:Y:S02]  /*10890*/  LDL.LU R8, [R1+0x4c] ;  /* 0x00004c0001087983 */ /* 0x000f640000300800 */
[----:B------:R-:W-:Y:S02]  /*108a0*/  IMAD.HI.U32 R21, R0, R13, RZ ;  /* 0x0000000d00157227 */ /* 0x000fe400078e00ff */
[----:B------:R-:W4:Y:S02]  /*108b0*/  LDL.LU R7, [R1+0x3bc] ;  /* 0x0003bc0001077983 */ /* 0x000f240000300800 */
[----:B------:R-:W-:-:S02]  /*108c0*/  IMAD.MOV R21, RZ, RZ, -R21 ;  /* 0x000000ffff157224 */ /* 0x000fc400078e0a15 */
[----:B------:R-:W4:Y:S02]  /*108d0*/  LDL.LU R6, [R1+0x48] ;  /* 0x0000480001067983 */ /* 0x000f240000300800 */
[----:B------:R-:W-:Y:S02]  /*108e0*/  IMAD R13, R29, R21, R13 ;  /* 0x000000151d0d7224 */ /* 0x000fe400078e020d */
[----:B------:R-:W4:Y:S04]  /*108f0*/  LDL.LU R5, [R1+0x3a8] ;  /* 0x0003a80001057983 */ /* 0x000f280000300800 */
[----:B------:R-:W4:Y:S04]  /*10900*/  LDL.LU R4, [R1+0x3b0] ;  /* 0x0003b00001047983 */ /* 0x000f280000300800 */
[----:B------:R0:W-:Y:S04]  /*10910*/  STL [R1+0x5884], R13 ;  /* 0x0058840d01007387 */ /* 0x0001e80000100800 */
[----:B0-----:R-:W5:Y:S01]  /*10920*/  LDL.LU R13, [R1+0x50] ;  /* 0x00005000010d7983 */ /* 0x001f620000300800 */
[----:B------:R-:W-:-:S02]  /*10930*/  IABS R16, R23 ;  /* 0x0000001700107213 */ /* 0x000fc40000000000 */
[----:B------:R-:W-:Y:S02]  /*10940*/  IABS R17, R15 ;  /* 0x0000000f00117213 */ /* 0x000fe40000000000 */
[----:B------:R-:W-:Y:S01]  /*10950*/  IABS R19, R20 ;  /* 0x0000001400137213 */ /* 0x000fe20000000000 */
[----:B------:R-:W-:-:S04]  /*10960*/  IMAD.HI.U32 R20, R0, R16, RZ ;  /* 0x0000001000147227 */ /* 0x000fc800078e00ff */
[----:B------:R-:W-:-:S04]  /*10970*/  IMAD.HI.U32 R23, R0, R17, RZ ;  /* 0x0000001100177227 */ /* 0x000fc800078e00ff */
[----:B------:R-:W-:Y:S02]  /*10980*/  IMAD.MOV R20, RZ, RZ, -R20 ;  /* 0x000000ffff147224 */ /* 0x000fe400078e0a14 */
[----:B------:R-:W-:Y:S02]  /*10990*/  IMAD.MOV R21, RZ, RZ, -R23 ;  /* 0x000000ffff157224 */ /* 0x000fe400078e0a17 */
[----:B------:R-:W-:-:S04]  /*109a0*/  IMAD.HI.U32 R23, R0, R19, RZ ;  /* 0x0000001300177227 */ /* 0x000fc800078e00ff */
[----:B------:R-:W-:-:S04]  /*109b0*/  IMAD.HI.U32 R24, R0, R18, RZ ;  /* 0x0000001200187227 */ /* 0x000fc800078e00ff */
[C---:B------:R-:W-:Y:S02]  /*109c0*/  IMAD R16, R29.reuse, R20, R16 ;  /* 0x000000141d107224 */ /* 0x040fe400078e0210 */
[----:B------:R-:W-:Y:S02]  /*109d0*/  IMAD.MOV R23, RZ, RZ, -R23 ;  /* 0x000000ffff177224 */ /* 0x000fe400078e0a17 */
[----:B------:R-:W-:Y:S02]  /*109e0*/  IMAD.MOV R24, RZ, RZ, -R24 ;  /* 0x000000ffff187224 */ /* 0x000fe400078e0a18 */
[C---:B------:R-:W-:Y:S02]  /*109f0*/  IMAD R17, R29.reuse, R21, R17 ;  /* 0x000000151d117224 */ /* 0x040fe400078e0211 */
[C---:B------:R-:W-:Y:S02]  /*10a00*/  IMAD R19, R29.reuse, R23, R19 ;  /* 0x000000171d137224 */ /* 0x040fe400078e0213 */
[----:B------:R-:W-:Y:S01]  /*10a10*/  IMAD R18, R29, R24, R18 ;  /* 0x000000181d127224 */ /* 0x000fe200078e0212 */
[----:B------:R-:W-:Y:S04]  /*10a20*/  STL [R1+0x5854], R16 ;  /* 0x0058541001007387 */ /* 0x000fe80000100800 */
[----:B------:R0:W-:Y:S04]  /*10a30*/  STL [R1+0x5888], R17 ;  /* 0x0058881101007387 */ /* 0x0001e80000100800 */
[----:B------:R-:W-:Y:S04]  /*10a40*/  STL [R1+0x588c], R18 ;  /* 0x00588c1201007387 */ /* 0x000fe80000100800 */
[----:B0-----:R-:W5:Y:S04]  /*10a50*/  LDL R17, [R1+0x55f8] ;  /* 0x0055f80001117983 */ /* 0x001f680000100800 */
[----:B------:R-:W5:Y:S01]  /*10a60*/  LDL.LU R15, [R1+0x3b4] ;  /* 0x0003b400010f7983 */ /* 0x000f620000300800 */
[----:B--2---:R-:W-:-:S05]  /*10a70*/  IABS R20, R9 ;  /* 0x0000000900147213 */ /* 0x004fca0000000000 */
[----:B------:R-:W-:-:S04]  /*10a80*/  IMAD.HI.U32 R23, R0, R20, RZ ;  /* 0x0000001400177227 */ /* 0x000fc800078e00ff */
[----:B------:R-:W-:-:S04]  /*10a90*/  IMAD.MOV R23, RZ, RZ, -R23 ;  /* 0x000000ffff177224 */ /* 0x000fc800078e0a17 */
[----:B------:R-:W-:Y:S01]  /*10aa0*/  IMAD R20, R29, R23, R20 ;  /* 0x000000171d147224 */ /* 0x000fe200078e0214 */
[----:B---3--:R-:W-:Y:S02]  /*10ab0*/  IABS R21, R3 ;  /* 0x0000000300157213 */ /* 0x008fe40000000000 */
[----:B------:R-:W2:Y:S04]  /*10ac0*/  LDL.LU R3, [R1+0x3b8] ;  /* 0x0003b80001037983 */ /* 0x000ea80000300800 */
[----:B------:R-:W3:Y:S04]  /*10ad0*/  LDL.LU R16, [R1+0x394] ;  /* 0x0003940001107983 */ /* 0x000ee80000300800 */
[----:B------:R-:W2:Y:S04]  /*10ae0*/  LDL.LU R12, [R1+0x39c] ;  /* 0x00039c00010c7983 */ /* 0x000ea80000300800 */
[----:B------:R-:W2:Y:S04]  /*10af0*/  LDL.LU R11, [R1+0x3a0] ;  /* 0x0003a000010b7983 */ /* 0x000ea80000300800 */
[----:B------:R-:W-:Y:S04]  /*10b00*/  STL [R1+0x5890], R19 ;  /* 0x0058901301007387 */ /* 0x000fe80000100800 */
[----:B------:R0:W-:Y:S04]  /*10b10*/  STL [R1+0x5894], R20 ;  /* 0x0058941401007387 */ /* 0x0001e80000100800 */
[----:B0-----:R-:W2:Y:S01]  /*10b20*/  LDL.LU R20, [R1+0x3ac] ;  /* 0x0003ac0001147983 */ /* 0x001ea20000300800 */
[----:B----4-:R-:W-:-:S02]  /*10b30*/  ISETP.GT.U32.AND P2, PT, R22, R2, PT ;  /* 0x000000021600720c */ /* 0x010fc40003f44070 */
[C---:B------:R-:W-:Y:S01]  /*10b40*/  ISETP.GT.U32.AND P4, PT, R22.reuse, R14, PT ;  /* 0x0000000e1600720c */ /* 0x040fe20003f84070 */
[----:B------:R-:W4:Y:S01]  /*10b50*/  LDL.LU R10, [R1+0x3a4] ;  /* 0x0003a400010a7983 */ /* 0x000f220000300800 */
[C---:B-----5:R-:W-:Y:S02]  /*10b60*/  ISETP.GT.U32.AND P5, PT, R22.reuse, R8, PT ;  /* 0x000000081600720c */ /* 0x060fe40003fa4070 */
[----:B------:R-:W-:Y:S01]  /*10b70*/  ISETP.GT.U32.AND P3, PT, R22, R13, PT ;  /* 0x0000000d1600720c */ /* 0x000fe20003f64070 */
[----:B------:R-:W5:Y:S06]  /*10b80*/  LDL.LU R9, [R1+0x398] ;  /* 0x0003980001097983 */ /* 0x000f6c0000300800 */
[----:B------:R-:W-:-:S02]  /*10b90*/  @!P2 IMAD.IADD R2, R2, 0x1, -R22 ;  /* 0x000000010202a824 */ /* 0x000fc400078e0a16 */
[--C-:B------:R-:W-:Y:S01]  /*10ba0*/  @!P4 IMAD.IADD R14, R14, 0x1, -R22.reuse ;  /* 0x000000010e0ec824 */ /* 0x100fe200078e0a16 */
[C---:B------:R-:W-:Y:S02]  /*10bb0*/  ISETP.GT.U32.AND P6, PT, R22.reuse, R7, PT ;  /* 0x000000071600720c */ /* 0x040fe40003fc4070 */
[C---:B------:R-:W-:Y:S02]  /*10bc0*/  ISETP.GT.U32.AND P4, PT, R22.reuse, R2, PT ;  /* 0x000000021600720c */ /* 0x040fe40003f84070 */
[C---:B------:R-:W-:Y:S02]  /*10bd0*/  ISETP.GT.U32.AND P1, PT, R22.reuse, R6, PT ;  /* 0x000000061600720c */ /* 0x040fe40003f24070 */
[C---:B------:R-:W-:Y:S02]  /*10be0*/  ISETP.GT.U32.AND P0, PT, R22.reuse, R5, PT ;  /* 0x000000051600720c */ /* 0x040fe40003f04070 */
[----:B------:R-:W-:Y:S01]  /*10bf0*/  ISETP.GT.U32.AND P2, PT, R22, R4, PT ;  /* 0x000000041600720c */ /* 0x000fe20003f44070 */
[----:B------:R-:W-:-:S02]  /*10c00*/  @!P3 IMAD.IADD R13, R13, 0x1, -R22 ;  /* 0x000000010d0db824 */ /* 0x000fc400078e0a16 */
[--C-:B------:R-:W-:Y:S02]  /*10c10*/  @!P5 IMAD.IADD R8, R8, 0x1, -R22.reuse ;  /* 0x000000010808d824 */ /* 0x100fe400078e0a16 */
[--C-:B------:R-:W-:Y:S02]  /*10c20*/  @!P6 IMAD.IADD R7, R7, 0x1, -R22.reuse ;  /* 0x000000010707e824 */ /* 0x100fe400078e0a16 */
[--C-:B------:R-:W-:Y:S01]  /*10c30*/  @!P4 IMAD.IADD R2, R2, 0x1, -R22.reuse ;  /* 0x000000010202c824 */ /* 0x100fe200078e0a16 */
[----:B------:R-:W-:Y:S01]  /*10c40*/  ISETP.GT.U32.AND P3, PT, R22, R14, PT ;  /* 0x0000000e1600720c */ /* 0x000fe20003f64070 */
[--C-:B------:R-:W-:Y:S01]  /*10c50*/  @!P1 IMAD.IADD R6, R6, 0x1, -R22.reuse ;  /* 0x0000000106069824 */ /* 0x100fe200078e0a16 */
[C---:B------:R-:W-:Y:S01]  /*10c60*/  ISETP.GT.U32.AND P1, PT, R22.reuse, R13, PT ;  /* 0x0000000d1600720c */ /* 0x040fe20003f24070 */
[----:B------:R-:W-:Y:S01]  /*10c70*/  @!P0 IMAD.IADD R5, R5, 0x1, -R22 ;  /* 0x0000000105058824 */ /* 0x000fe200078e0a16 */
[----:B------:R0:W-:Y:S01]  /*10c80*/  STL [R1+0x58], R2 ;  /* 0x0000580201007387 */ /* 0x0001e20000100800 */
[----:B------:R-:W-:Y:S01]  /*10c90*/  ISETP.GT.U32.AND P0, PT, R22, R8, PT ;  /* 0x000000081600720c */ /* 0x000fe20003f04070 */
[----:B------:R-:W-:Y:S01]  /*10ca0*/  IMAD.HI.U32 R24, R0, R21, RZ ;  /* 0x0000001500187227 */ /* 0x000fe200078e00ff */
[----:B------:R-:W-:-:S03]  /*10cb0*/  ISETP.GT.U32.AND P5, PT, R22, R7, PT ;  /* 0x000000071600720c */ /* 0x000fc60003fa4070 */
[----:B------:R-:W-:Y:S01]  /*10cc0*/  @!P2 IMAD.IADD R4, R4, 0x1, -R22 ;  /* 0x000000010404a824 */ /* 0x000fe200078e0a16 */
[----:B0-----:R-:W4:Y:S01]  /*10cd0*/  LDL.LU R2, [R1+0x380] ;  /* 0x0003800001027983 */ /* 0x001f220000300800 */
[C---:B------:R-:W-:Y:S01]  /*10ce0*/  ISETP.GT.U32.AND P2, PT, R22.reuse, R6, PT ;  /* 0x000000061600720c */ /* 0x040fe20003f44070 */
[----:B------:R-:W-:Y:S01]  /*10cf0*/  IMAD.MOV R23, RZ, RZ, -R24 ;  /* 0x000000ffff177224 */ /* 0x000fe200078e0a18 */
[----:B------:R-:W-:Y:S01]  /*10d00*/  ISETP.GT.U32.AND P4, PT, R22, R5, PT ;  /* 0x000000051600720c */ /* 0x000fe20003f84070 */
[--C-:B------:R-:W-:Y:S01]  /*10d10*/  @!P3 IMAD.IADD R14, R14, 0x1, -R22.reuse ;  /* 0x000000010e0eb824 */ /* 0x100fe200078e0a16 */
[----:B------:R-:W-:Y:S01]  /*10d20*/  ISETP.GT.U32.AND P6, PT, R22, R4, PT ;  /* 0x000000041600720c */ /* 0x000fe20003fc4070 */
[----:B------:R-:W-:Y:S02]  /*10d30*/  IMAD R21, R29, R23, R21 ;  /* 0x000000171d157224 */ /* 0x000fe400078e0215 */
[--C-:B------:R-:W-:Y:S02]  /*10d40*/  @!P1 IMAD.IADD R13, R13, 0x1, -R22.reuse ;  /* 0x000000010d0d9824 */ /* 0x100fe400078e0a16 */
[--C-:B------:R-:W-:Y:S01]  /*10d50*/  @!P0 IMAD.IADD R8, R8, 0x1, -R22.reuse ;  /* 0x0000000108088824 */ /* 0x100fe200078e0a16 */
[----:B------:R-:W-:Y:S01]  /*10d60*/  STL [R1+0x5898], R21 ;  /* 0x0058981501007387 */ /* 0x000fe20000100800 */
[----:B------:R-:W-:-:S02]  /*10d70*/  @!P5 IMAD.IADD R7, R7, 0x1, -R22 ;  /* 0x000000010707d824 */ /* 0x000fc400078e0a16 */
[--C-:B------:R-:W-:Y:S01]  /*10d80*/  @!P2 IMAD.IADD R6, R6, 0x1, -R22.reuse ;  /* 0x000000010606a824 */ /* 0x100fe200078e0a16 */
[----:B------:R-:W-:Y:S01]  /*10d90*/  STL [R1+0x5850], R14 ;  /* 0x0058500e01007387 */ /* 0x000fe20000100800 */
[----:B------:R-:W-:-:S03]  /*10da0*/  @!P4 IMAD.IADD R5, R5, 0x1, -R22 ;  /* 0x000000010505c824 */ /* 0x000fc600078e0a16 */
[----:B------:R-:W-:Y:S04]  /*10db0*/  STL [R1+0x50], R13 ;  /* 0x0000500d01007387 */ /* 0x000fe80000100800 */
[----:B------:R-:W-:Y:S01]  /*10dc0*/  STL [R1+0x4c], R8 ;  /* 0x00004c0801007387 */ /* 0x000fe20000100800 */
[----:B------:R-:W-:-:S03]  /*10dd0*/  ISETP.GT.U32.AND P3, PT, R29, R15, PT ;  /* 0x0000000f1d00720c */ /* 0x000fc60003f64070 */
[----:B------:R0:W-:Y:S01]  /*10de0*/  STL [R1+0x3bc], R7 ;  /* 0x0003bc0701007387 */ /* 0x0001e20000100800 */
[----:B------:R-:W-:-:S03]  /*10df0*/  @!P6 IMAD.IADD R4, R4, 0x1, -R22 ;  /* 0x000000010404e824 */ /* 0x000fc600078e0a16 */
[----:B0-----:R-:W5:Y:S04]  /*10e00*/  LDL.LU R7, [R1+0x388] ;  /* 0x0003880001077983 */ /* 0x001f680000300800 */
[----:B------:R0:W-:Y:S04]  /*10e10*/  STL [R1+0x48], R6 ;  /* 0x0000480601007387 */ /* 0x0001e80000100800 */
[----:B------:R-:W5:Y:S04]  /*10e20*/  LDL.LU R19, [R1+0x38c] ;  /* 0x00038c0001137983 */ /* 0x000f680000300800 */
[----:B------:R0:W-:Y:S04]  /*10e30*/  STL [R1+0x3a8], R5 ;  /* 0x0003a80501007387 */ /* 0x0001e80000100800 */
[----:B------:R-:W5:Y:S04]  /*10e40*/  LDL.LU R8, [R1+0x390] ;  /* 0x0003900001087983 */ /* 0x000f680000300800 */
[----:B------:R1:W-:Y:S04]  /*10e50*/  STL [R1+0x3b0], R4 ;  /* 0x0003b00401007387 */ /* 0x0003e80000100800 */
[----:B0-----:R-:W5:Y:S04]  /*10e60*/  LDL.LU R6, [R1+0x384] ;  /* 0x0003840001067983 */ /* 0x001f680000300800 */
[----:B------:R-:W5:Y:S04]  /*10e70*/  LDL.LU R5, [R1+0x36c] ;  /* 0x00036c0001057983 */ /* 0x000f680000300800 */
[----:B-1----:R-:W5:Y:S01]  /*10e80*/  LDL.LU R4, [R1+0x374] ;  /* 0x0003740001047983 */ /* 0x002f620000300800 */
[----:B------:R-:W-:-:S03]  /*10e90*/  @!P3 IMAD.IADD R15, R15, 0x1, -R29 ;  /* 0x000000010f0fb824 */ /* 0x000fc600078e0a1d */
[----:B------:R-:W5:Y:S04]  /*10ea0*/  LDL.LU R21, [R1+0x378] ;  /* 0x0003780001157983 */ /* 0x000f680000300800 */
[----:B------:R-:W5:Y:S01]  /*10eb0*/  LDL.LU R24, [R1+0x37c] ;  /* 0x00037c0001187983 */ /* 0x000f620000300800 */
[----:B------:R-:W-:-:S03]  /*10ec0*/  IABS R23, R17 ;  /* 0x0000001100177213 */ /* 0x000fc60000000000 */
[----:B------:R-:W5:Y:S04]  /*10ed0*/  LDL.LU R18, [R1+0x370] ;  /* 0x0003700001127983 */ /* 0x000f680000300800 */
[----:B------:R-:W5:Y:S01]  /*10ee0*/  LDL.LU R17, [R1+0x358] ;  /* 0x0003580001117983 */ /* 0x000f620000300800 */
[----:B--2---:R-:W-:-:S13]  /*10ef0*/  ISETP.GT.U32.AND P0, PT, R29, R20, PT ;  /* 0x000000141d00720c */ /* 0x004fda0003f04070 */
[----:B------:R-:W-:Y:S01]  /*10f00*/  @!P0 IMAD.IADD R20, R20, 0x1, -R29 ;  /* 0x0000000114148824 */ /* 0x000fe200078e0a1d */
[----:B------:R-:W-:-:S13]  /*10f10*/  ISETP.GT.U32.AND P0, PT, R29, R15, PT ;  /* 0x0000000f1d00720c */ /* 0x000fda0003f04070 */
[----:B------:R-:W-:-:S05]  /*10f20*/  @!P0 IMAD.IADD R15, R15, 0x1, -R29 ;  /* 0x000000010f0f8824 */ /* 0x000fca00078e0a1d */
[----:B------:R0:W-:Y:S04]  /*10f30*/  STL [R1+0x3b4], R15 ;  /* 0x0003b40f01007387 */ /* 0x0001e80000100800 */
[----:B------:R-:W2:Y:S04]  /*10f40*/  LDL.LU R13, [R1+0x360] ;  /* 0x00036000010d7983 */ /* 0x000ea80000300800 */
[----:B0-----:R-:W2:Y:S01]  /*10f50*/  LDL.LU R15, [R1+0x364] ;  /* 0x00036400010f7983 */ /* 0x001ea20000300800 */
[C---:B------:R-:W-:Y:S02]  /*10f60*/  ISETP.GT.U32.AND P1, PT, R29.reuse, R3, PT ;  /* 0x000000031d00720c */ /* 0x040fe40003f24070 */
[----:B---3--:R-:W-:-:S02]  /*10f70*/  ISETP.GT.U32.AND P5, PT, R29, R16, PT ;  /* 0x000000101d00720c */ /* 0x008fc40003fa4070 */
[C---:B------:R-:W-:Y:S02]  /*10f80*/  ISETP.GT.U32.AND P4, PT, R29.reuse, R12, PT ;  /* 0x0000000c1d00720c */ /* 0x040fe40003f84070 */
[C---:B----4-:R-:W-:Y:S02]  /*10f90*/  ISETP.GT.U32.AND P2, PT, R29.reuse, R10, PT ;  /* 0x0000000a1d00720c */ /* 0x050fe40003f44070 */
[----:B-----5:R-:W-:-:S05]  /*10fa0*/  ISETP.GT.U32.AND P3, PT, R29, R9, PT ;  /* 0x000000091d00720c */ /* 0x020fca0003f64070 */
[--C-:B------:R-:W-:Y:S01]  /*10fb0*/  @!P1 IMAD.IADD R3, R3, 0x1, -R29.reuse ;  /* 0x0000000103039824 */ /* 0x100fe200078e0a1d */
[C---:B------:R-:W-:Y:S01]  /*10fc0*/  ISETP.GT.U32.AND P1, PT, R29.reuse, R2, PT ;  /* 0x000000021d00720c */ /* 0x040fe20003f24070 */
[--C-:B------:R-:W-:Y:S01]  /*10fd0*/  @!P5 IMAD.IADD R16, R16, 0x1, -R29.reuse ;  /* 0x000000011010d824 */ /* 0x100fe200078e0a1d */
[C---:B------:R-:W-:Y:S01]  /*10fe0*/  ISETP.GT.U32.AND P6, PT, R29.reuse, R11, PT ;  /* 0x0000000b1d00720c */ /* 0x040fe20003fc4070 */
[--C-:B------:R-:W-:Y:S01]  /*10ff0*/  @!P4 IMAD.IADD R12, R12, 0x1, -R29.reuse ;  /* 0x000000010c0cc824 */ /* 0x100fe200078e0a1d */
[C---:B------:R-:W-:Y:S01]  /*11000*/  ISETP.GT.U32.AND P4, PT, R29.reuse, R20, PT ;  /* 0x000000141d00720c */ /* 0x040fe20003f84070 */
[--C-:B------:R-:W-:Y:S01]  /*11010*/  @!P2 IMAD.IADD R10, R10, 0x1, -R29.reuse ;  /* 0x000000010a0aa824 */ /* 0x100fe200078e0a1d */
[C---:B------:R-:W-:Y:S02]  /*11020*/  ISETP.GT.U32.AND P5, PT, R29.reuse, R3, PT ;  /* 0x000000031d00720c */ /* 0x040fe40003fa4070 */
[----:B------:R-:W-:Y:S01]  /*11030*/  ISETP.GT.U32.AND P2, PT, R29, R16, PT ;  /* 0x000000101d00720c */ /* 0x000fe20003f44070 */
[----:B------:R-:W-:Y:S01]  /*11040*/  @!P3 IMAD.IADD R9, R9, 0x1, -R29 ;  /* 0x000000010909b824 */ /* 0x000fe200078e0a1d */
[----:B------:R-:W-:-:S03]  /*11050*/  ISETP.GT.U32.AND P3, PT, R29, R12, PT ;  /* 0x0000000c1d00720c */ /* 0x000fc60003f64070 */
[--C-:B------:R-:W-:Y:S02]  /*11060*/  @!P1 IMAD.IADD R2, R2, 0x1, -R29.reuse ;  /* 0x0000000102029824 */ /* 0x100fe400078e0a1d */
[--C-:B------:R-:W-:Y:S02]  /*11070*/  @!P6 IMAD.IADD R11, R11, 0x1, -R29.reuse ;  /* 0x000000010b0be824 */ /* 0x100fe400078e0a1d */
[--C-:B------:R-:W-:Y:S01]  /*11080*/  @!P4 IMAD.IADD R20, R20, 0x1, -R29.reuse ;  /* 0x000000011414c824 */ /* 0x100fe200078e0a1d */
[----:B------:R-:W-:Y:S01]  /*11090*/  ISETP.GT.U32.AND P6, PT, R29, R2, PT ;  /* 0x000000021d00720c */ /* 0x000fe20003fc4070 */
[--C-:B------:R-:W-:Y:S01]  /*110a0*/  @!P5 IMAD.IADD R3, R3, 0x1, -R29.reuse ;  /* 0x000000010303d824 */ /* 0x100fe200078e0a1d */
[C---:B------:R-:W-:Y:S01]  /*110b0*/  ISETP.GT.U32.AND P1, PT, R29.reuse, R11, PT ;  /* 0x0000000b1d00720c */ /* 0x040fe20003f24070 */
[--C-:B------:R-:W-:Y:S01]  /*110c0*/  @!P2 IMAD.IADD R16, R16, 0x1, -R29.reuse ;  /* 0x000000011010a824 */ /* 0x100fe200078e0a1d */
[C---:B------:R-:W-:Y:S01]  /*110d0*/  ISETP.GT.U32.AND P4, PT, R29.reuse, R7, PT ;  /* 0x000000071d00720c */ /* 0x040fe20003f84070 */
[----:B------:R-:W-:Y:S01]  /*110e0*/  @!P3 IMAD.IADD R12, R12, 0x1, -R29 ;  /* 0x000000010c0cb824 */ /* 0x000fe200078e0a1d */
[----:B------:R0:W-:Y:S01]  /*110f0*/  STL [R1+0x3b8], R3 ;  /* 0x0003b80301007387 */ /* 0x0001e20000100800 */
[----:B------:R-:W-:-:S06]  /*11100*/  ISETP.GT.U32.AND P2, PT, R29, R19, PT ;  /* 0x000000131d00720c */ /* 0x000fcc0003f44070 */
[--C-:B------:R-:W-:Y:S01]  /*11110*/  @!P6 IMAD.IADD R2, R2, 0x1, -R29.reuse ;  /* 0x000000010202e824 */ /* 0x100fe200078e0a1d */
[----:B0-----:R-:W3:Y:S01]  /*11120*/  LDL.LU R3, [R1+0x368] ;  /* 0x0003680001037983 */ /* 0x001ee20000300800 */
[----:B------:R-:W-:Y:S02]  /*11130*/  ISETP.GT.U32.AND P3, PT, R29, R8, PT ;  /* 0x000000081d00720c */ /* 0x000fe40003f64070 */
[--C-:B------:R-:W-:Y:S01]  /*11140*/  @!P4 IMAD.IADD R7, R7, 0x1, -R29.reuse ;  /* 0x000000010707c824 */ /* 0x100fe200078e0a1d */
[----:B------:R-:W-:Y:S01]  /*11150*/  ISETP.GT.U32.AND P0, PT, R29, R10, PT ;  /* 0x0000000a1d00720c */ /* 0x000fe20003f04070 */
[--C-:B------:R-:W-:Y:S01]  /*11160*/  @!P1 IMAD.IADD R11, R11, 0x1, -R29.reuse ;  /* 0x000000010b0b9824 */ /* 0x100fe200078e0a1d */
[----:B------:R-:W-:Y:S01]  /*11170*/  ISETP.GT.U32.AND P5, PT, R29, R9, PT ;  /* 0x000000091d00720c */ /* 0x000fe20003fa4070 */
[----:B------:R-:W-:Y:S01]  /*11180*/  @!P2 IMAD.IADD R19, R19, 0x1, -R29 ;  /* 0x000000011313a824 */ /* 0x000fe200078e0a1d */
[----:B------:R-:W-:-:S06]  /*11190*/  ISETP.GT.U32.AND P1, PT, R29, R6, PT ;  /* 0x000000061d00720c */ /* 0x000fcc0003f24070 */
[----:B------:R-:W-:Y:S01]  /*111a0*/  @!P3 IMAD.IADD R8, R8, 0x1, -R29 ;  /* 0x000000010808b824 */ /* 0x000fe200078e0a1d */
[C---:B------:R-:W-:Y:S02]  /*111b0*/  ISETP.GT.U32.AND P6, PT, R29.reuse, R21, PT ;  /* 0x000000151d00720c */ /* 0x040fe40003fc4070 */
[C---:B------:R-:W-:Y:S02]  /*111c0*/  ISETP.GT.U32.AND P4, PT, R29.reuse, R24, PT ;  /* 0x000000181d00720c */ /* 0x040fe40003f84070 */
[C---:B------:R-:W-:Y:S02]  /*111d0*/  ISETP.GT.U32.AND P2, PT, R29.reuse, R18, PT ;  /* 0x000000121d00720c */ /* 0x040fe40003f44070 */
[----:B------:R-:W-:Y:S01]  /*111e0*/  ISETP.GT.U32.AND P3, PT, R29, R17, PT ;  /* 0x000000111d00720c */ /* 0x000fe20003f64070 */
[----:B------:R-:W-:-:S06]  /*111f0*/  IMAD.MOV.U32 R22, RZ, RZ, R23 ;  /* 0x000000ffff167224 */ /* 0x000fcc00078e0017 */
[--C-:B------:R-:W-:Y:S01]  /*11200*/  @!P6 IMAD.IADD R21, R21, 0x1, -R29.reuse ;  /* 0x000000011515e824 */ /* 0x100fe200078e0a1d */
[C---:B------:R-:W-:Y:S01]  /*11210*/  ISETP.GT.U32.AND P6, PT, R29.reuse, R7, PT ;  /* 0x000000071d00720c */ /* 0x040fe20003fc4070 */
[--C-:B------:R-:W-:Y:S01]  /*11220*/  @!P0 IMAD.IADD R10, R10, 0x1, -R29.reuse ;  /* 0x000000010a0a8824 */ /* 0x100fe200078e0a1d */
[----:B------:R-:W-:Y:S01]  /*11230*/  STL [R1+0x3ac], R20 ;  /* 0x0003ac1401007387 */ /* 0x000fe20000100800 */
[--C-:B------:R-:W-:Y:S01]  /*11240*/  @!P4 IMAD.IADD R24, R24, 0x1, -R29.reuse ;  /* 0x000000011818c824 */ /* 0x100fe200078e0a1d */
[----:B------:R-:W-:Y:S01]  /*11250*/  ISETP.GT.U32.AND P4, PT, R29, R19, PT ;  /* 0x000000131d00720c */ /* 0x000fe20003f84070 */
[----:B------:R-:W-:Y:S01]  /*11260*/  IMAD.HI.U32 R23, R0, R22, RZ ;  /* 0x0000001600177227 */ /* 0x000fe200078e00ff */
[----:B------:R-:W-:Y:S03]  /*11270*/  STL [R1+0x394], R16 ;  /* 0x0003941001007387 */ /* 0x000fe60000100800 */
[--C-:B------:R-:W-:Y:S01]  /*11280*/  @!P5 IMAD.IADD R9, R9, 0x1, -R29.reuse ;  /* 0x000000010909d824 */ /* 0x100fe200078e0a1d */
[----:B------:R-:W-:Y:S01]  /*11290*/  STL [R1+0x39c], R12 ;  /* 0x00039c0c01007387 */ /* 0x000fe20000100800 */
[----:B------:R-:W-:-:S02]  /*112a0*/  @!P1 IMAD.IADD R6, R6, 0x1, -R29 ;  /* 0x0000000106069824 */ /* 0x000fc400078e0a1d */
[----:B------:R-:W-:Y:S01]  /*112b0*/  @!P2 IMAD.IADD R18, R18, 0x1, -R29 ;  /* 0x000000011212a824 */ /* 0x000fe200078e0a1d */
[----:B------:R-:W-:Y:S01]  /*112c0*/  STL [R1+0x3a0], R11 ;  /* 0x0003a00b01007387 */ /* 0x000fe20000100800 */
[----:B------:R-:W-:Y:S01]  /*112d0*/  ISETP.GT.U32.AND P2, PT, R29, R8, PT ;  /* 0x000000081d00720c */ /* 0x000fe20003f44070 */
[----:B------:R-:W-:Y:S02]  /*112e0*/  IMAD.MOV R23, RZ, RZ, -R23 ;  /* 0x000000ffff177224 */ /* 0x000fe400078e0a17 */
[----:B------:R-:W-:Y:S01]  /*112f0*/  STL [R1+0x3a4], R10 ;  /* 0x0003a40a01007387 */ /* 0x000fe20000100800 */
[----:B------:R-:W-:Y:S01]  /*11300*/  @!P3 IMAD.IADD R17, R17, 0x1, -R29 ;  /* 0x000000011111b824 */ /* 0x000fe200078e0a1d */
[C---:B------:R-:W-:Y:S02]  /*11310*/  ISETP.GT.U32.AND P3, PT, R29.reuse, R6, PT ;  /* 0x000000061d00720c */ /* 0x040fe40003f64070 */
[----:B------:R0:W-:Y:S01]  /*11320*/  STL [R1+0x380], R2 ;  /* 0x0003800201007387 */ /* 0x0001e20000100800 */
[----:B------:R-:W-:-:S03]  /*11330*/  ISETP.GT.U32.AND P0, PT, R29, R5, PT ;  /* 0x000000051d00720c */ /* 0x000fc60003f04070 */
[----:B------:R1:W-:Y:S01]  /*11340*/  STL [R1+0x398], R9 ;  /* 0x0003980901007387 */ /* 0x0003e20000100800 */
[----:B------:R-:W-:-:S03]  /*11350*/  IMAD R22, R29, R23, R22 ;  /* 0x000000171d167224 */ /* 0x000fc600078e0216 */
[----:B0-----:R-:W4:Y:S01]  /*11360*/  LDL R2, [R1+0x55fc] ;  /* 0x0055fc0001027983 */ /* 0x001f220000100800 */
[----:B------:R-:W-:-:S03]  /*11370*/  @!P6 IMAD.IADD R7, R7, 0x1, -R29 ;  /* 0x000000010707e824 */ /* 0x000fc600078e0a1d */
[----:B------:R-:W5:Y:S01]  /*11380*/  LDL.LU R12, [R1+0x35c] ;  /* 0x00035c00010c7983 */ /* 0x000f620000300800 */
[----:B------:R-:W-:-:S03]  /*11390*/  @!P4 IMAD.IADD R19, R19, 0x1, -R29 ;  /* 0x000000011313c824 */ /* 0x000fc600078e0a1d */
[----:B------:R-:W4:Y:S04]  /*113a0*/  LDL.LU R16, [R1+0x344] ;  /* 0x0003440001107983 */ /* 0x000f280000300800 */
[----:B------:R-:W4:Y:S01]  /*113b0*/  LDL.LU R11, [R1+0x34c] ;  /* 0x00034c00010b7983 */ /* 0x000f220000300800 */
[----:B------:R-:W-:-:S03]  /*113c0*/  @!P2 IMAD.IADD R8, R8, 0x1, -R29 ;  /* 0x000000010808a824 */ /* 0x000fc600078e0a1d */
[----:B------:R-:W4:Y:S04]  /*113d0*/  LDL.LU R10, [R1+0x350] ;  /* 0x00035000010a7983 */ /* 0x000f280000300800 */
[----:B------:R-:W-:Y:S01]  /*113e0*/  STL [R1+0x589c], R22 ;  /* 0x00589c1601007387 */ /* 0x000fe20000100800 */
[----:B------:R-:W-:-:S03]  /*113f0*/  ISETP.GT.U32.AND P5, PT, R29, R4, PT ;  /* 0x000000041d00720c */ /* 0x000fc60003fa4070 */
[----:B-1----:R-:W4:Y:S01]  /*11400*/  LDL.LU R9, [R1+0x354] ;  /* 0x0003540001097983 */ /* 0x002f220000300800 */
[----:B------:R-:W-:-:S03]  /*11410*/  @!P3 IMAD.IADD R6, R6, 0x1, -R29 ;  /* 0x000000010606b824 */ /* 0x000fc600078e0a1d */
[----:B------:R0:W-:Y:S01]  /*11420*/  STL [R1+0x388], R7 ;  /* 0x0003880701007387 */ /* 0x0001e20000100800 */
[----:B------:R-:W-:-:S03]  /*11430*/  @!P0 IMAD.IADD R5, R5, 0x1, -R29 ;  /* 0x0000000105058824 */ /* 0x000fc600078e0a1d */
[----:B0-----:R-:W4:Y:S04]  /*11440*/  LDL.LU R7, [R1+0x348] ;  /* 0x0003480001077983 */ /* 0x001f280000300800 */
[----:B------:R0:W-:Y:S04]  /*11450*/  STL [R1+0x38c], R19 ;  /* 0x00038c1301007387 */ /* 0x0001e80000100800 */
[----:B------:R-:W4:Y:S04]  /*11460*/  LDL.LU R20, [R1+0x330] ;  /* 0x0003300001147983 */ /* 0x000f280000300800 */
[----:B------:R1:W-:Y:S04]  /*11470*/  STL [R1+0x390], R8 ;  /* 0x0003900801007387 */ /* 0x0003e80000100800 */
[----:B0-----:R-:W4:Y:S04]  /*11480*/  LDL.LU R19, [R1+0x338] ;  /* 0x0003380001137983 */ /* 0x001f280000300800 */
[----:B------:R0:W-:Y:S04]  /*11490*/  STL [R1+0x384], R6 ;  /* 0x0003840601007387 */ /* 0x0001e80000100800 */
[----:B-1----:R-:W4:Y:S01]  /*114a0*/  LDL.LU R8, [R1+0x33c] ;  /* 0x00033c0001087983 */ /* 0x002f220000300800 */
[----:B------:R-:W-:-:S03]  /*114b0*/  @!P5 IMAD.IADD R4, R4, 0x1, -R29 ;  /* 0x000000010404d824 */ /* 0x000fc600078e0a1d */
[----:B0-----:R-:W4:Y:S01]  /*114c0*/  LDL.LU R6, [R1+0x340] ;  /* 0x0003400001067983 */ /* 0x001f220000300800 */
[C---:B--2---:R-:W-:Y:S02]  /*114d0*/  ISETP.GT.U32.AND P1, PT, R29.reuse, R13, PT ;  /* 0x0000000d1d00720c */ /* 0x044fe40003f24070 */
[----:B------:R-:W-:-:S11]  /*114e0*/  ISETP.GT.U32.AND P0, PT, R29, R15, PT ;  /* 0x0000000f1d00720c */ /* 0x000fd60003f04070 */
[--C-:B------:R-:W-:Y:S01]  /*114f0*/  @!P1 IMAD.IADD R13, R13, 0x1, -R29.reuse ;  /* 0x000000010d0d9824 */ /* 0x100fe200078e0a1d */
[----:B------:R-:W-:Y:S01]  /*11500*/  ISETP.GT.U32.AND P1, PT, R29, R5, PT ;  /* 0x000000051d00720c */ /* 0x000fe20003f24070 */
[----:B------:R-:W-:Y:S01]  /*11510*/  @!P0 IMAD.IADD R15, R15, 0x1, -R29 ;  /* 0x000000010f0f8824 */ /* 0x000fe200078e0a1d */
[----:B------:R-:W-:-:S11]  /*11520*/  ISETP.GT.U32.AND P0, PT, R29, R4, PT ;  /* 0x000000041d00720c */ /* 0x000fd60003f04070 */
[----:B------:R-:W-:-:S05]  /*11530*/  @!P1 IMAD.IADD R5, R5, 0x1, -R29 ;  /* 0x0000000105059824 */ /* 0x000fca00078e0a1d */
[----:B------:R0:W-:Y:S01]  /*11540*/  STL [R1+0x36c], R5 ;  /* 0x00036c0501007387 */ /* 0x0001e20000100800 */
[----:B------:R-:W-:-:S03]  /*11550*/  @!P0 IMAD.IADD R4, R4, 0x1, -R29 ;  /* 0x0000000104048824 */ /* 0x000fc600078e0a1d */
[----:B0-----:R-:W2:Y:S04]  /*11560*/  LDL.LU R5, [R1+0x334] ;  /* 0x0003340001057983 */ /* 0x001ea80000300800 */
[----:B------:R0:W-:Y:S04]  /*11570*/  STL [R1+0x374], R4 ;  /* 0x0003740401007387 */ /* 0x0001e80000100800 */
[----:B0-----:R-:W2:Y:S01]  /*11580*/  LDL.LU R4, [R1+0x31c] ;  /* 0x00031c0001047983 */ /* 0x001ea20000300800 */
[C---:B---3--:R-:W-:Y:S02]  /*11590*/  ISETP.GT.U32.AND P5, PT, R29.reuse, R3, PT ;  /* 0x000000031d00720c */ /* 0x048fe40003fa4070 */
[----:B------:R-:W-:-:S02]  /*115a0*/  ISETP.GT.U32.AND P4, PT, R29, R24, PT ;  /* 0x000000181d00720c */ /* 0x000fc40003f84070 */
[----:B------:R-:W-:-:S09]  /*115b0*/  ISETP.GT.U32.AND P2, PT, R29, R18, PT ;  /* 0x000000121d00720c */ /* 0x000fd20003f44070 */
[----:B------:R-:W-:Y:S01]  /*115c0*/  @!P5 IMAD.IADD R3, R3, 0x1, -R29 ;  /* 0x000000010303d824 */ /* 0x000fe200078e0a1d */
[----:B------:R-:W-:-:S04]  /*115d0*/  ISETP.GT.U32.AND P5, PT, R29, R21, PT ;  /* 0x000000151d00720c */ /* 0x000fc80003fa4070 */
[C---:B------:R-:W-:Y:S01]  /*115e0*/  ISETP.GT.U32.AND P6, PT, R29.reuse, R3, PT ;  /* 0x000000031d00720c */ /* 0x040fe20003fc4070 */
[--C-:B------:R-:W-:Y:S01]  /*115f0*/  @!P4 IMAD.IADD R24, R24, 0x1, -R29.reuse ;  /* 0x000000011818c824 */ /* 0x100fe200078e0a1d */
[----:B------:R-:W-:Y:S01]  /*11600*/  ISETP.GT.U32.AND P3, PT, R29, R17, PT ;  /* 0x000000111d00720c */ /* 0x000fe20003f64070 */
[----:B------:R-:W-:-:S06]  /*11610*/  @!P2 IMAD.IADD R18, R18, 0x1, -R29 ;  /* 0x000000011212a824 */ /* 0x000fcc00078e0a1d */
[----:B------:R-:W-:-:S04]  /*11620*/  @!P5 IMAD.IADD R21, R21, 0x1, -R29 ;  /* 0x000000011515d824 */ /* 0x000fc800078e0a1d */
[--C-:B------:R-:W-:Y:S01]  /*11630*/  @!P6 IMAD.IADD R3, R3, 0x1, -R29.reuse ;  /* 0x000000010303e824 */ /* 0x100fe200078e0a1d */
[----:B------:R-:W-:Y:S01]  /*11640*/  ISETP.GT.U32.AND P1, PT, R29, R13, PT ;  /* 0x0000000d1d00720c */ /* 0x000fe20003f24070 */
[----:B------:R-:W-:Y:S01]  /*11650*/  @!P3 IMAD.IADD R17, R17, 0x1, -R29 ;  /* 0x000000011111b824 */ /* 0x000fe200078e0a1d */
[----:B------:R-:W-:-:S11]  /*11660*/  ISETP.GT.U32.AND P0, PT, R29, R15, PT ;  /* 0x0000000f1d00720c */ /* 0x000fd60003f04070 */
[--C-:B------:R-:W-:Y:S01]  /*11670*/  @!P1 IMAD.IADD R13, R13, 0x1, -R29.reuse ;  /* 0x000000010d0d9824 */ /* 0x100fe200078e0a1d */
[C---:B-----5:R-:W-:Y:S02]  /*11680*/  ISETP.GT.U32.AND P5, PT, R29.reuse, R12, PT ;  /* 0x0000000c1d00720c */ /* 0x060fe40003fa4070 */
[C---:B----4-:R-:W-:Y:S02]  /*11690*/  ISETP.GT.U32.AND P4, PT, R29.reuse, R16, PT ;  /* 0x000000101d00720c */ /* 0x050fe40003f84070 */
[----:B------:R-:W-:Y:S02]  /*116a0*/  IABS R23, R2 ;  /* 0x0000000200177213 */ /* 0x000fe40000000000 */
[C---:B------:R-:W-:Y:S01]  /*116b0*/  ISETP.GT.U32.AND P2, PT, R29.reuse, R11, PT ;  /* 0x0000000b1d00720c */ /* 0x040fe20003f44070 */
[----:B------:R-:W3:Y:S06]  /*116c0*/  LDL.LU R2, [R1+0x324] ;  /* 0x0003240001027983 */ /* 0x000eec0000300800 */
[--C-:B------:R-:W-:Y:S01]  /*116d0*/  @!P5 IMAD.IADD R12, R12, 0x1, -R29.reuse ;  /* 0x000000010c0cd824 */ /* 0x100fe200078e0a1d */
[----:B------:R-:W-:Y:S01]  /*116e0*/  ISETP.GT.U32.AND P3, PT, R29, R10, PT ;  /* 0x0000000a1d00720c */ /* 0x000fe20003f64070 */
[----:B------:R-:W-:-:S04]  /*116f0*/  @!P4 IMAD.IADD R16, R16, 0x1, -R29 ;  /* 0x000000011010c824 */ /* 0x000fc800078e0a1d */
[--C-:B------:R-:W-:Y:S01]  /*11700*/  @!P2 IMAD.IADD R11, R11, 0x1, -R29.reuse ;  /* 0x000000010b0ba824 */ /* 0x100fe200078e0a1d */
[----:B------:R-:W-:Y:S01]  /*11710*/  STL [R1+0x378], R21 ;  /* 0x0003781501007387 */ /* 0x000fe20000100800 */
[----:B------:R-:W-:Y:S01]  /*11720*/  @!P0 IMAD.IADD R15, R15, 0x1, -R29 ;  /* 0x000000010f0f8824 */ /* 0x000fe200078e0a1d */
[C---:B------:R-:W-:Y:S02]  /*11730*/  ISETP.GT.U32.AND P6, PT, R29.reuse, R20, PT ;  /* 0x000000141d00720c */ /* 0x040fe40003fc4070 */
[C---:B------:R-:W-:Y:S02]  /*11740*/  ISETP.GT.U32.AND P5, PT, R29.reuse, R19, PT ;  /* 0x000000131d00720c */ /* 0x040fe40003fa4070 */
[----:B------:R-:W-:-:S09]  /*11750*/  ISETP.GT.U32.AND P4, PT, R29, R8, PT ;  /* 0x000000081d00720c */ /* 0x000fd20003f84070 */
[--C-:B------:R-:W-:Y:S01]  /*11760*/  @!P6 IMAD.IADD R20, R20, 0x1, -R29.reuse ;  /* 0x000000011414e824 */ /* 0x100fe200078e0a1d */
[C---:B------:R-:W-:Y:S02]  /*11770*/  ISETP.GT.U32.AND P2, PT, R29.reuse, R6, PT ;  /* 0x000000061d00720c */ /* 0x040fe40003f44070 */
[----:B------:R-:W-:Y:S01]  /*11780*/  ISETP.GT.U32.AND P6, PT, R29, R12, PT ;  /* 0x0000000c1d00720c */ /* 0x000fe20003fc4070 */
[--C-:B------:R-:W-:Y:S01]  /*11790*/  @!P5 IMAD.IADD R19, R19, 0x1, -R29.reuse ;  /* 0x000000011313d824 */ /* 0x100fe200078e0a1d */
[C---:B------:R-:W-:Y:S01]  /*117a0*/  ISETP.GT.U32.AND P5, PT, R29.reuse, R16, PT ;  /* 0x000000101d00720c */ /* 0x040fe20003fa4070 */
[--C-:B------:R-:W-:Y:S01]  /*117b0*/  @!P3 IMAD.IADD R10, R10, 0x1, -R29.reuse ;  /* 0x000000010a0ab824 */ /* 0x100fe200078e0a1d */
[----:B------:R-:W-:Y:S01]  /*117c0*/  STL [R1+0x37c], R24 ;  /* 0x00037c1801007387 */ /* 0x000fe20000100800 */
[----:B------:R-:W-:Y:S01]  /*117d0*/  @!P4 IMAD.IADD R8, R8, 0x1, -R29 ;  /* 0x000000010808c824 */ /* 0x000fe200078e0a1d */
[C---:B------:R-:W-:Y:S02]  /*117e0*/  ISETP.GT.U32.AND P4, PT, R29.reuse, R11, PT ;  /* 0x0000000b1d00720c */ /* 0x040fe40003f84070 */
[----:B------:R-:W-:Y:S01]  /*117f0*/  STL [R1+0x370], R18 ;  /* 0x0003701201007387 */ /* 0x000fe20000100800 */
[----:B------:R-:W-:-:S02]  /*11800*/  ISETP.GT.U32.AND P1, PT, R29, R9, PT ;  /* 0x000000091d00720c */ /* 0x000fc40003f24070 */
[----:B------:R-:W-:Y:S01]  /*11810*/  @!P2 IMAD.IADD R6, R6, 0x1, -R29 ;  /* 0x000000010606a824 */ /* 0x000fe200078e0a1d */
[----:B------:R-:W-:Y:S01]  /*11820*/  STL [R1+0x358], R17 ;  /* 0x0003581101007387 */ /* 0x000fe20000100800 */
[----:B------:R-:W-:-:S03]  /*11830*/  ISETP.GT.U32.AND P2, PT, R29, R10, PT ;  /* 0x0000000a1d00720c */ /* 0x000fc60003f44070 */
[----:B------:R-:W-:Y:S04]  /*11840*/  STL [R1+0x360], R13 ;  /* 0x0003600d01007387 */ /* 0x000fe80000100800 */
[----:B------:R0:W-:Y:S01]  /*11850*/  STL [R1+0x368], R3 ;  /* 0x0003680301007387 */ /* 0x0001e20000100800 */
[----:B------:R-:W-:-:S03]  /*11860*/  @!P6 IMAD.IADD R12, R12, 0x1, -R29 ;  /* 0x000000010c0ce824 */ /* 0x000fc600078e0a1d */
[----:B------:R1:W-:Y:S01]  /*11870*/  STL [R1+0x364], R15 ;  /* 0x0003640f01007387 */ /* 0x0003e20000100800 */
[----:B------:R-:W-:-:S03]  /*11880*/  @!P5 IMAD.IADD R16, R16, 0x1, -R29 ;  /* 0x000000011010d824 */ /* 0x000fc600078e0a1d */
[----:B0-----:R-:W4:Y:S04]  /*11890*/  LDL.LU R3, [R1+0x328] ;  /* 0x0003280001037983 */ /* 0x001f280000300800 */
[----:B------:R-:W5:Y:S01]  /*118a0*/  LDL.LU R18, [R1+0x32c] ;  /* 0x00032c0001127983 */ /* 0x000f620000300800 */
[----:B------:R-:W-:-:S03]  /*118b0*/  ISETP.GT.U32.AND P0, PT, R29, R7, PT ;  /* 0x000000071d00720c */ /* 0x000fc60003f04070 */
[----:B------:R-:W5:Y:S01]  /*118c0*/  LDL.LU R13, [R1+0x320] ;  /* 0x00032000010d7983 */ /* 0x000f620000300800 */
[----:B------:R-:W-:-:S03]  /*118d0*/  @!P4 IMAD.IADD R11, R11, 0x1, -R29 ;  /* 0x000000010b0bc824 */ /* 0x000fc600078e0a1d */
[----:B-1----:R-:W5:Y:S01]  /*118e0*/  LDL.LU R15, [R1+0x308] ;  /* 0x00030800010f7983 */ /* 0x002f620000300800 */
[----:B------:R-:W-:-:S03]  /*118f0*/  @!P1 IMAD.IADD R9, R9, 0x1, -R29 ;  /* 0x0000000109099824 */ /* 0x000fc600078e0a1d */
[----:B------:R0:W-:Y:S01]  /*11900*/  STL [R1+0x35c], R12 ;  /* 0x00035c0c01007387 */ /* 0x0001e20000100800 */
[----:B------:R-:W-:-:S03]  /*11910*/  @!P2 IMAD.IADD R10, R10, 0x1, -R29 ;  /* 0x000000010a0aa824 */ /* 0x000fc600078e0a1d */
[----:B0-----:R-:W5:Y:S04]  /*11920*/  LDL.LU R12, [R1+0x310] ;  /* 0x00031000010c7983 */ /* 0x001f680000300800 */
[----:B------:R-:W5:Y:S04]  /*11930*/  LDL.LU R14, [R1+0x314] ;  /* 0x00031400010e7983 */ /* 0x000f680000300800 */
[----:B------:R0:W-:Y:S04]  /*11940*/  STL [R1+0x344], R16 ;  /* 0x0003441001007387 */ /* 0x0001e80000100800 */
[----:B------:R-:W5:Y:S04]  /*11950*/  LDL.LU R21, [R1+0x318] ;  /* 0x0003180001157983 */ /* 0x000f680000300800 */
[----:B------:R1:W-:Y:S04]  /*11960*/  STL [R1+0x34c], R11 ;  /* 0x00034c0b01007387 */ /* 0x0003e80000100800 */
[----:B------:R-:W5:Y:S04]  /*11970*/  LDL.LU R17, [R1+0x30c] ;  /* 0x00030c0001117983 */ /* 0x000f680000300800 */
[----:B------:R-:W-:Y:S04]  /*11980*/  STL [R1+0x350], R10 ;  /* 0x0003500a01007387 */ /* 0x000fe80000100800 */
[----:B0-----:R-:W5:Y:S01]  /*11990*/  LDL.LU R16, [R1+0x2f4] ;  /* 0x0002f40001107983 */ /* 0x001f620000300800 */
[----:B------:R-:W-:-:S03]  /*119a0*/  @!P0 IMAD.IADD R7, R7, 0x1, -R29 ;  /* 0x0000000107078824 */ /* 0x000fc600078e0a1d */
[----:B-1----:R-:W5:Y:S01]  /*119b0*/  LDL.LU R11, [R1+0x2fc] ;  /* 0x0002fc00010b7983 */ /* 0x002f620000300800 */
[C---:B--2---:R-:W-:Y:S02]  /*119c0*/  ISETP.GT.U32.AND P3, PT, R29.reuse, R5, PT ;  /* 0x000000051d00720c */ /* 0x044fe40003f64070 */
[----:B------:R-:W-:-:S11]  /*119d0*/  ISETP.GT.U32.AND P1, PT, R29, R4, PT ;  /* 0x000000041d00720c */ /* 0x000fd60003f24070 */
[--C-:B------:R-:W-:Y:S01]  /*119e0*/  @!P3 IMAD.IADD R5, R5, 0x1, -R29.reuse ;  /* 0x000000010505b824 */ /* 0x100fe200078e0a1d */
[C---:B------:R-:W-:Y:S01]  /*119f0*/  ISETP.GT.U32.AND P3, PT, R29.reuse, R9, PT ;  /* 0x000000091d00720c */ /* 0x040fe20003f64070 */
[----:B------:R-:W-:Y:S01]  /*11a00*/  @!P1 IMAD.IADD R4, R4, 0x1, -R29 ;  /* 0x0000000104049824 */ /* 0x000fe200078e0a1d */
[----:B------:R-:W-:-:S11]  /*11a10*/  ISETP.GT.U32.AND P1, PT, R29, R7, PT ;  /* 0x000000071d00720c */ /* 0x000fd60003f24070 */
[----:B------:R-:W-:-:S05]  /*11a20*/  @!P3 IMAD.IADD R9, R9, 0x1, -R29 ;  /* 0x000000010909b824 */ /* 0x000fca00078e0a1d */
[----:B------:R0:W-:Y:S04]  /*11a30*/  STL [R1+0x354], R9 ;  /* 0x0003540901007387 */ /* 0x0001e80000100800 */
[----:B0-----:R-:W2:Y:S01]  /*11a40*/  LDL.LU R9, [R1+0x300] ;  /* 0x0003000001097983 */ /* 0x001ea20000300800 */
[----:B------:R-:W-:-:S03]  /*11a50*/  @!P1 IMAD.IADD R7, R7, 0x1, -R29 ;  /* 0x0000000107079824 */ /* 0x000fc600078e0a1d */
[----:B------:R-:W2:Y:S04]  /*11a60*/  LDL.LU R10, [R1+0x304] ;  /* 0x00030400010a7983 */ /* 0x000ea80000300800 */
[----:B------:R0:W-:Y:S04]  /*11a70*/  STL [R1+0x348], R7 ;  /* 0x0003480701007387 */ /* 0x0001e80000100800 */
[----:B0-----:R-:W2:Y:S01]  /*11a80*/  LDL.LU R7, [R1+0x2f8] ;  /* 0x0002f80001077983 */ /* 0x001ea20000300800 */
[C---:B------:R-:W-:Y:S02]  /*11a90*/  ISETP.GT.U32.AND P5, PT, R29.reuse, R19, PT ;  /* 0x000000131d00720c */ /* 0x040fe40003fa4070 */
[----:B------:R-:W-:-:S02]  /*11aa0*/  ISETP.GT.U32.AND P4, PT, R29, R8, PT ;  /* 0x000000081d00720c */ /* 0x000fc40003f84070 */
[C---:B------:R-:W-:Y:S02]  /*11ab0*/  ISETP.GT.U32.AND P2, PT, R29.reuse, R6, PT ;  /* 0x000000061d00720c */ /* 0x040fe40003f44070 */
[----:B---3--:R-:W-:-:S13]  /*11ac0*/  ISETP.GT.U32.AND P0, PT, R29, R2, PT ;  /* 0x000000021d00720c */ /* 0x008fda0003f04070 */
[----:B------:R-:W-:Y:S01]  /*11ad0*/  @!P0 IMAD.IADD R2, R2, 0x1, -R29 ;  /* 0x0000000102028824 */ /* 0x000fe200078e0a1d */
[----:B------:R-:W-:-:S04]  /*11ae0*/  ISETP.GT.U32.AND P0, PT, R29, R20, PT ;  /* 0x000000141d00720c */ /* 0x000fc80003f04070 */
[----:B------:R-:W-:Y:S01]  /*11af0*/  ISETP.GT.U32.AND P6, PT, R29, R2, PT ;  /* 0x000000021d00720c */ /* 0x000fe20003fc4070 */
[----:B------:R-:W-:-:S08]  /*11b00*/  @!P5 IMAD.IADD R19, R19, 0x1, -R29 ;  /* 0x000000011313d824 */ /* 0x000fd000078e0a1d */
[--C-:B------:R-:W-:Y:S02]  /*11b10*/  @!P0 IMAD.IADD R20, R20, 0x1, -R29.reuse ;  /* 0x0000000114148824 */ /* 0x100fe400078e0a1d */
[--C-:B------:R-:W-:Y:S02]  /*11b20*/  @!P4 IMAD.IADD R8, R8, 0x1, -R29.reuse ;  /* 0x000000010808c824 */ /* 0x100fe400078e0a1d */
[--C-:B------:R-:W-:Y:S01]  /*11b30*/  @!P6 IMAD.IADD R2, R2, 0x1, -R29.reuse ;  /* 0x000000010202e824 */ /* 0x100fe200078e0a1d */
[C---:B------:R-:W-:Y:S02]  /*11b40*/  ISETP.GT.U32.AND P3, PT, R29.reuse, R5, PT ;  /* 0x000000051d00720c */ /* 0x040fe40003f64070 */
[----:B------:R-:W-:Y:S01]  /*11b50*/  ISETP.GT.U32.AND P1, PT, R29, R4, PT ;  /* 0x000000041d00720c */ /* 0x000fe20003f24070 */
[--C-:B------:R-:W-:Y:S01]  /*11b60*/  @!P2 IMAD.IADD R6, R6, 0x1, -R29.reuse ;  /* 0x000000010606a824 */ /* 0x100fe200078e0a1d */
[----:B------:R-:W-:Y:S04]  /*11b70*/  STL [R1+0x330], R20 ;  /* 0x0003301401007387 */ /* 0x000fe80000100800 */
[----:B------:R-:W-:Y:S05]  /*11b80*/  STL [R1+0x338], R19 ;  /* 0x0003381301007387 */ /* 0x000fea0000100800 */
[--C-:B------:R-:W-:Y:S01]  /*11b90*/  @!P3 IMAD.IADD R5, R5, 0x1, -R29.reuse ;  /* 0x000000010505b824 */ /* 0x100fe200078e0a1d */
[----:B------:R-:W-:Y:S01]  /*11ba0*/  STL [R1+0x33c], R8 ;  /* 0x00033c0801007387 */ /* 0x000fe20000100800 */
[----:B------:R-:W-:-:S03]  /*11bb0*/  @!P1 IMAD.IADD R4, R4, 0x1, -R29 ;  /* 0x0000000104049824 */ /* 0x000fc600078e0a1d */
[----:B------:R-:W-:Y:S04]  /*11bc0*/  STL [R1+0x340], R6 ;  /* 0x0003400601007387 */ /* 0x000fe80000100800 */
[----:B------:R-:W-:Y:S01]  /*11bd0*/  STL [R1+0x334], R5 ;  /* 0x0003340501007387 */ /* 0x000fe20000100800 */
[C---:B----4-:R-:W-:Y:S02]  /*11be0*/  ISETP.GT.U32.AND P0, PT, R29.reuse, R3, PT ;  /* 0x000000031d00720c */ /* 0x050fe40003f04070 */
[C---:B-----5:R-:W-:Y:S02]  /*11bf0*/  ISETP.GT.U32.AND P5, PT, R29.reuse, R18, PT ;  /* 0x000000121d00720c */ /* 0x060fe40003fa4070 */
[----:B------:R-:W-:-:S09]  /*11c00*/  ISETP.GT.U32.AND P4, PT, R29, R13, PT ;  /* 0x0000000d1d00720c */ /* 0x000fd20003f84070 */
[--C-:B------:R-:W-:Y:S02]  /*11c10*/  @!P0 IMAD.IADD R3, R3, 0x1, -R29.reuse ;  /* 0x0000000103038824 */ /* 0x100fe400078e0a1d */
[--C-:B------:R-:W-:Y:S01]  /*11c20*/  @!P5 IMAD.IADD R18, R18, 0x1, -R29.reuse ;  /* 0x000000011212d824 */ /* 0x100fe200078e0a1d */
[----:B------:R-:W-:Y:S01]  /*11c30*/  ISETP.GT.U32.AND P2, PT, R29, R15, PT ;  /* 0x0000000f1d00720c */ /* 0x000fe20003f44070 */
        /* <DEDUP_REMOVED lines=8> */
[C---:B------:R-:W-:Y:S02]  /*11cc0*/  ISETP.GT.U32.AND P0, PT, R29.reuse, R18, PT ;  /* 0x000000121d00720c */ /* 0x040fe40003f04070 */
[C---:B------:R-:W-:Y:S01]  /*11cd0*/  ISETP.GT.U32.AND P3, PT, R29.reuse, R12, PT ;  /* 0x0000000c1d00720c */ /* 0x040fe20003f64070 */
[----:B------:R0:W-:Y:S01]  /*11ce0*/  STL [R1+0x324], R2 ;  /* 0x0003240201007387 */ /* 0x0001e20000100800 */
[C---:B------:R-:W-:Y:S01]  /*11cf0*/  ISETP.GT.U32.AND P1, PT, R29.reuse, R14, PT ;  /* 0x0000000e1d00720c */ /* 0x040fe20003f24070 */
[--C-:B------:R-:W-:Y:S01]  /*11d00*/  @!P5 IMAD.IADD R16, R16, 0x1, -R29.reuse ;  /* 0x000000011010d824 */ /* 0x100fe200078e0a1d */
[----:B------:R-:W-:Y:S01]  /*11d10*/  ISETP.GT.U32.AND P5, PT, R29, R13, PT ;  /* 0x0000000d1d00720c */ /* 0x000fe20003fa4070 */
[----:B------:R1:W-:Y:S01]  /*11d20*/  STL [R1+0x31c], R4 ;  /* 0x00031c0401007387 */ /* 0x0003e20000100800 */
[----:B------:R-:W-:-:S03]  /*11d30*/  @!P2 IMAD.IADD R15, R15, 0x1, -R29 ;  /* 0x000000010f0fa824 */ /* 0x000fc600078e0a1d */
[----:B0-----:R-:W3:Y:S01]  /*11d40*/  LDL.LU R2, [R1+0x2e0] ;  /* 0x0002e00001027983 */ /* 0x001ee20000300800 */
[----:B------:R-:W-:-:S03]  /*11d50*/  @!P4 IMAD.IADD R11, R11, 0x1, -R29 ;  /* 0x000000010b0bc824 */ /* 0x000fc600078e0a1d */
[----:B------:R-:W4:Y:S01]  /*11d60*/  LDL.LU R8, [R1+0x2e8] ;  /* 0x0002e80001087983 */ /* 0x000f220000300800 */
[----:B------:R-:W-:Y:S01]  /*11d70*/  ISETP.GT.U32.AND P4, PT, R29, R15, PT ;  /* 0x0000000f1d00720c */ /* 0x000fe20003f84070 */
[--C-:B------:R-:W-:Y:S02]  /*11d80*/  @!P6 IMAD.IADD R3, R3, 0x1, -R29.reuse ;  /* 0x000000010303e824 */ /* 0x100fe400078e0a1d */
[----:B------:R-:W5:Y:S01]  /*11d90*/  LDL.LU R6, [R1+0x2ec] ;  /* 0x0002ec0001067983 */ /* 0x000f620000300800 */
[--C-:B------:R-:W-:Y:S02]  /*11da0*/  @!P0 IMAD.IADD R18, R18, 0x1, -R29.reuse ;  /* 0x0000000112128824 */ /* 0x100fe400078e0a1d */
[--C-:B------:R-:W-:Y:S01]  /*11db0*/  @!P3 IMAD.IADD R12, R12, 0x1, -R29.reuse ;  /* 0x000000010c0cb824 */ /* 0x100fe200078e0a1d */
[----:B------:R-:W5:Y:S01]  /*11dc0*/  LDL.LU R5, [R1+0x2f0] ;  /* 0x0002f00001057983 */ /* 0x000f620000300800 */
[--C-:B------:R-:W-:Y:S02]  /*11dd0*/  @!P1 IMAD.IADD R14, R14, 0x1, -R29.reuse ;  /* 0x000000010e0e9824 */ /* 0x100fe400078e0a1d */
[--C-:B------:R-:W-:Y:S01]  /*11de0*/  @!P5 IMAD.IADD R13, R13, 0x1, -R29.reuse ;  /* 0x000000010d0dd824 */ /* 0x100fe200078e0a1d */
[----:B-1----:R-:W5:Y:S04]  /*11df0*/  LDL.LU R4, [R1+0x2e4] ;  /* 0x0002e40001047983 */ /* 0x002f680000300800 */
[----:B------:R0:W-:Y:S01]  /*11e00*/  STL [R1+0x328], R3 ;  /* 0x0003280301007387 */ /* 0x0001e20000100800 */
[----:B------:R-:W-:-:S03]  /*11e10*/  @!P4 IMAD.IADD R15, R15, 0x1, -R29 ;  /* 0x000000010f0fc824 */ /* 0x000fc600078e0a1d */
[----:B0-----:R-:W5:Y:S04]  /*11e20*/  LDL.LU R3, [R1+0x2cc] ;  /* 0x0002cc0001037983 */ /* 0x001f680000300800 */
[----:B------:R-:W5:Y:S04]  /*11e30*/  LDL.LU R20, [R1+0x2d4] ;  /* 0x0002d40001147983 */ /* 0x000f680000300800 */
[----:B------:R0:W-:Y:S04]  /*11e40*/  STL [R1+0x32c], R18 ;  /* 0x00032c1201007387 */ /* 0x0001e80000100800 */
[----:B------:R-:W5:Y:S04]  /*11e50*/  LDL.LU R19, [R1+0x2d8] ;  /* 0x0002d80001137983 */ /* 0x000f680000300800 */
[----:B------:R1:W-:Y:S04]  /*11e60*/  STL [R1+0x320], R13 ;  /* 0x0003200d01007387 */ /* 0x0003e80000100800 */
[----:B0-----:R-:W5:Y:S04]  /*11e70*/  LDL.LU R18, [R1+0x2dc] ;  /* 0x0002dc0001127983 */ /* 0x001f680000300800 */
[----:B-1----:R-:W5:Y:S01]  /*11e80*/  LDL.LU R13, [R1+0x2d0] ;  /* 0x0002d000010d7983 */ /* 0x002f620000300800 */
[----:B--2---:R-:W-:-:S02]  /*11e90*/  ISETP.GT.U32.AND P2, PT, R29, R9, PT ;  /* 0x000000091d00720c */ /* 0x004fc40003f44070 */
[----:B------:R-:W-:-:S11]  /*11ea0*/  ISETP.GT.U32.AND P3, PT, R29, R10, PT ;  /* 0x0000000a1d00720c */ /* 0x000fd60003f64070 */
[--C-:B------:R-:W-:Y:S01]  /*11eb0*/  @!P2 IMAD.IADD R9, R9, 0x1, -R29.reuse ;  /* 0x000000010909a824 */ /* 0x100fe200078e0a1d */
[C---:B------:R-:W-:Y:S02]  /*11ec0*/  ISETP.GT.U32.AND P2, PT, R29.reuse, R12, PT ;  /* 0x0000000c1d00720c */ /* 0x040fe40003f44070 */
[C---:B------:R-:W-:Y:S01]  /*11ed0*/  ISETP.GT.U32.AND P1, PT, R29.reuse, R7, PT ;  /* 0x000000071d00720c */ /* 0x040fe20003f24070 */
[--C-:B------:R-:W-:Y:S01]  /*11ee0*/  @!P3 IMAD.IADD R10, R10, 0x1, -R29.reuse ;  /* 0x000000010a0ab824 */ /* 0x100fe200078e0a1d */
[----:B------:R0:W-:Y:S01]  /*11ef0*/  STL [R1+0x308], R15 ;  /* 0x0003080f01007387 */ /* 0x0001e20000100800 */
[C---:B------:R-:W-:Y:S02]  /*11f00*/  ISETP.GT.U32.AND P3, PT, R29.reuse, R14, PT ;  /* 0x0000000e1d00720c */ /* 0x040fe40003f64070 */
[C---:B------:R-:W-:Y:S01]  /*11f10*/  ISETP.GT.U32.AND P0, PT, R29.reuse, R17, PT ;  /* 0x000000111d00720c */ /* 0x040fe20003f04070 */
[----:B------:R-:W-:Y:S01]  /*11f20*/  IMAD.HI.U32 R24, R0, R23, RZ ;  /* 0x0000001700187227 */ /* 0x000fe200078e00ff */
[----:B------:R-:W-:Y:S01]  /*11f30*/  ISETP.GT.U32.AND P5, PT, R29, R16, PT ;  /* 0x000000101d00720c */ /* 0x000fe20003fa4070 */
[----:B0-----:R-:W2:Y:S05]  /*11f40*/  LDL.LU R15, [R1+0x2b8] ;  /* 0x0002b800010f7983 */ /* 0x001eaa0000300800 */
[--C-:B------:R-:W-:Y:S01]  /*11f50*/  @!P1 IMAD.IADD R7, R7, 0x1, -R29.reuse ;  /* 0x0000000107079824 */ /* 0x100fe200078e0a1d */
[C---:B------:R-:W-:Y:S01]  /*11f60*/  ISETP.GT.U32.AND P1, PT, R29.reuse, R21, PT ;  /* 0x000000151d00720c */ /* 0x040fe20003f24070 */
[----:B------:R-:W-:Y:S01]  /*11f70*/  @!P2 IMAD.IADD R12, R12, 0x1, -R29 ;  /* 0x000000010c0ca824 */ /* 0x000fe200078e0a1d */
[----:B------:R-:W-:-:S02]  /*11f80*/  ISETP.GT.U32.AND P2, PT, R29, R9, PT ;  /* 0x000000091d00720c */ /* 0x000fc40003f44070 */
[C---:B------:R-:W-:Y:S01]  /*11f90*/  ISETP.GT.U32.AND P4, PT, R29.reuse, R11, PT ;  /* 0x0000000b1d00720c */ /* 0x040fe20003f84070 */
[----:B------:R-:W-:Y:S02]  /*11fa0*/  IMAD.MOV R24, RZ, RZ, -R24 ;  /* 0x000000ffff187224 */ /* 0x000fe400078e0a18 */
[----:B------:R-:W-:Y:S02]  /*11fb0*/  @!P3 IMAD.IADD R14, R14, 0x1, -R29 ;  /* 0x000000010e0eb824 */ /* 0x000fe400078e0a1d */
[----:B------:R-:W-:Y:S01]  /*11fc0*/  IMAD R23, R29, R24, R23 ;  /* 0x000000181d177224 */ /* 0x000fe200078e0217 */
[----:B------:R0:W-:Y:S01]  /*11fd0*/  STL [R1+0x310], R12 ;  /* 0x0003100c01007387 */ /* 0x0001e20000100800 */
[--C-:B------:R-:W-:Y:S02]  /*11fe0*/  @!P0 IMAD.IADD R17, R17, 0x1, -R29.reuse ;  /* 0x0000000111118824 */ /* 0x100fe400078e0a1d */
[--C-:B------:R-:W-:Y:S02]  /*11ff0*/  @!P1 IMAD.IADD R21, R21, 0x1, -R29.reuse ;  /* 0x0000000115159824 */ /* 0x100fe400078e0a1d */
[----:B------:R-:W-:-:S02]  /*12000*/  @!P5 IMAD.IADD R16, R16, 0x1, -R29 ;  /* 0x000000011010d824 */ /* 0x000fc400078e0a1d */
[--C-:B------:R-:W-:Y:S01]  /*12010*/  @!P2 IMAD.IADD R9, R9, 0x1, -R29.reuse ;  /* 0x000000010909a824 */ /* 0x100fe200078e0a1d */
[----:B0-----:R-:W2:Y:S01]  /*12020*/  LDL.LU R12, [R1+0x2c0] ;  /* 0x0002c000010c7983 */ /* 0x001ea20000300800 */
[----:B------:R-:W-:-:S03]  /*12030*/  @!P4 IMAD.IADD R11, R11, 0x1, -R29 ;  /* 0x000000010b0bc824 */ /* 0x000fc600078e0a1d */
[----:B------:R-:W-:Y:S04]  /*12040*/  STL [R1+0x58a0], R23 ;  /* 0x0058a01701007387 */ /* 0x000fe80000100800 */
[----:B------:R-:W-:Y:S04]  /*12050*/  STL [R1+0x314], R14 ;  /* 0x0003140e01007387 */ /* 0x000fe80000100800 */
[----:B------:R-:W-:Y:S04]  /*12060*/  STL [R1+0x318], R21 ;  /* 0x0003181501007387 */ /* 0x000fe80000100800 */
[----:B------:R-:W-:Y:S04]  /*12070*/  STL [R1+0x30c], R17 ;  /* 0x00030c1101007387 */ /* 0x000fe80000100800 */
[----:B------:R-:W-:Y:S04]  /*12080*/  STL [R1+0x2f4], R16 ;  /* 0x0002f41001007387 */ /* 0x000fe80000100800 */
[----:B------:R0:W-:Y:S04]  /*12090*/  STL [R1+0x300], R9 ;  /* 0x0003000901007387 */ /* 0x0001e80000100800 */
[----:B------:R-:W-:Y:S04]  /*120a0*/  STL [R1+0x2fc], R11 ;  /* 0x0002fc0b01007387 */ /* 0x000fe80000100800 */
[----:B0-----:R-:W2:Y:S01]  /*120b0*/  LDL R9, [R1+0x5600] ;  /* 0x0056000001097983 */ /* 0x001ea20000100800 */
[----:B------:R-:W-:-:S02]  /*120c0*/  ISETP.GT.U32.AND P6, PT, R29, R7, PT ;  /* 0x000000071d00720c */ /* 0x000fc40003fc4070 */
[----:B------:R-:W-:-:S11]  /*120d0*/  ISETP.GT.U32.AND P3, PT, R29, R10, PT ;  /* 0x0000000a1d00720c */ /* 0x000fd60003f64070 */
[--C-:B------:R-:W-:Y:S02]  /*120e0*/  @!P6 IMAD.IADD R7, R7, 0x1, -R29.reuse ;  /* 0x000000010707e824 */ /* 0x100fe400078e0a1d */
[----:B------:R-:W-:-:S03]  /*120f0*/  @!P3 IMAD.IADD R10, R10, 0x1, -R29 ;  /* 0x000000010a0ab824 */ /* 0x000fc600078e0a1d */
[----:B------:R0:W-:Y:S04]  /*12100*/  STL [R1+0x2f8], R7 ;  /* 0x0002f80701007387 */ /* 0x0001e80000100800 */
[----:B------:R1:W-:Y:S04]  /*12110*/  STL [R1+0x304], R10 ;  /* 0x0003040a01007387 */ /* 0x0003e80000100800 */
[----:B0-----:R-:W2:Y:S04]  /*12120*/  LDL.LU R7, [R1+0x2c8] ;  /* 0x0002c80001077983 */ /* 0x001ea80000300800 */
[----:B------:R-:W2:Y:S04]  /*12130*/  LDL.LU R17, [R1+0x2bc] ;  /* 0x0002bc0001117983 */ /* 0x000ea80000300800 */
[----:B------:R-:W2:Y:S04]  /*12140*/  LDL.LU R16, [R1+0x2a4] ;  /* 0x0002a40001107983 */ /* 0x000ea80000300800 */
[----:B------:R-:W2:Y:S04]  /*12150*/  LDL.LU R11, [R1+0x2ac] ;  /* 0x0002ac00010b7983 */ /* 0x000ea80000300800 */
[----:B-1----:R-:W2:Y:S01]  /*12160*/  LDL.LU R10, [R1+0x2b0] ;  /* 0x0002b000010a7983 */ /* 0x002ea20000300800 */
[----:B---3--:R-:W-:-:S02]  /*12170*/  ISETP.GT.U32.AND P1, PT, R29, R2, PT ;  /* 0x000000021d00720c */ /* 0x008fc40003f24070 */
[C---:B----4-:R-:W-:Y:S02]  /*12180*/  ISETP.GT.U32.AND P0, PT, R29.reuse, R8, PT ;  /* 0x000000081d00720c */ /* 0x050fe40003f04070 */
[C---:B-----5:R-:W-:Y:S02]  /*12190*/  ISETP.GT.U32.AND P5, PT, R29.reuse, R6, PT ;  /* 0x000000061d00720c */ /* 0x060fe40003fa4070 */
[----:B------:R-:W-:-:S07]  /*121a0*/  ISETP.GT.U32.AND P4, PT, R29, R5, PT ;  /* 0x000000051d00720c */ /* 0x000fce0003f84070 */
[--C-:B------:R-:W-:Y:S02]  /*121b0*/  @!P1 IMAD.IADD R2, R2, 0x1, -R29.reuse ;  /* 0x0000000102029824 */ /* 0x100fe400078e0a1d */
[--C-:B------:R-:W-:Y:S01]  /*121c0*/  @!P0 IMAD.IADD R8, R8, 0x1, -R29.reuse ;  /* 0x0000000108088824 */ /* 0x100fe200078e0a1d */
[C---:B------:R-:W-:Y:S01]  /*121d0*/  ISETP.GT.U32.AND P2, PT, R29.reuse, R4, PT ;  /* 0x000000041d00720c */ /* 0x040fe20003f44070 */
[--C-:B------:R-:W-:Y:S01]  /*121e0*/  @!P5 IMAD.IADD R6, R6, 0x1, -R29.reuse ;  /* 0x000000010606d824 */ /* 0x100fe200078e0a1d */
[C---:B------:R-:W-:Y:S02]  /*121f0*/  ISETP.GT.U32.AND P6, PT, R29.reuse, R20, PT ;  /* 0x000000141d00720c */ /* 0x040fe40003fc4070 */
[----:B------:R-:W-:Y:S01]  /*12200*/  ISETP.GT.U32.AND P1, PT, R29, R19, PT ;  /* 0x000000131d00720c */ /* 0x000fe20003f24070 */
[----:B------:R-:W-:Y:S01]  /*12210*/  @!P4 IMAD.IADD R5, R5, 0x1, -R29 ;  /* 0x000000010505c824 */ /* 0x000fe200078e0a1d */
[C---:B------:R-:W-:Y:S02]  /*12220*/  ISETP.GT.U32.AND P0, PT, R29.reuse, R18, PT ;  /* 0x000000121d00720c */ /* 0x040fe40003f04070 */
[----:B------:R-:W-:-:S07]  /*12230*/  ISETP.GT.U32.AND P5, PT, R29, R13, PT ;  /* 0x0000000d1d00720c */ /* 0x000fce0003fa4070 */
[--C-:B------:R-:W-:Y:S01]  /*12240*/  @!P6 IMAD.IADD R20, R20, 0x1, -R29.reuse ;  /* 0x000000011414e824 */ /* 0x100fe200078e0a1d */
[----:B------:R-:W-:Y:S01]  /*12250*/  ISETP.GT.U32.AND P6, PT, R29, R2, PT ;  /* 0x000000021d00720c */ /* 0x000fe20003fc4070 */
[--C-:B------:R-:W-:Y:S01]  /*12260*/  @!P1 IMAD.IADD R19, R19, 0x1, -R29.reuse ;  /* 0x0000000113139824 */ /* 0x100fe200078e0a1d */
[C---:B------:R-:W-:Y:S01]  /*12270*/  ISETP.GT.U32.AND P1, PT, R29.reuse, R8, PT ;  /* 0x000000081d00720c */ /* 0x040fe20003f24070 */
[--C-:B------:R-:W-:Y:S01]  /*12280*/  @!P0 IMAD.IADD R18, R18, 0x1, -R29.reuse ;  /* 0x0000000112128824 */ /* 0x100fe200078e0a1d */
[----:B------:R-:W-:Y:S01]  /*12290*/  ISETP.GT.U32.AND P0, PT, R29, R6, PT ;  /* 0x000000061d00720c */ /* 0x000fe20003f04070 */
[--C-:B------:R-:W-:Y:S02]  /*122a0*/  @!P2 IMAD.IADD R4, R4, 0x1, -R29.reuse ;  /* 0x000000010404a824 */ /* 0x100fe400078e0a1d */
[----:B------:R-:W-:Y:S01]  /*122b0*/  @!P5 IMAD.IADD R13, R13, 0x1, -R29 ;  /* 0x000000010d0dd824 */ /* 0x000fe200078e0a1d */
[----:B------:R-:W-:-:S05]  /*122c0*/  ISETP.GT.U32.AND P5, PT, R29, R5, PT ;  /* 0x000000051d00720c */ /* 0x000fca0003fa4070 */
[--C-:B------:R-:W-:Y:S02]  /*122d0*/  @!P6 IMAD.IADD R2, R2, 0x1, -R29.reuse ;  /* 0x000000010202e824 */ /* 0x100fe400078e0a1d */
[----:B------:R-:W-:-:S03]  /*122e0*/  @!P1 IMAD.IADD R8, R8, 0x1, -R29 ;  /* 0x0000000108089824 */ /* 0x000fc600078e0a1d */
[----:B------:R0:W-:Y:S01]  /*122f0*/  STL [R1+0x2e0], R2 ;  /* 0x0002e00201007387 */ /* 0x0001e20000100800 */
[--C-:B------:R-:W-:Y:S02]  /*12300*/  @!P0 IMAD.IADD R6, R6, 0x1, -R29.reuse ;  /* 0x0000000106068824 */ /* 0x100fe400078e0a1d */
[----:B------:R-:W-:Y:S01]  /*12310*/  @!P5 IMAD.IADD R5, R5, 0x1, -R29 ;  /* 0x000000010505d824 */ /* 0x000fe200078e0a1d */
[----:B0-----:R-:W3:Y:S01]  /*12320*/  LDL.LU R2, [R1+0x2b4] ;  /* 0x0002b40001027983 */ /* 0x001ee20000300800 */
[----:B--2---:R-:W-:-:S03]  /*12330*/  ISETP.GT.U32.AND P4, PT, R29, R15, PT ;  /* 0x0000000f1d00720c */ /* 0x004fc60003f84070 */
[----:B------:R0:W-:Y:S04]  /*12340*/  STL [R1+0x2e8], R8 ;  /* 0x0002e80801007387 */ /* 0x0001e80000100800 */
[----:B------:R-:W2:Y:S06]  /*12350*/  LDL.LU R14, [R1+0x2a8] ;  /* 0x0002a800010e7983 */ /* 0x000eac0000300800 */
[----:B------:R-:W-:Y:S01]  /*12360*/  @!P4 IMAD.IADD R15, R15, 0x1, -R29 ;  /* 0x000000010f0fc824 */ /* 0x000fe200078e0a1d */
[----:B------:R-:W-:Y:S01]  /*12370*/  ISETP.GT.U32.AND P4, PT, R29, R4, PT ;  /* 0x000000041d00720c */ /* 0x000fe20003f84070 */
[----:B------:R1:W-:-:S12]  /*12380*/  STL [R1+0x2ec], R6 ;  /* 0x0002ec0601007387 */ /* 0x0003d80000100800 */
[----:B------:R-:W-:Y:S01]  /*12390*/  @!P4 IMAD.IADD R4, R4, 0x1, -R29 ;  /* 0x000000010404c824 */ /* 0x000fe200078e0a1d */
[----:B------:R-:W-:Y:S02]  /*123a0*/  IABS R24, R9 ;  /* 0x0000000900187213 */ /* 0x000fe40000000000 */
[----:B------:R-:W4:Y:S04]  /*123b0*/  LDL.LU R9, [R1+0x290] ;  /* 0x0002900001097983 */ /* 0x000f280000300800 */
[----:B------:R5:W-:Y:S04]  /*123c0*/  STL [R1+0x2f0], R5 ;  /* 0x0002f00501007387 */ /* 0x000be80000100800 */
[----:B0-----:R-:W3:Y:S04]  /*123d0*/  LDL.LU R8, [R1+0x298] ;  /* 0x0002980001087983 */ /* 0x001ee80000300800 */
[----:B-1----:R-:W3:Y:S04]  /*123e0*/  LDL.LU R6, [R1+0x29c] ;  /* 0x00029c0001067983 */ /* 0x002ee80000300800 */
[----:B------:R0:W-:Y:S04]  /*123f0*/  STL [R1+0x2e4], R4 ;  /* 0x0002e40401007387 */ /* 0x0001e80000100800 */
[----:B-----5:R-:W5:Y:S01]  /*12400*/  LDL.LU R5, [R1+0x2a0] ;  /* 0x0002a00001057983 */ /* 0x020f620000300800 */
[----:B------:R-:W-:-:S02]  /*12410*/  ISETP.GT.U32.AND P3, PT, R29, R3, PT ;  /* 0x000000031d00720c */ /* 0x000fc40003f64070 */
[C---:B------:R-:W-:Y:S02]  /*12420*/  ISETP.GT.U32.AND P2, PT, R29.reuse, R12, PT ;  /* 0x0000000c1d00720c */ /* 0x040fe40003f44070 */
[----:B------:R-:W-:Y:S01]  /*12430*/  ISETP.GT.U32.AND P1, PT, R29, R19, PT ;  /* 0x000000131d00720c */ /* 0x000fe20003f24070 */
[----:B0-----:R-:W5:Y:S08]  /*12440*/  LDL.LU R4, [R1+0x294] ;  /* 0x0002940001047983 */ /* 0x001f700000300800 */
[--C-:B------:R-:W-:Y:S01]  /*12450*/  @!P3 IMAD.IADD R3, R3, 0x1, -R29.reuse ;  /* 0x000000010303b824 */ /* 0x100fe200078e0a1d */
[C---:B------:R-:W-:Y:S01]  /*12460*/  ISETP.GT.U32.AND P3, PT, R29.reuse, R25, PT ;  /* 0x000000191d00720c */ /* 0x040fe20003f64070 */
[----:B------:R-:W-:Y:S01]  /*12470*/  @!P2 IMAD.IADD R12, R12, 0x1, -R29 ;  /* 0x000000010c0ca824 */ /* 0x000fe200078e0a1d */
[----:B------:R-:W-:-:S02]  /*12480*/  ISETP.GT.U32.AND P0, PT, R29, R18, PT ;  /* 0x000000121d00720c */ /* 0x000fc40003f04070 */
[----:B------:R-:W-:-:S09]  /*12490*/  ISETP.GT.U32.AND P2, PT, R29, R3, PT ;  /* 0x000000031d00720c */ /* 0x000fd20003f44070 */
[--C-:B------:R-:W-:Y:S01]  /*124a0*/  @!P3 IMAD.IADD R25, R25, 0x1, -R29.reuse ;  /* 0x000000011919b824 */ /* 0x100fe200078e0a1d */
[C---:B------:R-:W-:Y:S02]  /*124b0*/  ISETP.GT.U32.AND P3, PT, R29.reuse, R20, PT ;  /* 0x000000141d00720c */ /* 0x040fe40003f64070 */
[C---:B------:R-:W-:Y:S02]  /*124c0*/  ISETP.GT.U32.AND P5, PT, R29.reuse, R13, PT ;  /* 0x0000000d1d00720c */ /* 0x040fe40003fa4070 */
[----:B------:R-:W-:Y:S01]  /*124d0*/  ISETP.GT.U32.AND P6, PT, R29, R25, PT ;  /* 0x000000191d00720c */ /* 0x000fe20003fc4070 */
[--C-:B------:R-:W-:Y:S01]  /*124e0*/  @!P1 IMAD.IADD R19, R19, 0x1, -R29.reuse ;  /* 0x0000000113139824 */ /* 0x100fe200078e0a1d */
[----:B------:R-:W-:Y:S01]  /*124f0*/  ISETP.GT.U32.AND P1, PT, R29, R17, PT ;  /* 0x000000111d00720c */ /* 0x000fe20003f24070 */
[--C-:B------:R-:W-:Y:S02]  /*12500*/  @!P2 IMAD.IADD R3, R3, 0x1, -R29.reuse ;  /* 0x000000010303a824 */ /* 0x100fe400078e0a1d */
[----:B------:R-:W-:-:S04]  /*12510*/  @!P0 IMAD.IADD R18, R18, 0x1, -R29 ;  /* 0x0000000112128824 */ /* 0x000fc800078e0a1d */
[--C-:B------:R-:W-:Y:S01]  /*12520*/  @!P3 IMAD.IADD R20, R20, 0x1, -R29.reuse ;  /* 0x000000011414b824 */ /* 0x100fe200078e0a1d */
[C---:B------:R-:W-:Y:S02]  /*12530*/  ISETP.GT.U32.AND P3, PT, R29.reuse, R7, PT ;  /* 0x000000071d00720c */ /* 0x040fe40003f64070 */
[C---:B------:R-:W-:Y:S02]  /*12540*/  ISETP.GT.U32.AND P0, PT, R29.reuse, R16, PT ;  /* 0x000000101d00720c */ /* 0x040fe40003f04070 */
[----:B------:R-:W-:Y:S01]  /*12550*/  ISETP.GT.U32.AND P4, PT, R29, R15, PT ;  /* 0x0000000f1d00720c */ /* 0x000fe20003f84070 */
[----:B------:R0:W-:Y:S01]  /*12560*/  STL [R1+0x2cc], R3 ;  /* 0x0002cc0301007387 */ /* 0x0001e20000100800 */
[--C-:B------:R-:W-:Y:S01]  /*12570*/  @!P5 IMAD.IADD R13, R13, 0x1, -R29.reuse ;  /* 0x000000010d0dd824 */ /* 0x100fe200078e0a1d */
[----:B------:R-:W-:Y:S01]  /*12580*/  ISETP.GT.U32.AND P5, PT, R29, R11, PT ;  /* 0x0000000b1d00720c */ /* 0x000fe20003fa4070 */
[--C-:B------:R-:W-:Y:S01]  /*12590*/  @!P6 IMAD.IADD R25, R25, 0x1, -R29.reuse ;  /* 0x000000011919e824 */ /* 0x100fe200078e0a1d */
[----:B0-----:R-:W5:Y:S04]  /*125a0*/  LDL.LU R3, [R1+0x27c] ;  /* 0x00027c0001037983 */ /* 0x001f680000300800 */
[----:B------:R-:W-:-:S02]  /*125b0*/  @!P3 IMAD.IADD R7, R7, 0x1, -R29 ;  /* 0x000000010707b824 */ /* 0x000fc400078e0a1d */
[--C-:B------:R-:W-:Y:S02]  /*125c0*/  @!P1 IMAD.IADD R17, R17, 0x1, -R29.reuse ;  /* 0x0000000111119824 */ /* 0x100fe400078e0a1d */
[--C-:B------:R-:W-:Y:S02]  /*125d0*/  @!P0 IMAD.IADD R16, R16, 0x1, -R29.reuse ;  /* 0x0000000110108824 */ /* 0x100fe400078e0a1d */
[--C-:B------:R-:W-:Y:S01]  /*125e0*/  @!P4 IMAD.IADD R15, R15, 0x1, -R29.reuse ;  /* 0x000000010f0fc824 */ /* 0x100fe200078e0a1d */
[----:B------:R-:W-:Y:S01]  /*125f0*/  ISETP.GT.U32.AND P4, PT, R29, R10, PT ;  /* 0x0000000a1d00720c */ /* 0x000fe20003f84070 */
[--C-:B------:R-:W-:Y:S01]  /*12600*/  @!P5 IMAD.IADD R11, R11, 0x1, -R29.reuse ;  /* 0x000000010b0bd824 */ /* 0x100fe200078e0a1d */
[----:B------:R-:W-:Y:S01]  /*12610*/  ISETP.GT.U32.AND P2, PT, R29, R12, PT ;  /* 0x0000000c1d00720c */ /* 0x000fe20003f44070 */
[----:B------:R0:W-:Y:S04]  /*12620*/  STL [R1+0x2d4], R20 ;  /* 0x0002d41401007387 */ /* 0x0001e80000100800 */
[----:B------:R1:W-:Y:S04]  /*12630*/  STL [R1+0x2d8], R19 ;  /* 0x0002d81301007387 */ /* 0x0003e80000100800 */
[----:B------:R-:W-:Y:S02]  /*12640*/  STL [R1+0x2dc], R18 ;  /* 0x0002dc1201007387 */ /* 0x000fe40000100800 */
[----:B------:R-:W-:-:S02]  /*12650*/  @!P4 IMAD.IADD R10, R10, 0x1, -R29 ;  /* 0x000000010a0ac824 */ /* 0x000fc400078e0a1d */
[----:B------:R-:W-:Y:S01]  /*12660*/  @!P2 IMAD.IADD R12, R12, 0x1, -R29 ;  /* 0x000000010c0ca824 */ /* 0x000fe200078e0a1d */
[----:B------:R1:W-:Y:S04]  /*12670*/  STL [R1+0x2d0], R13 ;  /* 0x0002d00d01007387 */ /* 0x0003e80000100800 */
[----:B------:R1:W-:Y:S04]  /*12680*/  STL [R1+0x2b8], R15 ;  /* 0x0002b80f01007387 */ /* 0x0003e80000100800 */
[----:B0-----:R-:W5:Y:S04]  /*12690*/  LDL.LU R20, [R1+0x284] ;  /* 0x0002840001147983 */ /* 0x001f680000300800 */
[----:B------:R0:W-:Y:S04]  /*126a0*/  STL [R1+0x2c0], R12 ;  /* 0x0002c00c01007387 */ /* 0x0001e80000100800 */
[----:B-1----:R-:W5:Y:S04]  /*126b0*/  LDL.LU R19, [R1+0x288] ;  /* 0x0002880001137983 */ /* 0x002f680000300800 */
[----:B------:R-:W5:Y:S04]  /*126c0*/  LDL.LU R13, [R1+0x28c] ;  /* 0x00028c00010d7983 */ /* 0x000f680000300800 */
[----:B------:R-:W-:Y:S04]  /*126d0*/  STL [R1+0x2c4], R25 ;  /* 0x0002c41901007387 */ /* 0x000fe80000100800 */
[----:B------:R-:W5:Y:S04]  /*126e0*/  LDL.LU R15, [R1+0x280] ;  /* 0x00028000010f7983 */ /* 0x000f680000300800 */
[----:B0-----:R-:W5:Y:S01]  /*126f0*/  LDL.LU R12, [R1+0x268] ;  /* 0x00026800010c7983 */ /* 0x001f620000300800 */
[----:B--2---:R-:W-:-:S13]  /*12700*/  ISETP.GT.U32.AND P6, PT, R29, R14, PT ;  /* 0x0000000e1d00720c */ /* 0x004fda0003fc4070 */
[----:B------:R-:W-:Y:S01]  /*12710*/  @!P6 IMAD.IADD R14, R14, 0x1, -R29 ;  /* 0x000000010e0ee824 */ /* 0x000fe200078e0a1d */
[----:B------:R-:W-:-:S13]  /*12720*/  ISETP.GT.U32.AND P6, PT, R29, R7, PT ;  /* 0x000000071d00720c */ /* 0x000fda0003fc4070 */
[----:B------:R-:W-:Y:S01]  /*12730*/  @!P6 IMAD.IADD R7, R7, 0x1, -R29 ;  /* 0x000000010707e824 */ /* 0x000fe200078e0a1d */
[C---:B----4-:R-:W-:Y:S02]  /*12740*/  ISETP.GT.U32.AND P3, PT, R29.reuse, R9, PT ;  /* 0x000000091d00720c */ /* 0x050fe40003f64070 */
[C---:B---3--:R-:W-:Y:S02]  /*12750*/  ISETP.GT.U32.AND P1, PT, R29.reuse, R8, PT ;  /* 0x000000081d00720c */ /* 0x048fe40003f24070 */
[----:B------:R-:W-:-:S09]  /*12760*/  ISETP.GT.U32.AND P0, PT, R29, R6, PT ;  /* 0x000000061d00720c */ /* 0x000fd20003f04070 */
[--C-:B------:R-:W-:Y:S01]  /*12770*/  @!P3 IMAD.IADD R9, R9, 0x1, -R29.reuse ;  /* 0x000000010909b824 */ /* 0x100fe200078e0a1d */
[C---:B------:R-:W-:Y:S02]  /*12780*/  ISETP.GT.U32.AND P3, PT, R29.reuse, R17, PT ;  /* 0x000000111d00720c */ /* 0x040fe40003f64070 */
[C---:B-----5:R-:W-:Y:S01]  /*12790*/  ISETP.GT.U32.AND P5, PT, R29.reuse, R5, PT ;  /* 0x000000051d00720c */ /* 0x060fe20003fa4070 */
[--C-:B------:R-:W-:Y:S01]  /*127a0*/  @!P1 IMAD.IADD R8, R8, 0x1, -R29.reuse ;  /* 0x0000000108089824 */ /* 0x100fe200078e0a1d */
[C---:B------:R-:W-:Y:S01]  /*127b0*/  ISETP.GT.U32.AND P1, PT, R29.reuse, R16, PT ;  /* 0x000000101d00720c */ /* 0x040fe20003f24070 */
[----:B------:R-:W-:Y:S01]  /*127c0*/  @!P0 IMAD.IADD R6, R6, 0x1, -R29 ;  /* 0x0000000106068824 */ /* 0x000fe200078e0a1d */
[----:B------:R-:W-:-:S07]  /*127d0*/  ISETP.GT.U32.AND P0, PT, R29, R11, PT ;  /* 0x0000000b1d00720c */ /* 0x000fce0003f04070 */
[--C-:B------:R-:W-:Y:S02]  /*127e0*/  @!P3 IMAD.IADD R17, R17, 0x1, -R29.reuse ;  /* 0x000000011111b824 */ /* 0x100fe400078e0a1d */
[--C-:B------:R-:W-:Y:S01]  /*127f0*/  @!P5 IMAD.IADD R5, R5, 0x1, -R29.reuse ;  /* 0x000000010505d824 */ /* 0x100fe200078e0a1d */
[----:B------:R-:W-:Y:S01]  /*12800*/  ISETP.GT.U32.AND P5, PT, R29, R10, PT ;  /* 0x0000000a1d00720c */ /* 0x000fe20003fa4070 */
[--C-:B------:R-:W-:Y:S01]  /*12810*/  @!P1 IMAD.IADD R16, R16, 0x1, -R29.reuse ;  /* 0x0000000110109824 */ /* 0x100fe200078e0a1d */
[----:B------:R0:W-:Y:S01]  /*12820*/  STL [R1+0x2c8], R7 ;  /* 0x0002c80701007387 */ /* 0x0001e20000100800 */
[----:B------:R-:W-:-:S03]  /*12830*/  @!P0 IMAD.IADD R11, R11, 0x1, -R29 ;  /* 0x000000010b0b8824 */ /* 0x000fc600078e0a1d */
[----:B0-----:R-:W2:Y:S07]  /*12840*/  LDL.LU R7, [R1+0x270] ;  /* 0x0002700001077983 */ /* 0x001eae0000300800 */
[----:B------:R-:W-:Y:S01]  /*12850*/  @!P5 IMAD.IADD R10, R10, 0x1, -R29 ;  /* 0x000000010a0ad824 */ /* 0x000fe200078e0a1d */
[----:B------:R0:W-:Y:S04]  /*12860*/  STL [R1+0x2bc], R17 ;  /* 0x0002bc1101007387 */ /* 0x0001e80000100800 */
[----:B------:R-:W3:Y:S04]  /*12870*/  LDL.LU R21, [R1+0x274] ;  /* 0x0002740001157983 */ /* 0x000ee80000300800 */
[----:B------:R1:W-:Y:S04]  /*12880*/  STL [R1+0x2a4], R16 ;  /* 0x0002a41001007387 */ /* 0x0003e80000100800 */
[----:B------:R4:W-:Y:S04]  /*12890*/  STL [R1+0x2ac], R11 ;  /* 0x0002ac0b01007387 */ /* 0x0009e80000100800 */
[----:B------:R-:W5:Y:S04]  /*128a0*/  LDL.LU R18, [R1+0x278] ;  /* 0x0002780001127983 */ /* 0x000f680000300800 */
[----:B0-----:R-:W2:Y:S04]  /*128b0*/  LDL.LU R17, [R1+0x26c] ;  /* 0x00026c0001117983 */ /* 0x001ea80000300800 */
[----:B------:R0:W-:Y:S04]  /*128c0*/  STL [R1+0x2b0], R10 ;  /* 0x0002b00a01007387 */ /* 0x0001e80000100800 */
[----:B-1----:R-:W2:Y:S04]  /*128d0*/  LDL.LU R16, [R1+0x254] ;  /* 0x0002540001107983 */ /* 0x002ea80000300800 */
[----:B----4-:R-:W4:Y:S04]  /*128e0*/  LDL.LU R11, [R1+0x25c] ;  /* 0x00025c00010b7983 */ /* 0x010f280000300800 */
[----:B0-----:R-:W4:Y:S01]  /*128f0*/  LDL.LU R10, [R1+0x260] ;  /* 0x00026000010a7983 */ /* 0x001f220000300800 */
[----:B------:R-:W-:-:S02]  /*12900*/  ISETP.GT.U32.AND P2, PT, R29, R2, PT ;  /* 0x000000021d00720c */ /* 0x000fc40003f44070 */
[----:B------:R-:W-:-:S11]  /*12910*/  ISETP.GT.U32.AND P4, PT, R29, R4, PT ;  /* 0x000000041d00720c */ /* 0x000fd60003f84070 */
[--C-:B------:R-:W-:Y:S01]  /*12920*/  @!P2 IMAD.IADD R2, R2, 0x1, -R29.reuse ;  /* 0x000000010202a824 */ /* 0x100fe200078e0a1d */
[C---:B------:R-:W-:Y:S01]  /*12930*/  ISETP.GT.U32.AND P2, PT, R29.reuse, R3, PT ;  /* 0x000000031d00720c */ /* 0x040fe20003f44070 */
[----:B------:R-:W-:Y:S01]  /*12940*/  @!P4 IMAD.IADD R4, R4, 0x1, -R29 ;  /* 0x000000010404c824 */ /* 0x000fe200078e0a1d */
[C---:B------:R-:W-:Y:S02]  /*12950*/  ISETP.GT.U32.AND P3, PT, R29.reuse, R9, PT ;  /* 0x000000091d00720c */ /* 0x040fe40003f64070 */
[C---:B------:R-:W-:Y:S02]  /*12960*/  ISETP.GT.U32.AND P4, PT, R29.reuse, R2, PT ;  /* 0x000000021d00720c */ /* 0x040fe40003f84070 */
[----:B------:R-:W-:-:S07]  /*12970*/  ISETP.GT.U32.AND P1, PT, R29, R8, PT ;  /* 0x000000081d00720c */ /* 0x000fce0003f24070 */
[--C-:B------:R-:W-:Y:S01]  /*12980*/  @!P2 IMAD.IADD R3, R3, 0x1, -R29.reuse ;  /* 0x000000010303a824 */ /* 0x100fe200078e0a1d */
[----:B------:R-:W-:Y:S01]  /*12990*/  ISETP.GT.U32.AND P2, PT, R29, R14, PT ;  /* 0x0000000e1d00720c */ /* 0x000fe20003f44070 */
[--C-:B------:R-:W-:Y:S01]  /*129a0*/  @!P3 IMAD.IADD R9, R9, 0x1, -R29.reuse ;  /* 0x000000010909b824 */ /* 0x100fe200078e0a1d */
[C---:B------:R-:W-:Y:S02]  /*129b0*/  ISETP.GT.U32.AND P0, PT, R29.reuse, R6, PT ;  /* 0x000000061d00720c */ /* 0x040fe40003f04070 */
[C---:B------:R-:W-:Y:S01]  /*129c0*/  ISETP.GT.U32.AND P6, PT, R29.reuse, R3, PT ;  /* 0x000000031d00720c */ /* 0x040fe20003fc4070 */
[--C-:B------:R-:W-:Y:S01]  /*129d0*/  @!P4 IMAD.IADD R2, R2, 0x1, -R29.reuse ;  /* 0x000000010202c824 */ /* 0x100fe200078e0a1d */
[----:B------:R-:W-:Y:S01]  /*129e0*/  ISETP.GT.U32.AND P3, PT, R29, R19, PT ;  /* 0x000000131d00720c */ /* 0x000fe20003f64070 */
[----:B------:R-:W-:-:S06]  /*129f0*/  @!P1 IMAD.IADD R8, R8, 0x1, -R29 ;  /* 0x0000000108089824 */ /* 0x000fcc00078e0a1d */
[--C-:B------:R-:W-:Y:S01]  /*12a00*/  @!P2 IMAD.IADD R14, R14, 0x1, -R29.reuse ;  /* 0x000000010e0ea824 */ /* 0x100fe200078e0a1d */
[C---:B------:R-:W-:Y:S02]  /*12a10*/  ISETP.GT.U32.AND P2, PT, R29.reuse, R20, PT ;  /* 0x000000141d00720c */ /* 0x040fe40003f44070 */
[----:B------:R-:W-:Y:S01]  /*12a20*/  ISETP.GT.U32.AND P1, PT, R29, R13, PT ;  /* 0x0000000d1d00720c */ /* 0x000fe20003f24070 */
[----:B------:R0:W-:Y:S01]  /*12a30*/  STL [R1+0x2b4], R2 ;  /* 0x0002b40201007387 */ /* 0x0001e20000100800 */
[--C-:B------:R-:W-:Y:S01]  /*12a40*/  @!P6 IMAD.IADD R3, R3, 0x1, -R29.reuse ;  /* 0x000000010303e824 */ /* 0x100fe200078e0a1d */
[C---:B------:R-:W-:Y:S01]  /*12a50*/  ISETP.GT.U32.AND P5, PT, R29.reuse, R5, PT ;  /* 0x000000051d00720c */ /* 0x040fe20003fa4070 */
[--C-:B------:R-:W-:Y:S01]  /*12a60*/  @!P0 IMAD.IADD R6, R6, 0x1, -R29.reuse ;  /* 0x0000000106068824 */ /* 0x100fe200078e0a1d */
[----:B0-----:R-:W4:Y:S06]  /*12a70*/  LDL.LU R2, [R1+0x264] ;  /* 0x0002640001027983 */ /* 0x001f2c0000300800 */
[--C-:B------:R-:W-:Y:S01]  /*12a80*/  @!P2 IMAD.IADD R20, R20, 0x1, -R29.reuse ;  /* 0x000000011414a824 */ /* 0x100fe200078e0a1d */
[----:B------:R-:W-:Y:S01]  /*12a90*/  ISETP.GT.U32.AND P0, PT, R29, R15, PT ;  /* 0x0000000f1d00720c */ /* 0x000fe20003f04070 */
[--C-:B------:R-:W-:Y:S01]  /*12aa0*/  @!P3 IMAD.IADD R19, R19, 0x1, -R29.reuse ;  /* 0x000000011313b824 */ /* 0x100fe200078e0a1d */
[----:B------:R-:W-:Y:S01]  /*12ab0*/  ISETP.GT.U32.AND P4, PT, R29, R4, PT ;  /* 0x000000041d00720c */ /* 0x000fe20003f84070 */
[----:B------:R-:W-:-:S02]  /*12ac0*/  @!P1 IMAD.IADD R13, R13, 0x1, -R29 ;  /* 0x000000010d0d9824 */ /* 0x000fc400078e0a1d */
[--C-:B------:R-:W-:Y:S01]  /*12ad0*/  @!P5 IMAD.IADD R5, R5, 0x1, -R29.reuse ;  /* 0x000000010505d824 */ /* 0x100fe200078e0a1d */
[----:B------:R-:W-:Y:S01]  /*12ae0*/  ISETP.GT.U32.AND P5, PT, R29, R12, PT ;  /* 0x0000000c1d00720c */ /* 0x000fe20003fa4070 */
[----:B------:R-:W-:Y:S04]  /*12af0*/  STL [R1+0x2a8], R14 ;  /* 0x0002a80e01007387 */ /* 0x000fe80000100800 */
[----:B------:R-:W-:Y:S02]  /*12b00*/  STL [R1+0x290], R9 ;  /* 0x0002900901007387 */ /* 0x000fe40000100800 */
[--C-:B------:R-:W-:Y:S02]  /*12b10*/  @!P0 IMAD.IADD R15, R15, 0x1, -R29.reuse ;  /* 0x000000010f0f8824 */ /* 0x100fe400078e0a1d */
[--C-:B------:R-:W-:Y:S01]  /*12b20*/  @!P4 IMAD.IADD R4, R4, 0x1, -R29.reuse ;  /* 0x000000010404c824 */ /* 0x100fe200078e0a1d */
[----:B------:R-:W-:Y:S04]  /*12b30*/  STL [R1+0x298], R8 ;  /* 0x0002980801007387 */ /* 0x000fe80000100800 */
[----:B------:R-:W-:Y:S04]  /*12b40*/  STL [R1+0x29c], R6 ;  /* 0x00029c0601007387 */ /* 0x000fe80000100800 */
[----:B------:R-:W-:Y:S04]  /*12b50*/  STL [R1+0x2a0], R5 ;  /* 0x0002a00501007387 */ /* 0x000fe80000100800 */
[----:B------:R0:W-:Y:S04]  /*12b60*/  STL [R1+0x27c], R3 ;  /* 0x00027c0301007387 */ /* 0x0001e80000100800 */
[----:B------:R1:W-:Y:S01]  /*12b70*/  STL [R1+0x294], R4 ;  /* 0x0002940401007387 */ /* 0x0003e20000100800 */
[----:B------:R-:W-:-:S03]  /*12b80*/  @!P5 IMAD.IADD R12, R12, 0x1, -R29 ;  /* 0x000000010c0cd824 */ /* 0x000fc600078e0a1d */
[----:B0-----:R-:W4:Y:S04]  /*12b90*/  LDL R3, [R1+0x5604] ;  /* 0x0056040001037983 */ /* 0x001f280000100800 */
[----:B------:R-:W4:Y:S04]  /*12ba0*/  LDL.LU R9, [R1+0x258] ;  /* 0x0002580001097983 */ /* 0x000f280000300800 */
[----:B------:R-:W4:Y:S04]  /*12bb0*/  LDL.LU R8, [R1+0x240] ;  /* 0x0002400001087983 */ /* 0x000f280000300800 */
[----:B------:R-:W4:Y:S04]  /*12bc0*/  LDL.LU R6, [R1+0x248] ;  /* 0x0002480001067983 */ /* 0x000f280000300800 */
[----:B------:R-:W4:Y:S04]  /*12bd0*/  LDL.LU R5, [R1+0x24c] ;  /* 0x00024c0001057983 */ /* 0x000f280000300800 */
[----:B-1----:R-:W4:Y:S01]  /*12be0*/  LDL.LU R4, [R1+0x250] ;  /* 0x0002500001047983 */ /* 0x002f220000300800 */
[----:B---3--:R-:W-:-:S02]  /*12bf0*/  ISETP.GT.U32.AND P6, PT, R29, R21, PT ;  /* 0x000000151d00720c */ /* 0x008fc40003fc4070 */
[C---:B-----5:R-:W-:Y:S02]  /*12c00*/  ISETP.GT.U32.AND P2, PT, R29.reuse, R18, PT ;  /* 0x000000121d00720c */ /* 0x060fe40003f44070 */
[----:B--2---:R-:W-:-:S09]  /*12c10*/  ISETP.GT.U32.AND P3, PT, R29, R17, PT ;  /* 0x000000111d00720c */ /* 0x004fd20003f64070 */
[--C-:B------:R-:W-:Y:S01]  /*12c20*/  @!P6 IMAD.IADD R21, R21, 0x1, -R29.reuse ;  /* 0x000000011515e824 */ /* 0x100fe200078e0a1d */
[C---:B------:R-:W-:Y:S01]  /*12c30*/  ISETP.GT.U32.AND P1, PT, R29.reuse, R16, PT ;  /* 0x000000101d00720c */ /* 0x040fe20003f24070 */
[--C-:B------:R-:W-:Y:S01]  /*12c40*/  @!P2 IMAD.IADD R18, R18, 0x1, -R29.reuse ;  /* 0x000000011212a824 */ /* 0x100fe200078e0a1d */
[C---:B------:R-:W-:Y:S02]  /*12c50*/  ISETP.GT.U32.AND P6, PT, R29.reuse, R20, PT ;  /* 0x000000141d00720c */ /* 0x040fe40003fc4070 */
[----:B------:R-:W-:Y:S01]  /*12c60*/  ISETP.GT.U32.AND P2, PT, R29, R19, PT ;  /* 0x000000131d00720c */ /* 0x000fe20003f44070 */
[----:B------:R-:W-:Y:S01]  /*12c70*/  @!P3 IMAD.IADD R17, R17, 0x1, -R29 ;  /* 0x000000011111b824 */ /* 0x000fe200078e0a1d */
[C---:B----4-:R-:W-:Y:S02]  /*12c80*/  ISETP.GT.U32.AND P0, PT, R29.reuse, R11, PT ;  /* 0x0000000b1d00720c */ /* 0x050fe40003f04070 */
[----:B------:R-:W-:-:S05]  /*12c90*/  ISETP.GT.U32.AND P3, PT, R29, R13, PT ;  /* 0x0000000d1d00720c */ /* 0x000fca0003f64070 */
[--C-:B------:R-:W-:Y:S01]  /*12ca0*/  @!P1 IMAD.IADD R16, R16, 0x1, -R29.reuse ;  /* 0x0000000110109824 */ /* 0x100fe200078e0a1d */
[C---:B------:R-:W-:Y:S01]  /*12cb0*/  ISETP.GT.U32.AND P1, PT, R29.reuse, R15, PT ;  /* 0x0000000f1d00720c */ /* 0x040fe20003f24070 */
[--C-:B------:R-:W-:Y:S01]  /*12cc0*/  @!P6 IMAD.IADD R20, R20, 0x1, -R29.reuse ;  /* 0x000000011414e824 */ /* 0x100fe200078e0a1d */
[----:B------:R-:W-:Y:S01]  /*12cd0*/  ISETP.GT.U32.AND P4, PT, R29, R7, PT ;  /* 0x000000071d00720c */ /* 0x000fe20003f84070 */
[--C-:B------:R-:W-:Y:S01]  /*12ce0*/  @!P2 IMAD.IADD R19, R19, 0x1, -R29.reuse ;  /* 0x000000011313a824 */ /* 0x100fe200078e0a1d */
[----:B------:R-:W-:Y:S01]  /*12cf0*/  ISETP.GT.U32.AND P5, PT, R29, R10, PT ;  /* 0x0000000a1d00720c */ /* 0x000fe20003fa4070 */
[--C-:B------:R-:W-:Y:S01]  /*12d00*/  @!P0 IMAD.IADD R11, R11, 0x1, -R29.reuse ;  /* 0x000000010b0b8824 */ /* 0x100fe200078e0a1d */
[----:B------:R-:W-:Y:S01]  /*12d10*/  ISETP.GT.U32.AND P0, PT, R29, R12, PT ;  /* 0x0000000c1d00720c */ /* 0x000fe20003f04070 */
[--C-:B------:R-:W-:Y:S01]  /*12d20*/  @!P3 IMAD.IADD R13, R13, 0x1, -R29.reuse ;  /* 0x000000010d0db824 */ /* 0x100fe200078e0a1d */
[----:B------:R0:W-:Y:S04]  /*12d30*/  STL [R1+0x284], R20 ;  /* 0x0002841401007387 */ /* 0x0001e80000100800 */
[----:B------:R1:W-:Y:S01]  /*12d40*/  STL [R1+0x288], R19 ;  /* 0x0002881301007387 */ /* 0x0003e20000100800 */
[----:B------:R-:W-:-:S03]  /*12d50*/  @!P1 IMAD.IADD R15, R15, 0x1, -R29 ;  /* 0x000000010f0f9824 */ /* 0x000fc600078e0a1d */
[----:B0-----:R-:W2:Y:S04]  /*12d60*/  LDL.LU R20, [R1+0x22c] ;  /* 0x00022c0001147983 */ /* 0x001ea80000300800 */
[----:B------:R0:W-:Y:S01]  /*12d70*/  STL [R1+0x28c], R13 ;  /* 0x00028c0d01007387 */ /* 0x0001e20000100800 */
[----:B------:R-:W-:-:S03]  /*12d80*/  @!P4 IMAD.IADD R7, R7, 0x1, -R29 ;  /* 0x000000010707c824 */ /* 0x000fc600078e0a1d */
[----:B-1----:R-:W3:Y:S04]  /*12d90*/  LDL.LU R19, [R1+0x234] ;  /* 0x0002340001137983 */ /* 0x002ee80000300800 */
[----:B------:R1:W-:Y:S04]  /*12da0*/  STL [R1+0x280], R15 ;  /* 0x0002800f01007387 */ /* 0x0003e80000100800 */
[----:B0-----:R-:W4:Y:S01]  /*12db0*/  LDL.LU R13, [R1+0x238] ;  /* 0x00023800010d7983 */ /* 0x001f220000300800 */
[----:B------:R-:W-:-:S03]  /*12dc0*/  @!P5 IMAD.IADD R10, R10, 0x1, -R29 ;  /* 0x000000010a0ad824 */ /* 0x000fc600078e0a1d */
[----:B-1----:R-:W5:Y:S01]  /*12dd0*/  LDL.LU R15, [R1+0x23c] ;  /* 0x00023c00010f7983 */ /* 0x002f620000300800 */
[----:B------:R-:W-:Y:S01]  /*12de0*/  ISETP.GT.U32.AND P5, PT, R29, R7, PT ;  /* 0x000000071d00720c */ /* 0x000fe20003fa4070 */
[----:B------:R-:W-:-:S05]  /*12df0*/  @!P0 IMAD.IADD R12, R12, 0x1, -R29 ;  /* 0x000000010c0c8824 */ /* 0x000fca00078e0a1d */
[----:B------:R0:W-:Y:S04]  /*12e00*/  STL [R1+0x268], R12 ;  /* 0x0002680c01007387 */ /* 0x0001e80000100800 */
[----:B0-----:R-:W5:Y:S03]  /*12e10*/  LDL.LU R12, [R1+0x230] ;  /* 0x00023000010c7983 */ /* 0x001f660000300800 */
[----:B------:R-:W-:-:S05]  /*12e20*/  @!P5 IMAD.IADD R7, R7, 0x1, -R29 ;  /* 0x000000010707d824 */ /* 0x000fca00078e0a1d */
[----:B------:R0:W-:Y:S04]  /*12e30*/  STL [R1+0x270], R7 ;  /* 0x0002700701007387 */ /* 0x0001e80000100800 */
[----:B0-----:R-:W5:Y:S01]  /*12e40*/  LDL.LU R7, [R1+0x218] ;  /* 0x0002180001077983 */ /* 0x001f620000300800 */
[C---:B------:R-:W-:Y:S02]  /*12e50*/  ISETP.GT.U32.AND P4, PT, R29.reuse, R2, PT ;  /* 0x000000021d00720c */ /* 0x040fe40003f84070 */
[C---:B------:R-:W-:Y:S02]  /*12e60*/  ISETP.GT.U32.AND P2, PT, R29.reuse, R18, PT ;  /* 0x000000121d00720c */ /* 0x040fe40003f44070 */
[----:B------:R-:W-:-:S09]  /*12e70*/  ISETP.GT.U32.AND P3, PT, R29, R17, PT ;  /* 0x000000111d00720c */ /* 0x000fd20003f64070 */
[--C-:B------:R-:W-:Y:S01]  /*12e80*/  @!P4 IMAD.IADD R2, R2, 0x1, -R29.reuse ;  /* 0x000000010202c824 */ /* 0x100fe200078e0a1d */
[C---:B------:R-:W-:Y:S01]  /*12e90*/  ISETP.GT.U32.AND P4, PT, R29.reuse, R21, PT ;  /* 0x000000151d00720c */ /* 0x040fe20003f84070 */
[----:B------:R-:W-:Y:S01]  /*12ea0*/  IMAD.HI.U32 R25, R0, R24, RZ ;  /* 0x0000001800197227 */ /* 0x000fe200078e00ff */
[C---:B------:R-:W-:Y:S02]  /*12eb0*/  ISETP.GT.U32.AND P1, PT, R29.reuse, R16, PT ;  /* 0x000000101d00720c */ /* 0x040fe40003f24070 */
[----:B------:R-:W-:Y:S01]  /*12ec0*/  ISETP.GT.U32.AND P6, PT, R29, R2, PT ;  /* 0x000000021d00720c */ /* 0x000fe20003fc4070 */
[----:B------:R-:W-:Y:S02]  /*12ed0*/  @!P2 IMAD.IADD R18, R18, 0x1, -R29 ;  /* 0x000000011212a824 */ /* 0x000fe400078e0a1d */
[----:B------:R-:W-:Y:S02]  /*12ee0*/  IMAD.MOV R25, RZ, RZ, -R25 ;  /* 0x000000ffff197224 */ /* 0x000fe400078e0a19 */
[----:B------:R-:W-:Y:S01]  /*12ef0*/  @!P3 IMAD.IADD R17, R17, 0x1, -R29 ;  /* 0x000000011111b824 */ /* 0x000fe200078e0a1d */
[----:B------:R-:W-:-:S03]  /*12f00*/  ISETP.GT.U32.AND P2, PT, R29, R8, PT ;  /* 0x000000081d00720c */ /* 0x000fc60003f44070 */
[--C-:B------:R-:W-:Y:S01]  /*12f10*/  @!P4 IMAD.IADD R21, R21, 0x1, -R29.reuse ;  /* 0x000000011515c824 */ /* 0x100fe200078e0a1d */
[C---:B------:R-:W-:Y:S02]  /*12f20*/  ISETP.GT.U32.AND P4, PT, R29.reuse, R9, PT ;  /* 0x000000091d00720c */ /* 0x040fe40003f84070 */
[C---:B------:R-:W-:Y:S01]  /*12f30*/  ISETP.GT.U32.AND P3, PT, R29.reuse, R6, PT ;  /* 0x000000061d00720c */ /* 0x040fe20003f64070 */
[C---:B------:R-:W-:Y:S01]  /*12f40*/  IMAD R24, R29.reuse, R25, R24 ;  /* 0x000000191d187224 */ /* 0x040fe200078e0218 */
[----:B------:R-:W-:Y:S02]  /*12f50*/  IABS R25, R3 ;  /* 0x0000000300197213 */ /* 0x000fe40000000000 */
[----:B------:R-:W5:Y:S01]  /*12f60*/  LDL.LU R3, [R1+0x220] ;  /* 0x0002200001037983 */ /* 0x000f620000300800 */
[C---:B------:R-:W-:Y:S01]  /*12f70*/  ISETP.GT.U32.AND P0, PT, R29.reuse, R11, PT ;  /* 0x0000000b1d00720c */ /* 0x040fe20003f04070 */
[--C-:B------:R-:W-:Y:S02]  /*12f80*/  @!P6 IMAD.IADD R2, R2, 0x1, -R29.reuse ;  /* 0x000000010202e824 */ /* 0x100fe400078e0a1d */
[----:B------:R-:W-:Y:S01]  /*12f90*/  @!P1 IMAD.IADD R16, R16, 0x1, -R29 ;  /* 0x0000000110109824 */ /* 0x000fe200078e0a1d */
[----:B------:R-:W-:-:S02]  /*12fa0*/  ISETP.GT.U32.AND P1, PT, R29, R5, PT ;  /* 0x000000051d00720c */ /* 0x000fc40003f24070 */
[--C-:B------:R-:W-:Y:S02]  /*12fb0*/  @!P4 IMAD.IADD R9, R9, 0x1, -R29.reuse ;  /* 0x000000010909c824 */ /* 0x100fe400078e0a1d */
[--C-:B------:R-:W-:Y:S01]  /*12fc0*/  @!P2 IMAD.IADD R8, R8, 0x1, -R29.reuse ;  /* 0x000000010808a824 */ /* 0x100fe200078e0a1d */
[----:B------:R-:W-:Y:S01]  /*12fd0*/  ISETP.GT.U32.AND P5, PT, R29, R10, PT ;  /* 0x0000000a1d00720c */ /* 0x000fe20003fa4070 */
[----:B------:R-:W-:-:S03]  /*12fe0*/  @!P3 IMAD.IADD R6, R6, 0x1, -R29 ;  /* 0x000000010606b824 */ /* 0x000fc600078e0a1d */
[----:B------:R-:W-:Y:S01]  /*12ff0*/  @!P0 IMAD.IADD R11, R11, 0x1, -R29 ;  /* 0x000000010b0b8824 */ /* 0x000fe200078e0a1d */
[----:B------:R-:W-:-:S03]  /*13000*/  ISETP.GT.U32.AND P0, PT, R29, R4, PT ;  /* 0x000000041d00720c */ /* 0x000fc60003f04070 */
[--C-:B------:R-:W-:Y:S01]  /*13010*/  @!P1 IMAD.IADD R5, R5, 0x1, -R29.reuse ;  /* 0x0000000105059824 */ /* 0x100fe200078e0a1d */
[----:B------:R-:W-:Y:S04]  /*13020*/  STL [R1+0x274], R21 ;  /* 0x0002741501007387 */ /* 0x000fe80000100800 */
[----:B------:R-:W-:Y:S01]  /*13030*/  STL [R1+0x278], R18 ;  /* 0x0002781201007387 */ /* 0x000fe20000100800 */
[----:B------:R-:W-:-:S03]  /*13040*/  @!P5 IMAD.IADD R10, R10, 0x1, -R29 ;  /* 0x000000010a0ad824 */ /* 0x000fc600078e0a1d */
[----:B------:R-:W-:Y:S04]  /*13050*/  STL [R1+0x26c], R17 ;  /* 0x00026c1101007387 */ /* 0x000fe80000100800 */
[----:B------:R-:W-:Y:S04]  /*13060*/  STL [R1+0x254], R16 ;  /* 0x0002541001007387 */ /* 0x000fe80000100800 */
[----:B------:R-:W-:Y:S01]  /*13070*/  STL [R1+0x25c], R11 ;  /* 0x00025c0b01007387 */ /* 0x000fe20000100800 */
[----:B------:R-:W-:-:S03]  /*13080*/  ISETP.GT.U32.AND P5, PT, R29, R26, PT ;  /* 0x0000001a1d00720c */ /* 0x000fc60003fa4070 */
[----:B------:R0:W-:Y:S01]  /*13090*/  STL [R1+0x264], R2 ;  /* 0x0002640201007387 */ /* 0x0001e20000100800 */
[----:B------:R-:W-:-:S03]  /*130a0*/  @!P0 IMAD.IADD R4, R4, 0x1, -R29 ;  /* 0x0000000104048824 */ /* 0x000fc600078e0a1d */
[----:B------:R1:W-:Y:S04]  /*130b0*/  STL [R1+0x260], R10 ;  /* 0x0002600a01007387 */ /* 0x0003e80000100800 */
[----:B0-----:R-:W5:Y:S04]  /*130c0*/  LDL.LU R2, [R1+0x224] ;  /* 0x0002240001027983 */ /* 0x001f680000300800 */
[----:B------:R-:W5:Y:S04]  /*130d0*/  LDL.LU R18, [R1+0x228] ;  /* 0x0002280001127983 */ /* 0x000f680000300800 */
[----:B------:R-:W5:Y:S04]  /*130e0*/  LDL.LU R11, [R1+0x21c] ;  /* 0x00021c00010b7983 */ /* 0x000f680000300800 */
[----:B-1----:R-:W5:Y:S01]  /*130f0*/  LDL.LU R10, [R1+0x204] ;  /* 0x00020400010a7983 */ /* 0x002f620000300800 */
[----:B------:R-:W-:Y:S01]  /*13100*/  @!P5 IMAD.IADD R26, R26, 0x1, -R29 ;  /* 0x000000011a1ad824 */ /* 0x000fe200078e0a1d */
[----:B--2---:R-:W-:-:S02]  /*13110*/  ISETP.GT.U32.AND P6, PT, R29, R20, PT ;  /* 0x000000141d00720c */ /* 0x004fc40003fc4070 */
[C---:B---3--:R-:W-:Y:S02]  /*13120*/  ISETP.GT.U32.AND P4, PT, R29.reuse, R19, PT ;  /* 0x000000131d00720c */ /* 0x048fe40003f84070 */
[C---:B----4-:R-:W-:Y:S02]  /*13130*/  ISETP.GT.U32.AND P2, PT, R29.reuse, R13, PT ;  /* 0x0000000d1d00720c */ /* 0x050fe40003f44070 */
[----:B-----5:R-:W-:-:S07]  /*13140*/  ISETP.GT.U32.AND P3, PT, R29, R15, PT ;  /* 0x0000000f1d00720c */ /* 0x020fce0003f64070 */
[--C-:B------:R-:W-:Y:S01]  /*13150*/  @!P6 IMAD.IADD R20, R20, 0x1, -R29.reuse ;  /* 0x000000011414e824 */ /* 0x100fe200078e0a1d */
[----:B------:R-:W-:Y:S01]  /*13160*/  ISETP.GT.U32.AND P6, PT, R29, R9, PT ;  /* 0x000000091d00720c */ /* 0x000fe20003fc4070 */
[--C-:B------:R-:W-:Y:S01]  /*13170*/  @!P4 IMAD.IADD R19, R19, 0x1, -R29.reuse ;  /* 0x000000011313c824 */ /* 0x100fe200078e0a1d */
[----:B------:R-:W-:Y:S01]  /*13180*/  ISETP.GT.U32.AND P4, PT, R29, R8, PT ;  /* 0x000000081d00720c */ /* 0x000fe20003f84070 */
[--C-:B------:R-:W-:Y:S01]  /*13190*/  @!P2 IMAD.IADD R13, R13, 0x1, -R29.reuse ;  /* 0x000000010d0da824 */ /* 0x100fe200078e0a1d */
[----:B------:R-:W-:Y:S01]  /*131a0*/  ISETP.GT.U32.AND P2, PT, R29, R6, PT ;  /* 0x000000061d00720c */ /* 0x000fe20003f44070 */
[----:B------:R-:W-:Y:S01]  /*131b0*/  @!P3 IMAD.IADD R15, R15, 0x1, -R29 ;  /* 0x000000010f0fb824 */ /* 0x000fe200078e0a1d */
[C---:B------:R-:W-:Y:S02]  /*131c0*/  ISETP.GT.U32.AND P3, PT, R29.reuse, R5, PT ;  /* 0x000000051d00720c */ /* 0x040fe40003f64070 */
[----:B------:R-:W-:-:S05]  /*131d0*/  ISETP.GT.U32.AND P1, PT, R29, R12, PT ;  /* 0x0000000c1d00720c */ /* 0x000fca0003f24070 */
[--C-:B------:R-:W-:Y:S02]  /*131e0*/  @!P6 IMAD.IADD R9, R9, 0x1, -R29.reuse ;  /* 0x000000010909e824 */ /* 0x100fe400078e0a1d */
[--C-:B------:R-:W-:Y:S02]  /*131f0*/  @!P4 IMAD.IADD R8, R8, 0x1, -R29.reuse ;  /* 0x000000010808c824 */ /* 0x100fe400078e0a1d */
[--C-:B------:R-:W-:Y:S01]  /*13200*/  @!P2 IMAD.IADD R6, R6, 0x1, -R29.reuse ;  /* 0x000000010606a824 */ /* 0x100fe200078e0a1d */
[----:B------:R0:W-:Y:S01]  /*13210*/  STL [R1+0x258], R9 ;  /* 0x0002580901007387 */ /* 0x0001e20000100800 */
[--C-:B------:R-:W-:Y:S02]  /*13220*/  @!P3 IMAD.IADD R5, R5, 0x1, -R29.reuse ;  /* 0x000000010505b824 */ /* 0x100fe400078e0a1d */
[--C-:B------:R-:W-:Y:S01]  /*13230*/  @!P1 IMAD.IADD R12, R12, 0x1, -R29.reuse ;  /* 0x000000010c0c9824 */ /* 0x100fe200078e0a1d */
[C---:B------:R-:W-:Y:S02]  /*13240*/  ISETP.GT.U32.AND P1, PT, R29.reuse, R4, PT ;  /* 0x000000041d00720c */ /* 0x040fe40003f24070 */
[----:B------:R-:W-:Y:S01]  /*13250*/  ISETP.GT.U32.AND P0, PT, R29, R7, PT ;  /* 0x000000071d00720c */ /* 0x000fe20003f04070 */
[----:B0-----:R-:W2:Y:S04]  /*13260*/  LDL.LU R9, [R1+0x20c] ;  /* 0x00020c0001097983 */ /* 0x001ea80000300800 */
[----:B------:R-:W3:Y:S04]  /*13270*/  LDL.LU R14, [R1+0x210] ;  /* 0x00021000010e7983 */ /* 0x000ee80000300800 */
[----:B------:R0:W-:Y:S04]  /*13280*/  STL [R1+0x240], R8 ;  /* 0x0002400801007387 */ /* 0x0001e80000100800 */
[----:B------:R-:W4:Y:S04]  /*13290*/  LDL.LU R21, [R1+0x214] ;  /* 0x0002140001157983 */ /* 0x000f280000300800 */
[----:B------:R-:W-:Y:S04]  /*132a0*/  STL [R1+0x248], R6 ;  /* 0x0002480601007387 */ /* 0x000fe80000100800 */
[----:B------:R-:W-:Y:S04]  /*132b0*/  STL [R1+0x24c], R5 ;  /* 0x00024c0501007387 */ /* 0x000fe80000100800 */
[----:B------:R-:W5:Y:S01]  /*132c0*/  LDL.LU R17, [R1+0x208] ;  /* 0x0002080001117983 */ /* 0x000f620000300800 */
[--C-:B------:R-:W-:Y:S01]  /*132d0*/  @!P0 IMAD.IADD R7, R7, 0x1, -R29.reuse ;  /* 0x0000000107078824 */ /* 0x100fe200078e0a1d */
[----:B------:R-:W-:Y:S01]  /*132e0*/  ISETP.GT.U32.AND P0, PT, R29, R26, PT ;  /* 0x0000001a1d00720c */ /* 0x000fe20003f04070 */
[--C-:B------:R-:W-:Y:S01]  /*132f0*/  @!P1 IMAD.IADD R4, R4, 0x1, -R29.reuse ;  /* 0x0000000104049824 */ /* 0x100fe200078e0a1d */
[----:B------:R-:W5:Y:S04]  /*13300*/  LDL.LU R16, [R1+0x1f0] ;  /* 0x0001f00001107983 */ /* 0x000f680000300800 */
[----:B------:R1:W-:Y:S04]  /*13310*/  STL [R1+0x250], R4 ;  /* 0x0002500401007387 */ /* 0x0003e80000100800 */
[----:B0-----:R-:W5:Y:S04]  /*13320*/  LDL.LU R8, [R1+0x1f8] ;  /* 0x0001f80001087983 */ /* 0x001f680000300800 */
[----:B-1----:R-:W5:Y:S01]  /*13330*/  LDL.LU R4, [R1+0x1fc] ;  /* 0x0001fc0001047983 */ /* 0x002f620000300800 */
[----:B------:R-:W-:-:S03]  /*13340*/  @!P0 IMAD.IADD R26, R26, 0x1, -R29 ;  /* 0x000000011a1a8824 */ /* 0x000fc600078e0a1d */
[----:B------:R-:W5:Y:S04]  /*13350*/  LDL.LU R6, [R1+0x200] ;  /* 0x0002000001067983 */ /* 0x000f680000300800 */
[----:B------:R-:W-:Y:S04]  /*13360*/  STL [R1+0x244], R26 ;  /* 0x0002441a01007387 */ /* 0x000fe80000100800 */
[----:B------:R-:W5:Y:S01]  /*13370*/  LDL.LU R5, [R1+0x1f4] ;  /* 0x0001f40001057983 */ /* 0x000f620000300800 */
[C---:B------:R-:W-:Y:S02]  /*13380*/  ISETP.GT.U32.AND P5, PT, R29.reuse, R3, PT ;  /* 0x000000031d00720c */ /* 0x040fe40003fa4070 */
[----:B------:R-:W-:-:S11]  /*13390*/  ISETP.GT.U32.AND P4, PT, R29, R19, PT ;  /* 0x000000131d00720c */ /* 0x000fd60003f84070 */
[--C-:B------:R-:W-:Y:S01]  /*133a0*/  @!P5 IMAD.IADD R3, R3, 0x1, -R29.reuse ;  /* 0x000000010303d824 */ /* 0x100fe200078e0a1d */
[C---:B------:R-:W-:Y:S02]  /*133b0*/  ISETP.GT.U32.AND P5, PT, R29.reuse, R20, PT ;  /* 0x000000141d00720c */ /* 0x040fe40003fa4070 */
[C---:B------:R-:W-:Y:S02]  /*133c0*/  ISETP.GT.U32.AND P2, PT, R29.reuse, R13, PT ;  /* 0x0000000d1d00720c */ /* 0x040fe40003f44070 */
[C---:B------:R-:W-:Y:S02]  /*133d0*/  ISETP.GT.U32.AND P6, PT, R29.reuse, R3, PT ;  /* 0x000000031d00720c */ /* 0x040fe40003fc4070 */
[----:B------:R-:W-:Y:S01]  /*133e0*/  ISETP.GT.U32.AND P3, PT, R29, R15, PT ;  /* 0x0000000f1d00720c */ /* 0x000fe20003f64070 */
[----:B------:R-:W-:-:S06]  /*133f0*/  @!P4 IMAD.IADD R19, R19, 0x1, -R29 ;  /* 0x000000011313c824 */ /* 0x000fcc00078e0a1d */
[--C-:B------:R-:W-:Y:S01]  /*13400*/  @!P5 IMAD.IADD R20, R20, 0x1, -R29.reuse ;  /* 0x000000011414d824 */ /* 0x100fe200078e0a1d */
[C---:B------:R-:W-:Y:S02]  /*13410*/  ISETP.GT.U32.AND P5, PT, R29.reuse, R2, PT ;  /* 0x000000021d00720c */ /* 0x040fe40003fa4070 */
[----:B------:R-:W-:Y:S01]  /*13420*/  ISETP.GT.U32.AND P4, PT, R29, R18, PT ;  /* 0x000000121d00720c */ /* 0x000fe20003f84070 */
[--C-:B------:R-:W-:Y:S01]  /*13430*/  @!P2 IMAD.IADD R13, R13, 0x1, -R29.reuse ;  /* 0x000000010d0da824 */ /* 0x100fe200078e0a1d */
[----:B------:R-:W-:Y:S01]  /*13440*/  ISETP.GT.U32.AND P1, PT, R29, R12, PT ;  /* 0x0000000c1d00720c */ /* 0x000fe20003f24070 */
[--C-:B------:R-:W-:Y:S01]  /*13450*/  @!P6 IMAD.IADD R3, R3, 0x1, -R29.reuse ;  /* 0x000000010303e824 */ /* 0x100fe200078e0a1d */
[----:B------:R-:W-:Y:S01]  /*13460*/  ISETP.GT.U32.AND P0, PT, R29, R7, PT ;  /* 0x000000071d00720c */ /* 0x000fe20003f04070 */
[----:B------:R-:W-:Y:S01]  /*13470*/  @!P3 IMAD.IADD R15, R15, 0x1, -R29 ;  /* 0x000000010f0fb824 */ /* 0x000fe200078e0a1d */
[C---:B------:R-:W-:Y:S02]  /*13480*/  ISETP.GT.U32.AND P2, PT, R29.reuse, R11, PT ;  /* 0x0000000b1d00720c */ /* 0x040fe40003f44070 */
[----:B------:R-:W-:-:S03]  /*13490*/  ISETP.GT.U32.AND P3, PT, R29, R10, PT ;  /* 0x0000000a1d00720c */ /* 0x000fc60003f64070 */
[--C-:B------:R-:W-:Y:S02]  /*134a0*/  @!P5 IMAD.IADD R2, R2, 0x1, -R29.reuse ;  /* 0x000000010202d824 */ /* 0x100fe400078e0a1d */
[--C-:B------:R-:W-:Y:S02]  /*134b0*/  @!P4 IMAD.IADD R18, R18, 0x1, -R29.reuse ;  /* 0x000000011212c824 */ /* 0x100fe400078e0a1d */
[--C-:B------:R-:W-:Y:S02]  /*134c0*/  @!P1 IMAD.IADD R12, R12, 0x1, -R29.reuse ;  /* 0x000000010c0c9824 */ /* 0x100fe400078e0a1d */
[--C-:B------:R-:W-:Y:S02]  /*134d0*/  @!P0 IMAD.IADD R7, R7, 0x1, -R29.reuse ;  /* 0x0000000107078824 */ /* 0x100fe400078e0a1d */
[--C-:B------:R-:W-:Y:S01]  /*134e0*/  @!P2 IMAD.IADD R11, R11, 0x1, -R29.reuse ;  /* 0x000000010b0ba824 */ /* 0x100fe200078e0a1d */
[----:B------:R-:W-:Y:S01]  /*134f0*/  STL [R1+0x22c], R20 ;  /* 0x00022c1401007387 */ /* 0x000fe20000100800 */
[----:B------:R-:W-:-:S03]  /*13500*/  @!P3 IMAD.IADD R10, R10, 0x1, -R29 ;  /* 0x000000010a0ab824 */ /* 0x000fc600078e0a1d */
[----:B------:R-:W-:Y:S04]  /*13510*/  STL [R1+0x234], R19 ;  /* 0x0002341301007387 */ /* 0x000fe80000100800 */
[----:B------:R-:W-:Y:S04]  /*13520*/  STL [R1+0x238], R13 ;  /* 0x0002380d01007387 */ /* 0x000fe80000100800 */
[----:B------:R-:W-:Y:S04]  /*13530*/  STL [R1+0x23c], R15 ;  /* 0x00023c0f01007387 */ /* 0x000fe80000100800 */
[----:B------:R-:W-:Y:S04]  /*13540*/  STL [R1+0x230], R12 ;  /* 0x0002300c01007387 */ /* 0x000fe80000100800 */
[----:B------:R0:W-:Y:S04]  /*13550*/  STL [R1+0x220], R3 ;  /* 0x0002200301007387 */ /* 0x0001e80000100800 */
[----:B------:R1:W-:Y:S04]  /*13560*/  STL [R1+0x218], R7 ;  /* 0x0002180701007387 */ /* 0x0003e80000100800 */
[----:B0-----:R-:W5:Y:S04]  /*13570*/  LDL.LU R3, [R1+0x1dc] ;  /* 0x0001dc0001037983 */ /* 0x001f680000300800 */
[----:B------:R-:W5:Y:S04]  /*13580*/  LDL.LU R13, [R1+0x1e4] ;  /* 0x0001e400010d7983 */ /* 0x000f680000300800 */
[----:B------:R-:W5:Y:S04]  /*13590*/  LDL.LU R15, [R1+0x1e8] ;  /* 0x0001e800010f7983 */ /* 0x000f680000300800 */
[----:B------:R-:W5:Y:S04]  /*135a0*/  LDL.LU R12, [R1+0x1ec] ;  /* 0x0001ec00010c7983 */ /* 0x000f680000300800 */
[----:B-1----:R-:W5:Y:S01]  /*135b0*/  LDL.LU R7, [R1+0x1e0] ;  /* 0x0001e00001077983 */ /* 0x002f620000300800 */
[----:B--2---:R-:W-:-:S02]  /*135c0*/  ISETP.GT.U32.AND P1, PT, R29, R9, PT ;  /* 0x000000091d00720c */ /* 0x004fc40003f24070 */
[C---:B----4-:R-:W-:Y:S02]  /*135d0*/  ISETP.GT.U32.AND P6, PT, R29.reuse, R21, PT ;  /* 0x000000151d00720c */ /* 0x050fe40003fc4070 */
[C---:B---3--:R-:W-:Y:S02]  /*135e0*/  ISETP.GT.U32.AND P0, PT, R29.reuse, R14, PT ;  /* 0x0000000e1d00720c */ /* 0x048fe40003f04070 */
[C---:B-----5:R-:W-:Y:S02]  /*135f0*/  ISETP.GT.U32.AND P5, PT, R29.reuse, R17, PT ;  /* 0x000000111d00720c */ /* 0x060fe40003fa4070 */
[----:B------:R-:W-:-:S07]  /*13600*/  ISETP.GT.U32.AND P4, PT, R29, R16, PT ;  /* 0x000000101d00720c */ /* 0x000fce0003f84070 */
[--C-:B------:R-:W-:Y:S01]  /*13610*/  @!P6 IMAD.IADD R21, R21, 0x1, -R29.reuse ;  /* 0x000000011515e824 */ /* 0x100fe200078e0a1d */
[C---:B------:R-:W-:Y:S02]  /*13620*/  ISETP.GT.U32.AND P6, PT, R29.reuse, R2, PT ;  /* 0x000000021d00720c */ /* 0x040fe40003fc4070 */
[----:B------:R-:W-:Y:S01]  /*13630*/  ISETP.GT.U32.AND P2, PT, R29, R8, PT ;  /* 0x000000081d00720c */ /* 0x000fe20003f44070 */
[--C-:B------:R-:W-:Y:S01]  /*13640*/  @!P5 IMAD.IADD R17, R17, 0x1, -R29.reuse ;  /* 0x000000011111d824 */ /* 0x100fe200078e0a1d */
[C---:B------:R-:W-:Y:S02]  /*13650*/  ISETP.GT.U32.AND P5, PT, R29.reuse, R18, PT ;  /* 0x000000121d00720c */ /* 0x040fe40003fa4070 */
[C---:B------:R-:W-:Y:S01]  /*13660*/  ISETP.GT.U32.AND P3, PT, R29.reuse, R4, PT ;  /* 0x000000041d00720c */ /* 0x040fe20003f64070 */
[--C-:B------:R-:W-:Y:S01]  /*13670*/  @!P4 IMAD.IADD R16, R16, 0x1, -R29.reuse ;  /* 0x000000011010c824 */ /* 0x100fe200078e0a1d */
[----:B------:R-:W-:Y:S01]  /*13680*/  ISETP.GT.U32.AND P4, PT, R29, R11, PT ;  /* 0x0000000b1d00720c */ /* 0x000fe20003f84070 */
[--C-:B------:R-:W-:Y:S01]  /*13690*/  @!P1 IMAD.IADD R9, R9, 0x1, -R29.reuse ;  /* 0x0000000109099824 */ /* 0x100fe200078e0a1d */
[----:B------:R-:W-:Y:S01]  /*136a0*/  ISETP.GT.U32.AND P1, PT, R29, R6, PT ;  /* 0x000000061d00720c */ /* 0x000fe20003f24070 */
[----:B------:R-:W-:-:S04]  /*136b0*/  @!P0 IMAD.IADD R14, R14, 0x1, -R29 ;  /* 0x000000010e0e8824 */ /* 0x000fc800078e0a1d */
[--C-:B------:R-:W-:Y:S01]  /*136c0*/  @!P2 IMAD.IADD R8, R8, 0x1, -R29.reuse ;  /* 0x000000010808a824 */ /* 0x100fe200078e0a1d */
[C---:B------:R-:W-:Y:S01]  /*136d0*/  ISETP.GT.U32.AND P2, PT, R29.reuse, R10, PT ;  /* 0x0000000a1d00720c */ /* 0x040fe20003f44070 */
[--C-:B------:R-:W-:Y:S01]  /*136e0*/  @!P6 IMAD.IADD R2, R2, 0x1, -R29.reuse ;  /* 0x000000010202e824 */ /* 0x100fe200078e0a1d */
[C---:B------:R-:W-:Y:S01]  /*136f0*/  ISETP.GT.U32.AND P0, PT, R29.reuse, R5, PT ;  /* 0x000000051d00720c */ /* 0x040fe20003f04070 */
[--C-:B------:R-:W-:Y:S01]  /*13700*/  @!P3 IMAD.IADD R4, R4, 0x1, -R29.reuse ;  /* 0x000000010404b824 */ /* 0x100fe200078e0a1d */
[----:B------:R-:W-:Y:S01]  /*13710*/  ISETP.GT.U32.AND P3, PT, R29, R9, PT ;  /* 0x000000091d00720c */ /* 0x000fe20003f64070 */
[--C-:B------:R-:W-:Y:S01]  /*13720*/  @!P5 IMAD.IADD R18, R18, 0x1, -R29.reuse ;  /* 0x000000011212d824 */ /* 0x100fe200078e0a1d */
[----:B------:R0:W-:Y:S01]  /*13730*/  STL [R1+0x224], R2 ;  /* 0x0002240201007387 */ /* 0x0001e20000100800 */
[--C-:B------:R-:W-:Y:S02]  /*13740*/  @!P4 IMAD.IADD R11, R11, 0x1, -R29.reuse ;  /* 0x000000010b0bc824 */ /* 0x100fe400078e0a1d */
[--C-:B------:R-:W-:Y:S01]  /*13750*/  @!P1 IMAD.IADD R6, R6, 0x1, -R29.reuse ;  /* 0x0000000106069824 */ /* 0x100fe200078e0a1d */
[----:B0-----:R-:W2:Y:S04]  /*13760*/  LDL.LU R2, [R1+0x1c8] ;  /* 0x0001c80001027983 */ /* 0x001ea80000300800 */
[----:B------:R-:W3:Y:S04]  /*13770*/  LDL.LU R20, [R1+0x1d0] ;  /* 0x0001d00001147983 */ /* 0x000ee80000300800 */
[----:B------:R0:W-:Y:S04]  /*13780*/  STL [R1+0x228], R18 ;  /* 0x0002281201007387 */ /* 0x0001e80000100800 */
[----:B------:R-:W4:Y:S01]  /*13790*/  LDL.LU R19, [R1+0x1d4] ;  /* 0x0001d40001137983 */ /* 0x000f220000300800 */
[----:B------:R-:W-:Y:S01]  /*137a0*/  ISETP.GT.U32.AND P1, PT, R29, R14, PT ;  /* 0x0000000e1d00720c */ /* 0x000fe20003f24070 */
[--C-:B------:R-:W-:Y:S01]  /*137b0*/  @!P0 IMAD.IADD R5, R5, 0x1, -R29.reuse ;  /* 0x0000000105058824 */ /* 0x100fe200078e0a1d */
[----:B------:R-:W-:Y:S01]  /*137c0*/  ISETP.GT.U32.AND P0, PT, R29, R21, PT ;  /* 0x000000151d00720c */ /* 0x000fe20003f04070 */
[----:B0-----:R-:W5:Y:S01]  /*137d0*/  LDL.LU R18, [R1+0x1d8] ;  /* 0x0001d80001127983 */ /* 0x001f620000300800 */
[----:B------:R-:W-:-:S03]  /*137e0*/  @!P2 IMAD.IADD R10, R10, 0x1, -R29 ;  /* 0x000000010a0aa824 */ /* 0x000fc600078e0a1d */
[----:B------:R0:W-:Y:S01]  /*137f0*/  STL [R1+0x21c], R11 ;  /* 0x00021c0b01007387 */ /* 0x0001e20000100800 */
[----:B------:R-:W-:Y:S01]  /*13800*/  ISETP.GT.U32.AND P5, PT, R29, R17, PT ;  /* 0x000000111d00720c */ /* 0x000fe20003fa4070 */
[----:B------:R-:W-:Y:S01]  /*13810*/  @!P3 IMAD.IADD R9, R9, 0x1, -R29 ;  /* 0x000000010909b824 */ /* 0x000fe200078e0a1d */
[C---:B------:R-:W-:Y:S02]  /*13820*/  ISETP.GT.U32.AND P4, PT, R29.reuse, R16, PT ;  /* 0x000000101d00720c */ /* 0x040fe40003f84070 */
[C---:B------:R-:W-:Y:S01]  /*13830*/  ISETP.GT.U32.AND P3, PT, R29.reuse, R4, PT ;  /* 0x000000041d00720c */ /* 0x040fe20003f64070 */
[----:B0-----:R-:W2:Y:S01]  /*13840*/  LDL.LU R11, [R1+0x1cc] ;  /* 0x0001cc00010b7983 */ /* 0x001ea20000300800 */
[----:B------:R-:W-:-:S03]  /*13850*/  ISETP.GT.U32.AND P2, PT, R29, R8, PT ;  /* 0x000000081d00720c */ /* 0x000fc60003f44070 */
[----:B------:R0:W-:Y:S01]  /*13860*/  STL [R1+0x204], R10 ;  /* 0x0002040a01007387 */ /* 0x0001e20000100800 */
[--C-:B------:R-:W-:Y:S02]  /*13870*/  @!P1 IMAD.IADD R14, R14, 0x1, -R29.reuse ;  /* 0x000000010e0e9824 */ /* 0x100fe400078e0a1d */
[--C-:B------:R-:W-:Y:S01]  /*13880*/  @!P0 IMAD.IADD R21, R21, 0x1, -R29.reuse ;  /* 0x0000000115158824 */ /* 0x100fe200078e0a1d */
[----:B0-----:R-:W2:Y:S01]  /*13890*/  LDL.LU R10, [R1+0x1b4] ;  /* 0x0001b400010a7983 */ /* 0x001ea20000300800 */
[--C-:B------:R-:W-:Y:S02]  /*138a0*/  @!P5 IMAD.IADD R17, R17, 0x1, -R29.reuse ;  /* 0x000000011111d824 */ /* 0x100fe400078e0a1d */
[--C-:B------:R-:W-:Y:S01]  /*138b0*/  @!P4 IMAD.IADD R16, R16, 0x1, -R29.reuse ;  /* 0x000000011010c824 */ /* 0x100fe200078e0a1d */
[----:B------:R0:W-:Y:S01]  /*138c0*/  STL [R1+0x20c], R9 ;  /* 0x00020c0901007387 */ /* 0x0001e20000100800 */
[--C-:B------:R-:W-:Y:S02]  /*138d0*/  @!P3 IMAD.IADD R4, R4, 0x1, -R29.reuse ;  /* 0x000000010404b824 */ /* 0x100fe400078e0a1d */
[----:B------:R-:W-:Y:S01]  /*138e0*/  @!P2 IMAD.IADD R8, R8, 0x1, -R29 ;  /* 0x000000010808a824 */ /* 0x000fe200078e0a1d */
[----:B0-----:R-:W2:Y:S04]  /*138f0*/  LDL.LU R9, [R1+0x1bc] ;  /* 0x0001bc0001097983 */ /* 0x001ea80000300800 */
[----:B------:R-:W-:Y:S04]  /*13900*/  STL [R1+0x210], R14 ;  /* 0x0002100e01007387 */ /* 0x000fe80000100800 */
[----:B------:R-:W-:Y:S04]  /*13910*/  STL [R1+0x214], R21 ;  /* 0x0002141501007387 */ /* 0x000fe80000100800 */
[----:B------:R-:W-:Y:S04]  /*13920*/  STL [R1+0x208], R17 ;  /* 0x0002081101007387 */ /* 0x000fe80000100800 */
[----:B------:R-:W-:Y:S04]  /*13930*/  STL [R1+0x1f0], R16 ;  /* 0x0001f01001007387 */ /* 0x000fe80000100800 */
[----:B------:R0:W-:Y:S04]  /*13940*/  STL [R1+0x1fc], R4 ;  /* 0x0001fc0401007387 */ /* 0x0001e80000100800 */
[----:B------:R1:W-:Y:S04]  /*13950*/  STL [R1+0x1f8], R8 ;  /* 0x0001f80801007387 */ /* 0x0003e80000100800 */
[----:B0-----:R-:W2:Y:S01]  /*13960*/  LDL R4, [R1+0x5608] ;  /* 0x0056080001047983 */ /* 0x001ea20000100800 */
[----:B------:R-:W-:-:S02]  /*13970*/  ISETP.GT.U32.AND P6, PT, R29, R5, PT ;  /* 0x000000051d00720c */ /* 0x000fc40003fc4070 */
[C---:B------:R-:W-:Y:S01]  /*13980*/  ISETP.GT.U32.AND P0, PT, R29.reuse, R3, PT ;  /* 0x000000031d00720c */ /* 0x040fe20003f04070 */
[----:B------:R-:W-:Y:S01]  /*13990*/  IMAD.HI.U32 R26, R0, R25, RZ ;  /* 0x00000019001a7227 */ /* 0x000fe200078e00ff */
[C---:B------:R-:W-:Y:S01]  /*139a0*/  ISETP.GT.U32.AND P5, PT, R29.reuse, R13, PT ;  /* 0x0000000d1d00720c */ /* 0x040fe20003fa4070 */
[----:B-1----:R-:W2:Y:S01]  /*139b0*/  LDL.LU R8, [R1+0x1c4] ;  /* 0x0001c40001087983 */ /* 0x002ea20000300800 */
[C---:B------:R-:W-:Y:S02]  /*139c0*/  ISETP.GT.U32.AND P4, PT, R29.reuse, R15, PT ;  /* 0x0000000f1d00720c */ /* 0x040fe40003f84070 */
[----:B------:R-:W-:-:S05]  /*139d0*/  ISETP.GT.U32.AND P2, PT, R29, R12, PT ;  /* 0x0000000c1d00720c */ /* 0x000fca0003f44070 */
[--C-:B------:R-:W-:Y:S02]  /*139e0*/  @!P6 IMAD.IADD R5, R5, 0x1, -R29.reuse ;  /* 0x000000010505e824 */ /* 0x100fe400078e0a1d */
[--C-:B------:R-:W-:Y:S02]  /*139f0*/  @!P0 IMAD.IADD R3, R3, 0x1, -R29.reuse ;  /* 0x0000000103038824 */ /* 0x100fe400078e0a1d */
[--C-:B------:R-:W-:Y:S01]  /*13a00*/  @!P5 IMAD.IADD R13, R13, 0x1, -R29.reuse ;  /* 0x000000010d0dd824 */ /* 0x100fe200078e0a1d */
[----:B------:R-:W-:Y:S01]  /*13a10*/  ISETP.GT.U32.AND P1, PT, R29, R6, PT ;  /* 0x000000061d00720c */ /* 0x000fe20003f24070 */
[--C-:B------:R-:W-:Y:S01]  /*13a20*/  @!P4 IMAD.IADD R15, R15, 0x1, -R29.reuse ;  /* 0x000000010f0fc824 */ /* 0x100fe200078e0a1d */
[----:B------:R-:W-:Y:S01]  /*13a30*/  ISETP.GT.U32.AND P3, PT, R29, R7, PT ;  /* 0x000000071d00720c */ /* 0x000fe20003f64070 */
[----:B------:R-:W-:Y:S02]  /*13a40*/  @!P2 IMAD.IADD R12, R12, 0x1, -R29 ;  /* 0x000000010c0ca824 */ /* 0x000fe400078e0a1d */
[----:B------:R-:W-:-:S08]  /*13a50*/  IMAD.MOV R26, RZ, RZ, -R26 ;  /* 0x000000ffff1a7224 */ /* 0x000fd000078e0a1a */
[--C-:B------:R-:W-:Y:S02]  /*13a60*/  @!P1 IMAD.IADD R6, R6, 0x1, -R29.reuse ;  /* 0x0000000106069824 */ /* 0x100fe400078e0a1d */
[----:B------:R-:W-:-:S03]  /*13a70*/  @!P3 IMAD.IADD R7, R7, 0x1, -R29 ;  /* 0x000000010707b824 */ /* 0x000fc600078e0a1d */
[----:B------:R0:W-:Y:S04]  /*13a80*/  STL [R1+0x200], R6 ;  /* 0x0002000601007387 */ /* 0x0001e80000100800 */
[----:B------:R-:W2:Y:S04]  /*13a90*/  LDL.LU R17, [R1+0x1b8] ;  /* 0x0001b80001117983 */ /* 0x000ea80000300800 */
[----:B------:R1:W-:Y:S01]  /*13aa0*/  STL [R1+0x1f4], R5 ;  /* 0x0001f40501007387 */ /* 0x0003e20000100800 */
[----:B------:R-:W-:-:S03]  /*13ab0*/  IMAD R25, R29, R26, R25 ;  /* 0x0000001a1d197224 */ /* 0x000fc600078e0219 */
[----:B0-----:R-:W2:Y:S04]  /*13ac0*/  LDL.LU R6, [R1+0x1a0] ;  /* 0x0001a00001067983 */ /* 0x001ea80000300800 */
[----:B-1----:R-:W2:Y:S01]  /*13ad0*/  LDL.LU R5, [R1+0x1a8] ;  /* 0x0001a80001057983 */ /* 0x002ea20000300800 */
[C---:B---3--:R-:W-:Y:S02]  /*13ae0*/  ISETP.GT.U32.AND P6, PT, R29.reuse, R20, PT ;  /* 0x000000141d00720c */ /* 0x048fe40003fc4070 */
[C---:B----4-:R-:W-:Y:S02]  /*13af0*/  ISETP.GT.U32.AND P0, PT, R29.reuse, R19, PT ;  /* 0x000000131d00720c */ /* 0x050fe40003f04070 */
[----:B-----5:R-:W-:-:S09]  /*13b00*/  ISETP.GT.U32.AND P5, PT, R29, R18, PT ;  /* 0x000000121d00720c */ /* 0x020fd20003fa4070 */
[--C-:B------:R-:W-:Y:S01]  /*13b10*/  @!P6 IMAD.IADD R20, R20, 0x1, -R29.reuse ;  /* 0x000000011414e824 */ /* 0x100fe200078e0a1d */
[C---:B------:R-:W-:Y:S02]  /*13b20*/  ISETP.GT.U32.AND P6, PT, R29.reuse, R3, PT ;  /* 0x000000031d00720c */ /* 0x040fe40003fc4070 */
[----:B--2---:R-:W-:Y:S01]  /*13b30*/  ISETP.GT.U32.AND P4, PT, R29, R11, PT ;  /* 0x0000000b1d00720c */ /* 0x004fe20003f84070 */
[--C-:B------:R-:W-:Y:S01]  /*13b40*/  @!P0 IMAD.IADD R19, R19, 0x1, -R29.reuse ;  /* 0x0000000113138824 */ /* 0x100fe200078e0a1d */
[C---:B------:R-:W-:Y:S01]  /*13b50*/  ISETP.GT.U32.AND P0, PT, R29.reuse, R13, PT ;  /* 0x0000000d1d00720c */ /* 0x040fe20003f04070 */
[----:B------:R-:W-:Y:S01]  /*13b60*/  @!P5 IMAD.IADD R18, R18, 0x1, -R29 ;  /* 0x000000011212d824 */ /* 0x000fe200078e0a1d */
[C---:B------:R-:W-:Y:S02]  /*13b70*/  ISETP.GT.U32.AND P5, PT, R29.reuse, R15, PT ;  /* 0x0000000f1d00720c */ /* 0x040fe40003fa4070 */
[----:B------:R-:W-:-:S07]  /*13b80*/  ISETP.GT.U32.AND P2, PT, R29, R10, PT ;  /* 0x0000000a1d00720c */ /* 0x000fce0003f44070 */
[--C-:B------:R-:W-:Y:S01]  /*13b90*/  @!P4 IMAD.IADD R11, R11, 0x1, -R29.reuse ;  /* 0x000000010b0bc824 */ /* 0x100fe200078e0a1d */
[----:B------:R-:W-:Y:S01]  /*13ba0*/  ISETP.GT.U32.AND P4, PT, R29, R12, PT ;  /* 0x0000000c1d00720c */ /* 0x000fe20003f84070 */
[--C-:B------:R-:W-:Y:S02]  /*13bb0*/  @!P6 IMAD.IADD R3, R3, 0x1, -R29.reuse ;  /* 0x000000010303e824 */ /* 0x100fe400078e0a1d */
[--C-:B------:R-:W-:Y:S02]  /*13bc0*/  @!P0 IMAD.IADD R13, R13, 0x1, -R29.reuse ;  /* 0x000000010d0d8824 */ /* 0x100fe400078e0a1d */
[--C-:B------:R-:W-:Y:S02]  /*13bd0*/  @!P5 IMAD.IADD R15, R15, 0x1, -R29.reuse ;  /* 0x000000010f0fd824 */ /* 0x100fe400078e0a1d */
[----:B------:R-:W-:Y:S01]  /*13be0*/  @!P2 IMAD.IADD R10, R10, 0x1, -R29 ;  /* 0x000000010a0aa824 */ /* 0x000fe200078e0a1d */
[----:B------:R-:W-:-:S05]  /*13bf0*/  ISETP.GT.U32.AND P2, PT, R29, R7, PT ;  /* 0x000000071d00720c */ /* 0x000fca0003f44070 */
[----:B------:R-:W-:-:S08]  /*13c00*/  @!P4 IMAD.IADD R12, R12, 0x1, -R29 ;  /* 0x000000010c0cc824 */ /* 0x000fd000078e0a1d */
[----:B------:R-:W-:Y:S01]  /*13c10*/  @!P2 IMAD.IADD R7, R7, 0x1, -R29 ;  /* 0x000000010707a824 */ /* 0x000fe200078e0a1d */
[----:B------:R-:W-:Y:S02]  /*13c20*/  IABS R26, R4 ;  /* 0x00000004001a7213 */ /* 0x000fe40000000000 */
[----:B------:R-:W2:Y:S04]  /*13c30*/  LDL.LU R4, [R1+0x1ac] ;  /* 0x0001ac0001047983 */ /* 0x000ea80000300800 */
[----:B------:R0:W-:Y:S04]  /*13c40*/  STL [R1+0x1dc], R3 ;  /* 0x0001dc0301007387 */ /* 0x0001e80000100800 */
[----:B0-----:R-:W3:Y:S04]  /*13c50*/  LDL.LU R3, [R1+0x1b0] ;  /* 0x0001b00001037983 */ /* 0x001ee80000300800 */
[----:B------:R0:W-:Y:S04]  /*13c60*/  STL [R1+0x1e4], R13 ;  /* 0x0001e40d01007387 */ /* 0x0001e80000100800 */
[----:B------:R-:W4:Y:S04]  /*13c70*/  LDL.LU R14, [R1+0x1a4] ;  /* 0x0001a400010e7983 */ /* 0x000f280000300800 */
[----:B------:R1:W-:Y:S04]  /*13c80*/  STL [R1+0x1e8], R15 ;  /* 0x0001e80f01007387 */ /* 0x0003e80000100800 */
[----:B------:R-:W5:Y:S04]  /*13c90*/  LDL.LU R16, [R1+0x18c] ;  /* 0x00018c0001107983 */ /* 0x000f680000300800 */
[----:B------:R1:W-:Y:S04]  /*13ca0*/  STL [R1+0x1ec], R12 ;  /* 0x0001ec0c01007387 */ /* 0x0003e80000100800 */
[----:B0-----:R-:W3:Y:S04]  /*13cb0*/  LDL.LU R13, [R1+0x194] ;  /* 0x00019400010d7983 */ /* 0x001ee80000300800 */
[----:B-1----:R-:W3:Y:S04]  /*13cc0*/  LDL.LU R15, [R1+0x198] ;  /* 0x00019800010f7983 */ /* 0x002ee80000300800 */
[----:B------:R0:W-:Y:S04]  /*13cd0*/  STL [R1+0x1e0], R7 ;  /* 0x0001e00701007387 */ /* 0x0001e80000100800 */
[----:B------:R-:W3:Y:S01]  /*13ce0*/  LDL.LU R12, [R1+0x19c] ;  /* 0x00019c00010c7983 */ /* 0x000ee20000300800 */
[----:B------:R-:W-:-:S02]  /*13cf0*/  ISETP.GT.U32.AND P1, PT, R29, R2, PT ;  /* 0x000000021d00720c */ /* 0x000fc40003f24070 */
[C---:B------:R-:W-:Y:S02]  /*13d00*/  ISETP.GT.U32.AND P3, PT, R29.reuse, R9, PT ;  /* 0x000000091d00720c */ /* 0x040fe40003f64070 */
[C---:B------:R-:W-:Y:S01]  /*13d10*/  ISETP.GT.U32.AND P0, PT, R29.reuse, R19, PT ;  /* 0x000000131d00720c */ /* 0x040fe20003f04070 */
[----:B0-----:R-:W3:Y:S08]  /*13d20*/  LDL.LU R7, [R1+0x190] ;  /* 0x0001900001077983 */ /* 0x001ef00000300800 */
[--C-:B------:R-:W-:Y:S01]  /*13d30*/  @!P1 IMAD.IADD R2, R2, 0x1, -R29.reuse ;  /* 0x0000000102029824 */ /* 0x100fe200078e0a1d */
[----:B------:R-:W-:Y:S01]  /*13d40*/  ISETP.GT.U32.AND P1, PT, R29, R27, PT ;  /* 0x0000001b1d00720c */ /* 0x000fe20003f24070 */
        /* <DEDUP_REMOVED lines=19> */
[----:B0-----:R-:W3:Y:S04]  /*13e80*/  LDL.LU R2, [R1+0x44] ;  /* 0x0000440001027983 */ /* 0x001ee80000300800 */
[----:B------:R-:W-:-:S02]  /*13e90*/  @!P1 IMAD.IADD R8, R8, 0x1, -R29 ;  /* 0x0000000108089824 */ /* 0x000fc400078e0a1d */
[--C-:B------:R-:W-:Y:S02]  /*13ea0*/  @!P0 IMAD.IADD R17, R17, 0x1, -R29.reuse ;  /* 0x0000000111118824 */ /* 0x100fe400078e0a1d */
[--C-:B------:R-:W-:Y:S02]  /*13eb0*/  @!P5 IMAD.IADD R6, R6, 0x1, -R29.reuse ;  /* 0x000000010606d824 */ /* 0x100fe400078e0a1d */
[--C-:B------:R-:W-:Y:S01]  /*13ec0*/  @!P2 IMAD.IADD R10, R10, 0x1, -R29.reuse ;  /* 0x000000010a0aa824 */ /* 0x100fe200078e0a1d */
[----:B------:R-:W-:Y:S01]  /*13ed0*/  ISETP.GT.U32.AND P3, PT, R29, R9, PT ;  /* 0x000000091d00720c */ /* 0x000fe20003f64070 */
[--C-:B------:R-:W-:Y:S01]  /*13ee0*/  @!P4 IMAD.IADD R5, R5, 0x1, -R29.reuse ;  /* 0x000000010505c824 */ /* 0x100fe200078e0a1d */
[----:B------:R0:W-:Y:S04]  /*13ef0*/  STL [R1+0x1d0], R20 ;  /* 0x0001d01401007387 */ /* 0x0001e80000100800 */
[----:B------:R-:W-:Y:S04]  /*13f00*/  STL [R1+0x1d4], R19 ;  /* 0x0001d41301007387 */ /* 0x000fe80000100800 */
[----:B------:R-:W-:Y:S03]  /*13f10*/  STL [R1+0x1d8], R18 ;  /* 0x0001d81201007387 */ /* 0x000fe60000100800 */
[----:B------:R-:W-:Y:S01]  /*13f20*/  @!P3 IMAD.IADD R9, R9, 0x1, -R29 ;  /* 0x000000010909b824 */ /* 0x000fe200078e0a1d */
[----:B------:R1:W-:Y:S04]  /*13f30*/  STL [R1+0x1cc], R11 ;  /* 0x0001cc0b01007387 */ /* 0x0003e80000100800 */
[----:B------:R0:W-:Y:S04]  /*13f40*/  STL [R1+0x1b4], R10 ;  /* 0x0001b40a01007387 */ /* 0x0001e80000100800 */
[----:B------:R-:W3:Y:S04]  /*13f50*/  LDL.LU R21, [R1+0x180] ;  /* 0x0001800001157983 */ /* 0x000ee80000300800 */
[----:B------:R1:W-:Y:S04]  /*13f60*/  STL [R1+0x1bc], R9 ;  /* 0x0001bc0901007387 */ /* 0x0003e80000100800 */
[----:B0-----:R-:W3:Y:S04]  /*13f70*/  LDL.LU R20, [R1+0x184] ;  /* 0x0001840001147983 */ /* 0x001ee80000300800 */
[----:B-1----:R-:W3:Y:S04]  /*13f80*/  LDL.LU R11, [R1+0x188] ;  /* 0x00018800010b7983 */ /* 0x002ee80000300800 */
[----:B------:R-:W-:Y:S04]  /*13f90*/  STL [R1+0x1c0], R27 ;  /* 0x0001c01b01007387 */ /* 0x000fe80000100800 */
[----:B------:R-:W3:Y:S04]  /*13fa0*/  LDL.LU R10, [R1+0x168] ;  /* 0x00016800010a7983 */ /* 0x000ee80000300800 */
[----:B------:R-:W3:Y:S01]  /*13fb0*/  LDL.LU R9, [R1+0x16c] ;  /* 0x00016c0001097983 */ /* 0x000ee20000300800 */
[----:B--2---:R-:W-:-:S02]  /*13fc0*/  ISETP.GT.U32.AND P2, PT, R29, R4, PT ;  /* 0x000000041d00720c */ /* 0x004fc40003f44070 */
[C---:B----4-:R-:W-:Y:S02]  /*13fd0*/  ISETP.GT.U32.AND P6, PT, R29.reuse, R14, PT ;  /* 0x0000000e1d00720c */ /* 0x050fe40003fc4070 */
[C---:B-----5:R-:W-:Y:S02]  /*13fe0*/  ISETP.GT.U32.AND P1, PT, R29.reuse, R16, PT ;  /* 0x000000101d00720c */ /* 0x060fe40003f24070 */
[C---:B---3--:R-:W-:Y:S02]  /*13ff0*/  ISETP.GT.U32.AND P0, PT, R29.reuse, R13, PT ;  /* 0x0000000d1d00720c */ /* 0x048fe40003f04070 */
[----:B------:R-:W-:-:S07]  /*14000*/  ISETP.GT.U32.AND P5, PT, R29, R15, PT ;  /* 0x0000000f1d00720c */ /* 0x000fce0003fa4070 */
[--C-:B------:R-:W-:Y:S01]  /*14010*/  @!P6 IMAD.IADD R14, R14, 0x1, -R29.reuse ;  /* 0x000000010e0ee824 */ /* 0x100fe200078e0a1d */
[C---:B------:R-:W-:Y:S01]  /*14020*/  ISETP.GT.U32.AND P6, PT, R29.reuse, R8, PT ;  /* 0x000000081d00720c */ /* 0x040fe20003fc4070 */
[--C-:B------:R-:W-:Y:S01]  /*14030*/  @!P1 IMAD.IADD R16, R16, 0x1, -R29.reuse ;  /* 0x0000000110109824 */ /* 0x100fe200078e0a1d */
[----:B------:R-:W-:Y:S01]  /*14040*/  ISETP.GT.U32.AND P4, PT, R29, R12, PT ;  /* 0x0000000c1d00720c */ /* 0x000fe20003f84070 */
[--C-:B------:R-:W-:Y:S01]  /*14050*/  @!P0 IMAD.IADD R13, R13, 0x1, -R29.reuse ;  /* 0x000000010d0d8824 */ /* 0x100fe200078e0a1d */
[C---:B------:R-:W-:Y:S02]  /*14060*/  ISETP.GT.U32.AND P1, PT, R29.reuse, R17, PT ;  /* 0x000000111d00720c */ /* 0x040fe40003f24070 */
[----:B------:R-:W-:Y:S01]  /*14070*/  ISETP.GT.U32.AND P0, PT, R29, R6, PT ;  /* 0x000000061d00720c */ /* 0x000fe20003f04070 */
[--C-:B------:R-:W-:Y:S01]  /*14080*/  @!P5 IMAD.IADD R15, R15, 0x1, -R29.reuse ;  /* 0x000000010f0fd824 */ /* 0x100fe200078e0a1d */
[----:B------:R-:W-:Y:S01]  /*14090*/  ISETP.GT.U32.AND P5, PT, R29, R5, PT ;  /* 0x000000051d00720c */ /* 0x000fe20003fa4070 */
[----:B------:R-:W-:-:S04]  /*140a0*/  @!P2 IMAD.IADD R4, R4, 0x1, -R29 ;  /* 0x000000010404a824 */ /* 0x000fc800078e0a1d */
[--C-:B------:R-:W-:Y:S02]  /*140b0*/  @!P6 IMAD.IADD R8, R8, 0x1, -R29.reuse ;  /* 0x000000010808e824 */ /* 0x100fe400078e0a1d */
[--C-:B------:R-:W-:Y:S01]  /*140c0*/  @!P4 IMAD.IADD R12, R12, 0x1, -R29.reuse ;  /* 0x000000010c0cc824 */ /* 0x100fe200078e0a1d */
[----:B------:R-:W-:Y:S01]  /*140d0*/  ISETP.GT.U32.AND P4, PT, R29, R4, PT ;  /* 0x000000041d00720c */ /* 0x000fe20003f84070 */
[--C-:B------:R-:W-:Y:S01]  /*140e0*/  @!P1 IMAD.IADD R17, R17, 0x1, -R29.reuse ;  /* 0x0000000111119824 */ /* 0x100fe200078e0a1d */
[----:B------:R0:W-:Y:S01]  /*140f0*/  STL [R1+0x1c4], R8 ;  /* 0x0001c40801007387 */ /* 0x0001e20000100800 */
[--C-:B------:R-:W-:Y:S02]  /*14100*/  @!P0 IMAD.IADD R6, R6, 0x1, -R29.reuse ;  /* 0x0000000106068824 */ /* 0x100fe400078e0a1d */
[--C-:B------:R-:W-:Y:S01]  /*14110*/  @!P5 IMAD.IADD R5, R5, 0x1, -R29.reuse ;  /* 0x000000010505d824 */ /* 0x100fe200078e0a1d */
[----:B0-----:R-:W2:Y:S04]  /*14120*/  LDL.LU R8, [R1+0x174] ;  /* 0x0001740001087983 */ /* 0x001ea80000300800 */
[----:B------:R0:W-:Y:S03]  /*14130*/  STL [R1+0x1b8], R17 ;  /* 0x0001b81101007387 */ /* 0x0001e60000100800 */
[----:B------:R-:W-:Y:S01]  /*14140*/  @!P4 IMAD.IADD R4, R4, 0x1, -R29 ;  /* 0x000000010404c824 */ /* 0x000fe200078e0a1d */
[----:B------:R-:W3:Y:S04]  /*14150*/  LDL.LU R19, [R1+0x178] ;  /* 0x0001780001137983 */ /* 0x000ee80000300800 */
[----:B------:R1:W-:Y:S04]  /*14160*/  STL [R1+0x1a0], R6 ;  /* 0x0001a00601007387 */ /* 0x0003e80000100800 */
[----:B------:R4:W-:Y:S04]  /*14170*/  STL [R1+0x1a8], R5 ;  /* 0x0001a80501007387 */ /* 0x0009e80000100800 */
[----:B------:R-:W5:Y:S04]  /*14180*/  LDL.LU R18, [R1+0x17c] ;  /* 0x00017c0001127983 */ /* 0x000f680000300800 */
[----:B0-----:R-:W2:Y:S04]  /*14190*/  LDL.LU R17, [R1+0x170] ;  /* 0x0001700001117983 */ /* 0x001ea80000300800 */
[----:B------:R0:W-:Y:S04]  /*141a0*/  STL [R1+0x1ac], R4 ;  /* 0x0001ac0401007387 */ /* 0x0001e80000100800 */
[----:B-1----:R-:W2:Y:S04]  /*141b0*/  LDL.LU R6, [R1+0x150] ;  /* 0x0001500001067983 */ /* 0x002ea80000300800 */
[----:B----4-:R-:W4:Y:S01]  /*141c0*/  LDL.LU R5, [R1+0x15c] ;  /* 0x00015c0001057983 */ /* 0x010f220000300800 */
[----:B------:R-:W-:-:S02]  /*141d0*/  ISETP.GT.U32.AND P3, PT, R29, R3, PT ;  /* 0x000000031d00720c */ /* 0x000fc40003f64070 */
[----:B------:R-:W-:Y:S01]  /*141e0*/  ISETP.GT.U32.AND P2, PT, R29, R7, PT ;  /* 0x000000071d00720c */ /* 0x000fe20003f44070 */
[----:B0-----:R-:W4:Y:S10]  /*141f0*/  LDL.LU R4, [R1+0x160] ;  /* 0x0001600001047983 */ /* 0x001f340000300800 */
[--C-:B------:R-:W-:Y:S01]  /*14200*/  @!P3 IMAD.IADD R3, R3, 0x1, -R29.reuse ;  /* 0x000000010303b824 */ /* 0x100fe200078e0a1d */
[----:B------:R-:W-:Y:S01]  /*14210*/  ISETP.GT.U32.AND P3, PT, R29, R2, PT ;  /* 0x000000021d00720c */ /* 0x000fe20003f64070 */
[----:B------:R-:W-:Y:S01]  /*14220*/  @!P2 IMAD.IADD R7, R7, 0x1, -R29 ;  /* 0x000000010707a824 */ /* 0x000fe200078e0a1d */
[----:B------:R-:W-:-:S02]  /*14230*/  ISETP.GT.U32.AND P1, PT, R29, R16, PT ;  /* 0x000000101d00720c */ /* 0x000fc40003f24070 */
[C---:B------:R-:W-:Y:S02]  /*14240*/  ISETP.GT.U32.AND P2, PT, R29.reuse, R3, PT ;  /* 0x000000031d00720c */ /* 0x040fe40003f44070 */
[----:B------:R-:W-:-:S07]  /*14250*/  ISETP.GT.U32.AND P0, PT, R29, R13, PT ;  /* 0x0000000d1d00720c */ /* 0x000fce0003f04070 */
[--C-:B------:R-:W-:Y:S01]  /*14260*/  @!P3 IMAD.IADD R2, R2, 0x1, -R29.reuse ;  /* 0x000000010202b824 */ /* 0x100fe200078e0a1d */
[----:B------:R-:W-:Y:S01]  /*14270*/  ISETP.GT.U32.AND P3, PT, R29, R14, PT ;  /* 0x0000000e1d00720c */ /* 0x000fe20003f64070 */
[----:B------:R-:W-:-:S03]  /*14280*/  @!P1 IMAD.IADD R16, R16, 0x1, -R29 ;  /* 0x0000000110109824 */ /* 0x000fc600078e0a1d */
[----:B------:R-:W-:Y:S01]  /*14290*/  ISETP.GT.U32.AND P6, PT, R29, R2, PT ;  /* 0x000000021d00720c */ /* 0x000fe20003fc4070 */
[----:B------:R-:W-:Y:S01]  /*142a0*/  @!P2 IMAD.IADD R3, R3, 0x1, -R29 ;  /* 0x000000010303a824 */ /* 0x000fe200078e0a1d */
[C---:B------:R-:W-:Y:S02]  /*142b0*/  ISETP.GT.U32.AND P5, PT, R29.reuse, R15, PT ;  /* 0x0000000f1d00720c */ /* 0x040fe40003fa4070 */
[----:B------:R-:W-:-:S05]  /*142c0*/  ISETP.GT.U32.AND P1, PT, R29, R20, PT ;  /* 0x000000141d00720c */ /* 0x000fca0003f24070 */
[--C-:B------:R-:W-:Y:S01]  /*142d0*/  @!P3 IMAD.IADD R14, R14, 0x1, -R29.reuse ;  /* 0x000000010e0eb824 */ /* 0x100fe200078e0a1d */
[----:B------:R-:W-:Y:S01]  /*142e0*/  ISETP.GT.U32.AND P3, PT, R29, R21, PT ;  /* 0x000000151d00720c */ /* 0x000fe20003f64070 */
[--C-:B------:R-:W-:Y:S01]  /*142f0*/  @!P0 IMAD.IADD R13, R13, 0x1, -R29.reuse ;  /* 0x000000010d0d8824 */ /* 0x100fe200078e0a1d */
[C---:B------:R-:W-:Y:S01]  /*14300*/  ISETP.GT.U32.AND P0, PT, R29.reuse, R11, PT ;  /* 0x0000000b1d00720c */ /* 0x040fe20003f04070 */
[----:B------:R0:W-:Y:S01]  /*14310*/  STL [R1+0x1b0], R3 ;  /* 0x0001b00301007387 */ /* 0x0001e20000100800 */
[--C-:B------:R-:W-:Y:S01]  /*14320*/  @!P6 IMAD.IADD R2, R2, 0x1, -R29.reuse ;  /* 0x000000010202e824 */ /* 0x100fe200078e0a1d */
[----:B------:R-:W-:Y:S01]  /*14330*/  ISETP.GT.U32.AND P4, PT, R29, R12, PT ;  /* 0x0000000c1d00720c */ /* 0x000fe20003f84070 */
[--C-:B------:R-:W-:Y:S01]  /*14340*/  @!P5 IMAD.IADD R15, R15, 0x1, -R29.reuse ;  /* 0x000000010f0fd824 */ /* 0x100fe200078e0a1d */
[----:B0-----:R-:W4:Y:S06]  /*14350*/  LDL.LU R3, [R1+0x164] ;  /* 0x0001640001037983 */ /* 0x001f2c0000300800 */
[--C-:B------:R-:W-:Y:S01]  /*14360*/  @!P3 IMAD.IADD R21, R21, 0x1, -R29.reuse ;  /* 0x000000011515b824 */ /* 0x100fe200078e0a1d */
[C---:B------:R-:W-:Y:S01]  /*14370*/  ISETP.GT.U32.AND P2, PT, R29.reuse, R7, PT ;  /* 0x000000071d00720c */ /* 0x040fe20003f44070 */
[--C-:B------:R-:W-:Y:S01]  /*14380*/  @!P1 IMAD.IADD R20, R20, 0x1, -R29.reuse ;  /* 0x0000000114149824 */ /* 0x100fe200078e0a1d */
[----:B------:R-:W-:Y:S01]  /*14390*/  ISETP.GT.U32.AND P5, PT, R29, R10, PT ;  /* 0x0000000a1d00720c */ /* 0x000fe20003fa4070 */
[--C-:B------:R-:W-:Y:S01]  /*143a0*/  @!P0 IMAD.IADD R11, R11, 0x1, -R29.reuse ;  /* 0x000000010b0b8824 */ /* 0x100fe200078e0a1d */
[----:B------:R-:W-:Y:S01]  /*143b0*/  STL [R1+0x1a4], R14 ;  /* 0x0001a40e01007387 */ /* 0x000fe20000100800 */
[----:B------:R-:W-:Y:S01]  /*143c0*/  @!P4 IMAD.IADD R12, R12, 0x1, -R29 ;  /* 0x000000010c0cc824 */ /* 0x000fe200078e0a1d */
[----:B------:R-:W-:-:S02]  /*143d0*/  ISETP.GT.U32.AND P4, PT, R29, R9, PT ;  /* 0x000000091d00720c */ /* 0x000fc40003f84070 */
[----:B------:R-:W-:Y:S05]  /*143e0*/  STL [R1+0x18c], R16 ;  /* 0x00018c1001007387 */ /* 0x000fea0000100800 */
[--C-:B------:R-:W-:Y:S01]  /*143f0*/  @!P2 IMAD.IADD R7, R7, 0x1, -R29.reuse ;  /* 0x000000010707a824 */ /* 0x100fe200078e0a1d */
[----:B------:R-:W-:Y:S01]  /*14400*/  STL [R1+0x194], R13 ;  /* 0x0001940d01007387 */ /* 0x000fe20000100800 */
[----:B------:R-:W-:-:S03]  /*14410*/  @!P5 IMAD.IADD R10, R10, 0x1, -R29 ;  /* 0x000000010a0ad824 */ /* 0x000fc600078e0a1d */
[----:B------:R-:W-:Y:S04]  /*14420*/  STL [R1+0x198], R15 ;  /* 0x0001980f01007387 */ /* 0x000fe80000100800 */
[----:B------:R-:W-:Y:S04]  /*14430*/  STL [R1+0x19c], R12 ;  /* 0x00019c0c01007387 */ /* 0x000fe80000100800 */
[----:B------:R0:W-:Y:S01]  /*14440*/  STL [R1+0x190], R7 ;  /* 0x0001900701007387 */ /* 0x0001e20000100800 */
[----:B------:R-:W-:-:S03]  /*14450*/  @!P4 IMAD.IADD R9, R9, 0x1, -R29 ;  /* 0x000000010909c824 */ /* 0x000fc600078e0a1d */
[----:B0-----:R-:W4:Y:S04]  /*14460*/  LDL R7, [R1+0x560c] ;  /* 0x00560c0001077983 */ /* 0x001f280000100800 */
[----:B------:R0:W-:Y:S04]  /*14470*/  STL [R1+0x44], R2 ;  /* 0x0000440201007387 */ /* 0x0001e80000100800 */
[----:B0-----:R-:W4:Y:S04]  /*14480*/  LDL.LU R2, [R1+0x154] ;  /* 0x0001540001027983 */ /* 0x001f280000300800 */
[----:B------:R-:W4:Y:S04]  /*14490*/  LDL.LU R16, [R1+0x134] ;  /* 0x0001340001107983 */ /* 0x000f280000300800 */
[----:B------:R-:W4:Y:S04]  /*144a0*/  LDL.LU R13, [R1+0x13c] ;  /* 0x00013c00010d7983 */ /* 0x000f280000300800 */
[----:B------:R-:W4:Y:S04]  /*144b0*/  LDL.LU R15, [R1+0x144] ;  /* 0x00014400010f7983 */ /* 0x000f280000300800 */
[----:B------:R-:W4:Y:S01]  /*144c0*/  LDL.LU R12, [R1+0x14c] ;  /* 0x00014c00010c7983 */ /* 0x000f220000300800 */
        /* <DEDUP_REMOVED lines=9> */
[C---:B------:R-:W-:Y:S02]  /*14560*/  ISETP.GT.U32.AND P1, PT, R29.reuse, R11, PT ;  /* 0x0000000b1d00720c */ /* 0x040fe40003f24070 */
[----:B----4-:R-:W-:-:S05]  /*14570*/  ISETP.GT.U32.AND P5, PT, R29, R5, PT ;  /* 0x000000051d00720c */ /* 0x010fca0003fa4070 */
[--C-:B------:R-:W-:Y:S01]  /*14580*/  @!P0 IMAD.IADD R6, R6, 0x1, -R29.reuse ;  /* 0x0000000106068824 */ /* 0x100fe200078e0a1d */
[----:B------:R-:W-:Y:S01]  /*14590*/  ISETP.GT.U32.AND P0, PT, R29, R10, PT ;  /* 0x0000000a1d00720c */ /* 0x000fe20003f04070 */
[--C-:B------:R-:W-:Y:S02]  /*145a0*/  @!P6 IMAD.IADD R21, R21, 0x1, -R29.reuse ;  /* 0x000000011515e824 */ /* 0x100fe400078e0a1d */
[--C-:B------:R-:W-:Y:S02]  /*145b0*/  @!P3 IMAD.IADD R20, R20, 0x1, -R29.reuse ;  /* 0x000000011414b824 */ /* 0x100fe400078e0a1d */
[--C-:B------:R-:W-:Y:S01]  /*145c0*/  @!P1 IMAD.IADD R11, R11, 0x1, -R29.reuse ;  /* 0x000000010b0b9824 */ /* 0x100fe200078e0a1d */
[----:B------:R0:W-:Y:S01]  /*145d0*/  STL [R1+0x180], R21 ;  /* 0x0001801501007387 */ /* 0x0001e20000100800 */
[--C-:B------:R-:W-:Y:S01]  /*145e0*/  @!P5 IMAD.IADD R5, R5, 0x1, -R29.reuse ;  /* 0x000000010505d824 */ /* 0x100fe200078e0a1d */
[----:B------:R-:W-:Y:S02]  /*145f0*/  ISETP.GT.U32.AND P5, PT, R29, R9, PT ;  /* 0x000000091d00720c */ /* 0x000fe40003fa4070 */
[----:B------:R-:W-:Y:S03]  /*14600*/  STL [R1+0x184], R20 ;  /* 0x0001841401007387 */ /* 0x000fe60000100800 */
[--C-:B------:R-:W-:Y:S01]  /*14610*/  @!P0 IMAD.IADD R10, R10, 0x1, -R29.reuse ;  /* 0x000000010a0a8824 */ /* 0x100fe200078e0a1d */
[----:B------:R-:W2:Y:S04]  /*14620*/  LDL.LU R14, [R1+0x11c] ;  /* 0x00011c00010e7983 */ /* 0x000ea80000300800 */
[----:B------:R1:W-:Y:S04]  /*14630*/  STL [R1+0x188], R11 ;  /* 0x0001880b01007387 */ /* 0x0003e80000100800 */
[----:B0-----:R-:W3:Y:S04]  /*14640*/  LDL.LU R21, [R1+0x128] ;  /* 0x0001280001157983 */ /* 0x001ee80000300800 */
[----:B------:R0:W-:Y:S04]  /*14650*/  STL [R1+0x168], R10 ;  /* 0x0001680a01007387 */ /* 0x0001e80000100800 */
[----:B-1----:R-:W4:Y:S01]  /*14660*/  LDL.LU R11, [R1+0x12c] ;  /* 0x00012c00010b7983 */ /* 0x002f220000300800 */
[----:B------:R-:W-:-:S03]  /*14670*/  @!P5 IMAD.IADD R9, R9, 0x1, -R29 ;  /* 0x000000010909d824 */ /* 0x000fc600078e0a1d */
[----:B0-----:R-:W5:Y:S04]  /*14680*/  LDL.LU R10, [R1+0x130] ;  /* 0x00013000010a7983 */ /* 0x001f680000300800 */
[----:B------:R0:W-:Y:S04]  /*14690*/  STL [R1+0x16c], R9 ;  /* 0x00016c0901007387 */ /* 0x0001e80000100800 */
[----:B0-----:R-:W5:Y:S01]  /*146a0*/  LDL.LU R9, [R1+0x124] ;  /* 0x0001240001097983 */ /* 0x001f620000300800 */
[C---:B------:R-:W-:Y:S02]  /*146b0*/  ISETP.GT.U32.AND P2, PT, R29.reuse, R8, PT ;  /* 0x000000081d00720c */ /* 0x040fe40003f44070 */
[----:B------:R-:W-:-:S11]  /*146c0*/  ISETP.GT.U32.AND P4, PT, R29, R4, PT ;  /* 0x000000041d00720c */ /* 0x000fd60003f84070 */
[--C-:B------:R-:W-:Y:S01]  /*146d0*/  @!P2 IMAD.IADD R8, R8, 0x1, -R29.reuse ;  /* 0x000000010808a824 */ /* 0x100fe200078e0a1d */
[C---:B------:R-:W-:Y:S01]  /*146e0*/  ISETP.GT.U32.AND P2, PT, R29.reuse, R3, PT ;  /* 0x000000031d00720c */ /* 0x040fe20003f44070 */
[----:B------:R-:W-:Y:S01]  /*146f0*/  @!P4 IMAD.IADD R4, R4, 0x1, -R29 ;  /* 0x000000010404c824 */ /* 0x000fe200078e0a1d */
[C---:B------:R-:W-:Y:S02]  /*14700*/  ISETP.GT.U32.AND P3, PT, R29.reuse, R18, PT ;  /* 0x000000121d00720c */ /* 0x040fe40003f64070 */
[----:B------:R-:W-:-:S09]  /*14710*/  ISETP.GT.U32.AND P4, PT, R29, R8, PT ;  /* 0x000000081d00720c */ /* 0x000fd20003f84070 */
[--C-:B------:R-:W-:Y:S01]  /*14720*/  @!P2 IMAD.IADD R3, R3, 0x1, -R29.reuse ;  /* 0x000000010303a824 */ /* 0x100fe200078e0a1d */
[C---:B------:R-:W-:Y:S02]  /*14730*/  ISETP.GT.U32.AND P2, PT, R29.reuse, R19, PT ;  /* 0x000000131d00720c */ /* 0x040fe40003f44070 */
[C---:B------:R-:W-:Y:S01]  /*14740*/  ISETP.GT.U32.AND P1, PT, R29.reuse, R17, PT ;  /* 0x000000111d00720c */ /* 0x040fe20003f24070 */
[----:B------:R-:W-:Y:S01]  /*14750*/  IMAD.HI.U32 R27, R0, R26, RZ ;  /* 0x0000001a001b7227 */ /* 0x000fe200078e00ff */
[C---:B------:R-:W-:Y:S02]  /*14760*/  ISETP.GT.U32.AND P6, PT, R29.reuse, R3, PT ;  /* 0x000000031d00720c */ /* 0x040fe40003fc4070 */
[----:B------:R-:W-:Y:S01]  /*14770*/  ISETP.GT.U32.AND P0, PT, R29, R6, PT ;  /* 0x000000061d00720c */ /* 0x000fe20003f04070 */
[----:B------:R-:W-:Y:S02]  /*14780*/  @!P4 IMAD.IADD R8, R8, 0x1, -R29 ;  /* 0x000000010808c824 */ /* 0x000fe400078e0a1d */
[----:B------:R-:W-:-:S04]  /*14790*/  IMAD.MOV R27, RZ, RZ, -R27 ;  /* 0x000000ffff1b7224 */ /* 0x000fc800078e0a1b */
[--C-:B------:R-:W-:Y:S02]  /*147a0*/  @!P2 IMAD.IADD R19, R19, 0x1, -R29.reuse ;  /* 0x000000011313a824 */ /* 0x100fe400078e0a1d */
[--C-:B------:R-:W-:Y:S01]  /*147b0*/  @!P3 IMAD.IADD R18, R18, 0x1, -R29.reuse ;  /* 0x000000011212b824 */ /* 0x100fe200078e0a1d */
[C---:B------:R-:W-:Y:S01]  /*147c0*/  ISETP.GT.U32.AND P2, PT, R29.reuse, R2, PT ;  /* 0x000000021d00720c */ /* 0x040fe20003f44070 */
[C---:B------:R-:W-:Y:S01]  /*147d0*/  IMAD R26, R29.reuse, R27, R26 ;  /* 0x0000001b1d1a7224 */ /* 0x040fe200078e021a */
[----:B------:R-:W-:Y:S01]  /*147e0*/  ISETP.GT.U32.AND P3, PT, R29, R16, PT ;  /* 0x000000101d00720c */ /* 0x000fe20003f64070 */
[----:B------:R0:W-:Y:S01]  /*147f0*/  STL [R1+0x174], R8 ;  /* 0x0001740801007387 */ /* 0x0001e20000100800 */
[----:B------:R-:W-:Y:S01]  /*14800*/  IABS R27, R7 ;  /* 0x00000007001b7213 */ /* 0x000fe20000000000 */
[--C-:B------:R-:W-:Y:S01]  /*14810*/  @!P1 IMAD.IADD R17, R17, 0x1, -R29.reuse ;  /* 0x0000000111119824 */ /* 0x100fe200078e0a1d */
[----:B------:R-:W-:Y:S01]  /*14820*/  ISETP.GT.U32.AND P1, PT, R29, R13, PT ;  /* 0x0000000d1d00720c */ /* 0x000fe20003f24070 */
[--C-:B------:R-:W-:Y:S01]  /*14830*/  @!P6 IMAD.IADD R3, R3, 0x1, -R29.reuse ;  /* 0x000000010303e824 */ /* 0x100fe200078e0a1d */
[----:B------:R-:W-:Y:S01]  /*14840*/  ISETP.GT.U32.AND P5, PT, R29, R5, PT ;  /* 0x000000051d00720c */ /* 0x000fe20003fa4070 */
[----:B0-----:R-:W5:Y:S04]  /*14850*/  LDL.LU R8, [R1+0xf8] ;  /* 0x0000f80001087983 */ /* 0x001f680000300800 */
[----:B------:R-:W5:Y:S01]  /*14860*/  LDL.LU R7, [R1+0x10c] ;  /* 0x00010c0001077983 */ /* 0x000f620000300800 */
[----:B------:R-:W-:-:S02]  /*14870*/  @!P2 IMAD.IADD R2, R2, 0x1, -R29 ;  /* 0x000000010202a824 */ /* 0x000fc400078e0a1d */
[--C-:B------:R-:W-:Y:S01]  /*14880*/  @!P0 IMAD.IADD R6, R6, 0x1, -R29.reuse ;  /* 0x0000000106068824 */ /* 0x100fe200078e0a1d */
[C---:B------:R-:W-:Y:S01]  /*14890*/  ISETP.GT.U32.AND P0, PT, R29.reuse, R15, PT ;  /* 0x0000000f1d00720c */ /* 0x040fe20003f04070 */
[--C-:B------:R-:W-:Y:S01]  /*148a0*/  @!P3 IMAD.IADD R16, R16, 0x1, -R29.reuse ;  /* 0x000000011010b824 */ /* 0x100fe200078e0a1d */
[----:B------:R-:W-:Y:S01]  /*148b0*/  ISETP.GT.U32.AND P4, PT, R29, R4, PT ;  /* 0x000000041d00720c */ /* 0x000fe20003f84070 */
[--C-:B------:R-:W-:Y:S02]  /*148c0*/  @!P1 IMAD.IADD R13, R13, 0x1, -R29.reuse ;  /* 0x000000010d0d9824 */ /* 0x100fe400078e0a1d */
[--C-:B------:R-:W-:Y:S01]  /*148d0*/  @!P5 IMAD.IADD R5, R5, 0x1, -R29.reuse ;  /* 0x000000010505d824 */ /* 0x100fe200078e0a1d */
[----:B------:R-:W-:Y:S01]  /*148e0*/  ISETP.GT.U32.AND P5, PT, R29, R12, PT ;  /* 0x0000000c1d00720c */ /* 0x000fe20003fa4070 */
[----:B------:R-:W-:Y:S06]  /*148f0*/  STL [R1+0x178], R19 ;  /* 0x0001781301007387 */ /* 0x000fec0000100800 */
[--C-:B------:R-:W-:Y:S01]  /*14900*/  @!P0 IMAD.IADD R15, R15, 0x1, -R29.reuse ;  /* 0x000000010f0f8824 */ /* 0x100fe200078e0a1d */
[----:B------:R-:W-:Y:S01]  /*14910*/  STL [R1+0x17c], R18 ;  /* 0x00017c1201007387 */ /* 0x000fe20000100800 */
[----:B------:R-:W-:-:S03]  /*14920*/  @!P4 IMAD.IADD R4, R4, 0x1, -R29 ;  /* 0x000000010404c824 */ /* 0x000fc600078e0a1d */
[----:B------:R-:W-:Y:S04]  /*14930*/  STL [R1+0x170], R17 ;  /* 0x0001701101007387 */ /* 0x000fe80000100800 */
[----:B------:R0:W-:Y:S01]  /*14940*/  STL [R1+0x150], R6 ;  /* 0x0001500601007387 */ /* 0x0001e20000100800 */
[----:B------:R-:W-:-:S03]  /*14950*/  @!P5 IMAD.IADD R12, R12, 0x1, -R29 ;  /* 0x000000010c0cd824 */ /* 0x000fc600078e0a1d */
[----:B------:R1:W-:Y:S04]  /*14960*/  STL [R1+0x15c], R5 ;  /* 0x00015c0501007387 */ /* 0x0003e80000100800 */
[----:B0-----:R-:W5:Y:S04]  /*14970*/  LDL.LU R6, [R1+0x110] ;  /* 0x0001100001067983 */ /* 0x001f680000300800 */
[----:B------:R0:W-:Y:S04]  /*14980*/  STL [R1+0x160], R4 ;  /* 0x0001600401007387 */ /* 0x0001e80000100800 */
[----:B-1----:R-:W5:Y:S04]  /*14990*/  LDL.LU R5, [R1+0x114] ;  /* 0x0001140001057983 */ /* 0x002f680000300800 */
[----:B0-----:R-:W5:Y:S04]  /*149a0*/  LDL.LU R4, [R1+0xfc] ;  /* 0x0000fc0001047983 */ /* 0x001f680000300800 */
[----:B------:R0:W-:Y:S04]  /*149b0*/  STL [R1+0x164], R3 ;  /* 0x0001640301007387 */ /* 0x0001e80000100800 */
[----:B0-----:R-:W5:Y:S01]  /*149c0*/  LDL.LU R3, [R1+0xe0] ;  /* 0x0000e00001037983 */ /* 0x001f620000300800 */
[----:B--2---:R-:W-:-:S02]  /*149d0*/  ISETP.GT.U32.AND P6, PT, R29, R14, PT ;  /* 0x0000000e1d00720c */ /* 0x004fc40003fc4070 */
[C---:B---3--:R-:W-:Y:S02]  /*149e0*/  ISETP.GT.U32.AND P2, PT, R29.reuse, R21, PT ;  /* 0x000000151d00720c */ /* 0x048fe40003f44070 */
[----:B----4-:R-:W-:-:S09]  /*149f0*/  ISETP.GT.U32.AND P3, PT, R29, R11, PT ;  /* 0x0000000b1d00720c */ /* 0x010fd20003f64070 */
[--C-:B------:R-:W-:Y:S01]  /*14a00*/  @!P6 IMAD.IADD R14, R14, 0x1, -R29.reuse ;  /* 0x000000010e0ee824 */ /* 0x100fe200078e0a1d */
[C---:B------:R-:W-:Y:S02]  /*14a10*/  ISETP.GT.U32.AND P6, PT, R29.reuse, R2, PT ;  /* 0x000000021d00720c */ /* 0x040fe40003fc4070 */
[----:B-----5:R-:W-:Y:S01]  /*14a20*/  ISETP.GT.U32.AND P1, PT, R29, R10, PT ;  /* 0x0000000a1d00720c */ /* 0x020fe20003f24070 */
[--C-:B------:R-:W-:Y:S01]  /*14a30*/  @!P2 IMAD.IADD R21, R21, 0x1, -R29.reuse ;  /* 0x000000011515a824 */ /* 0x100fe200078e0a1d */
[----:B------:R-:W-:Y:S01]  /*14a40*/  ISETP.GT.U32.AND P2, PT, R29, R16, PT ;  /* 0x000000101d00720c */ /* 0x000fe20003f44070 */
[----:B------:R-:W-:Y:S01]  /*14a50*/  @!P3 IMAD.IADD R11, R11, 0x1, -R29 ;  /* 0x000000010b0bb824 */ /* 0x000fe200078e0a1d */
[C---:B------:R-:W-:Y:S02]  /*14a60*/  ISETP.GT.U32.AND P3, PT, R29.reuse, R13, PT ;  /* 0x0000000d1d00720c */ /* 0x040fe40003f64070 */
[----:B------:R-:W-:-:S07]  /*14a70*/  ISETP.GT.U32.AND P0, PT, R29, R9, PT ;  /* 0x000000091d00720c */ /* 0x000fce0003f04070 */
        /* <DEDUP_REMOVED lines=8> */
[----:B0-----:R-:W2:Y:S04]  /*14b00*/  LDL.LU R2, [R1+0xec] ;  /* 0x0000ec0001027983 */ /* 0x001ea80000300800 */
[----:B------:R-:W3:Y:S01]  /*14b10*/  LDL.LU R20, [R1+0xf0] ;  /* 0x0000f00001147983 */ /* 0x000ee20000300800 */
[----:B------:R-:W-:-:S03]  /*14b20*/  @!P1 IMAD.IADD R15, R15, 0x1, -R29 ;  /* 0x000000010f0f9824 */ /* 0x000fc600078e0a1d */
[----:B------:R0:W-:Y:S04]  /*14b30*/  STL [R1+0x134], R16 ;  /* 0x0001341001007387 */ /* 0x0001e80000100800 */
[----:B------:R-:W4:Y:S04]  /*14b40*/  LDL.LU R19, [R1+0xf4] ;  /* 0x0000f40001137983 */ /* 0x000f280000300800 */
[----:B------:R-:W-:Y:S04]  /*14b50*/  STL [R1+0x13c], R13 ;  /* 0x00013c0d01007387 */ /* 0x000fe80000100800 */
[----:B------:R-:W5:Y:S01]  /*14b60*/  LDL.LU R18, [R1+0xe4] ;  /* 0x0000e40001127983 */ /* 0x000f620000300800 */
[----:B------:R-:W-:-:S03]  /*14b70*/  @!P0 IMAD.IADD R12, R12, 0x1, -R29 ;  /* 0x000000010c0c8824 */ /* 0x000fc600078e0a1d */
[----:B------:R1:W-:Y:S04]  /*14b80*/  STL [R1+0x144], R15 ;  /* 0x0001440f01007387 */ /* 0x0003e80000100800 */
[----:B------:R-:W3:Y:S04]  /*14b90*/  LDL.LU R17, [R1+0xbc] ;  /* 0x0000bc0001117983 */ /* 0x000ee80000300800 */
[----:B0-----:R-:W3:Y:S04]  /*14ba0*/  LDL.LU R16, [R1+0xc4] ;  /* 0x0000c40001107983 */ /* 0x001ee80000300800 */
[----:B------:R0:W-:Y:S04]  /*14bb0*/  STL [R1+0x14c], R12 ;  /* 0x00014c0c01007387 */ /* 0x0001e80000100800 */
[----:B-1----:R-:W3:Y:S04]  /*14bc0*/  LDL.LU R15, [R1+0xd4] ;  /* 0x0000d400010f7983 */ /* 0x002ee80000300800 */
[----:B------:R-:W3:Y:S04]  /*14bd0*/  LDL.LU R13, [R1+0xdc] ;  /* 0x0000dc00010d7983 */ /* 0x000ee80000300800 */
[----:B0-----:R-:W3:Y:S01]  /*14be0*/  LDL.LU R12, [R1+0xc0] ;  /* 0x0000c000010c7983 */ /* 0x001ee20000300800 */
[----:B------:R-:W-:-:S02]  /*14bf0*/  ISETP.GT.U32.AND P4, PT, R29, R28, PT ;  /* 0x0000001c1d00720c */ /* 0x000fc40003f84070 */
[----:B------:R-:W-:-:S11]  /*14c00*/  ISETP.GT.U32.AND P5, PT, R29, R8, PT ;  /* 0x000000081d00720c */ /* 0x000fd60003fa4070 */
[--C-:B------:R-:W-:Y:S01]  /*14c10*/  @!P4 IMAD.IADD R28, R28, 0x1, -R29.reuse ;  /* 0x000000011c1cc824 */ /* 0x100fe200078e0a1d */
[C---:B------:R-:W-:Y:S02]  /*14c20*/  ISETP.GT.U32.AND P4, PT, R29.reuse, R7, PT ;  /* 0x000000071d00720c */ /* 0x040fe40003f84070 */
[----:B------:R-:W-:Y:S01]  /*14c30*/  ISETP.GT.U32.AND P2, PT, R29, R21, PT ;  /* 0x000000151d00720c */ /* 0x000fe20003f44070 */
[----:B------:R-:W-:-:S10]  /*14c40*/  @!P5 IMAD.IADD R8, R8, 0x1, -R29 ;  /* 0x000000010808d824 */ /* 0x000fd400078e0a1d */
[----:B------:R-:W-:Y:S01]  /*14c50*/  @!P4 IMAD.IADD R7, R7, 0x1, -R29 ;  /* 0x000000010707c824 */ /* 0x000fe200078e0a1d */
[C---:B------:R-:W-:Y:S02]  /*14c60*/  ISETP.GT.U32.AND P4, PT, R29.reuse, R14, PT ;  /* 0x0000000e1d00720c */ /* 0x040fe40003f84070 */
[C---:B------:R-:W-:Y:S02]  /*14c70*/  ISETP.GT.U32.AND P5, PT, R29.reuse, R28, PT ;  /* 0x0000001c1d00720c */ /* 0x040fe40003fa4070 */
[C---:B------:R-:W-:Y:S02]  /*14c80*/  ISETP.GT.U32.AND P6, PT, R29.reuse, R7, PT ;  /* 0x000000071d00720c */ /* 0x040fe40003fc4070 */
[C---:B------:R-:W-:Y:S02]  /*14c90*/  ISETP.GT.U32.AND P1, PT, R29.reuse, R10, PT ;  /* 0x0000000a1d00720c */ /* 0x040fe40003f24070 */
[----:B------:R-:W-:-:S05]  /*14ca0*/  ISETP.GT.U32.AND P3, PT, R29, R11, PT ;  /* 0x0000000b1d00720c */ /* 0x000fca0003f64070 */
[--C-:B------:R-:W-:Y:S01]  /*14cb0*/  @!P4 IMAD.IADD R14, R14, 0x1, -R29.reuse ;  /* 0x000000010e0ec824 */ /* 0x100fe200078e0a1d */
[----:B------:R-:W-:Y:S01]  /*14cc0*/  ISETP.GT.U32.AND P4, PT, R29, R6, PT ;  /* 0x000000061d00720c */ /* 0x000fe20003f84070 */
[--C-:B------:R-:W-:Y:S01]  /*14cd0*/  @!P2 IMAD.IADD R21, R21, 0x1, -R29.reuse ;  /* 0x000000011515a824 */ /* 0x100fe200078e0a1d */
[C---:B------:R-:W-:Y:S01]  /*14ce0*/  ISETP.GT.U32.AND P2, PT, R29.reuse, R5, PT ;  /* 0x000000051d00720c */ /* 0x040fe20003f44070 */
[--C-:B------:R-:W-:Y:S01]  /*14cf0*/  @!P5 IMAD.IADD R28, R28, 0x1, -R29.reuse ;  /* 0x000000011c1cd824 */ /* 0x100fe200078e0a1d */
[----:B------:R-:W-:Y:S01]  /*14d00*/  ISETP.GT.U32.AND P0, PT, R29, R9, PT ;  /* 0x000000091d00720c */ /* 0x000fe20003f04070 */
[--C-:B------:R-:W-:Y:S01]  /*14d10*/  @!P6 IMAD.IADD R7, R7, 0x1, -R29.reuse ;  /* 0x000000010707e824 */ /* 0x100fe200078e0a1d */
[----:B------:R-:W-:Y:S01]  /*14d20*/  ISETP.GT.U32.AND P5, PT, R29, R8, PT ;  /* 0x000000081d00720c */ /* 0x000fe20003fa4070 */
[--C-:B------:R-:W-:Y:S02]  /*14d30*/  @!P1 IMAD.IADD R10, R10, 0x1, -R29.reuse ;  /* 0x000000010a0a9824 */ /* 0x100fe400078e0a1d */
[----:B------:R-:W-:Y:S01]  /*14d40*/  @!P3 IMAD.IADD R11, R11, 0x1, -R29 ;  /* 0x000000010b0bb824 */ /* 0x000fe200078e0a1d */
[----:B------:R-:W-:-:S03]  /*14d50*/  ISETP.GT.U32.AND P3, PT, R29, R4, PT ;  /* 0x000000041d00720c */ /* 0x000fc60003f64070 */
[--C-:B------:R-:W-:Y:S02]  /*14d60*/  @!P4 IMAD.IADD R6, R6, 0x1, -R29.reuse ;  /* 0x000000010606c824 */ /* 0x100fe400078e0a1d */
[--C-:B------:R-:W-:Y:S01]  /*14d70*/  @!P2 IMAD.IADD R5, R5, 0x1, -R29.reuse ;  /* 0x000000010505a824 */ /* 0x100fe200078e0a1d */
[----:B------:R-:W-:Y:S01]  /*14d80*/  ISETP.GT.U32.AND P1, PT, R29, R3, PT ;  /* 0x000000031d00720c */ /* 0x000fe20003f24070 */
[--C-:B------:R-:W-:Y:S02]  /*14d90*/  @!P0 IMAD.IADD R9, R9, 0x1, -R29.reuse ;  /* 0x0000000109098824 */ /* 0x100fe400078e0a1d */
[--C-:B------:R-:W-:Y:S01]  /*14da0*/  @!P5 IMAD.IADD R8, R8, 0x1, -R29.reuse ;  /* 0x000000010808d824 */ /* 0x100fe200078e0a1d */
[----:B------:R-:W-:Y:S03]  /*14db0*/  STL [R1+0x138], R28 ;  /* 0x0001381c01007387 */ /* 0x000fe60000100800 */
[--C-:B------:R-:W-:Y:S01]  /*14dc0*/  @!P3 IMAD.IADD R4, R4, 0x1, -R29.reuse ;  /* 0x000000010404b824 */ /* 0x100fe200078e0a1d */
[----:B------:R-:W-:Y:S05]  /*14dd0*/  STL [R1+0x11c], R14 ;  /* 0x00011c0e01007387 */ /* 0x000fea0000100800 */
[----:B------:R-:W-:Y:S01]  /*14de0*/  @!P1 IMAD.IADD R3, R3, 0x1, -R29 ;  /* 0x0000000103039824 */ /* 0x000fe200078e0a1d */
[----:B------:R-:W-:Y:S04]  /*14df0*/  STL [R1+0x128], R21 ;  /* 0x0001281501007387 */ /* 0x000fe80000100800 */
[----:B------:R0:W-:Y:S04]  /*14e00*/  STL [R1+0x12c], R11 ;  /* 0x00012c0b01007387 */ /* 0x0001e80000100800 */
[----:B------:R1:W-:Y:S04]  /*14e10*/  STL [R1+0x130], R10 ;  /* 0x0001300a01007387 */ /* 0x0003e80000100800 */
[----:B------:R1:W-:Y:S04]  /*14e20*/  STL [R1+0x124], R9 ;  /* 0x0001240901007387 */ /* 0x0003e80000100800 */
[----:B0-----:R-:W3:Y:S04]  /*14e30*/  LDL.LU R11, [R1+0xa0] ;  /* 0x0000a000010b7983 */ /* 0x001ee80000300800 */
[----:B------:R0:W-:Y:S04]  /*14e40*/  STL [R1+0xf8], R8 ;  /* 0x0000f80801007387 */ /* 0x0001e80000100800 */
[----:B-1----:R-:W3:Y:S04]  /*14e50*/  LDL.LU R10, [R1+0xb0] ;  /* 0x0000b000010a7983 */ /* 0x002ee80000300800 */
[----:B------:R-:W3:Y:S04]  /*14e60*/  LDL.LU R9, [R1+0xb4] ;  /* 0x0000b40001097983 */ /* 0x000ee80000300800 */
[----:B------:R1:W-:Y:S04]  /*14e70*/  STL [R1+0x10c], R7 ;  /* 0x00010c0701007387 */ /* 0x0003e80000100800 */
[----:B0-----:R-:W3:Y:S04]  /*14e80*/  LDL.LU R8, [R1+0xb8] ;  /* 0x0000b80001087983 */ /* 0x001ee80000300800 */
[----:B-1----:R-:W3:Y:S01]  /*14e90*/  LDL.LU R7, [R1+0xac] ;  /* 0x0000ac0001077983 */ /* 0x002ee20000300800 */
[----:B--2---:R-:W-:-:S02]  /*14ea0*/  ISETP.GT.U32.AND P0, PT, R29, R2, PT ;  /* 0x000000021d00720c */ /* 0x004fc40003f04070 */
[C---:B----4-:R-:W-:Y:S02]  /*14eb0*/  ISETP.GT.U32.AND P6, PT, R29.reuse, R19, PT ;  /* 0x000000131d00720c */ /* 0x050fe40003fc4070 */
[C---:B-----5:R-:W-:Y:S02]  /*14ec0*/  ISETP.GT.U32.AND P4, PT, R29.reuse, R18, PT ;  /* 0x000000121d00720c */ /* 0x060fe40003f84070 */
[C---:B---3--:R-:W-:Y:S02]  /*14ed0*/  ISETP.GT.U32.AND P5, PT, R29.reuse, R20, PT ;  /* 0x000000141d00720c */ /* 0x048fe40003fa4070 */
[----:B------:R-:W-:-:S07]  /*14ee0*/  ISETP.GT.U32.AND P2, PT, R29, R17, PT ;  /* 0x000000111d00720c */ /* 0x000fce0003f44070 */
[--C-:B------:R-:W-:Y:S01]  /*14ef0*/  @!P6 IMAD.IADD R19, R19, 0x1, -R29.reuse ;  /* 0x000000011313e824 */ /* 0x100fe200078e0a1d */
[C---:B------:R-:W-:Y:S02]  /*14f00*/  ISETP.GT.U32.AND P6, PT, R29.reuse, R6, PT ;  /* 0x000000061d00720c */ /* 0x040fe40003fc4070 */
[C---:B------:R-:W-:Y:S01]  /*14f10*/  ISETP.GT.U32.AND P3, PT, R29.reuse, R16, PT ;  /* 0x000000101d00720c */ /* 0x040fe20003f64070 */
[--C-:B------:R-:W-:Y:S01]  /*14f20*/  @!P4 IMAD.IADD R18, R18, 0x1, -R29.reuse ;  /* 0x000000011212c824 */ /* 0x100fe200078e0a1d */
[C---:B------:R-:W-:Y:S02]  /*14f30*/  ISETP.GT.U32.AND P4, PT, R29.reuse, R5, PT ;  /* 0x000000051d00720c */ /* 0x040fe40003f84070 */
[----:B------:R-:W-:Y:S01]  /*14f40*/  ISETP.GT.U32.AND P1, PT, R29, R15, PT ;  /* 0x0000000f1d00720c */ /* 0x000fe20003f24070 */
[--C-:B------:R-:W-:Y:S01]  /*14f50*/  @!P2 IMAD.IADD R17, R17, 0x1, -R29.reuse ;  /* 0x000000011111a824 */ /* 0x100fe200078e0a1d */
[C---:B------:R-:W-:Y:S01]  /*14f60*/  ISETP.GT.U32.AND P2, PT, R29.reuse, R4, PT ;  /* 0x000000041d00720c */ /* 0x040fe20003f44070 */
[--C-:B------:R-:W-:Y:S01]  /*14f70*/  @!P0 IMAD.IADD R2, R2, 0x1, -R29.reuse ;  /* 0x0000000102028824 */ /* 0x100fe200078e0a1d */
[----:B------:R-:W-:Y:S01]  /*14f80*/  ISETP.GT.U32.AND P0, PT, R29, R13, PT ;  /* 0x0000000d1d00720c */ /* 0x000fe20003f04070 */
        /* <DEDUP_REMOVED lines=8> */
[----:B------:R0:W-:Y:S01]  /*15010*/  STL [R1+0x110], R6 ;  /* 0x0001100601007387 */ /* 0x0001e20000100800 */
[--C-:B------:R-:W-:Y:S02]  /*15020*/  @!P2 IMAD.IADD R4, R4, 0x1, -R29.reuse ;  /* 0x000000010404a824 */ /* 0x100fe400078e0a1d */
[--C-:B------:R-:W-:Y:S01]  /*15030*/  @!P0 IMAD.IADD R13, R13, 0x1, -R29.reuse ;  /* 0x000000010d0d8824 */ /* 0x100fe200078e0a1d */
[----:B------:R-:W-:Y:S01]  /*15040*/  ISETP.GT.U32.AND P0, PT, R29, R20, PT ;  /* 0x000000141d00720c */ /* 0x000fe20003f04070 */
[----:B0-----:R-:W2:Y:S04]  /*15050*/  LDL.LU R6, [R1+0x80] ;  /* 0x0000800001067983 */ /* 0x001ea80000300800 */
[----:B------:R-:W3:Y:S04]  /*15060*/  LDL.LU R22, [R1+0x88] ;  /* 0x0000880001167983 */ /* 0x000ee80000300800 */
[----:B------:R0:W-:Y:S01]  /*15070*/  STL [R1+0x114], R5 ;  /* 0x0001140501007387 */ /* 0x0001e20000100800 */
[----:B------:R-:W-:-:S03]  /*15080*/  @!P5 IMAD.IADD R12, R12, 0x1, -R29 ;  /* 0x000000010c0cd824 */ /* 0x000fc600078e0a1d */
[----:B------:R-:W4:Y:S01]  /*15090*/  LDL.LU R14, [R1+0x8c] ;  /* 0x00008c00010e7983 */ /* 0x000f220000300800 */
[----:B------:R-:W-:-:S03]  /*150a0*/  ISETP.GT.U32.AND P5, PT, R29, R19, PT ;  /* 0x000000131d00720c */ /* 0x000fc60003fa4070 */
[----:B------:R-:W5:Y:S01]  /*150b0*/  LDL.LU R21, [R1+0x90] ;  /* 0x0000900001157983 */ /* 0x000f620000300800 */
[C---:B------:R-:W-:Y:S01]  /*150c0*/  ISETP.GT.U32.AND P4, PT, R29.reuse, R18, PT ;  /* 0x000000121d00720c */ /* 0x040fe20003f84070 */
[--C-:B------:R-:W-:Y:S02]  /*150d0*/  @!P1 IMAD.IADD R2, R2, 0x1, -R29.reuse ;  /* 0x0000000102029824 */ /* 0x100fe400078e0a1d */
[----:B------:R1:W-:Y:S01]  /*150e0*/  STL [R1+0xfc], R4 ;  /* 0x0000fc0401007387 */ /* 0x0003e20000100800 */
[----:B------:R-:W-:Y:S01]  /*150f0*/  ISETP.GT.U32.AND P2, PT, R29, R17, PT ;  /* 0x000000111d00720c */ /* 0x000fe20003f44070 */
[--C-:B------:R-:W-:Y:S02]  /*15100*/  @!P3 IMAD.IADD R3, R3, 0x1, -R29.reuse ;  /* 0x000000010303b824 */ /* 0x100fe400078e0a1d */
[----:B0-----:R-:W2:Y:S01]  /*15110*/  LDL.LU R5, [R1+0x84] ;  /* 0x0000840001057983 */ /* 0x001ea20000300800 */
[C---:B------:R-:W-:Y:S02]  /*15120*/  ISETP.GT.U32.AND P1, PT, R29.reuse, R15, PT ;  /* 0x0000000f1d00720c */ /* 0x040fe40003f24070 */
[----:B------:R-:W-:Y:S01]  /*15130*/  ISETP.GT.U32.AND P3, PT, R29, R16, PT ;  /* 0x000000101d00720c */ /* 0x000fe20003f64070 */
[--C-:B------:R-:W-:Y:S01]  /*15140*/  @!P0 IMAD.IADD R20, R20, 0x1, -R29.reuse ;  /* 0x0000000114148824 */ /* 0x100fe200078e0a1d */
[----:B-1----:R-:W2:Y:S01]  /*15150*/  LDL.LU R4, [R1+0x6c] ;  /* 0x00006c0001047983 */ /* 0x002ea20000300800 */
[----:B------:R-:W-:-:S02]  /*15160*/  @!P5 IMAD.IADD R19, R19, 0x1, -R29 ;  /* 0x000000011313d824 */ /* 0x000fc400078e0a1d */
[--C-:B------:R-:W-:Y:S01]  /*15170*/  @!P4 IMAD.IADD R18, R18, 0x1, -R29.reuse ;  /* 0x000000011212c824 */ /* 0x100fe200078e0a1d */
[----:B------:R0:W-:Y:S01]  /*15180*/  STL [R1+0xe0], R3 ;  /* 0x0000e00301007387 */ /* 0x0001e20000100800 */
[----:B------:R-:W-:-:S04]  /*15190*/  @!P2 IMAD.IADD R17, R17, 0x1, -R29 ;  /* 0x000000011111a824 */ /* 0x000fc800078e0a1d */
[--C-:B------:R-:W-:Y:S02]  /*151a0*/  @!P1 IMAD.IADD R15, R15, 0x1, -R29.reuse ;  /* 0x000000010f0f9824 */ /* 0x100fe400078e0a1d */
[----:B------:R-:W-:Y:S01]  /*151b0*/  @!P3 IMAD.IADD R16, R16, 0x1, -R29 ;  /* 0x000000011010b824 */ /* 0x000fe200078e0a1d */
[----:B0-----:R-:W2:Y:S04]  /*151c0*/  LDL.LU R3, [R1+0x74] ;  /* 0x0000740001037983 */ /* 0x001ea80000300800 */
[----:B------:R0:W-:Y:S04]  /*151d0*/  STL [R1+0xec], R2 ;  /* 0x0000ec0201007387 */ /* 0x0001e80000100800 */
[----:B0-----:R-:W2:Y:S04]  /*151e0*/  LDL.LU R2, [R1+0x78] ;  /* 0x0000780001027983 */ /* 0x001ea80000300800 */
        /* <DEDUP_REMOVED lines=8> */
[C---:B------:R-:W-:Y:S02]  /*15270*/  ISETP.GT.U32.AND P5, PT, R29.reuse, R11, PT ;  /* 0x0000000b1d00720c */ /* 0x040fe40003fa4070 */
[C---:B------:R-:W-:Y:S02]  /*15280*/  ISETP.GT.U32.AND P4, PT, R29.reuse, R10, PT ;  /* 0x0000000a1d00720c */ /* 0x040fe40003f84070 */
[C---:B------:R-:W-:Y:S02]  /*15290*/  ISETP.GT.U32.AND P2, PT, R29.reuse, R9, PT ;  /* 0x000000091d00720c */ /* 0x040fe40003f44070 */
[----:B------:R-:W-:-:S05]  /*152a0*/  ISETP.GT.U32.AND P3, PT, R29, R8, PT ;  /* 0x000000081d00720c */ /* 0x000fca0003f64070 */
[--C-:B------:R-:W-:Y:S02]  /*152b0*/  @!P6 IMAD.IADD R12, R12, 0x1, -R29.reuse ;  /* 0x000000010c0ce824 */ /* 0x100fe400078e0a1d */
[--C-:B------:R-:W-:Y:S01]  /*152c0*/  @!P5 IMAD.IADD R11, R11, 0x1, -R29.reuse ;  /* 0x000000010b0bd824 */ /* 0x100fe200078e0a1d */
[----:B------:R-:W-:Y:S01]  /*152d0*/  ISETP.GT.U32.AND P0, PT, R29, R13, PT ;  /* 0x0000000d1d00720c */ /* 0x000fe20003f04070 */
[--C-:B------:R-:W-:Y:S02]  /*152e0*/  @!P4 IMAD.IADD R10, R10, 0x1, -R29.reuse ;  /* 0x000000010a0ac824 */ /* 0x100fe400078e0a1d */
[--C-:B------:R-:W-:Y:S02]  /*152f0*/  @!P2 IMAD.IADD R9, R9, 0x1, -R29.reuse ;  /* 0x000000010909a824 */ /* 0x100fe400078e0a1d */
[--C-:B------:R-:W-:Y:S02]  /*15300*/  @!P3 IMAD.IADD R8, R8, 0x1, -R29.reuse ;  /* 0x000000010808b824 */ /* 0x100fe400078e0a1d */
[----:B------:R-:W-:Y:S01]  /*15310*/  IMAD.HI.U32 R28, R0, R27, RZ ;  /* 0x0000001b001c7227 */ /* 0x000fe200078e00ff */
[----:B------:R0:W-:Y:S05]  /*15320*/  STL [R1+0xc0], R12 ;  /* 0x0000c00c01007387 */ /* 0x0001ea0000100800 */
[----:B------:R-:W-:-:S02]  /*15330*/  @!P0 IMAD.IADD R13, R13, 0x1, -R29 ;  /* 0x000000010d0d8824 */ /* 0x000fc400078e0a1d */
[----:B------:R-:W-:-:S03]  /*15340*/  IMAD.MOV R28, RZ, RZ, -R28 ;  /* 0x000000ffff1c7224 */ /* 0x000fc600078e0a1c */
[----:B------:R1:W-:Y:S04]  /*15350*/  STL [R1+0xdc], R13 ;  /* 0x0000dc0d01007387 */ /* 0x0003e80000100800 */
[----:B0-----:R-:W2:Y:S01]  /*15360*/  LDL.LU R12, [R1+0x7c] ;  /* 0x00007c00010c7983 */ /* 0x001ea20000300800 */
[----:B------:R-:W-:-:S03]  /*15370*/  IMAD R27, R29, R28, R27 ;  /* 0x0000001c1d1b7224 */ /* 0x000fc600078e021b */
[----:B------:R-:W2:Y:S04]  /*15380*/  LDL.LU R20, [R1+0x70] ;  /* 0x0000700001147983 */ /* 0x000ea80000300800 */
[----:B------:R-:W2:Y:S04]  /*15390*/  LDL.LU R19, [R1+0x40] ;  /* 0x0000400001137983 */ /* 0x000ea80000300800 */
[----:B------:R-:W2:Y:S01]  /*153a0*/  LDL.LU R18, [R1+0x3c] ;  /* 0x00003c0001127983 */ /* 0x000ea20000300800 */
[----:B------:R-:W-:-:S13]  /*153b0*/  ISETP.GT.U32.AND P1, PT, R29, R7, PT ;  /* 0x000000071d00720c */ /* 0x000fda0003f24070 */
[----:B------:R-:W-:Y:S01]  /*153c0*/  @!P1 IMAD.IADD R7, R7, 0x1, -R29 ;  /* 0x0000000107079824 */ /* 0x000fe200078e0a1d */
[C---:B---3--:R-:W-:Y:S02]  /*153d0*/  ISETP.GT.U32.AND P6, PT, R29.reuse, R22, PT ;  /* 0x000000161d00720c */ /* 0x048fe40003fc4070 */
[C---:B----4-:R-:W-:Y:S02]  /*153e0*/  ISETP.GT.U32.AND P5, PT, R29.reuse, R14, PT ;  /* 0x0000000e1d00720c */ /* 0x050fe40003fa4070 */
[----:B-----5:R-:W-:-:S09]  /*153f0*/  ISETP.GT.U32.AND P4, PT, R29, R21, PT ;  /* 0x000000151d00720c */ /* 0x020fd20003f84070 */
[--C-:B------:R-:W-:Y:S01]  /*15400*/  @!P6 IMAD.IADD R22, R22, 0x1, -R29.reuse ;  /* 0x000000011616e824 */ /* 0x100fe200078e0a1d */
[C---:B--2---:R-:W-:Y:S01]  /*15410*/  ISETP.GT.U32.AND P2, PT, R29.reuse, R5, PT ;  /* 0x000000051d00720c */ /* 0x044fe20003f44070 */
[--C-:B------:R-:W-:Y:S01]  /*15420*/  @!P5 IMAD.IADD R14, R14, 0x1, -R29.reuse ;  /* 0x000000010e0ed824 */ /* 0x100fe200078e0a1d */
[C---:B------:R-:W-:Y:S02]  /*15430*/  ISETP.GT.U32.AND P6, PT, R29.reuse, R11, PT ;  /* 0x0000000b1d00720c */ /* 0x040fe40003fc4070 */
[----:B------:R-:W-:Y:S01]  /*15440*/  ISETP.GT.U32.AND P5, PT, R29, R10, PT ;  /* 0x0000000a1d00720c */ /* 0x000fe20003fa4070 */
[----:B------:R-:W-:Y:S01]  /*15450*/  @!P4 IMAD.IADD R21, R21, 0x1, -R29 ;  /* 0x000000011515c824 */ /* 0x000fe200078e0a1d */
[----:B------:R-:W-:-:S07]  /*15460*/  ISETP.GT.U32.AND P4, PT, R29, R9, PT ;  /* 0x000000091d00720c */ /* 0x000fce0003f84070 */
[--C-:B------:R-:W-:Y:S01]  /*15470*/  @!P2 IMAD.IADD R5, R5, 0x1, -R29.reuse ;  /* 0x000000010505a824 */ /* 0x100fe200078e0a1d */
[----:B------:R-:W-:Y:S01]  /*15480*/  ISETP.GT.U32.AND P2, PT, R29, R8, PT ;  /* 0x000000081d00720c */ /* 0x000fe20003f44070 */
[--C-:B------:R-:W-:Y:S02]  /*15490*/  @!P6 IMAD.IADD R11, R11, 0x1, -R29.reuse ;  /* 0x000000010b0be824 */ /* 0x100fe400078e0a1d */
[--C-:B------:R-:W-:Y:S02]  /*154a0*/  @!P5 IMAD.IADD R10, R10, 0x1, -R29.reuse ;  /* 0x000000010a0ad824 */ /* 0x100fe400078e0a1d */
[----:B------:R-:W-:Y:S01]  /*154b0*/  @!P4 IMAD.IADD R9, R9, 0x1, -R29 ;  /* 0x000000010909c824 */ /* 0x000fe200078e0a1d */
[----:B------:R-:W-:-:S07]  /*154c0*/  ISETP.GT.U32.AND P3, PT, R29, R4, PT ;  /* 0x000000041d00720c */ /* 0x000fce0003f64070 */
[----:B------:R-:W-:-:S06]  /*154d0*/  @!P2 IMAD.IADD R8, R8, 0x1, -R29 ;  /* 0x000000010808a824 */ /* 0x000fcc00078e0a1d */
[--C-:B------:R-:W-:Y:S01]  /*154e0*/  @!P3 IMAD.IADD R4, R4, 0x1, -R29.reuse ;  /* 0x000000010404b824 */ /* 0x100fe200078e0a1d */
[----:B------:R-:W-:Y:S02]  /*154f0*/  ISETP.GT.U32.AND P3, PT, R29, R7, PT ;  /* 0x000000071d00720c */ /* 0x000fe40003f64070 */
[----:B------:R-:W-:Y:S02]  /*15500*/  IABS R28, R15 ;  /* 0x0000000f001c7213 */ /* 0x000fe40000000000 */
[----:B------:R-:W2:Y:S04]  /*15510*/  LDL.LU R15, [R1+0x8] ;  /* 0x00000800010f7983 */ /* 0x000ea80000300800 */
[----:B------:R-:W3:Y:S04]  /*15520*/  LDL.LU R17, [R1+0x38] ;  /* 0x0000380001117983 */ /* 0x000ee80000300800 */
[----:B------:R-:W4:Y:S04]  /*15530*/  LDL.LU R16, [R1+0x68] ;  /* 0x0000680001107983 */ /* 0x000f280000300800 */
[----:B------:R0:W-:Y:S04]  /*15540*/  STL [R1+0xa0], R11 ;  /* 0x0000a00b01007387 */ /* 0x0001e80000100800 */
[----:B------:R5:W-:Y:S04]  /*15550*/  STL [R1+0xb0], R10 ;  /* 0x0000b00a01007387 */ /* 0x000be80000100800 */
[----:B-1----:R-:W2:Y:S04]  /*15560*/  LDL.LU R13, [R1+0x34] ;  /* 0x00003400010d7983 */ /* 0x002ea80000300800 */
[----:B------:R1:W-:Y:S04]  /*15570*/  STL [R1+0xb4], R9 ;  /* 0x0000b40901007387 */ /* 0x0003e80000100800 */
[----:B0-----:R-:W3:Y:S04]  /*15580*/  LDL.LU R11, [R1+0x30] ;  /* 0x00003000010b7983 */ /* 0x001ee80000300800 */
[----:B------:R0:W-:Y:S04]  /*15590*/  STL [R1+0xb8], R8 ;  /* 0x0000b80801007387 */ /* 0x0001e80000100800 */
[----:B-----5:R-:W5:Y:S04]  /*155a0*/  LDL.LU R10, [R1+0x2c] ;  /* 0x00002c00010a7983 */ /* 0x020f680000300800 */
[----:B-1----:R-:W4:Y:S01]  /*155b0*/  LDL.LU R9, [R1+0x28] ;  /* 0x0000280001097983 */ /* 0x002f220000300800 */
[----:B------:R-:W-:-:S05]  /*155c0*/  @!P3 IMAD.IADD R7, R7, 0x1, -R29 ;  /* 0x000000010707b824 */ /* 0x000fca00078e0a1d */
[----:B------:R1:W-:Y:S04]  /*155d0*/  STL [R1+0xac], R7 ;  /* 0x0000ac0701007387 */ /* 0x0003e80000100800 */
[----:B0-----:R-:W4:Y:S01]  /*155e0*/  LDL.LU R8, [R1+0x24] ;  /* 0x0000240001087983 */ /* 0x001f220000300800 */
[C---:B------:R-:W-:Y:S02]  /*155f0*/  ISETP.GT.U32.AND P0, PT, R29.reuse, R6, PT ;  /* 0x000000061d00720c */ /* 0x040fe40003f04070 */
[C---:B------:R-:W-:Y:S02]  /*15600*/  ISETP.GT.U32.AND P1, PT, R29.reuse, R3, PT ;  /* 0x000000031d00720c */ /* 0x040fe40003f24070 */
[C---:B------:R-:W-:Y:S01]  /*15610*/  ISETP.GT.U32.AND P5, PT, R29.reuse, R14, PT ;  /* 0x0000000e1d00720c */ /* 0x040fe20003fa4070 */
[----:B-1----:R-:W4:Y:S08]  /*15620*/  LDL.LU R7, [R1+0x20] ;  /* 0x0000200001077983 */ /* 0x002f300000300800 */
[--C-:B------:R-:W-:Y:S01]  /*15630*/  @!P0 IMAD.IADD R6, R6, 0x1, -R29.reuse ;  /* 0x0000000106068824 */ /* 0x100fe200078e0a1d */
[----:B------:R-:W-:Y:S01]  /*15640*/  ISETP.GT.U32.AND P0, PT, R29, R2, PT ;  /* 0x000000021d00720c */ /* 0x000fe20003f04070 */
[----:B------:R-:W-:Y:S01]  /*15650*/  @!P1 IMAD.IADD R3, R3, 0x1, -R29 ;  /* 0x0000000103039824 */ /* 0x000fe200078e0a1d */
[----:B------:R-:W-:-:S02]  /*15660*/  ISETP.GT.U32.AND P4, PT, R29, R21, PT ;  /* 0x000000151d00720c */ /* 0x000fc40003f84070 */
[----:B------:R-:W-:-:S09]  /*15670*/  ISETP.GT.U32.AND P1, PT, R29, R6, PT ;  /* 0x000000061d00720c */ /* 0x000fd20003f24070 */
[----:B------:R-:W-:Y:S01]  /*15680*/  @!P0 IMAD.IADD R2, R2, 0x1, -R29 ;  /* 0x0000000102028824 */ /* 0x000fe200078e0a1d */
[----:B------:R-:W-:-:S04]  /*15690*/  ISETP.GT.U32.AND P0, PT, R29, R22, PT ;  /* 0x000000161d00720c */ /* 0x000fc80003f04070 */
[C---:B------:R-:W-:Y:S01]  /*156a0*/  ISETP.GT.U32.AND P6, PT, R29.reuse, R2, PT ;  /* 0x000000021d00720c */ /* 0x040fe20003fc4070 */
[--C-:B------:R-:W-:Y:S01]  /*156b0*/  @!P1 IMAD.IADD R6, R6, 0x1, -R29.reuse ;  /* 0x0000000106069824 */ /* 0x100fe200078e0a1d */
[C---:B------:R-:W-:Y:S01]  /*156c0*/  ISETP.GT.U32.AND P2, PT, R29.reuse, R5, PT ;  /* 0x000000051d00720c */ /* 0x040fe20003f44070 */
[--C-:B------:R-:W-:Y:S01]  /*156d0*/  @!P5 IMAD.IADD R14, R14, 0x1, -R29.reuse ;  /* 0x000000010e0ed824 */ /* 0x100fe200078e0a1d */
[----:B------:R-:W-:Y:S01]  /*156e0*/  ISETP.GT.U32.AND P5, PT, R29, R20, PT ;  /* 0x000000141d00720c */ /* 0x000fe20003fa4070 */
[----:B------:R-:W-:-:S04]  /*156f0*/  @!P4 IMAD.IADD R21, R21, 0x1, -R29 ;  /* 0x000000011515c824 */ /* 0x000fc800078e0a1d */
[--C-:B------:R-:W-:Y:S01]  /*15700*/  @!P0 IMAD.IADD R22, R22, 0x1, -R29.reuse ;  /* 0x0000000116168824 */ /* 0x100fe200078e0a1d */
[C---:B------:R-:W-:Y:S02]  /*15710*/  ISETP.GT.U32.AND P0, PT, R29.reuse, R12, PT ;  /* 0x0000000c1d00720c */ /* 0x040fe40003f04070 */
[----:B------:R-:W-:Y:S01]  /*15720*/  ISETP.GT.U32.AND P4, PT, R29, R19, PT ;  /* 0x000000131d00720c */ /* 0x000fe20003f84070 */
[----:B------:R0:W-:Y:S01]  /*15730*/  STL [R1+0x80], R6 ;  /* 0x0000800601007387 */ /* 0x0001e20000100800 */
[--C-:B------:R-:W-:Y:S02]  /*15740*/  @!P6 IMAD.IADD R2, R2, 0x1, -R29.reuse ;  /* 0x000000010202e824 */ /* 0x100fe400078e0a1d */
[--C-:B------:R-:W-:Y:S01]  /*15750*/  @!P2 IMAD.IADD R5, R5, 0x1, -R29.reuse ;  /* 0x000000010505a824 */ /* 0x100fe200078e0a1d */
[----:B0-----:R-:W4:Y:S06]  /*15760*/  LDL.LU R6, [R1+0x60] ;  /* 0x0000600001067983 */ /* 0x001f2c0000300800 */
[--C-:B------:R-:W-:Y:S01]  /*15770*/  @!P0 IMAD.IADD R12, R12, 0x1, -R29.reuse ;  /* 0x000000010c0c8824 */ /* 0x100fe200078e0a1d */
[C---:B------:R-:W-:Y:S01]  /*15780*/  ISETP.GT.U32.AND P2, PT, R29.reuse, R18, PT ;  /* 0x000000121d00720c */ /* 0x040fe20003f44070 */
[--C-:B------:R-:W-:Y:S01]  /*15790*/  @!P5 IMAD.IADD R20, R20, 0x1, -R29.reuse ;  /* 0x000000011414d824 */ /* 0x100fe200078e0a1d */
[----:B------:R-:W-:Y:S01]  /*157a0*/  ISETP.GT.U32.AND P3, PT, R29, R4, PT ;  /* 0x000000041d00720c */ /* 0x000fe20003f64070 */
[--C-:B------:R-:W-:Y:S01]  /*157b0*/  @!P4 IMAD.IADD R19, R19, 0x1, -R29.reuse ;  /* 0x000000011313c824 */ /* 0x100fe200078e0a1d */
[----:B------:R-:W-:Y:S01]  /*157c0*/  ISETP.GT.U32.AND P1, PT, R29, R3, PT ;  /* 0x000000031d00720c */ /* 0x000fe20003f24070 */
[----:B------:R-:W-:Y:S04]  /*157d0*/  STL [R1+0x88], R22 ;  /* 0x0000881601007387 */ /* 0x000fe80000100800 */
[----:B------:R-:W-:Y:S04]  /*157e0*/  STL [R1+0x8c], R14 ;  /* 0x00008c0e01007387 */ /* 0x000fe80000100800 */
[----:B------:R-:W-:-:S02]  /*157f0*/  @!P2 IMAD.IADD R18, R18, 0x1, -R29 ;  /* 0x000000011212a824 */ /* 0x000fc400078e0a1d */
[--C-:B------:R-:W-:Y:S01]  /*15800*/  @!P3 IMAD.IADD R4, R4, 0x1, -R29.reuse ;  /* 0x000000010404b824 */ /* 0x100fe200078e0a1d */
[----:B------:R-:W-:Y:S01]  /*15810*/  STL [R1+0x90], R21 ;  /* 0x0000901501007387 */ /* 0x000fe20000100800 */
[----:B------:R-:W-:-:S03]  /*15820*/  @!P1 IMAD.IADD R3, R3, 0x1, -R29 ;  /* 0x0000000103039824 */ /* 0x000fc600078e0a1d */
[----:B------:R-:W-:Y:S04]  /*15830*/  STL [R1+0x84], R5 ;  /* 0x0000840501007387 */ /* 0x000fe80000100800 */
[----:B------:R0:W-:Y:S04]  /*15840*/  STL [R1+0x6c], R4 ;  /* 0x00006c0401007387 */ /* 0x0001e80000100800 */
[----:B0-----:R-:W4:Y:S04]  /*15850*/  LDL.LU R4, [R1+0x64] ;  /* 0x0000640001047983 */ /* 0x001f280000300800 */
[----:B------:R-:W-:Y:S04]  /*15860*/  STL [R1+0x74], R3 ;  /* 0x0000740301007387 */ /* 0x000fe80000100800 */
[----:B------:R0:W-:Y:S04]  /*15870*/  STL [R1+0x78], R2 ;  /* 0x0000780201007387 */ /* 0x0001e80000100800 */
[----:B0-----:R-:W4:Y:S04]  /*15880*/  LDL.LU R2, [R1+0x148] ;  /* 0x0001480001027983 */ /* 0x001f280000300800 */
[----:B------:R-:W4:Y:S04]  /*15890*/  LDL.LU R3, [R1+0x158] ;  /* 0x0001580001037983 */ /* 0x000f280000300800 */
[----:B------:R-:W4:Y:S01]  /*158a0*/  LDL.LU R5, [R1+0x140] ;  /* 0x0001400001057983 */ /* 0x000f220000300800 */
[----:B--2---:R-:W-:-:S02]  /*158b0*/  ISETP.GT.U32.AND P6, PT, R29, R13, PT ;  /* 0x0000000d1d00720c */ /* 0x004fc40003fc4070 */
[C---:B---3--:R-:W-:Y:S02]  /*158c0*/  ISETP.GT.U32.AND P0, PT, R29.reuse, R11, PT ;  /* 0x0000000b1d00720c */ /* 0x048fe40003f04070 */
[C---:B-----5:R-:W-:Y:S02]  /*158d0*/  ISETP.GT.U32.AND P5, PT, R29.reuse, R10, PT ;  /* 0x0000000a1d00720c */ /* 0x060fe40003fa4070 */
[----:B----4-:R-:W-:-:S07]  /*158e0*/  ISETP.GT.U32.AND P4, PT, R29, R9, PT ;  /* 0x000000091d00720c */ /* 0x010fce0003f84070 */
[--C-:B------:R-:W-:Y:S01]  /*158f0*/  @!P6 IMAD.IADD R13, R13, 0x1, -R29.reuse ;  /* 0x000000010d0de824 */ /* 0x100fe200078e0a1d */
[----:B------:R-:W-:Y:S01]  /*15900*/  ISETP.GT.U32.AND P6, PT, R29, R12, PT ;  /* 0x0000000c1d00720c */ /* 0x000fe20003fc4070 */
[--C-:B------:R-:W-:Y:S01]  /*15910*/  @!P0 IMAD.IADD R11, R11, 0x1, -R29.reuse ;  /* 0x000000010b0b8824 */ /* 0x100fe200078e0a1d */
[C---:B------:R-:W-:Y:S01]  /*15920*/  ISETP.GT.U32.AND P0, PT, R29.reuse, R20, PT ;  /* 0x000000141d00720c */ /* 0x040fe20003f04070 */
[--C-:B------:R-:W-:Y:S01]  /*15930*/  @!P5 IMAD.IADD R10, R10, 0x1, -R29.reuse ;  /* 0x000000010a0ad824 */ /* 0x100fe200078e0a1d */
[----:B------:R-:W-:Y:S01]  /*15940*/  ISETP.GT.U32.AND P5, PT, R29, R19, PT ;  /* 0x000000131d00720c */ /* 0x000fe20003fa4070 */
[----:B------:R-:W-:Y:S01]  /*15950*/  @!P4 IMAD.IADD R9, R9, 0x1, -R29 ;  /* 0x000000010909c824 */ /* 0x000fe200078e0a1d */
[----:B------:R-:W-:-:S07]  /*15960*/  ISETP.GT.U32.AND P4, PT, R29, R18, PT ;  /* 0x000000121d00720c */ /* 0x000fce0003f84070 */
[--C-:B------:R-:W-:Y:S02]  /*15970*/  @!P6 IMAD.IADD R12, R12, 0x1, -R29.reuse ;  /* 0x000000010c0ce824 */ /* 0x100fe400078e0a1d */
[--C-:B------:R-:W-:Y:S01]  /*15980*/  @!P0 IMAD.IADD R20, R20, 0x1, -R29.reuse ;  /* 0x0000000114148824 */ /* 0x100fe200078e0a1d */
[----:B------:R-:W-:Y:S02]  /*15990*/  ISETP.GT.U32.AND P3, PT, R29, R17, PT ;  /* 0x000000111d00720c */ /* 0x000fe40003f64070 */
[----:B------:R0:W-:Y:S01]  /*159a0*/  STL [R1+0x7c], R12 ;  /* 0x00007c0c01007387 */ /* 0x0001e20000100800 */
[--C-:B------:R-:W-:Y:S01]  /*159b0*/  @!P5 IMAD.IADD R19, R19, 0x1, -R29.reuse ;  /* 0x000000011313d824 */ /* 0x100fe200078e0a1d */
[----:B------:R-:W-:Y:S01]  /*159c0*/  ISETP.GT.U32.AND P2, PT, R29, R8, PT ;  /* 0x000000081d00720c */ /* 0x000fe20003f44070 */
[--C-:B------:R-:W-:Y:S01]  /*159d0*/  @!P4 IMAD.IADD R18, R18, 0x1, -R29.reuse ;  /* 0x000000011212c824 */ /* 0x100fe200078e0a1d */
[----:B0-----:R-:W2:Y:S04]  /*159e0*/  LDL.LU R12, [R1+0x100] ;  /* 0x00010000010c7983 */ /* 0x001ea80000300800 */
[----:B------:R-:W3:Y:S04]  /*159f0*/  LDL.LU R23, [R1+0x108] ;  /* 0x0001080001177983 */ /* 0x000ee80000300800 */
[----:B------:R0:W-:Y:S04]  /*15a00*/  STL [R1+0x70], R20 ;  /* 0x0000701401007387 */ /* 0x0001e80000100800 */
[----:B------:R-:W4:Y:S04]  /*15a10*/  LDL.LU R22, [R1+0x118] ;  /* 0x0001180001167983 */ /* 0x000f280000300800 */
[----:B------:R1:W-:Y:S04]  /*15a20*/  STL [R1+0x40], R19 ;  /* 0x0000401301007387 */ /* 0x0003e80000100800 */
[----:B------:R-:W5:Y:S04]  /*15a30*/  LDL.LU R21, [R1+0x120] ;  /* 0x0001200001157983 */ /* 0x000f680000300800 */
[----:B------:R1:W-:Y:S04]  /*15a40*/  STL [R1+0x3c], R18 ;  /* 0x00003c1201007387 */ /* 0x0003e80000100800 */
[----:B0-----:R-:W2:Y:S01]  /*15a50*/  LDL.LU R20, [R1+0x104] ;  /* 0x0001040001147983 */ /* 0x001ea20000300800 */
[----:B------:R-:W-:-:S03]  /*15a60*/  @!P3 IMAD.IADD R17, R17, 0x1, -R29 ;  /* 0x000000011111b824 */ /* 0x000fc600078e0a1d */
[----:B-1----:R-:W3:Y:S01]  /*15a70*/  LDL.LU R19, [R1+0xc8] ;  /* 0x0000c80001137983 */ /* 0x002ee20000300800 */
[----:B------:R-:W-:Y:S01]  /*15a80*/  @!P2 IMAD.IADD R8, R8, 0x1, -R29 ;  /* 0x000000010808a824 */ /* 0x000fe200078e0a1d */
[----:B------:R-:W-:-:S13]  /*15a90*/  ISETP.GT.U32.AND P2, PT, R29, R17, PT ;  /* 0x000000111d00720c */ /* 0x000fda0003f44070 */
[----:B------:R-:W-:-:S05]  /*15aa0*/  @!P2 IMAD.IADD R17, R17, 0x1, -R29 ;  /* 0x000000011111a824 */ /* 0x000fca00078e0a1d */
[----:B------:R0:W-:Y:S04]  /*15ab0*/  STL [R1+0x38], R17 ;  /* 0x0000381101007387 */ /* 0x0001e80000100800 */
[----:B------:R-:W3:Y:S01]  /*15ac0*/  LDL.LU R18, [R1+0xd0] ;  /* 0x0000d00001127983 */ /* 0x000ee20000300800 */
[C---:B------:R-:W-:Y:S02]  /*15ad0*/  ISETP.GT.U32.AND P1, PT, R29.reuse, R16, PT ;  /* 0x000000101d00720c */ /* 0x040fe40003f24070 */
[C---:B------:R-:W-:Y:S02]  /*15ae0*/  ISETP.GT.U32.AND P3, PT, R29.reuse, R7, PT ;  /* 0x000000071d00720c */ /* 0x040fe40003f64070 */
[C---:B------:R-:W-:Y:S01]  /*15af0*/  ISETP.GT.U32.AND P0, PT, R29.reuse, R11, PT ;  /* 0x0000000b1d00720c */ /* 0x040fe20003f04070 */
[----:B0-----:R-:W3:Y:S08]  /*15b00*/  LDL.LU R17, [R1+0xd8] ;  /* 0x0000d80001117983 */ /* 0x001ef00000300800 */
[--C-:B------:R-:W-:Y:S01]  /*15b10*/  @!P1 IMAD.IADD R16, R16, 0x1, -R29.reuse ;  /* 0x0000000110109824 */ /* 0x100fe200078e0a1d */
[----:B------:R-:W-:Y:S01]  /*15b20*/  ISETP.GT.U32.AND P1, PT, R29, R6, PT ;  /* 0x000000061d00720c */ /* 0x000fe20003f24070 */
[----:B------:R-:W-:-:S03]  /*15b30*/  @!P3 IMAD.IADD R7, R7, 0x1, -R29 ;  /* 0x000000010707b824 */ /* 0x000fc600078e0a1d */
[C---:B------:R-:W-:Y:S02]  /*15b40*/  ISETP.GT.U32.AND P3, PT, R29.reuse, R16, PT ;  /* 0x000000101d00720c */ /* 0x040fe40003f64070 */
[----:B------:R-:W-:-:S07]  /*15b50*/  ISETP.GT.U32.AND P5, PT, R29, R10, PT ;  /* 0x0000000a1d00720c */ /* 0x000fce0003fa4070 */
[--C-:B------:R-:W-:Y:S01]  /*15b60*/  @!P1 IMAD.IADD R6, R6, 0x1, -R29.reuse ;  /* 0x0000000106069824 */ /* 0x100fe200078e0a1d */
[----:B------:R-:W-:Y:S01]  /*15b70*/  ISETP.GT.U32.AND P1, PT, R29, R13, PT ;  /* 0x0000000d1d00720c */ /* 0x000fe20003f24070 */
[--C-:B------:R-:W-:Y:S02]  /*15b80*/  @!P0 IMAD.IADD R11, R11, 0x1, -R29.reuse ;  /* 0x000000010b0b8824 */ /* 0x100fe400078e0a1d */
[----:B------:R-:W-:Y:S01]  /*15b90*/  @!P3 IMAD.IADD R16, R16, 0x1, -R29 ;  /* 0x000000011010b824 */ /* 0x000fe200078e0a1d */
[C---:B------:R-:W-:Y:S02]  /*15ba0*/  ISETP.GT.U32.AND P6, PT, R29.reuse, R6, PT ;  /* 0x000000061d00720c */ /* 0x040fe40003fc4070 */
[C---:B------:R-:W-:Y:S02]  /*15bb0*/  ISETP.GT.U32.AND P4, PT, R29.reuse, R9, PT ;  /* 0x000000091d00720c */ /* 0x040fe40003f84070 */
[----:B------:R-:W-:-:S05]  /*15bc0*/  ISETP.GT.U32.AND P0, PT, R29, R2, PT ;  /* 0x000000021d00720c */ /* 0x000fca0003f04070 */
[--C-:B------:R-:W-:Y:S01]  /*15bd0*/  @!P1 IMAD.IADD R13, R13, 0x1, -R29.reuse ;  /* 0x000000010d0d9824 */ /* 0x100fe200078e0a1d */
[C---:B------:R-:W-:Y:S01]  /*15be0*/  ISETP.GT.U32.AND P1, PT, R29.reuse, R4, PT ;  /* 0x000000041d00720c */ /* 0x040fe20003f24070 */
[----:B------:R0:W-:Y:S01]  /*15bf0*/  STL [R1+0x68], R16 ;  /* 0x0000681001007387 */ /* 0x0001e20000100800 */
[--C-:B------:R-:W-:Y:S01]  /*15c00*/  @!P5 IMAD.IADD R10, R10, 0x1, -R29.reuse ;  /* 0x000000010a0ad824 */ /* 0x100fe200078e0a1d */
[C---:B------:R-:W-:Y:S01]  /*15c10*/  ISETP.GT.U32.AND P5, PT, R29.reuse, R3, PT ;  /* 0x000000031d00720c */ /* 0x040fe20003fa4070 */
[----:B------:R-:W-:Y:S01]  /*15c20*/  @!P6 IMAD.IADD R6, R6, 0x1, -R29 ;  /* 0x000000010606e824 */ /* 0x000fe200078e0a1d */
[----:B0-----:R-:W3:Y:S01]  /*15c30*/  LDL.LU R16, [R1+0xe8] ;  /* 0x0000e80001107983 */ /* 0x001ee20000300800 */
[----:B------:R-:W-:-:S07]  /*15c40*/  ISETP.GT.U32.AND P2, PT, R29, R8, PT ;  /* 0x000000081d00720c */ /* 0x000fce0003f44070 */
[--C-:B------:R-:W-:Y:S01]  /*15c50*/  @!P1 IMAD.IADD R4, R4, 0x1, -R29.reuse ;  /* 0x0000000104049824 */ /* 0x100fe200078e0a1d */
[----:B------:R-:W-:Y:S01]  /*15c60*/  ISETP.GT.U32.AND P3, PT, R29, R7, PT ;  /* 0x000000071d00720c */ /* 0x000fe20003f64070 */
[--C-:B------:R-:W-:Y:S01]  /*15c70*/  @!P4 IMAD.IADD R9, R9, 0x1, -R29.reuse ;  /* 0x000000010909c824 */ /* 0x100fe200078e0a1d */
[----:B------:R-:W-:Y:S01]  /*15c80*/  ISETP.GT.U32.AND P4, PT, R29, R5, PT ;  /* 0x000000051d00720c */ /* 0x000fe20003f84070 */
[--C-:B------:R-:W-:Y:S02]  /*15c90*/  @!P0 IMAD.IADD R2, R2, 0x1, -R29.reuse ;  /* 0x0000000102028824 */ /* 0x100fe400078e0a1d */
[--C-:B------:R-:W-:Y:S01]  /*15ca0*/  @!P5 IMAD.IADD R3, R3, 0x1, -R29.reuse ;  /* 0x000000010303d824 */ /* 0x100fe200078e0a1d */
[----:B------:R0:W-:Y:S01]  /*15cb0*/  STL [R1+0x34], R13 ;  /* 0x0000340d01007387 */ /* 0x0001e20000100800 */
[----:B------:R-:W-:-:S03]  /*15cc0*/  @!P2 IMAD.IADD R8, R8, 0x1, -R29 ;  /* 0x000000010808a824 */ /* 0x000fc600078e0a1d */
[----:B------:R1:W-:Y:S03]  /*15cd0*/  STL [R1+0x30], R11 ;  /* 0x0000300b01007387 */ /* 0x0003e60000100800 */
[--C-:B------:R-:W-:Y:S02]  /*15ce0*/  @!P3 IMAD.IADD R7, R7, 0x1, -R29.reuse ;  /* 0x000000010707b824 */ /* 0x100fe400078e0a1d */
[----:B------:R-:W-:Y:S01]  /*15cf0*/  @!P4 IMAD.IADD R5, R5, 0x1, -R29 ;  /* 0x000000010505c824 */ /* 0x000fe200078e0a1d */
        /* <DEDUP_REMOVED lines=8> */
[----:B------:R-:W3:Y:S04]  /*15d80*/  LDL.LU R9, [R1+0xa4] ;  /* 0x0000a40001097983 */ /* 0x000ee80000300800 */
[----:B------:R-:W3:Y:S04]  /*15d90*/  LDL.LU R8, [R1+0xa8] ;  /* 0x0000a80001087983 */ /* 0x000ee80000300800 */
[----:B0-----:R-:W3:Y:S01]  /*15da0*/  LDL.LU R7, [R1+0x98] ;  /* 0x0000980001077983 */ /* 0x001ee20000300800 */
[----:B----4-:R-:W-:-:S02]  /*15db0*/  ISETP.GT.U32.AND P6, PT, R29, R22, PT ;  /* 0x000000161d00720c */ /* 0x010fc40003fc4070 */
[C---:B-----5:R-:W-:Y:S02]  /*15dc0*/  ISETP.GT.U32.AND P1, PT, R29.reuse, R21, PT ;  /* 0x000000151d00720c */ /* 0x060fe40003f24070 */
[C---:B--2---:R-:W-:Y:S02]  /*15dd0*/  ISETP.GT.U32.AND P0, PT, R29.reuse, R20, PT ;  /* 0x000000141d00720c */ /* 0x044fe40003f04070 */
[----:B---3--:R-:W-:-:S07]  /*15de0*/  ISETP.GT.U32.AND P5, PT, R29, R19, PT ;  /* 0x000000131d00720c */ /* 0x008fce0003fa4070 */
        /* <DEDUP_REMOVED lines=8> */
[--C-:B------:R-:W-:Y:S01]  /*15e70*/  @!P6 IMAD.IADD R4, R4, 0x1, -R29.reuse ;  /* 0x000000010404e824 */ /* 0x100fe200078e0a1d */
[----:B------:R-:W-:Y:S01]  /*15e80*/  ISETP.GT.U32.AND P2, PT, R29, R12, PT ;  /* 0x0000000c1d00720c */ /* 0x000fe20003f44070 */
[----:B------:R-:W-:-:S03]  /*15e90*/  @!P1 IMAD.IADD R2, R2, 0x1, -R29 ;  /* 0x0000000102029824 */ /* 0x000fc600078e0a1d */
[----:B------:R-:W-:Y:S01]  /*15ea0*/  STL [R1+0x64], R4 ;  /* 0x0000640401007387 */ /* 0x000fe20000100800 */
[--C-:B------:R-:W-:Y:S01]  /*15eb0*/  @!P0 IMAD.IADD R3, R3, 0x1, -R29.reuse ;  /* 0x0000000103038824 */ /* 0x100fe200078e0a1d */
[----:B------:R-:W-:Y:S02]  /*15ec0*/  ISETP.GT.U32.AND P4, PT, R29, R18, PT ;  /* 0x000000121d00720c */ /* 0x000fe40003f84070 */
[----:B-1----:R-:W2:Y:S01]  /*15ed0*/  LDL.LU R6, [R1+0x1c] ;  /* 0x00001c0001067983 */ /* 0x002ea20000300800 */
[----:B------:R-:W-:-:S03]  /*15ee0*/  @!P5 IMAD.IADD R5, R5, 0x1, -R29 ;  /* 0x000000010505d824 */ /* 0x000fc600078e0a1d */
[----:B------:R0:W-:Y:S01]  /*15ef0*/  STL [R1+0x148], R2 ;  /* 0x0001480201007387 */ /* 0x0001e20000100800 */
[----:B------:R-:W-:-:S03]  /*15f00*/  @!P2 IMAD.IADD R12, R12, 0x1, -R29 ;  /* 0x000000010c0ca824 */ /* 0x000fc600078e0a1d */
[----:B0-----:R-:W3:Y:S04]  /*15f10*/  LDL.LU R2, [R1+0x18] ;  /* 0x0000180001027983 */ /* 0x001ee80000300800 */
[----:B------:R0:W-:Y:S01]  /*15f20*/  STL [R1+0x158], R3 ;  /* 0x0001580301007387 */ /* 0x0001e20000100800 */
[----:B------:R-:W-:-:S03]  /*15f30*/  @!P4 IMAD.IADD R18, R18, 0x1, -R29 ;  /* 0x000000011212c824 */ /* 0x000fc600078e0a1d */
[----:B0-----:R-:W4:Y:S04]  /*15f40*/  LDL.LU R3, [R1+0x14] ;  /* 0x0000140001037983 */ /* 0x001f280000300800 */
[----:B------:R-:W5:Y:S04]  /*15f50*/  LDL.LU R4, [R1+0x10] ;  /* 0x0000100001047983 */ /* 0x000f680000300800 */
[----:B------:R0:W-:Y:S01]  /*15f60*/  STL [R1+0x140], R5 ;  /* 0x0001400501007387 */ /* 0x0001e20000100800 */
[----:B------:R-:W-:-:S03]  /*15f70*/  ISETP.GT.U32.AND P4, PT, R29, R12, PT ;  /* 0x0000000c1d00720c */ /* 0x000fc60003f84070 */
[----:B0-----:R-:W5:Y:S10]  /*15f80*/  LDL.LU R5, [R1+0xc] ;  /* 0x00000c0001057983 */ /* 0x001f740000300800 */
[----:B------:R-:W-:-:S05]  /*15f90*/  @!P4 IMAD.IADD R12, R12, 0x1, -R29 ;  /* 0x000000010c0cc824 */ /* 0x000fca00078e0a1d */
[----:B------:R0:W-:Y:S04]  /*15fa0*/  STL [R1+0x100], R12 ;  /* 0x0001000c01007387 */ /* 0x0001e80000100800 */
[----:B0-----:R-:W5:Y:S01]  /*15fb0*/  LDL.LU R12, [R1+0x4] ;  /* 0x00000400010c7983 */ /* 0x001f620000300800 */
[C---:B------:R-:W-:Y:S02]  /*15fc0*/  ISETP.GT.U32.AND P3, PT, R29.reuse, R23, PT ;  /* 0x000000171d00720c */ /* 0x040fe40003f64070 */
[----:B------:R-:W-:-:S11]  /*15fd0*/  ISETP.GT.U32.AND P2, PT, R29, R17, PT ;  /* 0x000000111d00720c */ /* 0x000fd60003f44070 */
[--C-:B------:R-:W-:Y:S01]  /*15fe0*/  @!P3 IMAD.IADD R23, R23, 0x1, -R29.reuse ;  /* 0x000000011717b824 */ /* 0x100fe200078e0a1d */
[----:B------:R-:W-:Y:S01]  /*15ff0*/  ISETP.GT.U32.AND P3, PT, R29, R16, PT ;  /* 0x000000101d00720c */ /* 0x000fe20003f64070 */
[----:B------:R-:W-:Y:S01]  /*16000*/  @!P2 IMAD.IADD R17, R17, 0x1, -R29 ;  /* 0x000000011111a824 */ /* 0x000fe200078e0a1d */
[C---:B------:R-:W-:Y:S02]  /*16010*/  ISETP.GT.U32.AND P1, PT, R29.reuse, R21, PT ;  /* 0x000000151d00720c */ /* 0x040fe40003f24070 */
[C---:B------:R-:W-:Y:S02]  /*16020*/  ISETP.GT.U32.AND P2, PT, R29.reuse, R23, PT ;  /* 0x000000171d00720c */ /* 0x040fe40003f44070 */
[----:B------:R-:W-:-:S07]  /*16030*/  ISETP.GT.U32.AND P0, PT, R29, R20, PT ;  /* 0x000000141d00720c */ /* 0x000fce0003f04070 */
[--C-:B------:R-:W-:Y:S01]  /*16040*/  @!P3 IMAD.IADD R16, R16, 0x1, -R29.reuse ;  /* 0x000000011010b824 */ /* 0x100fe200078e0a1d */
[C---:B------:R-:W-:Y:S02]  /*16050*/  ISETP.GT.U32.AND P3, PT, R29.reuse, R22, PT ;  /* 0x000000161d00720c */ /* 0x040fe40003f64070 */
[C---:B------:R-:W-:Y:S02]  /*16060*/  ISETP.GT.U32.AND P5, PT, R29.reuse, R19, PT ;  /* 0x000000131d00720c */ /* 0x040fe40003fa4070 */
[C---:B------:R-:W-:Y:S02]  /*16070*/  ISETP.GT.U32.AND P4, PT, R29.reuse, R18, PT ;  /* 0x000000121d00720c */ /* 0x040fe40003f84070 */
[----:B------:R-:W-:Y:S01]  /*16080*/  ISETP.GT.U32.AND P6, PT, R29, R16, PT ;  /* 0x000000101d00720c */ /* 0x000fe20003fc4070 */
[--C-:B------:R-:W-:Y:S01]  /*16090*/  @!P1 IMAD.IADD R21, R21, 0x1, -R29.reuse ;  /* 0x0000000115159824 */ /* 0x100fe200078e0a1d */
[----:B------:R-:W-:Y:S01]  /*160a0*/  ISETP.GT.U32.AND P1, PT, R29, R11, PT ;  /* 0x0000000b1d00720c */ /* 0x000fe20003f24070 */
[----:B------:R-:W-:-:S04]  /*160b0*/  @!P2 IMAD.IADD R23, R23, 0x1, -R29 ;  /* 0x000000011717a824 */ /* 0x000fc800078e0a1d */
[--C-:B------:R-:W-:Y:S01]  /*160c0*/  @!P3 IMAD.IADD R22, R22, 0x1, -R29.reuse ;  /* 0x000000011616b824 */ /* 0x100fe200078e0a1d */
[C---:B------:R-:W-:Y:S01]  /*160d0*/  ISETP.GT.U32.AND P3, PT, R29.reuse, R13, PT ;  /* 0x0000000d1d00720c */ /* 0x040fe20003f64070 */
[--C-:B------:R-:W-:Y:S01]  /*160e0*/  @!P0 IMAD.IADD R20, R20, 0x1, -R29.reuse ;  /* 0x0000000114148824 */ /* 0x100fe200078e0a1d */
[----:B------:R-:W-:Y:S01]  /*160f0*/  ISETP.GT.U32.AND P2, PT, R29, R17, PT ;  /* 0x000000111d00720c */ /* 0x000fe20003f44070 */
[--C-:B------:R-:W-:Y:S01]  /*16100*/  @!P5 IMAD.IADD R19, R19, 0x1, -R29.reuse ;  /* 0x000000011313d824 */ /* 0x100fe200078e0a1d */
[C---:B------:R-:W-:Y:S01]  /*16110*/  ISETP.GT.U32.AND P0, PT, R29.reuse, R10, PT ;  /* 0x0000000a1d00720c */ /* 0x040fe20003f04070 */
[--C-:B------:R-:W-:Y:S01]  /*16120*/  @!P4 IMAD.IADD R18, R18, 0x1, -R29.reuse ;  /* 0x000000011212c824 */ /* 0x100fe200078e0a1d */
[C---:B------:R-:W-:Y:S02]  /*16130*/  ISETP.GT.U32.AND P5, PT, R29.reuse, R9, PT ;  /* 0x000000091d00720c */ /* 0x040fe40003fa4070 */
[----:B------:R-:W-:Y:S01]  /*16140*/  ISETP.GT.U32.AND P4, PT, R29, R8, PT ;  /* 0x000000081d00720c */ /* 0x000fe20003f84070 */
[----:B------:R-:W-:-:S02]  /*16150*/  @!P6 IMAD.IADD R16, R16, 0x1, -R29 ;  /* 0x000000011010e824 */ /* 0x000fc400078e0a1d */
[--C-:B------:R-:W-:Y:S02]  /*16160*/  @!P1 IMAD.IADD R11, R11, 0x1, -R29.reuse ;  /* 0x000000010b0b9824 */ /* 0x100fe400078e0a1d */
[--C-:B------:R-:W-:Y:S02]  /*16170*/  @!P3 IMAD.IADD R13, R13, 0x1, -R29.reuse ;  /* 0x000000010d0db824 */ /* 0x100fe400078e0a1d */
[--C-:B------:R-:W-:Y:S01]  /*16180*/  @!P2 IMAD.IADD R17, R17, 0x1, -R29.reuse ;  /* 0x000000011111a824 */ /* 0x100fe200078e0a1d */
[----:B------:R-:W-:Y:S01]  /*16190*/  ISETP.GT.U32.AND P2, PT, R29, R7, PT ;  /* 0x000000071d00720c */ /* 0x000fe20003f44070 */
[--C-:B------:R-:W-:Y:S02]  /*161a0*/  @!P0 IMAD.IADD R10, R10, 0x1, -R29.reuse ;  /* 0x000000010a0a8824 */ /* 0x100fe400078e0a1d */
[--C-:B------:R-:W-:Y:S02]  /*161b0*/  @!P5 IMAD.IADD R9, R9, 0x1, -R29.reuse ;  /* 0x000000010909d824 */ /* 0x100fe400078e0a1d */
[--C-:B------:R-:W-:Y:S01]  /*161c0*/  @!P4 IMAD.IADD R8, R8, 0x1, -R29.reuse ;  /* 0x000000010808c824 */ /* 0x100fe200078e0a1d */
[----:B------:R-:W-:Y:S01]  /*161d0*/  ISETP.GT.U32.AND P4, PT, R29, R15, PT ;  /* 0x0000000f1d00720c */ /* 0x000fe20003f84070 */
[----:B------:R0:W-:Y:S06]  /*161e0*/  STL [R1+0x108], R23 ;  /* 0x0001081701007387 */ /* 0x0001ec0000100800 */
[--C-:B------:R-:W-:Y:S01]  /*161f0*/  @!P2 IMAD.IADD R7, R7, 0x1, -R29.reuse ;  /* 0x000000010707a824 */ /* 0x100fe200078e0a1d */
[----:B0-----:R-:W5:Y:S04]  /*16200*/  LDL.LU R23, [R1+0x58a0] ;  /* 0x0058a00001177983 */ /* 0x001f680000300800 */
[----:B------:R0:W-:Y:S01]  /*16210*/  STL [R1+0x118], R22 ;  /* 0x0001181601007387 */ /* 0x0001e20000100800 */
[----:B------:R-:W-:Y:S01]  /*16220*/  @!P4 IMAD.IADD R15, R15, 0x1, -R29 ;  /* 0x000000010f0fc824 */ /* 0x000fe200078e0a1d */
[----:B------:R-:W-:-:S02]  /*16230*/  ISETP.GT.U32.AND P4, PT, R29, R7, PT ;  /* 0x000000071d00720c */ /* 0x000fc40003f84070 */
[----:B0-----:R-:W5:Y:S04]  /*16240*/  LDL.LU R22, [R1+0x589c] ;  /* 0x00589c0001167983 */ /* 0x001f680000300800 */
[----:B------:R0:W-:Y:S04]  /*16250*/  STL [R1+0x120], R21 ;  /* 0x0001201501007387 */ /* 0x0001e80000100800 */
[----:B0-----:R-:W5:Y:S04]  /*16260*/  LDL.LU R21, [R1+0x5898] ;  /* 0x0058980001157983 */ /* 0x001f680000300800 */
[----:B------:R0:W-:Y:S01]  /*16270*/  STL [R1+0x104], R20 ;  /* 0x0001041401007387 */ /* 0x0001e20000100800 */
[----:B------:R-:W1:Y:S03]  /*16280*/  S2R R14, SR_TID.X ;  /* 0x00000000000e7919 */ /* 0x000e660000002100 */
[----:B0-----:R-:W5:Y:S04]  /*16290*/  LDL.LU R20, [R1+0x5894] ;  /* 0x0058940001147983 */ /* 0x001f680000300800 */
[----:B------:R0:W-:Y:S04]  /*162a0*/  STL [R1+0xc8], R19 ;  /* 0x0000c81301007387 */ /* 0x0001e80000100800 */
[----:B0-----:R-:W5:Y:S04]  /*162b0*/  LDL.LU R19, [R1+0x5890] ;  /* 0x0058900001137983 */ /* 0x001f680000300800 */
[----:B------:R0:W-:Y:S04]  /*162c0*/  STL [R1+0xd0], R18 ;  /* 0x0000d01201007387 */ /* 0x0001e80000100800 */
[----:B0-----:R-:W5:Y:S04]  /*162d0*/  LDL.LU R18, [R1+0x588c] ;  /* 0x00588c0001127983 */ /* 0x001f680000300800 */
[----:B------:R0:W-:Y:S01]  /*162e0*/  STL [R1+0xd8], R17 ;  /* 0x0000d81101007387 */ /* 0x0001e20000100800 */
[----:B------:R-:W-:-:S03]  /*162f0*/  @!P4 IMAD.IADD R7, R7, 0x1, -R29 ;  /* 0x000000010707c824 */ /* 0x000fc600078e0a1d */
[----:B0-----:R-:W5:Y:S04]  /*16300*/  LDL.LU R17, [R1+0x5888] ;  /* 0x0058880001117983 */ /* 0x001f680000300800 */
[----:B------:R0:W-:Y:S04]  /*16310*/  STL [R1+0xe8], R16 ;  /* 0x0000e81001007387 */ /* 0x0001e80000100800 */
[----:B0-----:R-:W5:Y:S01]  /*16320*/  LDL.LU R16, [R1] ;  /* 0x0000000001107983 */ /* 0x001f620000300800 */
[----:B------:R-:W-:-:S04]  /*16330*/  IMAD.HI.U32 R0, R0, R28, RZ ;  /* 0x0000001c00007227 */ /* 0x000fc800078e00ff */
[----:B------:R-:W-:Y:S01]  /*16340*/  IMAD.MOV R0, RZ, RZ, -R0 ;  /* 0x000000ffff007224 */ /* 0x000fe200078e0a00 */
[C---:B--2---:R-:W-:Y:S02]  /*16350*/  ISETP.GT.U32.AND P6, PT, R29.reuse, R6, PT ;  /* 0x000000061d00720c */ /* 0x044fe40003fc4070 */
[----:B---3--:R-:W-:-:S11]  /*16360*/  ISETP.GT.U32.AND P3, PT, R29, R2, PT ;  /* 0x000000021d00720c */ /* 0x008fd60003f64070 */
[--C-:B------:R-:W-:Y:S01]  /*16370*/  @!P6 IMAD.IADD R6, R6, 0x1, -R29.reuse ;  /* 0x000000010606e824 */ /* 0x100fe200078e0a1d */
[C---:B------:R-:W-:Y:S02]  /*16380*/  ISETP.GT.U32.AND P6, PT, R29.reuse, R13, PT ;  /* 0x0000000d1d00720c */ /* 0x040fe40003fc4070 */
[C---:B----4-:R-:W-:Y:S02]  /*16390*/  ISETP.GT.U32.AND P1, PT, R29.reuse, R3, PT ;  /* 0x000000031d00720c */ /* 0x050fe40003f24070 */
[C---:B-----5:R-:W-:Y:S01]  /*163a0*/  ISETP.GT.U32.AND P0, PT, R29.reuse, R4, PT ;  /* 0x000000041d00720c */ /* 0x060fe20003f04070 */
[----:B------:R-:W-:Y:S01]  /*163b0*/  @!P3 IMAD.IADD R2, R2, 0x1, -R29 ;  /* 0x000000010202b824 */ /* 0x000fe200078e0a1d */
[C---:B------:R-:W-:Y:S02]  /*163c0*/  ISETP.GT.U32.AND P3, PT, R29.reuse, R11, PT ;  /* 0x0000000b1d00720c */ /* 0x040fe40003f64070 */
[----:B------:R-:W-:-:S07]  /*163d0*/  ISETP.GT.U32.AND P5, PT, R29, R5, PT ;  /* 0x000000051d00720c */ /* 0x000fce0003fa4070 */
[--C-:B------:R-:W-:Y:S01]  /*163e0*/  @!P1 IMAD.IADD R3, R3, 0x1, -R29.reuse ;  /* 0x0000000103039824 */ /* 0x100fe200078e0a1d */
[C---:B------:R-:W-:Y:S01]  /*163f0*/  ISETP.GT.U32.AND P1, PT, R29.reuse, R10, PT ;  /* 0x0000000a1d00720c */ /* 0x040fe20003f24070 */
[--C-:B------:R-:W-:Y:S01]  /*16400*/  @!P0 IMAD.IADD R4, R4, 0x1, -R29.reuse ;  /* 0x0000000104048824 */ /* 0x100fe200078e0a1d */
[----:B------:R-:W-:Y:S01]  /*16410*/  ISETP.GT.U32.AND P0, PT, R29, R9, PT ;  /* 0x000000091d00720c */ /* 0x000fe20003f04070 */
[--C-:B------:R-:W-:Y:S02]  /*16420*/  @!P6 IMAD.IADD R13, R13, 0x1, -R29.reuse ;  /* 0x000000010d0de824 */ /* 0x100fe400078e0a1d */
[--C-:B------:R-:W-:Y:S01]  /*16430*/  @!P5 IMAD.IADD R5, R5, 0x1, -R29.reuse ;  /* 0x000000010505d824 */ /* 0x100fe200078e0a1d */
[----:B------:R-:W-:Y:S01]  /*16440*/  ISETP.GT.U32.AND P5, PT, R29, R8, PT ;  /* 0x000000081d00720c */ /* 0x000fe20003fa4070 */
[--C-:B------:R-:W-:Y:S01]  /*16450*/  @!P3 IMAD.IADD R11, R11, 0x1, -R29.reuse ;  /* 0x000000010b0bb824 */ /* 0x100fe200078e0a1d */
[----:B------:R0:W-:Y:S05]  /*16460*/  STL [R1+0xcc], R13 ;  /* 0x0000cc0d01007387 */ /* 0x0001ea0000100800 */
[--C-:B------:R-:W-:Y:S01]  /*16470*/  @!P1 IMAD.IADD R10, R10, 0x1, -R29.reuse ;  /* 0x000000010a0a9824 */ /* 0x100fe200078e0a1d */
[----:B------:R-:W-:Y:S01]  /*16480*/  ISETP.GT.U32.AND P2, PT, R29, R12, PT ;  /* 0x0000000c1d00720c */ /* 0x000fe20003f44070 */
[--C-:B------:R-:W-:Y:S01]  /*16490*/  @!P0 IMAD.IADD R9, R9, 0x1, -R29.reuse ;  /* 0x0000000109098824 */ /* 0x100fe200078e0a1d */
[----:B0-----:R-:W2:Y:S03]  /*164a0*/  LDL.LU R13, [R1+0x5884] ;  /* 0x00588400010d7983 */ /* 0x001ea60000300800 */
[--C-:B------:R-:W-:Y:S01]  /*164b0*/  @!P5 IMAD.IADD R8, R8, 0x1, -R29.reuse ;  /* 0x000000010808d824 */ /* 0x100fe200078e0a1d */
[----:B------:R0:W-:Y:S04]  /*164c0*/  STL [R1+0x94], R11 ;  /* 0x0000940b01007387 */ /* 0x0001e80000100800 */
[----:B0-----:R-:W3:Y:S04]  /*164d0*/  LDL.LU R11, [R1+0x5880] ;  /* 0x00588000010b7983 */ /* 0x001ee80000300800 */
[----:B------:R0:W-:Y:S01]  /*164e0*/  STL [R1+0x9c], R10 ;  /* 0x00009c0a01007387 */ /* 0x0001e20000100800 */
[----:B------:R-:W-:-:S03]  /*164f0*/  @!P2 IMAD.IADD R12, R12, 0x1, -R29 ;  /* 0x000000010c0ca824 */ /* 0x000fc600078e0a1d */
[----:B0-----:R-:W4:Y:S04]  /*16500*/  LDL.LU R10, [R1+0x587c] ;  /* 0x00587c00010a7983 */ /* 0x001f280000300800 */
[----:B------:R0:W-:Y:S01]  /*16510*/  STL [R1+0xa4], R9 ;  /* 0x0000a40901007387 */ /* 0x0001e20000100800 */
[----:B------:R-:W-:-:S03]  /*16520*/  ISETP.GT.U32.AND P2, PT, R29, R6, PT ;  /* 0x000000061d00720c */ /* 0x000fc60003f44070 */
[----:B0-----:R-:W5:Y:S04]  /*16530*/  LDL.LU R9, [R1+0x5878] ;  /* 0x0058780001097983 */ /* 0x001f680000300800 */
[----:B------:R0:W-:Y:S01]  /*16540*/  STL [R1+0xa8], R8 ;  /* 0x0000a80801007387 */ /* 0x0001e20000100800 */
[----:B------:R-:W-:-:S03]  /*16550*/  ISETP.GT.U32.AND P3, PT, R29, R2, PT ;  /* 0x000000021d00720c */ /* 0x000fc60003f64070 */
[----:B0-----:R-:W2:Y:S04]  /*16560*/  LDL.LU R8, [R1+0x5874] ;  /* 0x0058740001087983 */ /* 0x001ea80000300800 */
[----:B------:R0:W-:Y:S01]  /*16570*/  STL [R1+0x98], R7 ;  /* 0x0000980701007387 */ /* 0x0001e20000100800 */
[----:B------:R-:W-:-:S03]  /*16580*/  ISETP.GT.U32.AND P1, PT, R29, R3, PT ;  /* 0x000000031d00720c */ /* 0x000fc60003f24070 */
[----:B0-----:R-:W2:Y:S01]  /*16590*/  LDL.LU R7, [R1+0x5870] ;  /* 0x0058700001077983 */ /* 0x001ea20000300800 */
[C---:B------:R-:W-:Y:S01]  /*165a0*/  ISETP.GT.U32.AND P0, PT, R29.reuse, R4, PT ;  /* 0x000000041d00720c */ /* 0x040fe20003f04070 */
[C---:B------:R-:W-:Y:S02]  /*165b0*/  IMAD R28, R29.reuse, R0, R28 ;  /* 0x000000001d1c7224 */ /* 0x040fe400078e021c */
[--C-:B------:R-:W-:Y:S01]  /*165c0*/  @!P2 IMAD.IADD R6, R6, 0x1, -R29.reuse ;  /* 0x000000010606a824 */ /* 0x100fe200078e0a1d */
[----:B------:R-:W-:Y:S01]  /*165d0*/  ISETP.GT.U32.AND P5, PT, R29, R5, PT ;  /* 0x000000051d00720c */ /* 0x000fe20003fa4070 */
[C---:B-1----:R-:W-:Y:S02]  /*165e0*/  IMAD.SHL.U32 R0, R14.reuse, 0x40, RZ ;  /* 0x000000400e007824 */ /* 0x042fe400078e00ff */
[----:B------:R-:W-:Y:S02]  /*165f0*/  IMAD.SHL.U32 R14, R14, 0x8, RZ ;  /* 0x000000080e0e7824 */ /* 0x000fe400078e00ff */
[--C-:B------:R-:W-:Y:S01]  /*16600*/  @!P3 IMAD.IADD R2, R2, 0x1, -R29.reuse ;  /* 0x000000010202b824 */ /* 0x100fe200078e0a1d */
[----:B------:R0:W-:Y:S01]  /*16610*/  STL [R1+0x1c], R6 ;  /* 0x00001c0601007387 */ /* 0x0001e20000100800 */
[----:B------:R-:W-:-:S02]  /*16620*/  @!P1 IMAD.IADD R3, R3, 0x1, -R29 ;  /* 0x0000000103039824 */ /* 0x000fc400078e0a1d */
[--C-:B------:R-:W-:Y:S01]  /*16630*/  @!P0 IMAD.IADD R4, R4, 0x1, -R29.reuse ;  /* 0x0000000104048824 */ /* 0x100fe200078e0a1d */
[----:B0-----:R-:W3:Y:S04]  /*16640*/  LDL.LU R6, [R1+0x586c] ;  /* 0x00586c0001067983 */ /* 0x001ee80000300800 */
[----:B------:R-:W-:Y:S04]  /*16650*/  STL [R1+0x5560], R14 ;  /* 0x0055600e01007387 */ /* 0x000fe80000100800 */
[----:B------:R0:W-:Y:S01]  /*16660*/  STL [R1+0x18], R2 ;  /* 0x0000180201007387 */ /* 0x0001e20000100800 */
[----:B------:R-:W-:Y:S01]  /*16670*/  ISETP.GT.U32.AND P4, PT, R29, R15, PT ;  /* 0x0000000f1d00720c */ /* 0x000fe20003f84070 */
[--C-:B------:R-:W-:Y:S01]  /*16680*/  @!P5 IMAD.IADD R5, R5, 0x1, -R29.reuse ;  /* 0x000000010505d824 */ /* 0x100fe200078e0a1d */
[----:B------:R-:W-:Y:S01]  /*16690*/  ISETP.GT.U32.AND P6, PT, R29, R12, PT ;  /* 0x0000000c1d00720c */ /* 0x000fe20003fc4070 */
[----:B0-----:R-:W3:Y:S04]  /*166a0*/  LDL.LU R2, [R1+0x5868] ;  /* 0x0058680001027983 */ /* 0x001ee80000300800 */
[----:B------:R0:W-:Y:S04]  /*166b0*/  STL [R1+0x14], R3 ;  /* 0x0000140301007387 */ /* 0x0001e80000100800 */
[----:B0-----:R-:W4:Y:S04]  /*166c0*/  LDL.LU R3, [R1+0x5864] ;  /* 0x0058640001037983 */ /* 0x001f280000300800 */
[----:B------:R0:W-:Y:S04]  /*166d0*/  STL [R1+0x10], R4 ;  /* 0x0000100401007387 */ /* 0x0001e80000100800 */
[----:B0-----:R-:W5:Y:S04]  /*166e0*/  LDL.LU R4, [R1+0x5860] ;  /* 0x0058600001047983 */ /* 0x001f680000300800 */
[----:B------:R0:W-:Y:S01]  /*166f0*/  STL [R1+0xc], R5 ;  /* 0x00000c0501007387 */ /* 0x0001e20000100800 */
[----:B------:R-:W-:-:S03]  /*16700*/  @!P4 IMAD.IADD R15, R15, 0x1, -R29 ;  /* 0x000000010f0fc824 */ /* 0x000fc600078e0a1d */
[----:B0-----:R-:W5:Y:S01]  /*16710*/  LDL.LU R5, [R1+0x585c] ;  /* 0x00585c0001057983 */ /* 0x001f620000300800 */
[----:B------:R-:W-:-:S03]  /*16720*/  @!P6 IMAD.IADD R12, R12, 0x1, -R29 ;  /* 0x000000010c0ce824 */ /* 0x000fc600078e0a1d */
[----:B------:R-:W-:Y:S04]  /*16730*/  STL [R1+0x582c], R15 ;  /* 0x00582c0f01007387 */ /* 0x000fe80000100800 */
[----:B------:R0:W-:Y:S04]  /*16740*/  STL [R1+0x4], R12 ;  /* 0x0000040c01007387 */ /* 0x0001e80000100800 */
[----:B0-----:R-:W5:Y:S01]  /*16750*/  LDL.LU R12, [R1+0x5858] ;  /* 0x00585800010c7983 */ /* 0x001f620000300800 */
[----:B------:R-:W-:-:S13]  /*16760*/  ISETP.GT.U32.AND P2, PT, R29, R16, PT ;  /* 0x000000101d00720c */ /* 0x000fda0003f44070 */
[----:B------:R-:W-:Y:S01]  /*16770*/  @!P2 IMAD.IADD R16, R16, 0x1, -R29 ;  /* 0x000000011010a824 */ /* 0x000fe200078e0a1d */
[----:B------:R-:W-:Y:S02]  /*16780*/  LOP3.LUT R0, R0, 0x1c0, RZ, 0xc0, !PT ;  /* 0x000001c000007812 */ /* 0x000fe400078ec0ff */
[----:B--2---:R-:W-:-:S13]  /*16790*/  ISETP.GT.U32.AND P6, PT, R29, R7, PT ;  /* 0x000000071d00720c */ /* 0x004fda0003fc4070 */
[----:B------:R-:W-:Y:S01]  /*167a0*/  @!P6 IMAD.IADD R7, R7, 0x1, -R29 ;  /* 0x000000010707e824 */ /* 0x000fe200078e0a1d */
[----:B------:R-:W-:-:S13]  /*167b0*/  ISETP.GT.U32.AND P6, PT, R29, R16, PT ;  /* 0x000000101d00720c */ /* 0x000fda0003fc4070 */
[----:B------:R-:W-:-:S05]  /*167c0*/  @!P6 IMAD.IADD R16, R16, 0x1, -R29 ;  /* 0x000000011010e824 */ /* 0x000fca00078e0a1d */
[----:B------:R0:W-:Y:S01]  /*167d0*/  STL [R1], R16 ;  /* 0x0000001001007387 */ /* 0x0001e20000100800 */
[----:B---3--:R-:W-:-:S03]  /*167e0*/  ISETP.GT.U32.AND P3, PT, R29, R2, PT ;  /* 0x000000021d00720c */ /* 0x008fc60003f64070 */
[----:B0-----:R-:W2:Y:S01]  /*167f0*/  LDL.LU R16, [R1+0x5854] ;  /* 0x0058540001107983 */ /* 0x001ea20000300800 */
[C---:B------:R-:W-:Y:S02]  /*16800*/  ISETP.GT.U32.AND P4, PT, R29.reuse, R6, PT ;  /* 0x000000061d00720c */ /* 0x040fe40003f84070 */
[----:B----4-:R-:W-:-:S07]  /*16810*/  ISETP.GT.U32.AND P1, PT, R29, R3, PT ;  /* 0x000000031d00720c */ /* 0x010fce0003f24070 */
[----:B------:R-:W-:Y:S01]  /*16820*/  @!P3 IMAD.IADD R2, R2, 0x1, -R29 ;  /* 0x000000010202b824 */ /* 0x000fe200078e0a1d */
[C---:B------:R-:W-:Y:S01]  /*16830*/  ISETP.GT.U32.AND P2, PT, R29.reuse, R8, PT ;  /* 0x000000081d00720c */ /* 0x040fe20003f44070 */
[----:B------:R-:W3:Y:S01]  /*16840*/  LDL R15, [R1+0x3114] ;  /* 0x00311400010f7983 */ /* 0x000ee20000100800 */
[----:B-----5:R-:W-:-:S03]  /*16850*/  ISETP.GT.U32.AND P0, PT, R29, R4, PT ;  /* 0x000000041d00720c */ /* 0x020fc60003f04070 */
[----:B------:R-:W-:Y:S01]  /*16860*/  @!P1 IMAD.IADD R3, R3, 0x1, -R29 ;  /* 0x0000000103039824 */ /* 0x000fe200078e0a1d */
[C---:B------:R-:W-:Y:S02]  /*16870*/  ISETP.GT.U32.AND P3, PT, R29.reuse, R9, PT ;  /* 0x000000091d00720c */ /* 0x040fe40003f64070 */
[C---:B------:R-:W-:Y:S02]  /*16880*/  ISETP.GT.U32.AND P1, PT, R29.reuse, R10, PT ;  /* 0x0000000a1d00720c */ /* 0x040fe40003f24070 */
[----:B------:R-:W-:-:S05]  /*16890*/  ISETP.GT.U32.AND P5, PT, R29, R5, PT ;  /* 0x000000051d00720c */ /* 0x000fca0003fa4070 */
[--C-:B------:R-:W-:Y:S01]  /*168a0*/  @!P0 IMAD.IADD R4, R4, 0x1, -R29.reuse ;  /* 0x0000000104048824 */ /* 0x100fe200078e0a1d */
[C---:B------:R-:W-:Y:S01]  /*168b0*/  ISETP.GT.U32.AND P0, PT, R29.reuse, R11, PT ;  /* 0x0000000b1d00720c */ /* 0x040fe20003f04070 */
[--C-:B------:R-:W-:Y:S01]  /*168c0*/  @!P4 IMAD.IADD R6, R6, 0x1, -R29.reuse ;  /* 0x000000010606c824 */ /* 0x100fe200078e0a1d */
[C---:B------:R-:W-:Y:S01]  /*168d0*/  ISETP.GT.U32.AND P4, PT, R29.reuse, R13, PT ;  /* 0x0000000d1d00720c */ /* 0x040fe20003f84070 */
[--C-:B------:R-:W-:Y:S01]  /*168e0*/  @!P2 IMAD.IADD R8, R8, 0x1, -R29.reuse ;  /* 0x000000010808a824 */ /* 0x100fe200078e0a1d */
[----:B------:R-:W-:Y:S01]  /*168f0*/  ISETP.GT.U32.AND P2, PT, R29, R2, PT ;  /* 0x000000021d00720c */ /* 0x000fe20003f44070 */
[--C-:B------:R-:W-:Y:S01]  /*16900*/  @!P3 IMAD.IADD R9, R9, 0x1, -R29.reuse ;  /* 0x000000010909b824 */ /* 0x100fe200078e0a1d */
[----:B------:R-:W-:Y:S01]  /*16910*/  ISETP.GT.U32.AND P3, PT, R29, R3, PT ;  /* 0x000000031d00720c */ /* 0x000fe20003f64070 */
[--C-:B------:R-:W-:Y:S01]  /*16920*/  @!P5 IMAD.IADD R5, R5, 0x1, -R29.reuse ;  /* 0x000000010505d824 */ /* 0x100fe200078e0a1d */
[C---:B------:R-:W-:Y:S01]  /*16930*/  ISETP.GT.U32.AND P5, PT, R29.reuse, R12, PT ;  /* 0x0000000c1d00720c */ /* 0x040fe20003fa4070 */
[----:B------:R-:W-:Y:S01]  /*16940*/  @!P1 IMAD.IADD R10, R10, 0x1, -R29 ;  /* 0x000000010a0a9824 */ /* 0x000fe200078e0a1d */
[----:B------:R-:W-:-:S03]  /*16950*/  ISETP.GT.U32.AND P1, PT, R29, R4, PT ;  /* 0x000000041d00720c */ /* 0x000fc60003f24070 */
[--C-:B------:R-:W-:Y:S01]  /*16960*/  @!P0 IMAD.IADD R11, R11, 0x1, -R29.reuse ;  /* 0x000000010b0b8824 */ /* 0x100fe200078e0a1d */
[----:B------:R-:W-:Y:S01]  /*16970*/  ISETP.GT.U32.AND P0, PT, R29, R5, PT ;  /* 0x000000051d00720c */ /* 0x000fe20003f04070 */
[--C-:B------:R-:W-:Y:S01]  /*16980*/  @!P4 IMAD.IADD R13, R13, 0x1, -R29.reuse ;  /* 0x000000010d0dc824 */ /* 0x100fe200078e0a1d */
[C---:B------:R-:W-:Y:S01]  /*16990*/  ISETP.GT.U32.AND P4, PT, R29.reuse, R7, PT ;  /* 0x000000071d00720c */ /* 0x040fe20003f84070 */
[--C-:B------:R-:W-:Y:S01]  /*169a0*/  @!P2 IMAD.IADD R2, R2, 0x1, -R29.reuse ;  /* 0x000000010202a824 */ /* 0x100fe200078e0a1d */
[----:B------:R-:W-:Y:S01]  /*169b0*/  ISETP.GT.U32.AND P2, PT, R29, R8, PT ;  /* 0x000000081d00720c */ /* 0x000fe20003f44070 */
[--C-:B------:R-:W-:Y:S02]  /*169c0*/  @!P3 IMAD.IADD R3, R3, 0x1, -R29.reuse ;  /* 0x000000010303b824 */ /* 0x100fe400078e0a1d */
[--C-:B------:R-:W-:Y:S01]  /*169d0*/  @!P5 IMAD.IADD R12, R12, 0x1, -R29.reuse ;  /* 0x000000010c0cd824 */ /* 0x100fe200078e0a1d */
[C---:B------:R-:W-:Y:S01]  /*169e0*/  ISETP.GT.U32.AND P5, PT, R29.reuse, R6, PT ;  /* 0x000000061d00720c */ /* 0x040fe20003fa4070 */
[----:B------:R-:W-:Y:S01]  /*169f0*/  @!P1 IMAD.IADD R4, R4, 0x1, -R29 ;  /* 0x0000000104049824 */ /* 0x000fe200078e0a1d */
[----:B------:R-:W-:-:S03]  /*16a00*/  ISETP.GT.U32.AND P3, PT, R29, R9, PT ;  /* 0x000000091d00720c */ /* 0x000fc60003f64070 */
[--C-:B------:R-:W-:Y:S01]  /*16a10*/  @!P0 IMAD.IADD R5, R5, 0x1, -R29.reuse ;  /* 0x0000000105058824 */ /* 0x100fe200078e0a1d */
[C---:B------:R-:W-:Y:S02]  /*16a20*/  ISETP.GT.U32.AND P1, PT, R29.reuse, R10, PT ;  /* 0x0000000a1d00720c */ /* 0x040fe40003f24070 */
[----:B------:R-:W-:Y:S01]  /*16a30*/  ISETP.GT.U32.AND P0, PT, R29, R11, PT ;  /* 0x0000000b1d00720c */ /* 0x000fe20003f04070 */
[----:B------:R0:W-:Y:S01]  /*16a40*/  STL [R1+0x5820], R2 ;  /* 0x0058200201007387 */ /* 0x0001e20000100800 */
[--C-:B------:R-:W-:Y:S02]  /*16a50*/  @!P4 IMAD.IADD R7, R7, 0x1, -R29.reuse ;  /* 0x000000010707c824 */ /* 0x100fe400078e0a1d */
[--C-:B------:R-:W-:Y:S02]  /*16a60*/  @!P2 IMAD.IADD R8, R8, 0x1, -R29.reuse ;  /* 0x000000010808a824 */ /* 0x100fe400078e0a1d */
[--C-:B------:R-:W-:Y:S01]  /*16a70*/  @!P5 IMAD.IADD R6, R6, 0x1, -R29.reuse ;  /* 0x000000010606d824 */ /* 0x100fe200078e0a1d */
[----:B0-----:R-:W4:Y:S01]  /*16a80*/  LDL.LU R2, [R1+0x3c0] ;  /* 0x0003c00001027983 */ /* 0x001f220000300800 */
[----:B------:R-:W-:-:S03]  /*16a90*/  @!P3 IMAD.IADD R9, R9, 0x1, -R29 ;  /* 0x000000010909b824 */ /* 0x000fc600078e0a1d */
[----:B------:R-:W-:Y:S01]  /*16aa0*/  STL [R1+0x5824], R3 ;  /* 0x0058240301007387 */ /* 0x000fe20000100800 */
[----:B------:R-:W-:-:S03]  /*16ab0*/  @!P1 IMAD.IADD R10, R10, 0x1, -R29 ;  /* 0x000000010a0a9824 */ /* 0x000fc600078e0a1d */
[----:B------:R-:W-:Y:S01]  /*16ac0*/  STL [R1+0x5828], R4 ;  /* 0x0058280401007387 */ /* 0x000fe20000100800 */
[----:B------:R-:W-:-:S03]  /*16ad0*/  @!P0 IMAD.IADD R11, R11, 0x1, -R29 ;  /* 0x000000010b0b8824 */ /* 0x000fc600078e0a1d */
[----:B------:R-:W-:Y:S04]  /*16ae0*/  STL [R1+0x5830], R5 ;  /* 0x0058300501007387 */ /* 0x000fe80000100800 */
[----:B------:R-:W-:Y:S04]  /*16af0*/  STL [R1+0x5834], R6 ;  /* 0x0058340601007387 */ /* 0x000fe80000100800 */
[----:B------:R-:W-:Y:S04]  /*16b00*/  STL [R1+0x5838], R7 ;  /* 0x0058380701007387 */ /* 0x000fe80000100800 */
[----:B------:R-:W-:Y:S04]  /*16b10*/  STL [R1+0x583c], R8 ;  /* 0x00583c0801007387 */ /* 0x000fe80000100800 */
[----:B------:R0:W-:Y:S04]  /*16b20*/  STL [R1+0x5840], R9 ;  /* 0x0058400901007387 */ /* 0x0001e80000100800 */
[----:B0-----:R-:W5:Y:S04]  /*16b30*/  LDL R9, [R1+0x1038] ;  /* 0x0010380001097983 */ /* 0x001f680000100800 */
[----:B------:R0:W-:Y:S04]  /*16b40*/  STL [R1+0x5844], R10 ;  /* 0x0058440a01007387 */ /* 0x0001e80000100800 */
[----:B------:R1:W-:Y:S01]  /*16b50*/  STL [R1+0x5848], R11 ;  /* 0x0058480b01007387 */ /* 0x0003e20000100800 */
[----:B0-----:R-:W-:-:S03]  /*16b60*/  LOP3.LUT R10, R0, 0x30, R14, 0xf8, !PT ;  /* 0x00000030000a7812 */ /* 0x001fc600078ef80e */
[----:B------:R-:W5:Y:S04]  /*16b70*/  LDL.LU R14, [R1+0x5850] ;  /* 0x00585000010e7983 */ /* 0x000f680000300800 */
[----:B------:R-:W5:Y:S01]  /*16b80*/  LDL R5, [R1+0x3104] ;  /* 0x0031040001057983 */ /* 0x000f620000100800 */
[C---:B------:R-:W-:Y:S02]  /*16b90*/  ISETP.GT.U32.AND P1, PT, R29.reuse, R19, PT ;  /* 0x000000131d00720c */ /* 0x040fe40003f24070 */
[C---:B------:R-:W-:Y:S01]  /*16ba0*/  ISETP.GT.U32.AND P5, PT, R29.reuse, R12, PT ;  /* 0x0000000c1d00720c */ /* 0x040fe20003fa4070 */
[----:B-1----:R-:W0:Y:S01]  /*16bb0*/  S2R R11, SR_TID.X ;  /* 0x00000000000b7919 */ /* 0x002e220000002100 */
[C---:B------:R-:W-:Y:S02]  /*16bc0*/  ISETP.GT.U32.AND P2, PT, R29.reuse, R17, PT ;  /* 0x000000111d00720c */ /* 0x040fe40003f44070 */
[C---:B------:R-:W-:Y:S01]  /*16bd0*/  ISETP.GT.U32.AND P0, PT, R29.reuse, R20, PT ;  /* 0x000000141d00720c */ /* 0x040fe20003f04070 */
[----:B------:R-:W5:Y:S01]  /*16be0*/  LDL R7, [R1+0x310c] ;  /* 0x00310c0001077983 */ /* 0x000f620000100800 */
[----:B------:R-:W-:-:S03]  /*16bf0*/  ISETP.GT.U32.AND P6, PT, R29, R13, PT ;  /* 0x0000000d1d00720c */ /* 0x000fc60003fc4070 */
[----:B------:R-:W5:Y:S02]  /*16c00*/  LDL R8, [R1+0x3110] ;  /* 0x0031100001087983 */ /* 0x000f640000100800 */
[--C-:B------:R-:W-:Y:S01]  /*16c10*/  @!P1 IMAD.IADD R19, R19, 0x1, -R29.reuse ;  /* 0x0000000113139824 */ /* 0x100fe200078e0a1d */
[C---:B------:R-:W-:Y:S01]  /*16c20*/  ISETP.GT.U32.AND P1, PT, R29.reuse, R26, PT ;  /* 0x0000001a1d00720c */ /* 0x040fe20003f24070 */
[--C-:B------:R-:W-:Y:S01]  /*16c30*/  @!P5 IMAD.IADD R12, R12, 0x1, -R29.reuse ;  /* 0x000000010c0cd824 */ /* 0x100fe200078e0a1d */
[----:B------:R-:W-:Y:S01]  /*16c40*/  ISETP.GT.U32.AND P5, PT, R29, R21, PT ;  /* 0x000000151d00720c */ /* 0x000fe20003fa4070 */
[--C-:B------:R-:W-:Y:S01]  /*16c50*/  @!P2 IMAD.IADD R17, R17, 0x1, -R29.reuse ;  /* 0x000000011111a824 */ /* 0x100fe200078e0a1d */
[----:B------:R-:W5:Y:S01]  /*16c60*/  LDL R6, [R1+0x3108] ;  /* 0x0031080001067983 */ /* 0x000f620000100800 */
[--C-:B------:R-:W-:Y:S02]  /*16c70*/  @!P0 IMAD.IADD R20, R20, 0x1, -R29.reuse ;  /* 0x0000000114148824 */ /* 0x100fe400078e0a1d */
[--C-:B------:R-:W-:Y:S01]  /*16c80*/  @!P6 IMAD.IADD R13, R13, 0x1, -R29.reuse ;  /* 0x000000010d0de824 */ /* 0x100fe200078e0a1d */
[C---:B------:R-:W-:Y:S01]  /*16c90*/  ISETP.GT.U32.AND P6, PT, R29.reuse, R22, PT ;  /* 0x000000161d00720c */ /* 0x040fe20003fc4070 */
[----:B------:R-:W5:Y:S04]  /*16ca0*/  LDL R4, [R1+0x3100] ;  /* 0x0031000001047983 */ /* 0x000f680000100800 */
[--C-:B------:R-:W-:Y:S01]  /*16cb0*/  @!P1 IMAD.IADD R26, R26, 0x1, -R29.reuse ;  /* 0x000000011a1a9824 */ /* 0x100fe200078e0a1d */
[----:B------:R-:W-:Y:S01]  /*16cc0*/  ISETP.GT.U32.AND P1, PT, R29, R20, PT ;  /* 0x000000141d00720c */ /* 0x000fe20003f24070 */
[--C-:B------:R-:W-:Y:S01]  /*16cd0*/  @!P5 IMAD.IADD R21, R21, 0x1, -R29.reuse ;  /* 0x000000011515d824 */ /* 0x100fe200078e0a1d */
[----:B------:R-:W-:Y:S01]  /*16ce0*/  ISETP.GT.U32.AND P5, PT, R29, R28, PT ;  /* 0x0000001c1d00720c */ /* 0x000fe20003fa4070 */
[----:B------:R-:W5:Y:S04]  /*16cf0*/  LDL R3, [R1+0x103c] ;  /* 0x00103c0001037983 */ /* 0x000f680000100800 */
[----:B------:R-:W-:Y:S01]  /*16d00*/  @!P6 IMAD.IADD R22, R22, 0x1, -R29 ;  /* 0x000000011616e824 */ /* 0x000fe200078e0a1d */
[----:B0-----:R-:W-:Y:S01]  /*16d10*/  SHF.R.U32.HI R0, RZ, 0x1, R11 ;  /* 0x00000001ff007819 */ /* 0x001fe2000001160b */
[----:B------:R-:W-:-:S04]  /*16d20*/  IMAD.SHL.U32 R11, R11, 0x2, RZ ;  /* 0x000000020b0b7824 */ /* 0x000fc800078e00ff */
[--C-:B------:R-:W-:Y:S01]  /*16d30*/  @!P1 IMAD.IADD R20, R20, 0x1, -R29.reuse ;  /* 0x0000000114149824 */ /* 0x100fe200078e0a1d */
[C---:B------:R-:W-:Y:S01]  /*16d40*/  ISETP.GT.U32.AND P1, PT, R29.reuse, R26, PT ;  /* 0x0000001a1d00720c */ /* 0x040fe20003f24070 */
[----:B------:R-:W-:Y:S01]  /*16d50*/  @!P5 IMAD.IADD R28, R28, 0x1, -R29 ;  /* 0x000000011c1cd824 */ /* 0x000fe200078e0a1d */
[----:B------:R-:W-:-:S11]  /*16d60*/  ISETP.GT.U32.AND P5, PT, R29, R22, PT ;  /* 0x000000161d00720c */ /* 0x000fd60003fa4070 */
[--C-:B------:R-:W-:Y:S02]  /*16d70*/  @!P1 IMAD.IADD R26, R26, 0x1, -R29.reuse ;  /* 0x000000011a1a9824 */ /* 0x100fe400078e0a1d */
[----:B------:R-:W-:Y:S01]  /*16d80*/  @!P5 IMAD.IADD R22, R22, 0x1, -R29 ;  /* 0x000000011616d824 */ /* 0x000fe200078e0a1d */
[----:B--2---:R-:W-:-:S13]  /*16d90*/  ISETP.GT.U32.AND P4, PT, R29, R16, PT ;  /* 0x000000101d00720c */ /* 0x004fda0003f84070 */
[----:B------:R-:W-:Y:S01]  /*16da0*/  @!P4 IMAD.IADD R16, R16, 0x1, -R29 ;  /* 0x000000011010c824 */ /* 0x000fe200078e0a1d */
[----:B------:R-:W-:-:S13]  /*16db0*/  ISETP.GT.U32.AND P4, PT, R29, R23, PT ;  /* 0x000000171d00720c */ /* 0x000fda0003f84070 */
[----:B------:R-:W-:Y:S01]  /*16dc0*/  @!P4 IMAD.IADD R23, R23, 0x1, -R29 ;  /* 0x000000011717c824 */ /* 0x000fe200078e0a1d */
[----:B------:R-:W-:-:S13]  /*16dd0*/  ISETP.GT.U32.AND P4, PT, R29, R17, PT ;  /* 0x000000111d00720c */ /* 0x000fda0003f84070 */
[----:B------:R-:W-:Y:S01]  /*16de0*/  @!P4 IMAD.IADD R17, R17, 0x1, -R29 ;  /* 0x000000011111c824 */ /* 0x000fe200078e0a1d */
[----:B------:R-:W-:-:S13]  /*16df0*/  ISETP.GT.U32.AND P4, PT, R29, R23, PT ;  /* 0x000000171d00720c */ /* 0x000fda0003f84070 */
[----:B------:R-:W-:Y:S01]  /*16e00*/  @!P4 IMAD.IADD R23, R23, 0x1, -R29 ;  /* 0x000000011717c824 */ /* 0x000fe200078e0a1d */
[----:B---3--:R-:W-:Y:S02]  /*16e10*/  ISETP.GE.AND P4, PT, R15, RZ, PT ;  /* 0x000000ff0f00720c */ /* 0x008fe40003f86270 */
[----:B----4-:R-:W-:Y:S02]  /*16e20*/  LOP3.LUT R0, R2, 0x10, R0, 0xf8, !PT ;  /* 0x0000001002007812 */ /* 0x010fe400078ef800 */
[----:B------:R-:W2:Y:S04]  /*16e30*/  LDL R2, [R1+0x56d8] ;  /* 0x0056d80001027983 */ /* 0x000ea80000100800 */
[----:B------:R0:W-:Y:S02]  /*16e40*/  STL [R1+0x56f0], R0 ;  /* 0x0056f00001007387 */ /* 0x0001e40000100800 */
[----:B0-----:R-:W-:-:S05]  /*16e50*/  LOP3.LUT R0, R10, 0x30, R11, 0x78, !PT ;  /* 0x000000300a007812 */ /* 0x001fca00078e780b */
[----:B------:R0:W-:Y:S04]  /*16e60*/  STL [R1+0x1030], R0 ;  /* 0x0010300001007387 */ /* 0x0001e80000100800 */
[----:B------:R-:W3:Y:S04]  /*16e70*/  LDL R15, [R1+0x56d4] ;  /* 0x0056d400010f7983 */ /* 0x000ee80000100800 */
[----:B------:R-:W4:Y:S01]  /*16e80*/  LDL.LU R11, [R1+0x58] ;  /* 0x00005800010b7983 */ /* 0x000f220000300800 */
[----:B-----5:R-:W-:Y:S01]  /*16e90*/  ISETP.GE.AND P5, PT, R9, RZ, PT ;  /* 0x000000ff0900720c */ /* 0x020fe20003fa6270 */
[----:B------:R-:W-:-:S02]  /*16ea0*/  IMAD.MOV.U32 R10, RZ, RZ, R14 ;  /* 0x000000ffff0a7224 */ /* 0x000fc400078e000e */
[----:B------:R-:W5:Y:S01]  /*16eb0*/  LDL.LU R14, [R1+0x584c] ;  /* 0x00584c00010e7983 */ /* 0x000f620000300800 */
[----:B------:R-:W-:-:S03]  /*16ec0*/  ISETP.GE.AND P1, PT, R5, RZ, PT ;  /* 0x000000ff0500720c */ /* 0x000fc60003f26270 */
[----:B------:R-:W2:Y:S04]  /*16ed0*/  LDL.LU R5, [R1+0x50] ;  /* 0x0000500001057983 */ /* 0x000ea80000300800 */
[----:B------:R-:W2:Y:S01]  /*16ee0*/  LDL.LU R9, [R1+0x4c] ;  /* 0x00004c0001097983 */ /* 0x000ea20000300800 */
[C---:B------:R-:W-:Y:S02]  /*16ef0*/  ISETP.GT.U32.AND P3, PT, R29.reuse, R18, PT ;  /* 0x000000121d00720c */ /* 0x040fe40003f64070 */
[C---:B------:R-:W-:Y:S02]  /*16f00*/  ISETP.GT.U32.AND P2, PT, R29.reuse, R24, PT ;  /* 0x000000181d00720c */ /* 0x040fe40003f44070 */
[----:B------:R-:W-:-:S09]  /*16f10*/  ISETP.GT.U32.AND P0, PT, R29, R27, PT ;  /* 0x0000001b1d00720c */ /* 0x000fd20003f04070 */
[--C-:B------:R-:W-:Y:S01]  /*16f20*/  @!P3 IMAD.IADD R18, R18, 0x1, -R29.reuse ;  /* 0x000000011212b824 */ /* 0x100fe200078e0a1d */
[----:B------:R-:W-:Y:S01]  /*16f30*/  ISETP.GT.U32.AND P3, PT, R29, R25, PT ;  /* 0x000000191d00720c */ /* 0x000fe20003f64070 */
[----:B------:R-:W-:-:S03]  /*16f40*/  @!P2 IMAD.IADD R24, R24, 0x1, -R29 ;  /* 0x000000011818a824 */ /* 0x000fc600078e0a1d */
[----:B------:R-:W-:Y:S01]  /*16f50*/  ISETP.GT.U32.AND P2, PT, R29, R18, PT ;  /* 0x000000121d00720c */ /* 0x000fe20003f44070 */
[----:B------:R-:W-:Y:S01]  /*16f60*/  @!P0 IMAD.IADD R27, R27, 0x1, -R29 ;  /* 0x000000011b1b8824 */ /* 0x000fe200078e0a1d */
[----:B------:R-:W-:-:S07]  /*16f70*/  ISETP.GT.U32.AND P0, PT, R29, R21, PT ;  /* 0x000000151d00720c */ /* 0x000fce0003f04070 */
[----:B------:R-:W-:Y:S01]  /*16f80*/  @!P3 IMAD.IADD R25, R25, 0x1, -R29 ;  /* 0x000000011919b824 */ /* 0x000fe200078e0a1d */
[----:B------:R-:W-:-:S03]  /*16f90*/  ISETP.GT.U32.AND P3, PT, R29, R19, PT ;  /* 0x000000131d00720c */ /* 0x000fc60003f64070 */
[--C-:B------:R-:W-:Y:S01]  /*16fa0*/  @!P2 IMAD.IADD R18, R18, 0x1, -R29.reuse ;  /* 0x000000011212a824 */ /* 0x100fe200078e0a1d */
[C---:B------:R-:W-:Y:S02]  /*16fb0*/  ISETP.GT.U32.AND P2, PT, R29.reuse, R24, PT ;  /* 0x000000181d00720c */ /* 0x040fe40003f44070 */
[----:B------:R-:W-:Y:S01]  /*16fc0*/  ISETP.GT.U32.AND P6, PT, R29, R16, PT ;  /* 0x000000101d00720c */ /* 0x000fe20003fc4070 */
[----:B------:R-:W-:-:S06]  /*16fd0*/  @!P0 IMAD.IADD R21, R21, 0x1, -R29 ;  /* 0x0000000115158824 */ /* 0x000fcc00078e0a1d */
[----:B------:R-:W-:Y:S01]  /*16fe0*/  @!P3 IMAD.IADD R19, R19, 0x1, -R29 ;  /* 0x000000011313b824 */ /* 0x000fe200078e0a1d */
[----:B------:R-:W-:-:S03]  /*16ff0*/  ISETP.GT.U32.AND P3, PT, R29, R25, PT ;  /* 0x000000191d00720c */ /* 0x000fc60003f64070 */
[--C-:B------:R-:W-:Y:S01]  /*17000*/  @!P2 IMAD.IADD R24, R24, 0x1, -R29.reuse ;  /* 0x000000011818a824 */ /* 0x100fe200078e0a1d */
[----:B------:R-:W-:Y:S02]  /*17010*/  ISETP.GE.AND P2, PT, R7, RZ, PT ;  /* 0x000000ff0700720c */ /* 0x000fe40003f46270 */
[C---:B------:R-:W-:Y:S01]  /*17020*/  ISETP.GT.U32.AND P0, PT, R29.reuse, R28, PT ;  /* 0x0000001c1d00720c */ /* 0x040fe20003f04070 */
[--C-:B------:R-:W-:Y:S01]  /*17030*/  @!P6 IMAD.IADD R16, R16, 0x1, -R29.reuse ;  /* 0x000000011010e824 */ /* 0x100fe200078e0a1d */
[----:B------:R-:W-:Y:S01]  /*17040*/  ISETP.GT.U32.AND P6, PT, R29, R27, PT ;  /* 0x0000001b1d00720c */ /* 0x000fe20003fc4070 */
[----:B------:R-:W3:Y:S04]  /*17050*/  LDL R7, [R1+0x56c8] ;  /* 0x0056c80001077983 */ /* 0x000ee80000100800 */
[----:B------:R-:W-:Y:S01]  /*17060*/  @!P3 IMAD.IADD R25, R25, 0x1, -R29 ;  /* 0x000000011919b824 */ /* 0x000fe200078e0a1d */
[----:B------:R-:W-:-:S05]  /*17070*/  ISETP.GE.AND P3, PT, R8, RZ, PT ;  /* 0x000000ff0800720c */ /* 0x000fca0003f66270 */
[--C-:B------:R-:W-:Y:S01]  /*17080*/  @!P0 IMAD.IADD R28, R28, 0x1, -R29.reuse ;  /* 0x000000011c1c8824 */ /* 0x100fe200078e0a1d */
[----:B------:R-:W-:Y:S01]  /*17090*/  ISETP.GE.AND P0, PT, R6, RZ, PT ;  /* 0x000000ff0600720c */ /* 0x000fe20003f06270 */
[----:B------:R-:W-:Y:S02]  /*170a0*/  @!P6 IMAD.IADD R27, R27, 0x1, -R29 ;  /* 0x000000011b1be824 */ /* 0x000fe400078e0a1d */
[----:B------:R-:W-:Y:S01]  /*170b0*/  @!P4 IMAD.MOV R10, RZ, RZ, -R10 ;  /* 0x000000ffff0ac224 */ /* 0x000fe200078e0a0a */
[----:B------:R-:W-:Y:S01]  /*170c0*/  ISETP.GE.AND P4, PT, R3, RZ, PT ;  /* 0x000000ff0300720c */ /* 0x000fe20003f86270 */
[----:B--2---:R-:W-:Y:S01]  /*170d0*/  @!P2 IMAD.MOV R9, RZ, RZ, -R9 ;  /* 0x000000ffff09a224 */ /* 0x004fe200078e0a09 */
[----:B------:R-:W-:Y:S02]  /*170e0*/  ISETP.GE.AND P2, PT, R2, RZ, PT ;  /* 0x000000ff0200720c */ /* 0x000fe40003f46270 */
[----:B------:R-:W2:Y:S04]  /*170f0*/  LDL R2, [R1+0x56c4] ;  /* 0x0056c40001027983 */ /* 0x000ea80000100800 */
[----:B------:R-:W2:Y:S04]  /*17100*/  LDL.LU R8, [R1+0x3bc] ;  /* 0x0003bc0001087983 */ /* 0x000ea80000300800 */
[----:B------:R-:W3:Y:S01]  /*17110*/  LDL.LU R6, [R1+0x48] ;  /* 0x0000480001067983 */ /* 0x000ee20000300800 */
[----:B------:R-:W-:Y:S01]  /*17120*/  @!P3 IMAD.MOV R5, RZ, RZ, -R5 ;  /* 0x000000ffff05b224 */ /* 0x000fe200078e0a05 */
[----:B-----5:R-:W-:-:S02]  /*17130*/  ISETP.NE.AND P3, PT, R14, RZ, PT ;  /* 0x000000ff0e00720c */ /* 0x020fc40003f65270 */
[----:B------:R-:W5:Y:S01]  /*17140*/  LDL.LU R29, [R1+0x3a8] ;  /* 0x0003a800011d7983 */ /* 0x000f620000300800 */
[----:B0-----:R-:W-:-:S03]  /*17150*/  LOP3.LUT R0, RZ, R14, RZ, 0x33, !PT ;  /* 0x0000000eff007212 */ /* 0x001fc600078e33ff */
[----:B------:R-:W5:Y:S04]  /*17160*/  LDL R3, [R1+0x56c0] ;  /* 0x0056c00001037983 */ /* 0x000f680000100800 */
[----:B------:R-:W5:Y:S01]  /*17170*/  LDL.LU R14, [R1+0x3b0] ;  /* 0x0003b000010e7983 */ /* 0x000f620000300800 */
[----:B----4-:R-:W-:Y:S01]  /*17180*/  @!P5 IMAD.MOV R11, RZ, RZ, -R11 ;  /* 0x000000ffff0bd224 */ /* 0x010fe200078e0a0b */
[----:B------:R-:W-:Y:S02]  /*17190*/  ISETP.GE.AND P5, PT, R4, RZ, PT ;  /* 0x000000ff0400720c */ /* 0x000fe40003fa6270 */
[C---:B------:R-:W-:Y:S01]  /*171a0*/  SEL R10, R0.reuse, R10, !P3 ;  /* 0x0000000a000a7207 */ /* 0x040fe20005800000 */
[----:B------:R-:W4:Y:S01]  /*171b0*/  LDL R4, [R1+0x56bc] ;  /* 0x0056bc0001047983 */ /* 0x000f220000100800 */
[----:B------:R-:W-:-:S02]  /*171c0*/  SEL R11, R0, R11, !P3 ;  /* 0x0000000b000b7207 */ /* 0x000fc40005800000 */
[C---:B------:R-:W-:Y:S02]  /*171d0*/  SEL R5, R0.reuse, R5, !P3 ;  /* 0x0000000500057207 */ /* 0x040fe40005800000 */
[----:B------:R-:W-:Y:S01]  /*171e0*/  SEL R9, R0, R9, !P3 ;  /* 0x0000000900097207 */ /* 0x000fe20005800000 */
[----:B--2---:R-:W-:Y:S01]  /*171f0*/  @!P0 IMAD.MOV R8, RZ, RZ, -R8 ;  /* 0x000000ffff088224 */ /* 0x004fe200078e0a08 */
[----:B---3--:R-:W-:Y:S02]  /*17200*/  ISETP.GE.AND P0, PT, R15, RZ, PT ;  /* 0x000000ff0f00720c */ /* 0x008fe40003f06270 */
[----:B------:R-:W2:Y:S01]  /*17210*/  LDL R15, [R1+0x56b8] ;  /* 0x0056b800010f7983 */ /* 0x000ea20000100800 */
[----:B------:R-:W-:-:S03]  /*17220*/  @!P1 IMAD.MOV R6, RZ, RZ, -R6 ;  /* 0x000000ffff069224 */ /* 0x000fc600078e0a06 */
[----:B------:R0:W-:Y:S01]  /*17230*/  STL [R1+0x548], R11 ;  /* 0x0005480b01007387 */ /* 0x0001e20000100800 */
[C---:B------:R-:W-:Y:S01]  /*17240*/  SEL R8, R0.reuse, R8, !P3 ;  /* 0x0000000800087207 */ /* 0x040fe20005800000 */
[----:B-----5:R-:W-:Y:S01]  /*17250*/  @!P5 IMAD.MOV R29, RZ, RZ, -R29 ;  /* 0x000000ffff1dd224 */ /* 0x020fe200078e0a1d */
[----:B------:R-:W-:Y:S01]  /*17260*/  SEL R6, R0, R6, !P3 ;  /* 0x0000000600067207 */ /* 0x000fe20005800000 */
[----:B0-----:R-:W3:Y:S04]  /*17270*/  LDL.LU R11, [R1+0x5848] ;  /* 0x00584800010b7983 */ /* 0x001ee80000300800 */
[----:B------:R0:W-:Y:S01]  /*17280*/  STL [R1+0x544], R10 ;  /* 0x0005440a01007387 */ /* 0x0001e20000100800 */
[----:B------:R-:W-:-:S03]  /*17290*/  @!P4 IMAD.MOV R14, RZ, RZ, -R14 ;  /* 0x000000ffff0ec224 */ /* 0x000fc600078e0a0e */
[----:B0-----:R-:W5:Y:S04]  /*172a0*/  LDL.LU R10, [R1+0x5844] ;  /* 0x00584400010a7983 */ /* 0x001f680000300800 */
[----:B------:R0:W-:Y:S04]  /*172b0*/  STL [R1+0x540], R5 ;  /* 0x0005400501007387 */ /* 0x0001e80000100800 */
[----:B0-----:R-:W2:Y:S04]  /*172c0*/  LDL R5, [R1+0x563c] ;  /* 0x00563c0001057983 */ /* 0x001ea80000100800 */
[----:B------:R0:W-:Y:S04]  /*172d0*/  STL [R1+0x53c], R9 ;  /* 0x00053c0901007387 */ /* 0x0001e80000100800 */
[----:B0-----:R-:W2:Y:S04]  /*172e0*/  LDL.LU R9, [R1+0x5840] ;  /* 0x0058400001097983 */ /* 0x001ea80000300800 */
[----:B------:R0:W-:Y:S04]  /*172f0*/  STL [R1+0x538], R8 ;  /* 0x0005380801007387 */ /* 0x0001e80000100800 */
[----:B0-----:R-:W2:Y:S04]  /*17300*/  LDL.LU R8, [R1+0x583c] ;  /* 0x00583c0001087983 */ /* 0x001ea80000300800 */
[----:B------:R0:W-:Y:S02]  /*17310*/  STL [R1+0x534], R6 ;  /* 0x0005340601007387 */ /* 0x0001e40000100800 */
[----:B0-----:R-:W-:-:S02]  /*17320*/  SEL R6, R0, R29, !P3 ;  /* 0x0000001d00067207 */ /* 0x001fc40005800000 */
[----:B------:R-:W-:Y:S01]  /*17330*/  SEL R0, R0, R14, !P3 ;  /* 0x0000000e00007207 */ /* 0x000fe20005800000 */
[----:B------:R-:W2:Y:S04]  /*17340*/  LDL R29, [R1+0x56cc] ;  /* 0x0056cc00011d7983 */ /* 0x000ea80000100800 */
[----:B------:R0:W-:Y:S04]  /*17350*/  STL [R1+0x530], R6 ;  /* 0x0005300601007387 */ /* 0x0001e80000100800 */
[----:B------:R-:W3:Y:S04]  /*17360*/  LDL R14, [R1+0x5638] ;  /* 0x00563800010e7983 */ /* 0x000ee80000100800 */
[----:B0-----:R-:W3:Y:S04]  /*17370*/  LDL R6, [R1+0x56b4] ;  /* 0x0056b40001067983 */ /* 0x001ee80000100800 */
[----:B------:R0:W-:Y:S04]  /*17380*/  STL [R1+0x56f4], R0 ;  /* 0x0056f40001007387 */ /* 0x0001e80000100800 */
[----:B0-----:R-:W3:Y:S01]  /*17390*/  LDL R0, [R1+0x56d0] ;  /* 0x0056d00001007983 */ /* 0x001ee20000100800 */
[----:B--2---:R-:W-:-:S03]  /*173a0*/  ISETP.GE.AND P1, PT, R29, RZ, PT ;  /* 0x000000ff1d00720c */ /* 0x004fc60003f26270 */
[----:B------:R-:W2:Y:S01]  /*173b0*/  LDL R29, [R1+0x56b0] ;  /* 0x0056b000011d7983 */ /* 0x000ea20000100800 */
[----:B---3--:R-:W-:-:S03]  /*173c0*/  ISETP.GE.AND P5, PT, R0, RZ, PT ;  /* 0x000000ff0000720c */ /* 0x008fc60003fa6270 */
[----:B------:R-:W3:Y:S01]  /*173d0*/  LDL.LU R0, [R1+0x3b4] ;  /* 0x0003b40001007983 */ /* 0x000ee20000300800 */
[----:B------:R-:W-:Y:S02]  /*173e0*/  ISETP.GE.AND P4, PT, R2, RZ, PT ;  /* 0x000000ff0200720c */ /* 0x000fe40003f86270 */
[----:B------:R-:W-:Y:S01]  /*173f0*/  ISETP.GE.AND P3, PT, R7, RZ, PT ;  /* 0x000000ff0700720c */ /* 0x000fe20003f66270 */
[----:B------:R-:W2:Y:S04]  /*17400*/  LDL R2, [R1+0x56ac] ;  /* 0x0056ac0001027983 */ /* 0x000ea80000100800 */
[----:B------:R-:W2:Y:S01]  /*17410*/  LDL.LU R7, [R1+0x3b8] ;  /* 0x0003b80001077983 */ /* 0x000ea20000300800 */
[----:B---3--:R-:W-:Y:S01]  /*17420*/  @!P2 IMAD.MOV R0, RZ, RZ, -R0 ;  /* 0x000000ffff00a224 */ /* 0x008fe200078e0a00 */
[----:B------:R-:W-:-:S02]  /*17430*/  ISETP.GE.AND P2, PT, R3, RZ, PT ;  /* 0x000000ff0300720c */ /* 0x000fc40003f46270 */
[----:B------:R-:W3:Y:S04]  /*17440*/  LDL R3, [R1+0x56a8] ;  /* 0x0056a80001037983 */ /* 0x000ee80000100800 */
[----:B------:R0:W-:Y:S04]  /*17450*/  STL [R1+0x3e0], R0 ;  /* 0x0003e00001007387 */ /* 0x0001e80000100800 */
[----:B0-----:R-:W3:Y:S01]  /*17460*/  LDL.LU R0, [R1+0x3ac] ;  /* 0x0003ac0001007983 */ /* 0x001ee20000300800 */
[----:B--2---:R-:W-:Y:S01]  /*17470*/  @!P0 IMAD.MOV R7, RZ, RZ, -R7 ;  /* 0x000000ffff078224 */ /* 0x004fe200078e0a07 */
[----:B----4-:R-:W-:-:S02]  /*17480*/  ISETP.GE.AND P0, PT, R4, RZ, PT ;  /* 0x000000ff0400720c */ /* 0x010fc40003f06270 */
[----:B------:R-:W2:Y:S04]  /*17490*/  LDL R4, [R1+0x56a4] ;  /* 0x0056a40001047983 */ /* 0x000ea80000100800 */
[----:B------:R0:W-:Y:S04]  /*174a0*/  STL [R1+0x3dc], R7 ;  /* 0x0003dc0701007387 */ /* 0x0001e80000100800 */
[----:B0-----:R-:W4:Y:S01]  /*174b0*/  LDL.LU R7, [R1+0x394] ;  /* 0x0003940001077983 */ /* 0x001f220000300800 */
[----:B---3--:R-:W-:Y:S01]  /*174c0*/  @!P5 IMAD.MOV R0, RZ, RZ, -R0 ;  /* 0x000000ffff00d224 */ /* 0x008fe200078e0a00 */
[----:B------:R-:W-:-:S02]  /*174d0*/  ISETP.GE.AND P5, PT, R15, RZ, PT ;  /* 0x000000ff0f00720c */ /* 0x000fc40003fa6270 */
[----:B------:R-:W3:Y:S04]  /*174e0*/  LDL R15, [R1+0x56a0] ;  /* 0x0056a000010f7983 */ /* 0x000ee80000100800 */
[----:B------:R0:W-:Y:S04]  /*174f0*/  STL [R1+0x3d8], R0 ;  /* 0x0003d80001007387 */ /* 0x0001e80000100800 */
[----:B0-----:R-:W2:Y:S01]  /*17500*/  LDL.LU R0, [R1+0x39c] ;  /* 0x00039c0001007983 */ /* 0x001ea20000300800 */
[----:B----4-:R-:W-:Y:S01]  /*17510*/  @!P1 IMAD.MOV R7, RZ, RZ, -R7 ;  /* 0x000000ffff079224 */ /* 0x010fe200078e0a07 */
[----:B------:R-:W-:-:S02]  /*17520*/  ISETP.GE.AND P1, PT, R5, RZ, PT ;  /* 0x000000ff0500720c */ /* 0x000fc40003f26270 */
[----:B------:R-:W4:Y:S04]  /*17530*/  LDL R5, [R1+0x569c] ;  /* 0x00569c0001057983 */ /* 0x000f280000100800 */
[----:B------:R0:W-:Y:S04]  /*17540*/  STL [R1+0x3d4], R7 ;  /* 0x0003d40701007387 */ /* 0x0001e80000100800 */
[----:B0-----:R-:W3:Y:S01]  /*17550*/  LDL.LU R7, [R1+0x3a0] ;  /* 0x0003a00001077983 */ /* 0x001ee20000300800 */
[----:B--2---:R-:W-:Y:S01]  /*17560*/  @!P3 IMAD.MOV R0, RZ, RZ, -R0 ;  /* 0x000000ffff00b224 */ /* 0x004fe200078e0a00 */
[----:B------:R-:W-:-:S02]  /*17570*/  ISETP.GE.AND P3, PT, R14, RZ, PT ;  /* 0x000000ff0e00720c */ /* 0x000fc40003f66270 */
[----:B------:R-:W2:Y:S04]  /*17580*/  LDL R14, [R1+0x5698] ;  /* 0x00569800010e7983 */ /* 0x000ea80000100800 */
[----:B------:R0:W-:Y:S04]  /*17590*/  STL [R1+0x3d0], R0 ;  /* 0x0003d00001007387 */ /* 0x0001e80000100800 */
[----:B0-----:R-:W2:Y:S01]  /*175a0*/  LDL.LU R0, [R1+0x3a4] ;  /* 0x0003a40001007983 */ /* 0x001ea20000300800 */
[----:B---3--:R-:W-:Y:S01]  /*175b0*/  @!P4 IMAD.MOV R7, RZ, RZ, -R7 ;  /* 0x000000ffff07c224 */ /* 0x008fe200078e0a07 */
[----:B------:R-:W-:-:S02]  /*175c0*/  ISETP.GE.AND P4, PT, R6, RZ, PT ;  /* 0x000000ff0600720c */ /* 0x000fc40003f86270 */
[----:B------:R-:W3:Y:S04]  /*175d0*/  LDL R6, [R1+0x5694] ;  /* 0x0056940001067983 */ /* 0x000ee80000100800 */
        /* <DEDUP_REMOVED lines=28> */
[----:B----4-:R-:W-:-:S02]  /*177a0*/  ISETP.GE.AND P4, PT, R5, RZ, PT ;  /* 0x000000ff0500720c */ /* 0x010fc40003f86270 */
[----:B------:R-:W3:Y:S04]  /*177b0*/  LDL R5, [R1+0x567c] ;  /* 0x00567c0001057983 */ /* 0x000ee80000100800 */
[----:B------:R0:W-:Y:S04]  /*177c0*/  STL [R1+0x3b4], R7 ;  /* 0x0003b40701007387 */ /* 0x0001e80000100800 */
[----:B0-----:R-:W4:Y:S01]  /*177d0*/  LDL.LU R7, [R1+0x36c] ;  /* 0x00036c0001077983 */ /* 0x001f220000300800 */
[----:B--2---:R-:W-:Y:S01]  /*177e0*/  @!P2 IMAD.MOV R0, RZ, RZ, -R0 ;  /* 0x000000ffff00a224 */ /* 0x004fe200078e0a00 */
[----:B------:R-:W-:-:S02]  /*177f0*/  ISETP.GE.AND P2, PT, R14, RZ, PT ;  /* 0x000000ff0e00720c */ /* 0x000fc40003f46270 */
[----:B------:R-:W2:Y:S04]  /*17800*/  LDL R14, [R1+0x5678] ;  /* 0x00567800010e7983 */ /* 0x000ea80000100800 */
        /* <DEDUP_REMOVED lines=832> */
[----:B---3--:R-:W-:-:S05]  /*1ac10*/  @!P4 IMAD.MOV R7, RZ, RZ, -R7 ;  /* 0x000000ffff07c224 */ /* 0x008fca00078e0a07 */
[----:B------:R0:W-:Y:S01]  /*1ac20*/  STL [R1+0xf4], R7 ;  /* 0x0000f40701007387 */ /* 0x0001e20000100800 */
[----:B------:R-:W-:-:S03]  /*1ac30*/  ISETP.GE.AND P4, PT, R5, RZ, PT ;  /* 0x000000ff0500720c */ /* 0x000fc60003f86270 */
[----:B0-----:R-:W3:Y:S04]  /*1ac40*/  LDL.LU R7, [R1+0xb8] ;  /* 0x0000b80001077983 */ /* 0x001ee80000300800 */
[----:B------:R-:W5:Y:S01]  /*1ac50*/  LDL R5, [R1+0x5218] ;  /* 0x0052180001057983 */ /* 0x000f620000100800 */
[----:B--2---:R-:W-:-:S05]  /*1ac60*/  @!P2 IMAD.MOV R0, RZ, RZ, -R0 ;  /* 0x000000ffff00a224 */ /* 0x004fca00078e0a00 */
[----:B------:R0:W-:Y:S04]  /*1ac70*/  STL [R1+0xf0], R0 ;  /* 0x0000f00001007387 */ /* 0x0001e80000100800 */
[----:B0-----:R-:W2:Y:S01]  /*1ac80*/  LDL.LU R0, [R1+0xac] ;  /* 0x0000ac0001007983 */ /* 0x001ea20000300800 */
[----:B------:R-:W-:Y:S01]  /*1ac90*/  ISETP.GE.AND P2, PT, R14, RZ, PT ;  /* 0x000000ff0e00720c */ /* 0x000fe20003f46270 */
[----:B---3--:R-:W-:Y:S01]  /*1aca0*/  @!P0 IMAD.MOV R7, RZ, RZ, -R7 ;  /* 0x000000ffff078224 */ /* 0x008fe200078e0a07 */
[----:B----4-:R-:W-:Y:S01]  /*1acb0*/  ISETP.GE.AND P0, PT, R6, RZ, PT ;  /* 0x000000ff0600720c */ /* 0x010fe20003f06270 */
[----:B------:R-:W3:Y:S04]  /*1acc0*/  LDL R14, [R1+0x521c] ;  /* 0x00521c00010e7983 */ /* 0x000ee80000100800 */
[----:B------:R-:W4:Y:S04]  /*1acd0*/  LDL.LU R6, [R1+0x80] ;  /* 0x0000800001067983 */ /* 0x000f280000300800 */
[----:B------:R0:W-:Y:S04]  /*1ace0*/  STL [R1+0xec], R7 ;  /* 0x0000ec0701007387 */ /* 0x0001e80000100800 */
[----:B0-----:R-:W3:Y:S01]  /*1acf0*/  LDL R7, [R1+0x5220] ;  /* 0x0052200001077983 */ /* 0x001ee20000100800 */
[----:B--2---:R-:W-:-:S05]  /*1ad00*/  @!P5 IMAD.MOV R0, RZ, RZ, -R0 ;  /* 0x000000ffff00d224 */ /* 0x004fca00078e0a00 */
[----:B------:R0:W-:Y:S04]  /*1ad10*/  STL [R1+0xe4], R0 ;  /* 0x0000e40001007387 */ /* 0x0001e80000100800 */
[----:B0-----:R-:W2:Y:S01]  /*1ad20*/  LDL.LU R0, [R1+0x88] ;  /* 0x0000880001007983 */ /* 0x001ea20000300800 */
[----:B----4-:R-:W-:Y:S01]  /*1ad30*/  @!P1 IMAD.MOV R6, RZ, RZ, -R6 ;  /* 0x000000ffff069224 */ /* 0x010fe200078e0a06 */
[----:B------:R-:W-:Y:S02]  /*1ad40*/  ISETP.GE.AND P5, PT, R29, RZ, PT ;  /* 0x000000ff1d00720c */ /* 0x000fe40003fa6270 */
[----:B------:R-:W-:Y:S01]  /*1ad50*/  ISETP.GE.AND P1, PT, R2, RZ, PT ;  /* 0x000000ff0200720c */ /* 0x000fe20003f26270 */
[----:B------:R-:W4:Y:S04]  /*1ad60*/  LDL R29, [R1+0x5224] ;  /* 0x00522400011d7983 */ /* 0x000f280000100800 */
        /* <DEDUP_REMOVED lines=9> */
[----:B------:R-:W-:-:S04]  /*1ae00*/  ISETP.GE.AND P4, PT, R4, RZ, PT ;  /* 0x000000ff0400720c */ /* 0x000fc80003f86270 */
[----:B------:R0:W-:Y:S04]  /*1ae10*/  STL [R1+0xd4], R6 ;  /* 0x0000d40601007387 */ /* 0x0001e80000100800 */
[----:B0-----:R-:W3:Y:S04]  /*1ae20*/  LDL R6, [R1+0x5230] ;  /* 0x0052300001067983 */ /* 0x001ee80000100800 */
[----:B------:R-:W3:Y:S01]  /*1ae30*/  LDL.LU R4, [R1+0x84] ;  /* 0x0000840001047983 */ /* 0x000ee20000300800 */
[----:B--2---:R-:W-:Y:S01]  /*1ae40*/  @!P2 IMAD.MOV R0, RZ, RZ, -R0 ;  /* 0x000000ffff00a224 */ /* 0x004fe200078e0a00 */
[----:B------:R-:W-:-:S04]  /*1ae50*/  ISETP.GE.AND P2, PT, R15, RZ, PT ;  /* 0x000000ff0f00720c */ /* 0x000fc80003f46270 */
[----:B------:R0:W-:Y:S04]  /*1ae60*/  STL [R1+0xc4], R0 ;  /* 0x0000c40001007387 */ /* 0x0001e80000100800 */
[----:B0-----:R-:W2:Y:S04]  /*1ae70*/  LDL R0, [R1+0x5234] ;  /* 0x0052340001007983 */ /* 0x001ea80000100800 */
[----:B------:R-:W2:Y:S01]  /*1ae80*/  LDL.LU R15, [R1+0x6c] ;  /* 0x00006c00010f7983 */ /* 0x000ea20000300800 */
[----:B---3--:R-:W-:Y:S01]  /*1ae90*/  @!P0 IMAD.MOV R4, RZ, RZ, -R4 ;  /* 0x000000ffff048224 */ /* 0x008fe200078e0a04 */
[----:B-----5:R-:W-:-:S04]  /*1aea0*/  ISETP.GE.AND P0, PT, R5, RZ, PT ;  /* 0x000000ff0500720c */ /* 0x020fc80003f06270 */
[----:B------:R0:W-:Y:S04]  /*1aeb0*/  STL [R1+0xc0], R4 ;  /* 0x0000c00401007387 */ /* 0x0001e80000100800 */
[----:B0-----:R-:W3:Y:S04]  /*1aec0*/  LDL R4, [R1+0x5238] ;  /* 0x0052380001047983 */ /* 0x001ee80000100800 */
[----:B------:R-:W5:Y:S01]  /*1aed0*/  LDL.LU R5, [R1+0x74] ;  /* 0x0000740001057983 */ /* 0x000f620000300800 */
[----:B--2---:R-:W-:Y:S01]  /*1aee0*/  @!P5 IMAD.MOV R15, RZ, RZ, -R15 ;  /* 0x000000ffff0fd224 */ /* 0x004fe200078e0a0f */
[----:B------:R-:W-:-:S04]  /*1aef0*/  ISETP.GE.AND P5, PT, R14, RZ, PT ;  /* 0x000000ff0e00720c */ /* 0x000fc80003fa6270 */
[----:B------:R0:W-:Y:S04]  /*1af00*/  STL [R1+0xbc], R15 ;  /* 0x0000bc0f01007387 */ /* 0x0001e80000100800 */
[----:B0-----:R-:W2:Y:S04]  /*1af10*/  LDL R15, [R1+0x523c] ;  /* 0x00523c00010f7983 */ /* 0x001ea80000100800 */
[----:B------:R-:W2:Y:S01]  /*1af20*/  LDL.LU R14, [R1+0x78] ;  /* 0x00007800010e7983 */ /* 0x000ea20000300800 */
[----:B-----5:R-:W-:Y:S01]  /*1af30*/  @!P1 IMAD.MOV R5, RZ, RZ, -R5 ;  /* 0x000000ffff059224 */ /* 0x020fe200078e0a05 */
[----:B------:R-:W-:-:S04]  /*1af40*/  ISETP.GE.AND P1, PT, R7, RZ, PT ;  /* 0x000000ff0700720c */ /* 0x000fc80003f26270 */
[----:B------:R0:W-:Y:S04]  /*1af50*/  STL [R1+0xb8], R5 ;  /* 0x0000b80501007387 */ /* 0x0001e80000100800 */
[----:B0-----:R-:W5:Y:S04]  /*1af60*/  LDL R5, [R1+0x5240] ;  /* 0x0052400001057983 */ /* 0x001f680000100800 */
[----:B------:R-:W3:Y:S01]  /*1af70*/  LDL.LU R7, [R1+0x7c] ;  /* 0x00007c0001077983 */ /* 0x000ee20000300800 */
[----:B--2---:R-:W-:Y:S01]  /*1af80*/  @!P3 IMAD.MOV R14, RZ, RZ, -R14 ;  /* 0x000000ffff0eb224 */ /* 0x004fe200078e0a0e */
[----:B----4-:R-:W-:-:S04]  /*1af90*/  ISETP.GE.AND P3, PT, R29, RZ, PT ;  /* 0x000000ff1d00720c */ /* 0x010fc80003f66270 */
[----:B------:R0:W-:Y:S04]  /*1afa0*/  STL [R1+0xb4], R14 ;  /* 0x0000b40e01007387 */ /* 0x0001e80000100800 */
[----:B0-----:R-:W2:Y:S04]  /*1afb0*/  LDL R14, [R1+0x5244] ;  /* 0x00524400010e7983 */ /* 0x001ea80000100800 */
[----:B------:R-:W4:Y:S01]  /*1afc0*/  LDL.LU R29, [R1+0x70] ;  /* 0x00007000011d7983 */ /* 0x000f220000300800 */
[----:B---3--:R-:W-:Y:S01]  /*1afd0*/  @!P4 IMAD.MOV R7, RZ, RZ, -R7 ;  /* 0x000000ffff07c224 */ /* 0x008fe200078e0a07 */
[----:B------:R-:W-:-:S02]  /*1afe0*/  ISETP.GE.AND P4, PT, R2, RZ, PT ;  /* 0x000000ff0200720c */ /* 0x000fc40003f86270 */
[----:B------:R-:W3:Y:S04]  /*1aff0*/  LDL R2, [R1+0x5248] ;  /* 0x0052480001027983 */ /* 0x000ee80000100800 */
[----:B------:R0:W-:Y:S04]  /*1b000*/  STL [R1+0xb0], R7 ;  /* 0x0000b00701007387 */ /* 0x0001e80000100800 */
[----:B0-----:R-:W2:Y:S01]  /*1b010*/  LDL.LU R7, [R1+0x40] ;  /* 0x0000400001077983 */ /* 0x001ea20000300800 */
[----:B----4-:R-:W-:Y:S01]  /*1b020*/  @!P2 IMAD.MOV R29, RZ, RZ, -R29 ;  /* 0x000000ffff1da224 */ /* 0x010fe200078e0a1d */
[----:B------:R-:W-:-:S02]  /*1b030*/  ISETP.GE.AND P2, PT, R3, RZ, PT ;  /* 0x000000ff0300720c */ /* 0x000fc40003f46270 */
[----:B------:R-:W4:Y:S04]  /*1b040*/  LDL.LU R3, [R1+0x3c] ;  /* 0x00003c0001037983 */ /* 0x000f280000300800 */
[----:B------:R0:W-:Y:S04]  /*1b050*/  STL [R1+0xac], R29 ;  /* 0x0000ac1d01007387 */ /* 0x0001e80000100800 */
[----:B0-----:R-:W3:Y:S01]  /*1b060*/  LDL R29, [R1+0x524c] ;  /* 0x00524c00011d7983 */ /* 0x001ee20000100800 */
[----:B--2---:R-:W-:Y:S01]  /*1b070*/  @!P0 IMAD.MOV R7, RZ, RZ, -R7 ;  /* 0x000000ffff078224 */ /* 0x004fe200078e0a07 */
[----:B------:R-:W-:-:S04]  /*1b080*/  ISETP.GE.AND P0, PT, R6, RZ, PT ;  /* 0x000000ff0600720c */ /* 0x000fc80003f06270 */
[----:B------:R0:W-:Y:S04]  /*1b090*/  STL [R1+0xa0], R7 ;  /* 0x0000a00701007387 */ /* 0x0001e80000100800 */
[----:B0-----:R-:W2:Y:S04]  /*1b0a0*/  LDL.LU R7, [R1+0x5838] ;  /* 0x0058380001077983 */ /* 0x001ea80000300800 */
[----:B------:R-:W2:Y:S01]  /*1b0b0*/  LDL.LU R6, [R1+0x38] ;  /* 0x0000380001067983 */ /* 0x000ea20000300800 */
[----:B----4-:R-:W-:Y:S01]  /*1b0c0*/  @!P5 IMAD.MOV R3, RZ, RZ, -R3 ;  /* 0x000000ffff03d224 */ /* 0x010fe200078e0a03 */
[----:B------:R-:W-:-:S04]  /*1b0d0*/  ISETP.GE.AND P5, PT, R0, RZ, PT ;  /* 0x000000ff0000720c */ /* 0x000fc80003fa6270 */
[----:B------:R0:W-:Y:S04]  /*1b0e0*/  STL [R1+0x90], R3 ;  /* 0x0000900301007387 */ /* 0x0001e80000100800 */
[----:B0-----:R-:W4:Y:S04]  /*1b0f0*/  LDL R3, [R1+0x5250] ;  /* 0x0052500001037983 */ /* 0x001f280000100800 */
[----:B------:R-:W3:Y:S01]  /*1b100*/  LDL.LU R0, [R1+0x68] ;  /* 0x0000680001007983 */ /* 0x000ee20000300800 */
[----:B--2---:R-:W-:Y:S01]  /*1b110*/  @!P1 IMAD.MOV R6, RZ, RZ, -R6 ;  /* 0x000000ffff069224 */ /* 0x004fe200078e0a06 */
[----:B------:R-:W-:-:S02]  /*1b120*/  ISETP.GE.AND P1, PT, R4, RZ, PT ;  /* 0x000000ff0400720c */ /* 0x000fc40003f26270 */
[----:B------:R-:W2:Y:S04]  /*1b130*/  LDL R4, [R1+0x5254] ;  /* 0x0052540001047983 */ /* 0x000ea80000100800 */
[----:B------:R0:W-:Y:S04]  /*1b140*/  STL [R1+0x8c], R6 ;  /* 0x00008c0601007387 */ /* 0x0001e80000100800 */
[----:B0-----:R-:W2:Y:S01]  /*1b150*/  LDL.LU R6, [R1+0x34] ;  /* 0x0000340001067983 */ /* 0x001ea20000300800 */
[----:B---3--:R-:W-:-:S05]  /*1b160*/  @!P3 IMAD.MOV R0, RZ, RZ, -R0 ;  /* 0x000000ffff00b224 */ /* 0x008fca00078e0a00 */
[----:B------:R0:W-:Y:S04]  /*1b170*/  STL [R1+0x88], R0 ;  /* 0x0000880001007387 */ /* 0x0001e80000100800 */
[----:B0-----:R-:W3:Y:S01]  /*1b180*/  LDL.LU R0, [R1+0x30] ;  /* 0x0000300001007983 */ /* 0x001ee20000300800 */
[----:B------:R-:W-:-:S03]  /*1b190*/  ISETP.GE.AND P3, PT, R15, RZ, PT ;  /* 0x000000ff0f00720c */ /* 0x000fc60003f66270 */
[----:B------:R-:W4:Y:S01]  /*1b1a0*/  LDL R15, [R1+0x5258] ;  /* 0x00525800010f7983 */ /* 0x000f220000100800 */
[----:B--2---:R-:W-:Y:S01]  /*1b1b0*/  @!P4 IMAD.MOV R6, RZ, RZ, -R6 ;  /* 0x000000ffff06c224 */ /* 0x004fe200078e0a06 */
[----:B-----5:R-:W-:Y:S02]  /*1b1c0*/  ISETP.GE.AND P4, PT, R5, RZ, PT ;  /* 0x000000ff0500720c */ /* 0x020fe40003f86270 */
[----:B------:R-:W2:Y:S04]  /*1b1d0*/  LDL.LU R5, [R1+0x2c] ;  /* 0x00002c0001057983 */ /* 0x000ea80000300800 */
[----:B------:R0:W-:Y:S04]  /*1b1e0*/  STL [R1+0x84], R6 ;  /* 0x0000840601007387 */ /* 0x0001e80000100800 */
[----:B0-----:R-:W5:Y:S01]  /*1b1f0*/  LDL R6, [R1+0x525c] ;  /* 0x00525c0001067983 */ /* 0x001f620000100800 */
[----:B---3--:R-:W-:-:S05]  /*1b200*/  @!P2 IMAD.MOV R0, RZ, RZ, -R0 ;  /* 0x000000ffff00a224 */ /* 0x008fca00078e0a00 */
[----:B------:R0:W-:Y:S04]  /*1b210*/  STL [R1+0x80], R0 ;  /* 0x0000800001007387 */ /* 0x0001e80000100800 */
[----:B0-----:R-:W3:Y:S01]  /*1b220*/  LDL.LU R0, [R1+0x28] ;  /* 0x0000280001007983 */ /* 0x001ee20000300800 */
[----:B--2---:R-:W-:Y:S01]  /*1b230*/  @!P0 IMAD.MOV R5, RZ, RZ, -R5 ;  /* 0x000000ffff058224 */ /* 0x004fe200078e0a05 */
[----:B------:R-:W-:-:S04]  /*1b240*/  ISETP.GE.AND P0, PT, R2, RZ, PT ;  /* 0x000000ff0200720c */ /* 0x000fc80003f06270 */
[----:B------:R0:W-:Y:S01]  /*1b250*/  STL [R1+0x7c], R5 ;  /* 0x00007c0501007387 */ /* 0x0001e20000100800 */
[----:B------:R-:W-:-:S03]  /*1b260*/  ISETP.GE.AND P2, PT, R14, RZ, PT ;  /* 0x000000ff0e00720c */ /* 0x000fc60003f46270 */
[----:B0-----:R-:W2:Y:S04]  /*1b270*/  LDL R5, [R1+0x5564] ;  /* 0x0055640001057983 */ /* 0x001ea80000100800 */
[----:B------:R-:W2:Y:S04]  /*1b280*/  LDL.LU R2, [R1+0x24] ;  /* 0x0000240001027983 */ /* 0x000ea80000300800 */
[----:B------:R-:W5:Y:S01]  /*1b290*/  LDL R14, [R1+0x5568] ;  /* 0x00556800010e7983 */ /* 0x000f620000100800 */
[----:B---3--:R-:W-:-:S05]  /*1b2a0*/  @!P5 IMAD.MOV R0, RZ, RZ, -R0 ;  /* 0x000000ffff00d224 */ /* 0x008fca00078e0a00 */
[----:B------:R0:W-:Y:S04]  /*1b2b0*/  STL [R1+0x78], R0 ;  /* 0x0000780001007387 */ /* 0x0001e80000100800 */
[----:B0-----:R-:W3:Y:S01]  /*1b2c0*/  LDL.LU R0, [R1+0x20] ;  /* 0x0000200001007983 */ /* 0x001ee20000300800 */
[----:B--2---:R-:W-:Y:S01]  /*1b2d0*/  @!P1 IMAD.MOV R2, RZ, RZ, -R2 ;  /* 0x000000ffff029224 */ /* 0x004fe200078e0a02 */
[----:B----4-:R-:W-:-:S04]  /*1b2e0*/  ISETP.GE.AND P1, PT, R3, RZ, PT ;  /* 0x000000ff0300720c */ /* 0x010fc80003f26270 */
[----:B------:R0:W-:Y:S01]  /*1b2f0*/  STL [R1+0x74], R2 ;  /* 0x0000740201007387 */ /* 0x0001e20000100800 */
[----:B------:R-:W-:-:S03]  /*1b300*/  ISETP.GE.AND P5, PT, R29, RZ, PT ;  /* 0x000000ff1d00720c */ /* 0x000fc60003fa6270 */
[----:B0-----:R-:W2:Y:S04]  /*1b310*/  LDL R2, [R1+0x556c] ;  /* 0x00556c0001027983 */ /* 0x001ea80000100800 */
[----:B------:R-:W4:Y:S04]  /*1b320*/  LDL.LU R3, [R1+0x60] ;  /* 0x0000600001037983 */ /* 0x000f280000300800 */
[----:B------:R-:W2:Y:S01]  /*1b330*/  LDL R29, [R1+0x5570] ;  /* 0x00557000011d7983 */ /* 0x000ea20000100800 */
[----:B---3--:R-:W-:-:S05]  /*1b340*/  @!P3 IMAD.MOV R0, RZ, RZ, -R0 ;  /* 0x000000ffff00b224 */ /* 0x008fca00078e0a00 */
[----:B------:R0:W-:Y:S04]  /*1b350*/  STL [R1+0x70], R0 ;  /* 0x0000700001007387 */ /* 0x0001e80000100800 */
[----:B0-----:R-:W3:Y:S01]  /*1b360*/  LDL.LU R0, [R1+0x64] ;  /* 0x0000640001007983 */ /* 0x001ee20000300800 */
[----:B------:R-:W-:-:S03]  /*1b370*/  ISETP.GE.AND P3, PT, R4, RZ, PT ;  /* 0x000000ff0400720c */ /* 0x000fc60003f66270 */
[----:B------:R-:W2:Y:S01]  /*1b380*/  LDL R4, [R1+0x5574] ;  /* 0x0055740001047983 */ /* 0x000ea20000100800 */
[----:B----4-:R-:W-:-:S05]  /*1b390*/  @!P4 IMAD.MOV R3, RZ, RZ, -R3 ;  /* 0x000000ffff03c224 */ /* 0x010fca00078e0a03 */
[----:B------:R0:W-:Y:S01]  /*1b3a0*/  STL [R1+0x6c], R3 ;  /* 0x00006c0301007387 */ /* 0x0001e20000100800 */
[----:B------:R-:W-:-:S03]  /*1b3b0*/  ISETP.GE.AND P4, PT, R15, RZ, PT ;  /* 0x000000ff0f00720c */ /* 0x000fc60003f86270 */
[----:B0-----:R-:W4:Y:S04]  /*1b3c0*/  LDL.LU R3, [R1+0x148] ;  /* 0x0001480001037983 */ /* 0x001f280000300800 */
[----:B------:R-:W2:Y:S01]  /*1b3d0*/  LDL R15, [R1+0x5578] ;  /* 0x00557800010f7983 */ /* 0x000ea20000100800 */
[----:B---3--:R-:W-:-:S05]  /*1b3e0*/  @!P2 IMAD.MOV R0, RZ, RZ, -R0 ;  /* 0x000000ffff00a224 */ /* 0x008fca00078e0a00 */
[----:B------:R0:W-:Y:S04]  /*1b3f0*/  STL [R1+0x68], R0 ;  /* 0x0000680001007387 */ /* 0x0001e80000100800 */
[----:B0-----:R-:W3:Y:S01]  /*1b400*/  LDL.LU R0, [R1+0x158] ;  /* 0x0001580001007983 */ /* 0x001ee20000300800 */
[----:B-----5:R-:W-:Y:S01]  /*1b410*/  ISETP.GE.AND P2, PT, R6, RZ, PT ;  /* 0x000000ff0600720c */ /* 0x020fe20003f46270 */
[----:B----4-:R-:W-:Y:S01]  /*1b420*/  @!P0 IMAD.MOV R3, RZ, RZ, -R3 ;  /* 0x000000ffff038224 */ /* 0x010fe200078e0a03 */
[----:B------:R-:W-:-:S04]  /*1b430*/  ISETP.GE.AND P0, PT, R5, RZ, PT ;  /* 0x000000ff0500720c */ /* 0x000fc80003f06270 */
[----:B------:R0:W-:Y:S04]  /*1b440*/  STL [R1+0x64], R3 ;  /* 0x0000640301007387 */ /* 0x0001e80000100800 */
[----:B0-----:R-:W4:Y:S04]  /*1b450*/  LDL R3, [R1+0x557c] ;  /* 0x00557c0001037983 */ /* 0x001f280000100800 */
[----:B------:R-:W5:Y:S04]  /*1b460*/  LDL.LU R5, [R1+0x140] ;  /* 0x0001400001057983 */ /* 0x000f680000300800 */
[----:B------:R-:W4:Y:S01]  /*1b470*/  LDL R6, [R1+0x5580] ;  /* 0x0055800001067983 */ /* 0x000f220000100800 */
[----:B---3--:R-:W-:-:S05]  /*1b480*/  @!P5 IMAD.MOV R0, RZ, RZ, -R0 ;  /* 0x000000ffff00d224 */ /* 0x008fca00078e0a00 */
[----:B------:R0:W-:Y:S04]  /*1b490*/  STL [R1+0x60], R0 ;  /* 0x0000600001007387 */ /* 0x0001e80000100800 */
[----:B0-----:R-:W3:Y:S01]  /*1b4a0*/  LDL.LU R0, [R1+0x100] ;  /* 0x0001000001007983 */ /* 0x001ee20000300800 */
[----:B------:R-:W-:Y:S01]  /*1b4b0*/  ISETP.GE.AND P5, PT, R14, RZ, PT ;  /* 0x000000ff0e00720c */ /* 0x000fe20003fa6270 */
[----:B-----5:R-:W-:Y:S01]  /*1b4c0*/  @!P1 IMAD.MOV R5, RZ, RZ, -R5 ;  /* 0x000000ffff059224 */ /* 0x020fe200078e0a05 */
[----:B--2---:R-:W-:-:S04]  /*1b4d0*/  ISETP.GE.AND P1, PT, R2, RZ, PT ;  /* 0x000000ff0200720c */ /* 0x004fc80003f26270 */
[----:B------:R0:W-:Y:S04]  /*1b4e0*/  STL [R1+0x5c], R5 ;  /* 0x00005c0501007387 */ /* 0x0001e80000100800 */
[----:B0-----:R-:W2:Y:S04]  /*1b4f0*/  LDL R5, [R1+0x5584] ;  /* 0x0055840001057983 */ /* 0x001ea80000100800 */
[----:B------:R-:W5:Y:S04]  /*1b500*/  LDL.LU R2, [R1+0x108] ;  /* 0x0001080001027983 */ /* 0x000f680000300800 */
[----:B------:R-:W2:Y:S01]  /*1b510*/  LDL R14, [R1+0x5588] ;  /* 0x00558800010e7983 */ /* 0x000ea20000100800 */
[----:B---3--:R-:W-:-:S05]  /*1b520*/  @!P3 IMAD.MOV R0, RZ, RZ, -R0 ;  /* 0x000000ffff00b224 */ /* 0x008fca00078e0a00 */
[----:B------:R0:W-:Y:S04]  /*1b530*/  STL [R1+0x58], R0 ;  /* 0x0000580001007387 */ /* 0x0001e80000100800 */
[----:B0-----:R-:W3:Y:S01]  /*1b540*/  LDL.LU R0, [R1+0x118] ;  /* 0x0001180001007983 */ /* 0x001ee20000300800 */
[----:B------:R-:W-:Y:S01]  /*1b550*/  ISETP.GE.AND P3, PT, R29, RZ, PT ;  /* 0x000000ff1d00720c */ /* 0x000fe20003f66270 */
[----:B-----5:R-:W-:Y:S01]  /*1b560*/  @!P4 IMAD.MOV R2, RZ, RZ, -R2 ;  /* 0x000000ffff02c224 */ /* 0x020fe200078e0a02 */
[----:B------:R-:W-:-:S04]  /*1b570*/  ISETP.GE.AND P4, PT, R4, RZ, PT ;  /* 0x000000ff0400720c */ /* 0x000fc80003f86270 */
[----:B------:R0:W-:Y:S04]  /*1b580*/  STL [R1+0x54], R2 ;  /* 0x0000540201007387 */ /* 0x0001e80000100800 */
[----:B0-----:R-:W5:Y:S04]  /*1b590*/  LDL R2, [R1+0x558c] ;  /* 0x00558c0001027983 */ /* 0x001f680000100800 */
[----:B------:R-:W2:Y:S04]  /*1b5a0*/  LDL.LU R4, [R1+0x120] ;  /* 0x0001200001047983 */ /* 0x000ea80000300800 */
[----:B------:R-:W5:Y:S01]  /*1b5b0*/  LDL R29, [R1+0x5590] ;  /* 0x00559000011d7983 */ /* 0x000f620000100800 */
[----:B---3--:R-:W-:-:S05]  /*1b5c0*/  @!P2 IMAD.MOV R0, RZ, RZ, -R0 ;  /* 0x000000ffff00a224 */ /* 0x008fca00078e0a00 */
[----:B------:R0:W-:Y:S04]  /*1b5d0*/  STL [R1+0x50], R0 ;  /* 0x0000500001007387 */ /* 0x0001e80000100800 */
[----:B0-----:R-:W3:Y:S01]  /*1b5e0*/  LDL.LU R0, [R1+0x104] ;  /* 0x0001040001007983 */ /* 0x001ee20000300800 */
[----:B------:R-:W-:-:S03]  /*1b5f0*/  ISETP.GE.AND P2, PT, R15, RZ, PT ;  /* 0x000000ff0f00720c */ /* 0x000fc60003f46270 */
[----:B------:R-:W5:Y:S01]  /*1b600*/  LDL R15, [R1+0x5594] ;  /* 0x00559400010f7983 */ /* 0x000f620000100800 */
[----:B--2---:R-:W-:Y:S01]  /*1b610*/  @!P0 IMAD.MOV R4, RZ, RZ, -R4 ;  /* 0x000000ffff048224 */ /* 0x004fe200078e0a04 */
[----:B----4-:R-:W-:-:S04]  /*1b620*/  ISETP.GE.AND P0, PT, R3, RZ, PT ;  /* 0x000000ff0300720c */ /* 0x010fc80003f06270 */
[----:B------:R0:W-:Y:S04]  /*1b630*/  STL [R1+0x4c], R4 ;  /* 0x00004c0401007387 */ /* 0x0001e80000100800 */
[----:B------:R-:W2:Y:S04]  /*1b640*/  LDL.LU R3, [R1+0xc8] ;  /* 0x0000c80001037983 */ /* 0x000ea80000300800 */
[----:B0-----:R-:W4:Y:S01]  /*1b650*/  LDL R4, [R1+0x5598] ;  /* 0x0055980001047983 */ /* 0x001f220000100800 */
[----:B---3--:R-:W-:-:S05]  /*1b660*/  @!P5 IMAD.MOV R0, RZ, RZ, -R0 ;  /* 0x000000ffff00d224 */ /* 0x008fca00078e0a00 */
[----:B------:R0:W-:Y:S04]  /*1b670*/  STL [R1+0x48], R0 ;  /* 0x0000480001007387 */ /* 0x0001e80000100800 */
[----:B0-----:R-:W3:Y:S01]  /*1b680*/  LDL.LU R0, [R1+0xd0] ;  /* 0x0000d00001007983 */ /* 0x001ee20000300800 */
[----:B------:R-:W-:Y:S01]  /*1b690*/  ISETP.GE.AND P5, PT, R6, RZ, PT ;  /* 0x000000ff0600720c */ /* 0x000fe20003fa6270 */
[----:B--2---:R-:W-:-:S05]  /*1b6a0*/  @!P1 IMAD.MOV R3, RZ, RZ, -R3 ;  /* 0x000000ffff039224 */ /* 0x004fca00078e0a03 */
[----:B------:R0:W-:Y:S01]  /*1b6b0*/  STL [R1+0x44], R3 ;  /* 0x0000440301007387 */ /* 0x0001e20000100800 */
[----:B------:R-:W-:-:S03]  /*1b6c0*/  ISETP.GE.AND P1, PT, R5, RZ, PT ;  /* 0x000000ff0500720c */ /* 0x000fc60003f26270 */
[----:B0-----:R-:W2:Y:S04]  /*1b6d0*/  LDL R3, [R1+0x559c] ;  /* 0x00559c0001037983 */ /* 0x001ea80000100800 */
[----:B------:R-:W2:Y:S04]  /*1b6e0*/  LDL.LU R6, [R1+0xd8] ;  /* 0x0000d80001067983 */ /* 0x000ea80000300800 */
[----:B------:R-:W4:Y:S01]  /*1b6f0*/  LDL R5, [R1+0x55a0] ;  /* 0x0055a00001057983 */ /* 0x000f220000100800 */
[----:B---3--:R-:W-:-:S05]  /*1b700*/  @!P3 IMAD.MOV R0, RZ, RZ, -R0 ;  /* 0x000000ffff00b224 */ /* 0x008fca00078e0a00 */
[----:B------:R0:W-:Y:S04]  /*1b710*/  STL [R1+0x40], R0 ;  /* 0x0000400001007387 */ /* 0x0001e80000100800 */
[----:B0-----:R-:W3:Y:S01]  /*1b720*/  LDL.LU R0, [R1+0xe8] ;  /* 0x0000e80001007983 */ /* 0x001ee20000300800 */
[----:B------:R-:W-:Y:S01]  /*1b730*/  ISETP.GE.AND P3, PT, R14, RZ, PT ;  /* 0x000000ff0e00720c */ /* 0x000fe20003f66270 */
[----:B--2---:R-:W-:Y:S01]  /*1b740*/  @!P4 IMAD.MOV R6, RZ, RZ, -R6 ;  /* 0x000000ffff06c224 */ /* 0x004fe200078e0a06 */
[----:B-----5:R-:W-:-:S04]  /*1b750*/  ISETP.GE.AND P4, PT, R2, RZ, PT ;  /* 0x000000ff0200720c */ /* 0x020fc80003f86270 */
        /* <DEDUP_REMOVED lines=25> */
[----:B------:R-:W-:-:S04]  /*1b8f0*/  ISETP.GE.AND P3, PT, R5, RZ, PT ;  /* 0x000000ff0500720c */ /* 0x000fc80003f66270 */
[----:B------:R0:W-:Y:S04]  /*1b900*/  STL [R1+0x28], R0 ;  /* 0x0000280001007387 */ /* 0x0001e80000100800 */
[----:B0-----:R-:W4:Y:S04]  /*1b910*/  LDL R0, [R1+0x55bc] ;  /* 0x0055bc0001007983 */ /* 0x001f280000100800 */
[----:B------:R-:W3:Y:S01]  /*1b920*/  LDL.LU R5, [R1+0x98] ;  /* 0x0000980001057983 */ /* 0x000ee20000300800 */
[----:B--2---:R-:W-:Y:S01]  /*1b930*/  @!P4 IMAD.MOV R29, RZ, RZ, -R29 ;  /* 0x000000ffff1dc224 */ /* 0x004fe200078e0a1d */
[----:B------:R-:W-:-:S04]  /*1b940*/  ISETP.GE.AND P4, PT, R6, RZ, PT ;  /* 0x000000ff0600720c */ /* 0x000fc80003f86270 */
[----:B------:R0:W-:Y:S04]  /*1b950*/  STL [R1+0x24], R29 ;  /* 0x0000241d01007387 */ /* 0x0001e80000100800 */
[----:B0-----:R-:W2:Y:S04]  /*1b960*/  LDL R29, [R1+0x55c0] ;  /* 0x0055c000011d7983 */ /* 0x001ea80000100800 */
[----:B------:R-:W2:Y:S01]  /*1b970*/  LDL.LU R6, [R1+0x1c] ;  /* 0x00001c0001067983 */ /* 0x000ea20000300800 */
[----:B---3--:R-:W-:Y:S01]  /*1b980*/  @!P2 IMAD.MOV R5, RZ, RZ, -R5 ;  /* 0x000000ffff05a224 */ /* 0x008fe200078e0a05 */
[----:B------:R-:W-:-:S02]  /*1b990*/  ISETP.GE.AND P2, PT, R2, RZ, PT ;  /* 0x000000ff0200720c */ /* 0x000fc40003f46270 */
[----:B------:R-:W3:Y:S04]  /*1b9a0*/  LDL R2, [R1+0x55c4] ;  /* 0x0055c40001027983 */ /* 0x000ee80000100800 */
[----:B------:R0:W-:Y:S04]  /*1b9b0*/  STL [R1+0x20], R5 ;  /* 0x0000200501007387 */ /* 0x0001e80000100800 */
[----:B0-----:R-:W3:Y:S01]  /*1b9c0*/  LDL.LU R5, [R1+0x18] ;  /* 0x0000180001057983 */ /* 0x001ee20000300800 */
[----:B--2---:R-:W-:Y:S01]  /*1b9d0*/  @!P0 IMAD.MOV R6, RZ, RZ, -R6 ;  /* 0x000000ffff068224 */ /* 0x004fe200078e0a06 */
[----:B-----5:R-:W-:-:S04]  /*1b9e0*/  ISETP.GE.AND P0, PT, R14, RZ, PT ;  /* 0x000000ff0e00720c */ /* 0x020fc80003f06270 */
[----:B------:R0:W-:Y:S04]  /*1b9f0*/  STL [R1+0x1c], R6 ;  /* 0x00001c0601007387 */ /* 0x0001e80000100800 */
[----:B0-----:R-:W2:Y:S04]  /*1ba00*/  LDL.LU R6, [R1+0x5834] ;  /* 0x0058340001067983 */ /* 0x001ea80000300800 */
[----:B------:R-:W5:Y:S01]  /*1ba10*/  LDL.LU R14, [R1+0x14] ;  /* 0x00001400010e7983 */ /* 0x000f620000300800 */
[----:B---3--:R-:W-:Y:S01]  /*1ba20*/  @!P5 IMAD.MOV R5, RZ, RZ, -R5 ;  /* 0x000000ffff05d224 */ /* 0x008fe200078e0a05 */
[----:B------:R-:W-:-:S04]  /*1ba30*/  ISETP.GE.AND P5, PT, R15, RZ, PT ;  /* 0x000000ff0f00720c */ /* 0x000fc80003fa6270 */
[----:B------:R0:W-:Y:S04]  /*1ba40*/  STL [R1+0x18], R5 ;  /* 0x0000180501007387 */ /* 0x0001e80000100800 */
[----:B0-----:R-:W3:Y:S04]  /*1ba50*/  LDL.LU R5, [R1+0x5830] ;  /* 0x0058300001057983 */ /* 0x001ee80000300800 */
[----:B------:R-:W2:Y:S01]  /*1ba60*/  LDL.LU R15, [R1+0x10] ;  /* 0x00001000010f7983 */ /* 0x000ea20000300800 */
[----:B-----5:R-:W-:Y:S01]  /*1ba70*/  @!P1 IMAD.MOV R14, RZ, RZ, -R14 ;  /* 0x000000ffff0e9224 */ /* 0x020fe200078e0a0e */
[----:B------:R-:W-:-:S04]  /*1ba80*/  ISETP.GE.AND P1, PT, R4, RZ, PT ;  /* 0x000000ff0400720c */ /* 0x000fc80003f26270 */
[----:B------:R0:W-:Y:S04]  /*1ba90*/  STL [R1+0x14], R14 ;  /* 0x0000140e01007387 */ /* 0x0001e80000100800 */
[----:B0-----:R-:W5:Y:S04]  /*1baa0*/  LDL R14, [R1+0x55cc] ;  /* 0x0055cc00010e7983 */ /* 0x001f680000100800 */
[----:B------:R-:W3:Y:S01]  /*1bab0*/  LDL.LU R4, [R1+0xc] ;  /* 0x00000c0001047983 */ /* 0x000ee20000300800 */
[----:B--2---:R-:W-:-:S05]  /*1bac0*/  @!P3 IMAD.MOV R15, RZ, RZ, -R15 ;  /* 0x000000ffff0fb224 */ /* 0x004fca00078e0a0f */
[----:B------:R0:W-:Y:S04]  /*1bad0*/  STL [R1+0x10], R15 ;  /* 0x0000100f01007387 */ /* 0x0001e80000100800 */
[----:B0-----:R-:W2:Y:S01]  /*1bae0*/  LDL.LU R15, [R1+0x582c] ;  /* 0x00582c00010f7983 */ /* 0x001ea20000300800 */
[----:B------:R-:W-:Y:S01]  /*1baf0*/  ISETP.GE.AND P3, PT, R3, RZ, PT ;  /* 0x000000ff0300720c */ /* 0x000fe20003f66270 */
[----:B---3--:R-:W-:Y:S01]  /*1bb00*/  @!P4 IMAD.MOV R4, RZ, RZ, -R4 ;  /* 0x000000ffff04c224 */ /* 0x008fe200078e0a04 */
[----:B----4-:R-:W-:Y:S01]  /*1bb10*/  ISETP.GE.AND P4, PT, R0, RZ, PT ;  /* 0x000000ff0000720c */ /* 0x010fe20003f86270 */
[----:B--2---:R-:W-:Y:S02]  /*1bb20*/  IMAD.MOV.U32 R3, RZ, RZ, R15 ;  /* 0x000000ffff037224 */ /* 0x004fe400078e000f */
[----:B------:R-:W2:Y:S04]  /*1bb30*/  LDL R15, [R1+0x55d0] ;  /* 0x0055d000010f7983 */ /* 0x000ea80000100800 */
[----:B------:R0:W-:Y:S04]  /*1bb40*/  STL [R1+0xc], R4 ;  /* 0x00000c0401007387 */ /* 0x0001e80000100800 */
[----:B0-----:R-:W3:Y:S04]  /*1bb50*/  LDL.LU R4, [R1+0x5828] ;  /* 0x0058280001047983 */ /* 0x001ee80000300800 */
[----:B------:R-:W4:Y:S01]  /*1bb60*/  LDL.LU R0, [R1+0x4] ;  /* 0x0000040001007983 */ /* 0x000f220000300800 */
[----:B------:R-:W-:Y:S01]  /*1bb70*/  @!P2 IMAD.MOV R3, RZ, RZ, -R3 ;  /* 0x000000ffff03a224 */ /* 0x000fe200078e0a03 */
[----:B------:R-:W-:-:S04]  /*1bb80*/  ISETP.GE.AND P2, PT, R29, RZ, PT ;  /* 0x000000ff1d00720c */ /* 0x000fc80003f46270 */
[----:B------:R0:W-:Y:S04]  /*1bb90*/  STL [R1+0x8], R3 ;  /* 0x0000080301007387 */ /* 0x0001e80000100800 */
[----:B0-----:R-:W2:Y:S04]  /*1bba0*/  LDL.LU R3, [R1+0x5824] ;  /* 0x0058240001037983 */ /* 0x001ea80000300800 */
[----:B------:R-:W2:Y:S01]  /*1bbb0*/  LDL.LU R29, [R1] ;  /* 0x00000000011d7983 */ /* 0x000ea20000300800 */
[----:B----4-:R-:W-:Y:S01]  /*1bbc0*/  @!P0 IMAD.MOV R0, RZ, RZ, -R0 ;  /* 0x000000ffff008224 */ /* 0x010fe200078e0a00 */
[----:B------:R-:W-:-:S04]  /*1bbd0*/  ISETP.GE.AND P0, PT, R2, RZ, PT ;  /* 0x000000ff0200720c */ /* 0x000fc80003f06270 */
[----:B------:R0:W-:Y:S04]  /*1bbe0*/  STL [R1+0x5758], R0 ;  /* 0x0057580001007387 */ /* 0x0001e80000100800 */
[----:B0-----:R-:W4:Y:S04]  /*1bbf0*/  LDL R0, [R1+0x55c8] ;  /* 0x0055c80001007983 */ /* 0x001f280000100800 */
[----:B------:R-:W3:Y:S01]  /*1bc00*/  LDL.LU R2, [R1+0x5820] ;  /* 0x0058200001027983 */ /* 0x000ee20000300800 */
[----:B--2---:R-:W-:-:S05]  /*1bc10*/  @!P5 IMAD.MOV R29, RZ, RZ, -R29 ;  /* 0x000000ffff1dd224 */ /* 0x004fca00078e0a1d */
[----:B------:R0:W-:Y:S04]  /*1bc20*/  STL [R1+0x575c], R29 ;  /* 0x00575c1d01007387 */ /* 0x0001e80000100800 */
[----:B0-----:R-:W2:Y:S01]  /*1bc30*/  LDL R29, [R1+0x55dc] ;  /* 0x0055dc00011d7983 */ /* 0x001ea20000100800 */
[----:B----4-:R-:W-:-:S03]  /*1bc40*/  ISETP.GE.AND P5, PT, R0, RZ, PT ;  /* 0x000000ff0000720c */ /* 0x010fc60003fa6270 */
[----:B------:R-:W4:Y:S01]  /*1bc50*/  LDL R0, [R1+0x55e0] ;  /* 0x0055e00001007983 */ /* 0x000f220000100800 */
[----:B---3--:R-:W-:-:S05]  /*1bc60*/  @!P1 IMAD.MOV R2, RZ, RZ, -R2 ;  /* 0x000000ffff029224 */ /* 0x008fca00078e0a02 */
[----:B------:R0:W-:Y:S04]  /*1bc70*/  STL [R1+0x5760], R2 ;  /* 0x0057600201007387 */ /* 0x0001e80000100800 */
[----:B0-----:R-:W3:Y:S01]  /*1bc80*/  LDL R2, [R1+0x55d4] ;  /* 0x0055d40001027983 */ /* 0x001ee20000100800 */
[----:B------:R-:W-:Y:S01]  /*1bc90*/  @!P3 IMAD.MOV R3, RZ, RZ, -R3 ;  /* 0x000000ffff03b224 */ /* 0x000fe200078e0a03 */
[----:B-----5:R-:W-:Y:S02]  /*1bca0*/  ISETP.GE.AND P1, PT, R14, RZ, PT ;  /* 0x000000ff0e00720c */ /* 0x020fe40003f26270 */
[----:B------:R-:W5:Y:S04]  /*1bcb0*/  LDL R14, [R1+0x55e4] ;  /* 0x0055e400010e7983 */ /* 0x000f680000100800 */
[----:B------:R0:W-:Y:S04]  /*1bcc0*/  STL [R1+0x5764], R3 ;  /* 0x0057640301007387 */ /* 0x0001e80000100800 */
[----:B0-----:R-:W5:Y:S01]  /*1bcd0*/  LDL R3, [R1+0x55d8] ;  /* 0x0055d80001037983 */ /* 0x001f620000100800 */
[----:B------:R-:W-:Y:S01]  /*1bce0*/  @!P4 IMAD.MOV R4, RZ, RZ, -R4 ;  /* 0x000000ffff04c224 */ /* 0x000fe200078e0a04 */
[----:B------:R-:W-:Y:S01]  /*1bcf0*/  ISETP.GE.AND P3, PT, R15, RZ, PT ;  /* 0x000000ff0f00720c */ /* 0x000fe20003f66270 */
[----:B------:R-:W-:Y:S01]  /*1bd00*/  @!P2 IMAD.MOV R5, RZ, RZ, -R5 ;  /* 0x000000ffff05a224 */ /* 0x000fe200078e0a05 */
[----:B------:R-:W5:Y:S01]  /*1bd10*/  LDL.LU R15, [R1+0x581c] ;  /* 0x00581c00010f7983 */ /* 0x000f620000300800 */
[----:B------:R-:W-:-:S02]  /*1bd20*/  @!P0 IMAD.MOV R6, RZ, RZ, -R6 ;  /* 0x000000ffff068224 */ /* 0x000fc400078e0a06 */
[----:B------:R-:W-:Y:S01]  /*1bd30*/  @!P5 IMAD.MOV R7, RZ, RZ, -R7 ;  /* 0x000000ffff07d224 */ /* 0x000fe200078e0a07 */
[----:B------:R-:W-:Y:S01]  /*1bd40*/  STL [R1+0x5768], R4 ;  /* 0x0057680401007387 */ /* 0x000fe20000100800 */
[----:B--2---:R-:W-:Y:S02]  /*1bd50*/  ISETP.GE.AND P0, PT, R29, RZ, PT ;  /* 0x000000ff1d00720c */ /* 0x004fe40003f06270 */
[----:B----4-:R-:W-:Y:S02]  /*1bd60*/  ISETP.GE.AND P5, PT, R0, RZ, PT ;  /* 0x000000ff0000720c */ /* 0x010fe40003fa6270 */
[----:B---3--:R-:W-:Y:S02]  /*1bd70*/  ISETP.GE.AND P4, PT, R2, RZ, PT ;  /* 0x000000ff0200720c */ /* 0x008fe40003f86270 */
[----:B------:R-:W2:Y:S04]  /*1bd80*/  LDL R2, [R1+0x55ec] ;  /* 0x0055ec0001027983 */ /* 0x000ea80000100800 */
[----:B------:R0:W-:Y:S04]  /*1bd90*/  STL [R1+0x576c], R5 ;  /* 0x00576c0501007387 */ /* 0x0001e80000100800 */
[----:B------:R-:W-:Y:S04]  /*1bda0*/  STL [R1+0x5770], R6 ;  /* 0x0057700601007387 */ /* 0x000fe80000100800 */
[----:B------:R-:W3:Y:S04]  /*1bdb0*/  LDL R29, [R1+0x1034] ;  /* 0x00103400011d7983 */ /* 0x000ee80000100800 */
[----:B------:R-:W-:Y:S04]  /*1bdc0*/  STL [R1+0x5774], R7 ;  /* 0x0057740701007387 */ /* 0x000fe80000100800 */
[----:B------:R-:W4:Y:S01]  /*1bdd0*/  LDL R0, [R1+0x55f0] ;  /* 0x0055f00001007983 */ /* 0x000f220000100800 */
[----:B-----5:R-:W-:Y:S01]  /*1bde0*/  ISETP.GE.AND P2, PT, R3, RZ, PT ;  /* 0x000000ff0300720c */ /* 0x020fe20003f46270 */
[----:B------:R-:W-:Y:S01]  /*1bdf0*/  @!P1 IMAD.MOV R8, RZ, RZ, -R8 ;  /* 0x000000ffff089224 */ /* 0x000fe200078e0a08 */
[----:B------:R-:W-:Y:S01]  /*1be00*/  ISETP.GE.AND P1, PT, R14, RZ, PT ;  /* 0x000000ff0e00720c */ /* 0x000fe20003f26270 */
[----:B------:R-:W-:-:S03]  /*1be10*/  @!P3 IMAD.MOV R9, RZ, RZ, -R9 ;  /* 0x000000ffff09b224 */ /* 0x000fc600078e0a09 */
[----:B------:R-:W-:Y:S01]  /*1be20*/  STL [R1+0x5778], R8 ;  /* 0x0057780801007387 */ /* 0x000fe20000100800 */
[----:B------:R-:W-:-:S03]  /*1be30*/  @!P4 IMAD.MOV R10, RZ, RZ, -R10 ;  /* 0x000000ffff0ac224 */ /* 0x000fc600078e0a0a */
[----:B------:R-:W5:Y:S01]  /*1be40*/  LDL R14, [R1+0x55f4] ;  /* 0x0055f400010e7983 */ /* 0x000f620000100800 */
[----:B------:R-:W-:Y:S01]  /*1be50*/  ISETP.GE.AND P3, PT, R15, RZ, PT ;  /* 0x000000ff0f00720c */ /* 0x000fe20003f66270 */
[----:B------:R-:W-:Y:S02]  /*1be60*/  @!P0 IMAD.MOV R12, RZ, RZ, -R12 ;  /* 0x000000ffff0c8224 */ /* 0x000fe400078e0a0c */
[----:B------:R-:W-:Y:S01]  /*1be70*/  @!P2 IMAD.MOV R11, RZ, RZ, -R11 ;  /* 0x000000ffff0ba224 */ /* 0x000fe200078e0a0b */
[----:B------:R-:W-:Y:S01]  /*1be80*/  STL [R1+0x577c], R9 ;  /* 0x00577c0901007387 */ /* 0x000fe20000100800 */
[----:B------:R-:W-:-:S03]  /*1be90*/  @!P5 IMAD.MOV R13, RZ, RZ, -R13 ;  /* 0x000000ffff0dd224 */ /* 0x000fc600078e0a0d */
[----:B------:R-:W3:Y:S04]  /*1bea0*/  LDL.LU R15, [R1+0x5818] ;  /* 0x00581800010f7983 */ /* 0x000ee80000300800 */
[----:B------:R-:W-:Y:S04]  /*1beb0*/  STL [R1+0x5780], R10 ;  /* 0x0057800a01007387 */ /* 0x000fe80000100800 */
[----:B0-----:R-:W3:Y:S04]  /*1bec0*/  LDL R5, [R1+0x55f8] ;  /* 0x0055f80001057983 */ /* 0x001ee80000100800 */
[----:B------:R-:W3:Y:S04]  /*1bed0*/  LDL R4, [R1+0x55fc] ;  /* 0x0055fc0001047983 */ /* 0x000ee80000100800 */
[----:B------:R-:W3:Y:S04]  /*1bee0*/  LDL R3, [R1+0x5600] ;  /* 0x0056000001037983 */ /* 0x000ee80000100800 */
[----:B------:R-:W-:Y:S04]  /*1bef0*/  STL [R1+0x5784], R11 ;  /* 0x0057840b01007387 */ /* 0x000fe80000100800 */
[----:B------:R0:W-:Y:S01]  /*1bf00*/  STL [R1+0x5788], R12 ;  /* 0x0057880c01007387 */ /* 0x0001e20000100800 */
[----:B--2---:R-:W-:-:S03]  /*1bf10*/  ISETP.GE.AND P4, PT, R2, RZ, PT ;  /* 0x000000ff0200720c */ /* 0x004fc60003f86270 */
[----:B------:R-:W2:Y:S04]  /*1bf20*/  LDL R2, [R1+0x5604] ;  /* 0x0056040001027983 */ /* 0x000ea80000100800 */
[----:B------:R-:W-:Y:S01]  /*1bf30*/  STL [R1+0x578c], R13 ;  /* 0x00578c0d01007387 */ /* 0x000fe20000100800 */
[----:B----4-:R-:W-:-:S03]  /*1bf40*/  ISETP.GE.AND P5, PT, R0, RZ, PT ;  /* 0x000000ff0000720c */ /* 0x010fc60003fa6270 */
[----:B------:R-:W4:Y:S01]  /*1bf50*/  LDL R0, [R1+0x5608] ;  /* 0x0056080001007983 */ /* 0x000f220000100800 */
[----:B------:R-:W-:Y:S01]  /*1bf60*/  @!P1 IMAD.MOV R16, RZ, RZ, -R16 ;  /* 0x000000ffff109224 */ /* 0x000fe200078e0a10 */
[----:B-----5:R-:W-:-:S13]  /*1bf70*/  ISETP.GE.AND P1, PT, R14, RZ, PT ;  /* 0x000000ff0e00720c */ /* 0x020fda0003f26270 */
[----:B------:R-:W-:Y:S01]  /*1bf80*/  @!P1 IMAD.MOV R21, RZ, RZ, -R21 ;  /* 0x000000ffff159224 */ /* 0x000fe200078e0a15 */
[----:B---3--:R-:W-:Y:S01]  /*1bf90*/  ISETP.GE.AND P0, PT, R29, RZ, PT ;  /* 0x000000ff1d00720c */ /* 0x008fe20003f06270 */
[----:B------:R-:W-:Y:S01]  /*1bfa0*/  @!P3 IMAD.MOV R17, RZ, RZ, -R17 ;  /* 0x000000ffff11b224 */ /* 0x000fe200078e0a11 */
[----:B------:R-:W-:Y:S01]  /*1bfb0*/  ISETP.GE.AND P3, PT, R5, RZ, PT ;  /* 0x000000ff0500720c */ /* 0x000fe20003f66270 */
[----:B------:R-:W-:Y:S01]  /*1bfc0*/  @!P4 IMAD.MOV R18, RZ, RZ, -R18 ;  /* 0x000000ffff12c224 */ /* 0x000fe200078e0a12 */
[----:B------:R-:W-:Y:S01]  /*1bfd0*/  ISETP.GE.AND P4, PT, R4, RZ, PT ;  /* 0x000000ff0400720c */ /* 0x000fe20003f86270 */
[----:B------:R-:W-:Y:S04]  /*1bfe0*/  STL [R1+0x5790], R16 ;  /* 0x0057901001007387 */ /* 0x000fe80000100800 */
[----:B------:R-:W3:Y:S04]  /*1bff0*/  LDL R29, [R1+0x560c] ;  /* 0x00560c00011d7983 */ /* 0x000ee80000100800 */
[----:B------:R-:W-:Y:S01]  /*1c000*/  @!P0 IMAD.MOV R19, RZ, RZ, -R19 ;  /* 0x000000ffff138224 */ /* 0x000fe200078e0a13 */
[----:B------:R-:W5:Y:S01]  /*1c010*/  LDL R14, [R1+0x5610] ;  /* 0x00561000010e7983 */ /* 0x000f620000100800 */
[----:B------:R-:W-:-:S02]  /*1c020*/  @!P5 IMAD.MOV R20, RZ, RZ, -R20 ;  /* 0x000000ffff14d224 */ /* 0x000fc400078e0a14 */
[----:B------:R-:W-:Y:S01]  /*1c030*/  @!P3 IMAD.MOV R22, RZ, RZ, -R22 ;  /* 0x000000ffff16b224 */ /* 0x000fe200078e0a16 */
[----:B------:R-:W-:Y:S01]  /*1c040*/  STL [R1+0x5794], R17 ;  /* 0x0057941101007387 */ /* 0x000fe20000100800 */
[----:B------:R-:W-:-:S03]  /*1c050*/  @!P4 IMAD.MOV R23, RZ, RZ, -R23 ;  /* 0x000000ffff17c224 */ /* 0x000fc600078e0a17 */
[----:B------:R-:W-:Y:S04]  /*1c060*/  STL [R1+0x5798], R18 ;  /* 0x0057981201007387 */ /* 0x000fe80000100800 */
[----:B------:R-:W-:Y:S04]  /*1c070*/  STL [R1+0x579c], R19 ;  /* 0x00579c1301007387 */ /* 0x000fe80000100800 */
[----:B------:R-:W-:Y:S04]  /*1c080*/  STL [R1+0x57a0], R20 ;  /* 0x0057a01401007387 */ /* 0x000fe80000100800 */
[----:B------:R-:W-:Y:S04]  /*1c090*/  STL [R1+0x57a4], R21 ;  /* 0x0057a41501007387 */ /* 0x000fe80000100800 */
[----:B------:R-:W-:Y:S04]  /*1c0a0*/  STL [R1+0x57a8], R22 ;  /* 0x0057a81601007387 */ /* 0x000fe80000100800 */
[----:B------:R-:W-:Y:S01]  /*1c0b0*/  STL [R1+0x57ac], R23 ;  /* 0x0057ac1701007387 */ /* 0x000fe20000100800 */
[----:B------:R-:W-:-:S02]  /*1c0c0*/  ISETP.GE.AND P0, PT, R3, RZ, PT ;  /* 0x000000ff0300720c */ /* 0x000fc40003f06270 */
[----:B----4-:R-:W-:Y:S02]  /*1c0d0*/  ISETP.GE.AND P1, PT, R0, RZ, PT ;  /* 0x000000ff0000720c */ /* 0x010fe40003f26270 */
[----:B------:R-:W1:Y:S01]  /*1c0e0*/  S2R R0, SR_TID.X ;  /* 0x0000000000007919 */ /* 0x000e620000002100 */
[----:B--2---:R-:W-:Y:S02]  /*1c0f0*/  ISETP.GE.AND P5, PT, R2, RZ, PT ;  /* 0x000000ff0200720c */ /* 0x004fe40003fa6270 */
[----:B-1----:R-:W-:-:S05]  /*1c100*/  LOP3.LUT R0, R0, 0x3f, RZ, 0xc0, !PT ;  /* 0x0000003f00007812 */ /* 0x002fca00078ec0ff */
[----:B0-----:R-:W-:-:S05]  /*1c110*/  IMAD R12, R0, UR64, RZ ;  /* 0x00000040000c7c24 */ /* 0x001fca000f8e02ff */
[----:B------:R0:W-:Y:S04]  /*1c120*/  STL [R1+0x528], R12 ;  /* 0x0005280c01007387 */ /* 0x0001e80000100800 */
[----:B------:R-:W0:Y:S04]  /*1c130*/  LDL.LU R11, [R1+0x3e0] ;  /* 0x0003e000010b7983 */ /* 0x000e280000300800 */
[----:B------:R-:W2:Y:S04]  /*1c140*/  LDL.LU R10, [R1+0x3dc] ;  /* 0x0003dc00010a7983 */ /* 0x000ea80000300800 */
[----:B------:R-:W4:Y:S04]  /*1c150*/  LDL.LU R9, [R1+0x3d8] ;  /* 0x0003d80001097983 */ /* 0x000f280000300800 */
[----:B------:R-:W4:Y:S04]  /*1c160*/  LDL.LU R8, [R1+0x3d4] ;  /* 0x0003d40001087983 */ /* 0x000f280000300800 */
[----:B------:R-:W4:Y:S04]  /*1c170*/  LDL.LU R7, [R1+0x3d0] ;  /* 0x0003d00001077983 */ /* 0x000f280000300800 */
[----:B------:R-:W4:Y:S04]  /*1c180*/  LDL.LU R6, [R1+0x3cc] ;  /* 0x0003cc0001067983 */ /* 0x000f280000300800 */
[----:B------:R-:W4:Y:S04]  /*1c190*/  LDL.LU R5, [R1+0x3c8] ;  /* 0x0003c80001057983 */ /* 0x000f280000300800 */
[----:B------:R-:W4:Y:S04]  /*1c1a0*/  LDL.LU R4, [R1+0x3c4] ;  /* 0x0003c40001047983 */ /* 0x000f280000300800 */
[----:B------:R-:W4:Y:S04]  /*1c1b0*/  LDL.LU R3, [R1+0x3c0] ;  /* 0x0003c00001037983 */ /* 0x000f280000300800 */
[----:B------:R-:W4:Y:S01]  /*1c1c0*/  LDL.LU R2, [R1+0x3bc] ;  /* 0x0003bc0001027983 */ /* 0x000f220000300800 */
[----:B---3--:R-:W-:-:S02]  /*1c1d0*/  ISETP.GE.AND P3, PT, R29, RZ, PT ;  /* 0x000000ff1d00720c */ /* 0x008fc40003f66270 */
[----:B-----5:R-:W-:Y:S01]  /*1c1e0*/  ISETP.GE.AND P4, PT, R14, RZ, PT ;  /* 0x000000ff0e00720c */ /* 0x020fe20003f86270 */
[----:B------:R-:W-:Y:S01]  /*1c1f0*/  @!P0 IMAD.MOV R24, RZ, RZ, -R24 ;  /* 0x000000ffff188224 */ /* 0x000fe200078e0a18 */
[----:B------:R-:W-:Y:S01]  /*1c200*/  IADD3 R14, P6, PT, R12, UR26, RZ ;  /* 0x0000001a0c0e7c10 */ /* 0x000fe2000ffde0ff */
[----:B------:R-:W-:Y:S01]  /*1c210*/  @!P5 IMAD.MOV R25, RZ, RZ, -R25 ;  /* 0x000000ffff19d224 */ /* 0x000fe200078e0a19 */
[----:B------:R-:W-:Y:S01]  /*1c220*/  ISETP.NE.AND P2, PT, R15, RZ, PT ;  /* 0x000000ff0f00720c */ /* 0x000fe20003f45270 */
[----:B------:R-:W3:Y:S01]  /*1c230*/  LDL.LU R29, [R1+0x3b8] ;  /* 0x0003b800011d7983 */ /* 0x000ee20000300800 */
[----:B------:R-:W-:Y:S01]  /*1c240*/  LOP3.LUT R15, RZ, R15, RZ, 0x33, !PT ;  /* 0x0000000fff0f7212 */ /* 0x000fe200078e33ff */
[----:B------:R-:W-:Y:S01]  /*1c250*/  @!P1 IMAD.MOV R26, RZ, RZ, -R26 ;  /* 0x000000ffff1a9224 */ /* 0x000fe200078e0a1a */
[----:B------:R-:W-:Y:S01]  /*1c260*/  UIMAD UR69, UR5, 0x3f, URZ ;  /* 0x0000003f054578a4 */ /* 0x000fe2000f8e02ff */
[----:B------:R-:W5:Y:S01]  /*1c270*/  LDL.LU R0, [R1+0x3b4] ;  /* 0x0003b40001007983 */ /* 0x000f620000300800 */
[----:B------:R-:W-:Y:S01]  /*1c280*/  UIMAD UR71, UR5, 0x3e, URZ ;  /* 0x0000003e054778a4 */ /* 0x000fe2000f8e02ff */
[----:B------:R-:W-:Y:S01]  /*1c290*/  @!P3 IMAD.MOV R27, RZ, RZ, -R27 ;  /* 0x000000ffff1bb224 */ /* 0x000fe200078e0a1b */
[----:B------:R-:W-:Y:S01]  /*1c2a0*/  UIMAD UR73, UR5, 0x3d, URZ ;  /* 0x0000003d054978a4 */ /* 0x000fe2000f8e02ff */
[----:B------:R-:W-:Y:S01]  /*1c2b0*/  STL [R1+0x5754], R14 ;  /* 0x0057540e01007387 */ /* 0x000fe20000100800 */
[----:B------:R-:W-:Y:S01]  /*1c2c0*/  @!P4 IMAD.MOV R28, RZ, RZ, -R28 ;  /* 0x000000ffff1cc224 */ /* 0x000fe200078e0a1c */
[----:B------:R-:W-:-:S02]  /*1c2d0*/  UIMAD UR75, UR5, 0x3c, URZ ;  /* 0x0000003c054b78a4 */ /* 0x000fc4000f8e02ff */
[----:B------:R-:W-:Y:S01]  /*1c2e0*/  STL [R1+0x57b0], R24 ;  /* 0x0057b01801007387 */ /* 0x000fe20000100800 */
[----:B------:R-:W-:Y:S02]  /*1c2f0*/  UIMAD UR68, UR5, 0x3a, URZ ;  /* 0x0000003a054478a4 */ /* 0x000fe4000f8e02ff */
[----:B------:R-:W-:Y:S01]  /*1c300*/  UIMAD UR76, UR5, 0x39, URZ ;  /* 0x00000039054c78a4 */ /* 0x000fe2000f8e02ff */
[----:B------:R-:W-:Y:S01]  /*1c310*/  STL [R1+0x57b4], R25 ;  /* 0x0057b41901007387 */ /* 0x000fe20000100800 */
[----:B------:R-:W-:Y:S02]  /*1c320*/  UIMAD UR72, UR5, 0x38, URZ ;  /* 0x00000038054878a4 */ /* 0x000fe4000f8e02ff */
[----:B------:R-:W-:Y:S01]  /*1c330*/  UIMAD UR70, UR5, 0x36, URZ ;  /* 0x00000036054678a4 */ /* 0x000fe2000f8e02ff */
[----:B------:R-:W-:Y:S01]  /*1c340*/  STL [R1+0x57b8], R26 ;  /* 0x0057b81a01007387 */ /* 0x000fe20000100800 */
[----:B------:R-:W-:Y:S02]  /*1c350*/  UIMAD UR74, UR5, 0x35, URZ ;  /* 0x00000035054a78a4 */ /* 0x000fe4000f8e02ff */
[----:B------:R-:W-:Y:S01]  /*1c360*/  UIMAD UR77, UR5, 0x34, URZ ;  /* 0x00000034054d78a4 */ /* 0x000fe2000f8e02ff */
[----:B------:R-:W-:Y:S01]  /*1c370*/  STL [R1+0x57bc], R27 ;  /* 0x0057bc1b01007387 */ /* 0x000fe20000100800 */
[----:B------:R-:W-:-:S02]  /*1c380*/  UIMAD UR67, UR5, 0x33, URZ ;  /* 0x00000033054378a4 */ /* 0x000fc4000f8e02ff */
[----:B------:R-:W-:Y:S01]  /*1c390*/  UIMAD UR53, UR53, 0x2d, URZ ;  /* 0x0000002d353578a4 */ /* 0x000fe2000f8e02ff */
[----:B------:R1:W-:Y:S01]  /*1c3a0*/  STL [R1+0x57c0], R28 ;  /* 0x0057c01c01007387 */ /* 0x0003e20000100800 */
[----:B------:R-:W-:Y:S02]  /*1c3b0*/  UIMAD UR57, UR57, 0x2c, URZ ;  /* 0x0000002c393978a4 */ /* 0x000fe4000f8e02ff */
[----:B------:R-:W-:Y:S02]  /*1c3c0*/  UIMAD UR42, UR42, 0x2b, URZ ;  /* 0x0000002b2a2a78a4 */ /* 0x000fe4000f8e02ff */
[----:B------:R-:W-:Y:S02]  /*1c3d0*/  UIMAD UR43, UR43, 0x2a, URZ ;  /* 0x0000002a2b2b78a4 */ /* 0x000fe4000f8e02ff */
[----:B------:R-:W-:Y:S02]  /*1c3e0*/  UIMAD UR44, UR44, 0x29, URZ ;  /* 0x000000292c2c78a4 */ /* 0x000fe4000f8e02ff */
[----:B------:R-:W-:-:S02]  /*1c3f0*/  UIMAD UR45, UR45, 0x28, URZ ;  /* 0x000000282d2d78a4 */ /* 0x000fc4000f8e02ff */
[----:B------:R-:W-:Y:S02]  /*1c400*/  UIMAD UR46, UR46, 0x27, URZ ;  /* 0x000000272e2e78a4 */ /* 0x000fe4000f8e02ff */
[----:B------:R-:W-:Y:S02]  /*1c410*/  UIMAD UR47, UR47, 0x26, URZ ;  /* 0x000000262f2f78a4 */ /* 0x000fe4000f8e02ff */
[----:B------:R-:W-:Y:S02]  /*1c420*/  UIMAD UR48, UR48, 0x25, URZ ;  /* 0x00000025303078a4 */ /* 0x000fe4000f8e02ff */
[----:B------:R-:W-:Y:S02]  /*1c430*/  UIMAD UR49, UR49, 0x24, URZ ;  /* 0x00000024313178a4 */ /* 0x000fe4000f8e02ff */
[----:B------:R-:W-:Y:S02]  /*1c440*/  UIMAD UR50, UR50, 0x23, URZ ;  /* 0x00000023323278a4 */ /* 0x000fe4000f8e02ff */
[----:B------:R-:W-:-:S02]  /*1c450*/  UIMAD UR51, UR51, 0x22, URZ ;  /* 0x00000022333378a4 */ /* 0x000fc4000f8e02ff */
[----:B------:R-:W-:Y:S02]  /*1c460*/  UIMAD UR52, UR52, 0x21, URZ ;  /* 0x00000021343478a4 */ /* 0x000fe4000f8e02ff */
[----:B------:R-:W-:Y:S02]  /*1c470*/  USHF.L.U32 UR54, UR54, 0x5, URZ ;  /* 0x0000000536367899 */ /* 0x000fe400080006ff */
        /* <DEDUP_REMOVED lines=15> */
[----:B------:R-:W-:-:S02]  /*1c570*/  USHF.L.U32 UR21, UR21, 0x4, URZ ;  /* 0x0000000415157899 */ /* 0x000fc400080006ff */
        /* <DEDUP_REMOVED lines=11> */
[----:B------:R-:W-:-:S02]  /*1c630*/  USHF.L.U32 UR37, UR37, 0x2, URZ ;  /* 0x0000000225257899 */ /* 0x000fc400080006ff */
[----:B------:R-:W-:Y:S02]  /*1c640*/  UIMAD UR38, UR38, 0x3, URZ ;  /* 0x00000003262678a4 */ /* 0x000fe4000f8e02ff */
[----:B------:R-:W-:Y:S01]  /*1c650*/  USHF.L.U32 UR39, UR39, 0x1, URZ ;  /* 0x0000000127277899 */ /* 0x000fe200080006ff */
[----:B------:R-:W0:Y:S02]  /*1c660*/  LDCU UR26, c[0x0][0x3a8] ;  /* 0x00007500ff1a77ac */ /* 0x000e240008000800 */
[C---:B0-----:R-:W-:Y:S02]  /*1c670*/  SEL R12, R15.reuse, R11, !P2 ;  /* 0x0000000b0f0c7207 */ /* 0x041fe40005000000 */
[----:B--2---:R-:W-:-:S03]  /*1c680*/  SEL R11, R15, R10, !P2 ;  /* 0x0000000a0f0b7207 */ /* 0x004fc60005000000 */
[----:B------:R-:W-:Y:S01]  /*1c690*/  STL [R1+0x524], R12 ;  /* 0x0005240c01007387 */ /* 0x000fe20000100800 */
[----:B----4-:R-:W-:-:S03]  /*1c6a0*/  SEL R10, R15, R9, !P2 ;  /* 0x000000090f0a7207 */ /* 0x010fc60005000000 */
[----:B------:R-:W-:Y:S01]  /*1c6b0*/  STL [R1+0x520], R11 ;  /* 0x0005200b01007387 */ /* 0x000fe20000100800 */
[----:B------:R-:W-:-:S03]  /*1c6c0*/  SEL R9, R15, R8, !P2 ;  /* 0x000000080f097207 */ /* 0x000fc60005000000 */
        /* <DEDUP_REMOVED lines=12> */
[----:B------:R-:W-:Y:S04]  /*1c790*/  STL [R1+0x504], R4 ;  /* 0x0005040401007387 */ /* 0x000fe80000100800 */
[----:B------:R-:W-:Y:S04]  /*1c7a0*/  STL [R1+0x500], R3 ;  /* 0x0005000301007387 */ /* 0x000fe80000100800 */
[----:B-1----:R-:W2:Y:S01]  /*1c7b0*/  LDL.LU R28, [R1+0x3a4] ;  /* 0x0003a400011c7983 */ /* 0x002ea20000300800 */
[C---:B---3--:R-:W-:Y:S02]  /*1c7c0*/  SEL R2, R15.reuse, R29, !P2 ;  /* 0x0000001d0f027207 */ /* 0x048fe40005000000 */
[----:B-----5:R-:W-:-:S03]  /*1c7d0*/  SEL R0, R15, R0, !P2 ;  /* 0x000000000f007207 */ /* 0x020fc60005000000 */
[----:B------:R-:W-:Y:S04]  /*1c7e0*/  STL [R1+0x158], R2 ;  /* 0x0001580201007387 */ /* 0x000fe80000100800 */
[----:B--2---:R0:W-:Y:S04]  /*1c7f0*/  STL [R1+0x580c], R28 ;  /* 0x00580c1c01007387 */ /* 0x0041e80000100800 */
[----:B------:R-:W-:Y:S04]  /*1c800*/  STL [R1+0x4fc], R0 ;  /* 0x0004fc0001007387 */ /* 0x000fe80000100800 */
[----:B0-----:R-:W2:Y:S04]  /*1c810*/  LDL.LU R28, [R1+0x3a8] ;  /* 0x0003a800011c7983 */ /* 0x001ea80000300800 */
[----:B--2---:R0:W-:Y:S04]  /*1c820*/  STL [R1+0x5810], R28 ;  /* 0x0058101c01007387 */ /* 0x0041e80000100800 */
[----:B0-----:R-:W2:Y:S04]  /*1c830*/  LDL.LU R28, [R1+0x3ac] ;  /* 0x0003ac00011c7983 */ /* 0x001ea80000300800 */
[----:B--2---:R0:W-:Y:S04]  /*1c840*/  STL [R1+0x5814], R28 ;  /* 0x0058141c01007387 */ /* 0x0041e80000100800 */
[----:B0-----:R-:W2:Y:S04]  /*1c850*/  LDL.LU R28, [R1+0x3b0] ;  /* 0x0003b000011c7983 */ /* 0x001ea80000300800 */
[----:B------:R-:W3:Y:S04]  /*1c860*/  LDL.LU R27, [R1+0x3a0] ;  /* 0x0003a000011b7983 */ /* 0x000ee80000300800 */
[----:B------:R-:W4:Y:S04]  /*1c870*/  LDL.LU R26, [R1+0x39c] ;  /* 0x00039c00011a7983 */ /* 0x000f280000300800 */
[----:B------:R-:W5:Y:S04]  /*1c880*/  LDL.LU R25, [R1+0x398] ;  /* 0x0003980001197983 */ /* 0x000f680000300800 */
[----:B------:R-:W3:Y:S04]  /*1c890*/  LDL.LU R24, [R1+0x394] ;  /* 0x0003940001187983 */ /* 0x000ee80000300800 */
        /* <DEDUP_REMOVED lines=22> */
[----:B------:R-:W3:Y:S01]  /*1ca00*/  LDL.LU R0, [R1+0x338] ;  /* 0x0003380001007983 */ /* 0x000ee20000300800 */
[----:B--2---:R-:W-:-:S05]  /*1ca10*/  SEL R28, R15, R28, !P2 ;  /* 0x0000001c0f1c7207 */ /* 0x004fca0005000000 */
[----:B------:R0:W-:Y:S04]  /*1ca20*/  STL [R1+0x4f8], R28 ;  /* 0x0004f81c01007387 */ /* 0x0001e80000100800 */
[----:B0-----:R-:W2:Y:S02]  /*1ca30*/  LDL.LU R28, [R1+0x5814] ;  /* 0x00581400011c7983 */ /* 0x001ea40000300800 */
[----:B--2---:R-:W-:-:S05]  /*1ca40*/  SEL R28, R15, R28, !P2 ;  /* 0x0000001c0f1c7207 */ /* 0x004fca0005000000 */
[----:B------:R0:W-:Y:S04]  /*1ca50*/  STL [R1+0x4f4], R28 ;  /* 0x0004f41c01007387 */ /* 0x0001e80000100800 */
[----:B0-----:R-:W2:Y:S02]  /*1ca60*/  LDL.LU R28, [R1+0x5810] ;  /* 0x00581000011c7983 */ /* 0x001ea40000300800 */
[----:B--2---:R-:W-:-:S05]  /*1ca70*/  SEL R28, R15, R28, !P2 ;  /* 0x0000001c0f1c7207 */ /* 0x004fca0005000000 */
[----:B------:R0:W-:Y:S04]  /*1ca80*/  STL [R1+0x148], R28 ;  /* 0x0001481c01007387 */ /* 0x0001e80000100800 */
[----:B0-----:R-:W2:Y:S01]  /*1ca90*/  LDL.LU R28, [R1+0x580c] ;  /* 0x00580c00011c7983 */ /* 0x001ea20000300800 */
[C---:B---3--:R-:W-:Y:S02]  /*1caa0*/  SEL R27, R15.reuse, R27, !P2 ;  /* 0x0000001b0f1b7207 */ /* 0x048fe40005000000 */
[C---:B----4-:R-:W-:Y:S02]  /*1cab0*/  SEL R26, R15.reuse, R26, !P2 ;  /* 0x0000001a0f1a7207 */ /* 0x050fe40005000000 */
[C---:B-----5:R-:W-:Y:S02]  /*1cac0*/  SEL R25, R15.reuse, R25, !P2 ;  /* 0x000000190f197207 */ /* 0x060fe40005000000 */
[----:B------:R-:W-:-:S02]  /*1cad0*/  SEL R24, R15, R24, !P2 ;  /* 0x000000180f187207 */ /* 0x000fc40005000000 */
[C---:B------:R-:W-:Y:S02]  /*1cae0*/  SEL R14, R15.reuse, R14, !P2 ;  /* 0x0000000e0f0e7207 */ /* 0x040fe40005000000 */
[C---:B------:R-:W-:Y:S02]  /*1caf0*/  SEL R23, R15.reuse, R23, !P2 ;  /* 0x000000170f177207 */ /* 0x040fe40005000000 */
[C---:B------:R-:W-:Y:S02]  /*1cb00*/  SEL R22, R15.reuse, R22, !P2 ;  /* 0x000000160f167207 */ /* 0x040fe40005000000 */
[C---:B------:R-:W-:Y:S02]  /*1cb10*/  SEL R20, R15.reuse, R20, !P2 ;  /* 0x000000140f147207 */ /* 0x040fe40005000000 */
[C---:B------:R-:W-:Y:S02]  /*1cb20*/  SEL R19, R15.reuse, R19, !P2 ;  /* 0x000000130f137207 */ /* 0x040fe40005000000 */
[----:B------:R-:W-:-:S02]  /*1cb30*/  SEL R17, R15, R17, !P2 ;  /* 0x000000110f117207 */ /* 0x000fc40005000000 */
[C---:B------:R-:W-:Y:S02]  /*1cb40*/  SEL R16, R15.reuse, R16, !P2 ;  /* 0x000000100f107207 */ /* 0x040fe40005000000 */
[----:B--2---:R-:W-:-:S05]  /*1cb50*/  SEL R28, R15, R28, !P2 ;  /* 0x0000001c0f1c7207 */ /* 0x004fca0005000000 */
[----:B------:R-:W-:Y:S04]  /*1cb60*/  STL [R1+0x4f0], R28 ;  /* 0x0004f01c01007387 */ /* 0x000fe80000100800 */
[----:B------:R-:W-:Y:S04]  /*1cb70*/  STL [R1+0x140], R27 ;  /* 0x0001401b01007387 */ /* 0x000fe80000100800 */
[----:B------:R-:W-:Y:S04]  /*1cb80*/  STL [R1+0x4ec], R26 ;  /* 0x0004ec1a01007387 */ /* 0x000fe80000100800 */
[----:B------:R-:W-:Y:S04]  /*1cb90*/  STL [R1+0x4e8], R25 ;  /* 0x0004e81901007387 */ /* 0x000fe80000100800 */
[----:B------:R-:W-:Y:S04]  /*1cba0*/  STL [R1+0x4e4], R24 ;  /* 0x0004e41801007387 */ /* 0x000fe80000100800 */
[----:B------:R0:W-:Y:S04]  /*1cbb0*/  STL [R1+0x4e0], R14 ;  /* 0x0004e00e01007387 */ /* 0x0001e80000100800 */
[----:B------:R-:W-:Y:S01]  /*1cbc0*/  STL [R1+0x4dc], R23 ;  /* 0x0004dc1701007387 */ /* 0x000fe20000100800 */
[----:B0-----:R-:W-:-:S03]  /*1cbd0*/  SEL R14, R15, R21, !P2 ;  /* 0x000000150f0e7207 */ /* 0x001fc60005000000 */
[----:B------:R-:W-:Y:S04]  /*1cbe0*/  STL [R1+0x4d8], R22 ;  /* 0x0004d81601007387 */ /* 0x000fe80000100800 */
[----:B------:R0:W-:Y:S04]  /*1cbf0*/  STL [R1+0x120], R14 ;  /* 0x0001200e01007387 */ /* 0x0001e80000100800 */
[----:B------:R-:W-:Y:S01]  /*1cc00*/  STL [R1+0x4d4], R20 ;  /* 0x0004d41401007387 */ /* 0x000fe20000100800 */
[----:B0-----:R-:W-:-:S03]  /*1cc10*/  SEL R14, R15, R18, !P2 ;  /* 0x000000120f0e7207 */ /* 0x001fc60005000000 */
[----:B------:R-:W-:Y:S04]  /*1cc20*/  STL [R1+0x118], R19 ;  /* 0x0001181301007387 */ /* 0x000fe80000100800 */
[----:B------:R0:W-:Y:S04]  /*1cc30*/  STL [R1+0x4d0], R14 ;  /* 0x0004d00e01007387 */ /* 0x0001e80000100800 */
[----:B------:R-:W-:Y:S01]  /*1cc40*/  STL [R1+0x4cc], R17 ;  /* 0x0004cc1101007387 */ /* 0x000fe20000100800 */
[C---:B0-----:R-:W-:Y:S02]  /*1cc50*/  SEL R14, R15.reuse, R13, !P2 ;  /* 0x0000000d0f0e7207 */ /* 0x041fe40005000000 */
[----:B------:R-:W-:-:S02]  /*1cc60*/  SEL R13, R15, R12, !P2 ;  /* 0x0000000c0f0d7207 */ /* 0x000fc40005000000 */
[C---:B------:R-:W-:Y:S01]  /*1cc70*/  SEL R12, R15.reuse, R11, !P2 ;  /* 0x0000000b0f0c7207 */ /* 0x040fe20005000000 */
[----:B------:R-:W-:Y:S01]  /*1cc80*/  STL [R1+0x4c8], R16 ;  /* 0x0004c81001007387 */ /* 0x000fe20000100800 */
[C---:B------:R-:W-:Y:S02]  /*1cc90*/  SEL R11, R15.reuse, R10, !P2 ;  /* 0x0000000a0f0b7207 */ /* 0x040fe40005000000 */
[C---:B------:R-:W-:Y:S01]  /*1cca0*/  SEL R10, R15.reuse, R9, !P2 ;  /* 0x000000090f0a7207 */ /* 0x040fe20005000000 */
[----:B------:R-:W-:Y:S01]  /*1ccb0*/  STL [R1+0x108], R14 ;  /* 0x0001080e01007387 */ /* 0x000fe20000100800 */
[C---:B------:R-:W-:Y:S02]  /*1ccc0*/  SEL R9, R15.reuse, R8, !P2 ;  /* 0x000000080f097207 */ /* 0x040fe40005000000 */
[C---:B------:R-:W-:Y:S01]  /*1ccd0*/  SEL R8, R15.reuse, R7, !P2 ;  /* 0x000000070f087207 */ /* 0x040fe20005000000 */
[----:B------:R-:W-:Y:S01]  /*1cce0*/  STL [R1+0x104], R13 ;  /* 0x0001040d01007387 */ /* 0x000fe20000100800 */
[----:B------:R-:W-:-:S02]  /*1ccf0*/  SEL R7, R15, R6, !P2 ;  /* 0x000000060f077207 */ /* 0x000fc40005000000 */
[C---:B------:R-:W-:Y:S01]  /*1cd00*/  SEL R6, R15.reuse, R5, !P2 ;  /* 0x000000050f067207 */ /* 0x040fe20005000000 */
        /* <DEDUP_REMOVED lines=8> */
[----:B------:R-:W-:Y:S04]  /*1cd90*/  STL [R1+0x4b4], R7 ;  /* 0x0004b40701007387 */ /* 0x000fe80000100800 */
[----:B------:R-:W-:Y:S04]  /*1cda0*/  STL [R1+0xe8], R6 ;  /* 0x0000e80601007387 */ /* 0x000fe80000100800 */
[----:B------:R-:W-:Y:S04]  /*1cdb0*/  STL [R1+0x4b0], R5 ;  /* 0x0004b00501007387 */ /* 0x000fe80000100800 */
[----:B------:R-:W-:Y:S04]  /*1cdc0*/  STL [R1+0x4ac], R4 ;  /* 0x0004ac0401007387 */ /* 0x000fe80000100800 */
[----:B------:R-:W-:Y:S04]  /*1cdd0*/  STL [R1+0xd8], R3 ;  /* 0x0000d80301007387 */ /* 0x000fe80000100800 */
[----:B------:R-:W2:Y:S01]  /*1cde0*/  LDL.LU R28, [R1+0x328] ;  /* 0x00032800011c7983 */ /* 0x000ea20000300800 */
[----:B------:R-:W-:-:S02]  /*1cdf0*/  SEL R2, R15, R29, !P2 ;  /* 0x0000001d0f027207 */ /* 0x000fc40005000000 */
[----:B------:R-:W-:-:S03]  /*1ce00*/  SEL R0, R15, R0, !P2 ;  /* 0x000000000f007207 */ /* 0x000fc60005000000 */
        /* <DEDUP_REMOVED lines=182> */
[----:B------:R-:W-:Y:S01]  /*1d970*/  STL [R1], R12 ;  /* 0x0000000c01007387 */ /* 0x000fe20000100800 */
        /* <DEDUP_REMOVED lines=382> */
[----:B--2---:R-:W-:-:S05]  /*1f160*/  SEL R28, R15, R28, !P2 ;  /* 0x0000001c0f1c7207 */ /* 0x004fca0005000000 */
[----:B------:R0:W-:Y:S04]  /*1f170*/  STL [R1+0x24c], R28 ;  /* 0x00024c1c01007387 */ /* 0x0001e80000100800 */
[----:B0-----:R-:W2:Y:S04]  /*1f180*/  LDL.LU R28, [R1+0x57c0] ;  /* 0x0057c000011c7983 */ /* 0x001ea80000300800 */
[----:B------:R0:W-:Y:S04]  /*1f190*/  STL [R1+0x248], R27 ;  /* 0x0002481b01007387 */ /* 0x0001e80000100800 */
[----:B0-----:R-:W3:Y:S04]  /*1f1a0*/  LDL.LU R27, [R1+0x57bc] ;  /* 0x0057bc00011b7983 */ /* 0x001ee80000300800 */
[----:B------:R0:W-:Y:S04]  /*1f1b0*/  STL [R1+0x244], R26 ;  /* 0x0002441a01007387 */ /* 0x0001e80000100800 */
[----:B0-----:R-:W4:Y:S04]  /*1f1c0*/  LDL.LU R26, [R1+0x57b8] ;  /* 0x0057b800011a7983 */ /* 0x001f280000300800 */
[----:B------:R0:W-:Y:S04]  /*1f1d0*/  STL [R1+0x240], R25 ;  /* 0x0002401901007387 */ /* 0x0001e80000100800 */
[----:B0-----:R-:W5:Y:S04]  /*1f1e0*/  LDL.LU R25, [R1+0x57b4] ;  /* 0x0057b40001197983 */ /* 0x001f680000300800 */
[----:B------:R0:W-:Y:S04]  /*1f1f0*/  STL [R1+0x23c], R24 ;  /* 0x00023c1801007387 */ /* 0x0001e80000100800 */
[----:B0-----:R-:W2:Y:S04]  /*1f200*/  LDL.LU R24, [R1+0x57b0] ;  /* 0x0057b00001187983 */ /* 0x001ea80000300800 */
        /* <DEDUP_REMOVED lines=43> */
[----:B0-----:R-:W2:Y:S01]  /*1f4c0*/  LDL.LU R0, [R1+0x5758] ;  /* 0x0057580001007983 */ /* 0x001ea20000300800 */
[----:B------:R-:W-:-:S05]  /*1f4d0*/  SEL R14, R15, R14, !P2 ;  /* 0x0000000e0f0e7207 */ /* 0x000fca0005000000 */
[----:B------:R2:W-:Y:S02]  /*1f4e0*/  STL [R1+0x1e0], R14 ;  /* 0x0001e00e01007387 */ /* 0x0005e40000100800 */
[C---:B--2---:R-:W-:Y:S02]  /*1f4f0*/  SEL R14, R15.reuse, R0, !P2 ;  /* 0x000000000f0e7207 */ /* 0x044fe40005000000 */
[----:B------:R-:W-:-:S03]  /*1f500*/  SEL R0, R15, R29, !P2 ;  /* 0x0000001d0f007207 */ /* 0x000fc60005000000 */
[----:B------:R0:W-:Y:S04]  /*1f510*/  STL [R1+0x1dc], R14 ;  /* 0x0001dc0e01007387 */ /* 0x0001e80000100800 */
[----:B------:R1:W-:Y:S01]  /*1f520*/  STL [R1+0x1d8], R0 ;  /* 0x0001d80001007387 */ /* 0x0003e20000100800 */
[C---:B0-----:R-:W-:Y:S02]  /*1f530*/  SEL R14, R15.reuse, R2, !P2 ;  /* 0x000000020f0e7207 */ /* 0x041fe40005000000 */
[C---:B------:R-:W-:Y:S02]  /*1f540*/  SEL R2, R15.reuse, R3, !P2 ;  /* 0x000000030f027207 */ /* 0x040fe40005000000 */
[C---:B-1----:R-:W-:Y:S01]  /*1f550*/  SEL R0, R15.reuse, R4, !P2 ;  /* 0x000000040f007207 */ /* 0x042fe20005000000 */
[----:B------:R-:W-:Y:S01]  /*1f560*/  STL [R1+0x1d4], R14 ;  /* 0x0001d40e01007387 */ /* 0x000fe20000100800 */
[----:B------:R-:W-:-:S03]  /*1f570*/  SEL R3, R15, R5, !P2 ;  /* 0x000000050f037207 */ /* 0x000fc60005000000 */
[----:B------:R0:W-:Y:S04]  /*1f580*/  STL [R1+0x1d0], R2 ;  /* 0x0001d00201007387 */ /* 0x0001e80000100800 */
[----:B------:R1:W-:Y:S01]  /*1f590*/  STL [R1+0x1cc], R0 ;  /* 0x0001cc0001007387 */ /* 0x0003e20000100800 */
[----:B0-----:R-:W-:-:S03]  /*1f5a0*/  SEL R2, R15, R6, !P2 ;  /* 0x000000060f027207 */ /* 0x001fc60005000000 */
[----:B------:R0:W-:Y:S01]  /*1f5b0*/  STL [R1+0x1c8], R3 ;  /* 0x0001c80301007387 */ /* 0x0001e20000100800 */
[----:B-1----:R-:W-:-:S03]  /*1f5c0*/  SEL R0, R15, R7, !P2 ;  /* 0x000000070f007207 */ /* 0x002fc60005000000 */
[----:B------:R1:W-:Y:S01]  /*1f5d0*/  STL [R1+0x1c4], R2 ;  /* 0x0001c40201007387 */ /* 0x0003e20000100800 */
[----:B0-----:R-:W-:-:S03]  /*1f5e0*/  SEL R3, R15, R8, !P2 ;  /* 0x000000080f037207 */ /* 0x001fc60005000000 */
[----:B-1----:R-:W2:Y:S04]  /*1f5f0*/  LDL.LU R2, [R1+0x528] ;  /* 0x0005280001027983 */ /* 0x002ea80000300800 */
[----:B------:R0:W-:Y:S01]  /*1f600*/  STL [R1+0x1c0], R0 ;  /* 0x0001c00001007387 */ /* 0x0001e20000100800 */
[----:B------:R-:W-:-:S03]  /*1f610*/  SEL R4, R15, R10, !P2 ;  /* 0x0000000a0f047207 */ /* 0x000fc60005000000 */
[----:B------:R1:W-:Y:S04]  /*1f620*/  STL [R1+0x1bc], R3 ;  /* 0x0001bc0301007387 */ /* 0x0003e80000100800 */
[----:B------:R-:W2:Y:S01]  /*1f630*/  LDL.LU R5, [R1+0x520] ;  /* 0x0005200001057983 */ /* 0x000ea20000300800 */
[----:B0-----:R-:W-:-:S05]  /*1f640*/  SEL R0, R15, R9, !P2 ;  /* 0x000000090f007207 */ /* 0x001fca0005000000 */
[----:B------:R0:W-:Y:S01]  /*1f650*/  STL [R1+0x1b8], R0 ;  /* 0x0001b80001007387 */ /* 0x0001e20000100800 */
[----:B-1----:R-:W-:-:S03]  /*1f660*/  SEL R3, R15, R12, !P2 ;  /* 0x0000000c0f037207 */ /* 0x002fc60005000000 */
[----:B------:R-:W-:Y:S04]  /*1f670*/  STL [R1+0x1b4], R4 ;  /* 0x0001b40401007387 */ /* 0x000fe80000100800 */
[----:B------:R-:W2:Y:S01]  /*1f680*/  LDL.LU R6, [R1+0x51c] ;  /* 0x00051c0001067983 */ /* 0x000ea20000300800 */
[----:B0-----:R-:W-:-:S05]  /*1f690*/  SEL R0, R15, R11, !P2 ;  /* 0x0000000b0f007207 */ /* 0x001fca0005000000 */
[----:B------:R0:W-:Y:S04]  /*1f6a0*/  STL [R1+0x1b0], R0 ;  /* 0x0001b00001007387 */ /* 0x0001e80000100800 */
[----:B------:R1:W-:Y:S01]  /*1f6b0*/  STL [R1+0x1ac], R3 ;  /* 0x0001ac0301007387 */ /* 0x0003e20000100800 */
[----:B0-----:R-:W-:-:S03]  /*1f6c0*/  SEL R0, R15, R13, !P2 ;  /* 0x0000000d0f007207 */ /* 0x001fc60005000000 */
[----:B------:R-:W2:Y:S01]  /*1f6d0*/  LDL.LU R13, [R1+0x524] ;  /* 0x00052400010d7983 */ /* 0x000ea20000300800 */
[----:B-1----:R-:W-:-:S03]  /*1f6e0*/  SEL R3, R15, R16, !P2 ;  /* 0x000000100f037207 */ /* 0x002fc60005000000 */
[----:B------:R0:W-:Y:S04]  /*1f6f0*/  STL [R1+0x1a8], R0 ;  /* 0x0001a80001007387 */ /* 0x0001e80000100800 */
[----:B------:R-:W2:Y:S04]  /*1f700*/  LDL.LU R7, [R1+0x518] ;  /* 0x0005180001077983 */ /* 0x000ea80000300800 */
[----:B------:R1:W-:Y:S04]  /*1f710*/  STL [R1+0x1a4], R3 ;  /* 0x0001a40301007387 */ /* 0x0003e80000100800 */
[----:B------:R-:W2:Y:S01]  /*1f720*/  LDL.LU R8, [R1+0x514] ;  /* 0x0005140001087983 */ /* 0x000ea20000300800 */
[----:B0-----:R-:W-:-:S02]  /*1f730*/  SEL R0, R15, R17, !P2 ;  /* 0x000000110f007207 */ /* 0x001fc40005000000 */
[----:B-1----:R-:W-:-:S03]  /*1f740*/  SEL R3, R15, R18, !P2 ;  /* 0x000000120f037207 */ /* 0x002fc60005000000 */
[----:B------:R-:W-:Y:S01]  /*1f750*/  STL [R1+0x1a0], R0 ;  /* 0x0001a00001007387 */ /* 0x000fe20000100800 */
[----:B------:R-:W-:-:S03]  /*1f760*/  SEL R4, R15, R20, !P2 ;  /* 0x000000140f047207 */ /* 0x000fc60005000000 */
[----:B------:R0:W-:Y:S04]  /*1f770*/  STL [R1+0x19c], R3 ;  /* 0x00019c0301007387 */ /* 0x0001e80000100800 */
[----:B------:R-:W2:Y:S01]  /*1f780*/  LDL.LU R9, [R1+0x510] ;  /* 0x0005100001097983 */ /* 0x000ea20000300800 */
[----:B0-----:R-:W-:-:S03]  /*1f790*/  SEL R3, R15, R21, !P2 ;  /* 0x000000150f037207 */ /* 0x001fc60005000000 */
[----:B------:R0:W-:Y:S04]  /*1f7a0*/  STL [R1+0x194], R4 ;  /* 0x0001940401007387 */ /* 0x0001e80000100800 */
[----:B------:R1:W-:Y:S04]  /*1f7b0*/  STL [R1+0x190], R3 ;  /* 0x0001900301007387 */ /* 0x0003e80000100800 */
[----:B------:R-:W2:Y:S01]  /*1f7c0*/  LDL.LU R10, [R1+0x50c] ;  /* 0x00050c00010a7983 */ /* 0x000ea20000300800 */
[C---:B0-----:R-:W-:Y:S02]  /*1f7d0*/  SEL R4, R15.reuse, R22, !P2 ;  /* 0x000000160f047207 */ /* 0x041fe40005000000 */
[----:B-1----:R-:W-:-:S03]  /*1f7e0*/  SEL R3, R15, R23, !P2 ;  /* 0x000000170f037207 */ /* 0x002fc60005000000 */
[----:B------:R5:W-:Y:S04]  /*1f7f0*/  STL [R1+0x18c], R4 ;  /* 0x00018c0401007387 */ /* 0x000be80000100800 */
[----:B------:R-:W2:Y:S04]  /*1f800*/  LDL.LU R11, [R1+0x508] ;  /* 0x00050800010b7983 */ /* 0x000ea80000300800 */
[----:B------:R4:W-:Y:S04]  /*1f810*/  STL [R1+0x188], R3 ;  /* 0x0001880301007387 */ /* 0x0009e80000100800 */
[----:B------:R-:W2:Y:S01]  /*1f820*/  LDL.LU R12, [R1+0x504] ;  /* 0x00050400010c7983 */ /* 0x000ea20000300800 */
[----:B-----5:R-:W-:-:S02]  /*1f830*/  SEL R4, R15, R25, !P2 ;  /* 0x000000190f047207 */ /* 0x020fc40005000000 */
[----:B----4-:R-:W-:-:S03]  /*1f840*/  SEL R3, R15, R26, !P2 ;  /* 0x0000001a0f037207 */ /* 0x010fc60005000000 */
[----:B------:R3:W-:Y:S04]  /*1f850*/  STL [R1+0x12c], R4 ;  /* 0x00012c0401007387 */ /* 0x0007e80000100800 */
[----:B------:R-:W4:Y:S04]  /*1f860*/  LDL.LU R29, [R1+0x500] ;  /* 0x00050000011d7983 */ /* 0x000f280000300800 */
[----:B------:R0:W-:Y:S01]  /*1f870*/  STL [R1+0xdc], R3 ;  /* 0x0000dc0301007387 */ /* 0x0001e20000100800 */
[----:B---3--:R-:W-:-:S03]  /*1f880*/  SEL R4, R15, R27, !P2 ;  /* 0x0000001b0f047207 */ /* 0x008fc60005000000 */
[----:B0-----:R-:W3:Y:S04]  /*1f890*/  LDL.LU R3, [R1+0x158] ;  /* 0x0001580001037983 */ /* 0x001ee80000300800 */
[----:B------:R0:W-:Y:S01]  /*1f8a0*/  STL [R1+0x68], R4 ;  /* 0x0000680401007387 */ /* 0x0001e20000100800 */
[----:B------:R-:W-:-:S03]  /*1f8b0*/  SEL R14, R15, R24, !P2 ;  /* 0x000000180f0e7207 */ /* 0x000fc60005000000 */
[----:B0-----:R-:W5:Y:S04]  /*1f8c0*/  LDL.LU R4, [R1+0x4fc] ;  /* 0x0004fc0001047983 */ /* 0x001f680000300800 */
[----:B------:R-:W3:Y:S01]  /*1f8d0*/  LDL.LU R24, [R1+0x4f8] ;  /* 0x0004f80001187983 */ /* 0x000ee20000300800 */
[----:B------:R-:W-:Y:S01]  /*1f8e0*/  SEL R0, R15, R19, !P2 ;  /* 0x000000130f007207 */ /* 0x000fe20005000000 */
[----:B--2---:R-:W-:Y:S02]  /*1f8f0*/  IMAD R5, R5, UR66, RZ ;  /* 0x0000004205057c24 */ /* 0x004fe4000f8e02ff */
[----:B------:R-:W-:-:S05]  /*1f900*/  IMAD R13, R13, UR66, RZ ;  /* 0x000000420d0d7c24 */ /* 0x000fca000f8e02ff */
[----:B------:R0:W-:Y:S04]  /*1f910*/  STL [R1+0x180], R13 ;  /* 0x0001800d01007387 */ /* 0x0001e80000100800 */
[----:B------:R-:W2:Y:S04]  /*1f920*/  LDL.LU R23, [R1+0x4f4] ;  /* 0x0004f40001177983 */ /* 0x000ea80000300800 */
[----:B------:R1:W-:Y:S01]  /*1f930*/  STL [R1+0x17c], R5 ;  /* 0x00017c0501007387 */ /* 0x0003e20000100800 */
[----:B0-----:R-:W-:-:S03]  /*1f940*/  IMAD R13, R6, UR66, RZ ;  /* 0x00000042060d7c24 */ /* 0x001fc6000f8e02ff */
[----:B-1----:R-:W2:Y:S04]  /*1f950*/  LDL.LU R5, [R1+0x148] ;  /* 0x0001480001057983 */ /* 0x002ea80000300800 */
[----:B------:R-:W2:Y:S04]  /*1f960*/  LDL.LU R22, [R1+0x4f0] ;  /* 0x0004f00001167983 */ /* 0x000ea80000300800 */
[----:B------:R-:W2:Y:S04]  /*1f970*/  LDL.LU R6, [R1+0x140] ;  /* 0x0001400001067983 */ /* 0x000ea80000300800 */
[----:B------:R0:W-:Y:S04]  /*1f980*/  STL [R1+0x178], R13 ;  /* 0x0001780d01007387 */ /* 0x0001e80000100800 */
[----:B------:R-:W2:Y:S01]  /*1f990*/  LDL.LU R21, [R1+0x4ec] ;  /* 0x0004ec0001157983 */ /* 0x000ea20000300800 */
[----:B------:R-:W-:-:S02]  /*1f9a0*/  IMAD R8, R8, UR66, RZ ;  /* 0x0000004208087c24 */ /* 0x000fc4000f8e02ff */
[----:B0-----:R-:W-:Y:S02]  /*1f9b0*/  IMAD R13, R7, UR66, RZ ;  /* 0x00000042070d7c24 */ /* 0x001fe4000f8e02ff */
[----:B------:R-:W2:Y:S04]  /*1f9c0*/  LDL.LU R7, [R1+0x4e8] ;  /* 0x0004e80001077983 */ /* 0x000ea80000300800 */
[----:B------:R-:W-:Y:S04]  /*1f9d0*/  STL [R1+0x174], R13 ;  /* 0x0001740d01007387 */ /* 0x000fe80000100800 */
[----:B------:R-:W2:Y:S04]  /*1f9e0*/  LDL.LU R20, [R1+0x4e4] ;  /* 0x0004e40001147983 */ /* 0x000ea80000300800 */
[----:B------:R-:W2:Y:S04]  /*1f9f0*/  LDL.LU R19, [R1+0x4e0] ;  /* 0x0004e00001137983 */ /* 0x000ea80000300800 */
[----:B------:R0:W-:Y:S01]  /*1fa00*/  STL [R1+0x170], R8 ;  /* 0x0001700801007387 */ /* 0x0001e20000100800 */
[----:B------:R-:W-:-:S03]  /*1fa10*/  IMAD R16, R9, UR66, RZ ;  /* 0x0000004209107c24 */ /* 0x000fc6000f8e02ff */
[----:B0-----:R-:W2:Y:S04]  /*1fa20*/  LDL.LU R8, [R1+0x4dc] ;  /* 0x0004dc0001087983 */ /* 0x001ea80000300800 */
[----:B------:R-:W2:Y:S01]  /*1fa30*/  LDL.LU R9, [R1+0x4d8] ;  /* 0x0004d80001097983 */ /* 0x000ea20000300800 */
[----:B------:R-:W-:-:S03]  /*1fa40*/  IMAD R13, R10, UR66, RZ ;  /* 0x000000420a0d7c24 */ /* 0x000fc6000f8e02ff */
[----:B------:R0:W-:Y:S04]  /*1fa50*/  STL [R1+0x16c], R16 ;  /* 0x00016c1001007387 */ /* 0x0001e80000100800 */
[----:B------:R-:W2:Y:S04]  /*1fa60*/  LDL.LU R18, [R1+0x120] ;  /* 0x0001200001127983 */ /* 0x000ea80000300800 */
[----:B------:R-:W2:Y:S01]  /*1fa70*/  LDL.LU R10, [R1+0x4d4] ;  /* 0x0004d400010a7983 */ /* 0x000ea20000300800 */
[----:B0-----:R-:W-:-:S03]  /*1fa80*/  IMAD R16, R11, UR66, RZ ;  /* 0x000000420b107c24 */ /* 0x001fc6000f8e02ff */
[----:B------:R0:W-:Y:S04]  /*1fa90*/  STL [R1+0x168], R13 ;  /* 0x0001680d01007387 */ /* 0x0001e80000100800 */
[----:B------:R-:W2:Y:S04]  /*1faa0*/  LDL.LU R11, [R1+0x118] ;  /* 0x00011800010b7983 */ /* 0x000ea80000300800 */
[----:B------:R4:W-:Y:S01]  /*1fab0*/  STL [R1+0x164], R16 ;  /* 0x0001641001007387 */ /* 0x0009e20000100800 */
[----:B0-----:R-:W-:-:S03]  /*1fac0*/  IMAD R13, R12, UR66, RZ ;  /* 0x000000420c0d7c24 */ /* 0x001fc6000f8e02ff */
[----:B------:R-:W2:Y:S04]  /*1fad0*/  LDL.LU R17, [R1+0x4d0] ;  /* 0x0004d00001117983 */ /* 0x000ea80000300800 */
[----:B------:R-:W2:Y:S01]  /*1fae0*/  LDL.LU R12, [R1+0x4cc] ;  /* 0x0004cc00010c7983 */ /* 0x000ea20000300800 */
[----:B----4-:R-:W-:-:S03]  /*1faf0*/  IMAD R16, R29, UR66, RZ ;  /* 0x000000421d107c24 */ /* 0x010fc6000f8e02ff */
[----:B------:R3:W-:Y:S04]  /*1fb00*/  STL [R1+0x160], R13 ;  /* 0x0001600d01007387 */ /* 0x0007e80000100800 */
[----:B------:R-:W4:Y:S01]  /*1fb10*/  LDL.LU R29, [R1+0x4c8] ;  /* 0x0004c800011d7983 */ /* 0x000f220000300800 */
[----:B-----5:R-:W-:-:S03]  /*1fb20*/  IMAD R25, R4, UR66, RZ ;  /* 0x0000004204197c24 */ /* 0x020fc6000f8e02ff */
[----:B------:R0:W-:Y:S01]  /*1fb30*/  STL [R1+0x15c], R16 ;  /* 0x00015c1001007387 */ /* 0x0001e20000100800 */
[----:B---3--:R-:W-:-:S03]  /*1fb40*/  IMAD R13, R3, UR66, RZ ;  /* 0x00000042030d7c24 */ /* 0x008fc6000f8e02ff */
[----:B0-----:R-:W3:Y:S04]  /*1fb50*/  LDL.LU R16, [R1+0x108] ;  /* 0x0001080001107983 */ /* 0x001ee80000300800 */
[----:B------:R-:W5:Y:S04]  /*1fb60*/  LDL.LU R3, [R1+0x104] ;  /* 0x0001040001037983 */ /* 0x000f680000300800 */
[----:B------:R0:W-:Y:S04]  /*1fb70*/  STL [R1+0x158], R13 ;  /* 0x0001580d01007387 */ /* 0x0001e80000100800 */
[----:B0-----:R-:W3:Y:S04]  /*1fb80*/  LDL.LU R13, [R1+0x100] ;  /* 0x00010000010d7983 */ /* 0x001ee80000300800 */
[----:B------:R-:W5:Y:S04]  /*1fb90*/  LDL.LU R4, [R1+0x4c4] ;  /* 0x0004c40001047983 */ /* 0x000f680000300800 */
[----:B------:R0:W-:Y:S02]  /*1fba0*/  STL [R1+0x154], R25 ;  /* 0x0001541901007387 */ /* 0x0001e40000100800 */
[----:B0-----:R-:W-:-:S05]  /*1fbb0*/  IMAD R25, R24, UR66, RZ ;  /* 0x0000004218197c24 */ /* 0x001fca000f8e02ff */
[----:B------:R-:W-:Y:S01]  /*1fbc0*/  STL [R1+0x150], R25 ;  /* 0x0001501901007387 */ /* 0x000fe20000100800 */
[----:B--2---:R-:W-:Y:S02]  /*1fbd0*/  IMAD R23, R23, UR66, RZ ;  /* 0x0000004217177c24 */ /* 0x004fe4000f8e02ff */
[----:B------:R-:W-:Y:S02]  /*1fbe0*/  IMAD R24, R5, UR66, RZ ;  /* 0x0000004205187c24 */ /* 0x000fe4000f8e02ff */
[----:B------:R-:W2:Y:S04]  /*1fbf0*/  LDL.LU R5, [R1+0x4c0] ;  /* 0x0004c00001057983 */ /* 0x000ea80000300800 */
[----:B------:R0:W-:Y:S04]  /*1fc00*/  STL [R1+0x14c], R23 ;  /* 0x00014c1701007387 */ /* 0x0001e80000100800 */
[----:B------:R-:W-:Y:S01]  /*1fc10*/  STL [R1+0x148], R24 ;  /* 0x0001481801007387 */ /* 0x000fe20000100800 */
[----:B0-----:R-:W-:-:S02]  /*1fc20*/  IMAD R23, R22, UR66, RZ ;  /* 0x0000004216177c24 */ /* 0x001fc4000f8e02ff */
[----:B------:R-:W-:Y:S02]  /*1fc30*/  IMAD R22, R6, UR66, RZ ;  /* 0x0000004206167c24 */ /* 0x000fe4000f8e02ff */
[----:B------:R-:W2:Y:S01]  /*1fc40*/  LDL.LU R6, [R1+0x4bc] ;  /* 0x0004bc0001067983 */ /* 0x000ea20000300800 */
[----:B------:R-:W-:-:S03]  /*1fc50*/  IMAD R21, R21, UR66, RZ ;  /* 0x0000004215157c24 */ /* 0x000fc6000f8e02ff */
[----:B------:R-:W-:Y:S04]  /*1fc60*/  STL [R1+0x144], R23 ;  /* 0x0001441701007387 */ /* 0x000fe80000100800 */
[----:B------:R0:W-:Y:S02]  /*1fc70*/  STL [R1+0x140], R22 ;  /* 0x0001401601007387 */ /* 0x0001e40000100800 */
[----:B0-----:R-:W-:Y:S02]  /*1fc80*/  IMAD R22, R7, UR66, RZ ;  /* 0x0000004207167c24 */ /* 0x001fe4000f8e02ff */
[----:B------:R-:W2:Y:S04]  /*1fc90*/  LDL.LU R7, [R1+0x4b8] ;  /* 0x0004b80001077983 */ /* 0x000ea80000300800 */
[----:B------:R0:W-:Y:S04]  /*1fca0*/  STL [R1+0x13c], R21 ;  /* 0x00013c1501007387 */ /* 0x0001e80000100800 */
[----:B------:R-:W-:Y:S01]  /*1fcb0*/  STL [R1+0x138], R22 ;  /* 0x0001381601007387 */ /* 0x000fe20000100800 */
[----:B0-----:R-:W-:-:S02]  /*1fcc0*/  IMAD R21, R20, UR66, RZ ;  /* 0x0000004214157c24 */ /* 0x001fc4000f8e02ff */
[----:B------:R-:W-:Y:S02]  /*1fcd0*/  IMAD R20, R19, UR66, RZ ;  /* 0x0000004213147c24 */ /* 0x000fe4000f8e02ff */
[----:B------:R-:W-:Y:S01]  /*1fce0*/  IMAD R19, R8, UR66, RZ ;  /* 0x0000004208137c24 */ /* 0x000fe2000f8e02ff */
[----:B------:R-:W-:Y:S04]  /*1fcf0*/  STL [R1+0x134], R21 ;  /* 0x0001341501007387 */ /* 0x000fe80000100800 */
[----:B------:R-:W2:Y:S04]  /*1fd00*/  LDL.LU R8, [R1+0x4b4] ;  /* 0x0004b40001087983 */ /* 0x000ea80000300800 */
[----:B------:R0:W-:Y:S04]  /*1fd10*/  STL [R1+0x130], R20 ;  /* 0x0001301401007387 */ /* 0x0001e80000100800 */
[----:B------:R1:W-:Y:S01]  /*1fd20*/  STL [R1+0x128], R19 ;  /* 0x0001281301007387 */ /* 0x0003e20000100800 */
[----:B0-----:R-:W-:-:S03]  /*1fd30*/  IMAD R20, R9, UR66, RZ ;  /* 0x0000004209147c24 */ /* 0x001fc6000f8e02ff */
[----:B------:R-:W2:Y:S01]  /*1fd40*/  LDL.LU R9, [R1+0xe8] ;  /* 0x0000e80001097983 */ /* 0x000ea20000300800 */
[----:B-1----:R-:W-:-:S03]  /*1fd50*/  IMAD R19, R18, UR66, RZ ;  /* 0x0000004212137c24 */ /* 0x002fc6000f8e02ff */
[----:B------:R-:W-:Y:S01]  /*1fd60*/  STL [R1+0x124], R20 ;  /* 0x0001241401007387 */ /* 0x000fe20000100800 */
[----:B------:R-:W-:-:S03]  /*1fd70*/  IMAD R18, R10, UR66, RZ ;  /* 0x000000420a127c24 */ /* 0x000fc6000f8e02ff */
        /* <DEDUP_REMOVED lines=11> */
[----:B----4-:R-:W-:-:S03]  /*1fe30*/  IMAD R18, R29, UR66, RZ ;  /* 0x000000421d127c24 */ /* 0x010fc6000f8e02ff */
[----:B------:R-:W4:Y:S01]  /*1fe40*/  LDL.LU R29, [R1+0x4a8] ;  /* 0x0004a800011d7983 */ /* 0x000f220000300800 */
[----:B---3--:R-:W-:-:S03]  /*1fe50*/  IMAD R17, R16, UR66, RZ ;  /* 0x0000004210117c24 */ /* 0x008fc6000f8e02ff */
[----:B------:R-:W-:Y:S01]  /*1fe60*/  STL [R1+0x10c], R18 ;  /* 0x00010c1201007387 */ /* 0x000fe20000100800 */
[----:B-----5:R-:W-:-:S03]  /*1fe70*/  IMAD R16, R3, UR66, RZ ;  /* 0x0000004203107c24 */ /* 0x020fc6000f8e02ff */
[----:B------:R-:W3:Y:S01]  /*1fe80*/  LDL.LU R3, [R1+0xd0] ;  /* 0x0000d00001037983 */ /* 0x000ee20000300800 */
[----:B------:R-:W-:Y:S02]  /*1fe90*/  IMAD R13, R13, UR66, RZ ;  /* 0x000000420d0d7c24 */ /* 0x000fe4000f8e02ff */
[----:B------:R-:W-:Y:S01]  /*1fea0*/  IMAD R4, R4, UR66, RZ ;  /* 0x0000004204047c24 */ /* 0x000fe2000f8e02ff */
[----:B------:R-:W-:Y:S04]  /*1feb0*/  STL [R1+0x108], R17 ;  /* 0x0001081101007387 */ /* 0x000fe80000100800 */
[----:B------:R-:W-:Y:S04]  /*1fec0*/  STL [R1+0x104], R16 ;  /* 0x0001041001007387 */ /* 0x000fe80000100800 */
[----:B------:R-:W5:Y:S04]  /*1fed0*/  LDL.LU R24, [R1+0xcc] ;  /* 0x0000cc0001187983 */ /* 0x000f680000300800 */
[----:B------:R-:W-:Y:S04]  /*1fee0*/  STL [R1+0x100], R13 ;  /* 0x0001000d01007387 */ /* 0x000fe80000100800 */
[----:B------:R-:W5:Y:S04]  /*1fef0*/  LDL.LU R23, [R1+0xc8] ;  /* 0x0000c80001177983 */ /* 0x000f680000300800 */
[----:B------:R0:W-:Y:S04]  /*1ff00*/  STL [R1+0xfc], R4 ;  /* 0x0000fc0401007387 */ /* 0x0001e80000100800 */
[----:B0-----:R-:W5:Y:S04]  /*1ff10*/  LDL.LU R4, [R1+0x4a4] ;  /* 0x0004a40001047983 */ /* 0x001f680000300800 */
[----:B------:R-:W5:Y:S01]  /*1ff20*/  LDL.LU R22, [R1+0x4a0] ;  /* 0x0004a00001167983 */ /* 0x000f620000300800 */
[----:B--2---:R-:W-:-:S03]  /*1ff30*/  IMAD R13, R5, UR66, RZ ;  /* 0x00000042050d7c24 */ /* 0x004fc6000f8e02ff */
[----:B------:R-:W2:Y:S04]  /*1ff40*/  LDL.LU R5, [R1+0x49c] ;  /* 0x00049c0001057983 */ /* 0x000ea80000300800 */
[----:B------:R0:W-:Y:S04]  /*1ff50*/  STL [R1+0xf8], R13 ;  /* 0x0000f80d01007387 */ /* 0x0001e80000100800 */
[----:B------:R-:W2:Y:S01]  /*1ff60*/  LDL.LU R21, [R1+0x498] ;  /* 0x0004980001157983 */ /* 0x000ea20000300800 */
[----:B0-----:R-:W-:-:S03]  /*1ff70*/  IMAD R13, R6, UR66, RZ ;  /* 0x00000042060d7c24 */ /* 0x001fc6000f8e02ff */
[----:B------:R-:W2:Y:S04]  /*1ff80*/  LDL.LU R6, [R1+0x494] ;  /* 0x0004940001067983 */ /* 0x000ea80000300800 */
[----:B------:R-:W-:Y:S04]  /*1ff90*/  STL [R1+0xf4], R13 ;  /* 0x0000f40d01007387 */ /* 0x000fe80000100800 */
[----:B------:R-:W2:Y:S04]  /*1ffa0*/  LDL.LU R20, [R1+0x490] ;  /* 0x0004900001147983 */ /* 0x000ea80000300800 */
[----:B------:R-:W2:Y:S01]  /*1ffb0*/  LDL.LU R19, [R1+0x48c] ;  /* 0x00048c0001137983 */ /* 0x000ea20000300800 */
[----:B------:R-:W-:-:S05]  /*1ffc0*/  IMAD R7, R7, UR66, RZ ;  /* 0x0000004207077c24 */ /* 0x000fca000f8e02ff */
[----:B------:R0:W-:Y:S04]  /*1ffd0*/  STL [R1+0xf0], R7 ;  /* 0x0000f00701007387 */ /* 0x0001e80000100800 */
[----:B0-----:R-:W2:Y:S01]  /*1ffe0*/  LDL.LU R7, [R1+0xa8] ;  /* 0x0000a80001077983 */ /* 0x001ea20000300800 */
[----:B------:R-:W-:-:S03]  /*1fff0*/  IMAD R16, R8, UR66, RZ ;  /* 0x0000004208107c24 */ /* 0x000fc6000f8e02ff */
[----:B------:R-:W2:Y:S04]  /*20000*/  LDL.LU R8, [R1+0xa4] ;  /* 0x0000a40001087983 */ /* 0x000ea80000300800 */
[----:B------:R0:W-:Y:S04]  /*20010*/  STL [R1+0xec], R16 ;  /* 0x0000ec1001007387 */ /* 0x0001e80000100800 */
[----:B------:R-:W2:Y:S01]  /*20020*/  LDL.LU R18, [R1+0x488] ;  /* 0x0004880001127983 */ /* 0x000ea20000300800 */
[----:B------:R-:W-:-:S03]  /*20030*/  IMAD R13, R9, UR66, RZ ;  /* 0x00000042090d7c24 */ /* 0x000fc6000f8e02ff */
[----:B------:R-:W2:Y:S04]  /*20040*/  LDL.LU R9, [R1+0x9c] ;  /* 0x00009c0001097983 */ /* 0x000ea80000300800 */
[----:B------:R1:W-:Y:S01]  /*20050*/  STL [R1+0xe8], R13 ;  /* 0x0000e80d01007387 */ /* 0x0003e20000100800 */
[----:B0-----:R-:W-:-:S03]  /*20060*/  IMAD R16, R10, UR66, RZ ;  /* 0x000000420a107c24 */ /* 0x001fc6000f8e02ff */
[----:B------:R-:W2:Y:S04]  /*20070*/  LDL.LU R10, [R1+0x98] ;  /* 0x00009800010a7983 */ /* 0x000ea80000300800 */
[----:B------:R0:W-:Y:S04]  /*20080*/  STL [R1+0xe4], R16 ;  /* 0x0000e41001007387 */ /* 0x0001e80000100800 */
[----:B------:R-:W2:Y:S01]  /*20090*/  LDL.LU R17, [R1+0x94] ;  /* 0x0000940001117983 */ /* 0x000ea20000300800 */
[----:B-1----:R-:W-:-:S03]  /*200a0*/  IMAD R13, R11, UR66, RZ ;  /* 0x000000420b0d7c24 */ /* 0x002fc6000f8e02ff */
[----:B------:R-:W2:Y:S04]  /*200b0*/  LDL.LU R11, [R1+0x484] ;  /* 0x00048400010b7983 */ /* 0x000ea80000300800 */
[----:B------:R4:W-:Y:S01]  /*200c0*/  STL [R1+0xe0], R13 ;  /* 0x0000e00d01007387 */ /* 0x0009e20000100800 */
[----:B0-----:R-:W-:-:S03]  /*200d0*/  IMAD R16, R12, UR66, RZ ;  /* 0x000000420c107c24 */ /* 0x001fc6000f8e02ff */
[----:B------:R-:W2:Y:S04]  /*200e0*/  LDL.LU R12, [R1+0x480] ;  /* 0x00048000010c7983 */ /* 0x000ea80000300800 */
[----:B------:R0:W-:Y:S01]  /*200f0*/  STL [R1+0xd8], R16 ;  /* 0x0000d81001007387 */ /* 0x0001e20000100800 */
[----:B----4-:R-:W-:-:S03]  /*20100*/  IMAD R13, R29, UR66, RZ ;  /* 0x000000421d0d7c24 */ /* 0x010fc6000f8e02ff */
[----:B0-----:R-:W4:Y:S04]  /*20110*/  LDL.LU R16, [R1+0x47c] ;  /* 0x00047c0001107983 */ /* 0x001f280000300800 */
[----:B------:R-:W4:Y:S01]  /*20120*/  LDL.LU R29, [R1+0x478] ;  /* 0x00047800011d7983 */ /* 0x000f220000300800 */
[----:B---3--:R-:W-:-:S03]  /*20130*/  IMAD R25, R3, UR66, RZ ;  /* 0x0000004203197c24 */ /* 0x008fc6000f8e02ff */
[----:B------:R0:W-:Y:S04]  /*20140*/  STL [R1+0xd4], R13 ;  /* 0x0000d40d01007387 */ /* 0x0001e80000100800 */
[----:B0-----:R-:W3:Y:S04]  /*20150*/  LDL.LU R13, [R1+0x474] ;  /* 0x00047400010d7983 */ /* 0x001ee80000300800 */
[----:B------:R-:W3:Y:S04]  /*20160*/  LDL.LU R3, [R1+0x470] ;  /* 0x0004700001037983 */ /* 0x000ee80000300800 */
[----:B------:R0:W-:Y:S01]  /*20170*/  STL [R1+0xd0], R25 ;  /* 0x0000d01901007387 */ /* 0x0001e20000100800 */
[----:B-----5:R-:W-:-:S02]  /*20180*/  IMAD R23, R23, UR66, RZ ;  /* 0x0000004217177c24 */ /* 0x020fc4000f8e02ff */
[----:B0-----:R-:W-:Y:S02]  /*20190*/  IMAD R25, R24, UR66, RZ ;  /* 0x0000004218197c24 */ /* 0x001fe4000f8e02ff */
[----:B------:R-:W-:-:S03]  /*201a0*/  IMAD R24, R4, UR66, RZ ;  /* 0x0000004204187c24 */ /* 0x000fc6000f8e02ff */
[----:B------:R-:W-:Y:S04]  /*201b0*/  STL [R1+0xcc], R25 ;  /* 0x0000cc1901007387 */ /* 0x000fe80000100800 */
[----:B------:R-:W5:Y:S04]  /*201c0*/  LDL.LU R4, [R1+0x46c] ;  /* 0x00046c0001047983 */ /* 0x000f680000300800 */
[----:B------:R0:W-:Y:S04]  /*201d0*/  STL [R1+0xc8], R23 ;  /* 0x0000c81701007387 */ /* 0x0001e80000100800 */
[----:B------:R-:W-:Y:S01]  /*201e0*/  STL [R1+0xc4], R24 ;  /* 0x0000c41801007387 */ /* 0x000fe20000100800 */
[----:B0-----:R-:W-:-:S02]  /*201f0*/  IMAD R23, R22, UR66, RZ ;  /* 0x0000004216177c24 */ /* 0x001fc4000f8e02ff */
[----:B--2---:R-:W-:Y:S02]  /*20200*/  IMAD R22, R5, UR66, RZ ;  /* 0x0000004205167c24 */ /* 0x004fe4000f8e02ff */
[----:B------:R-:W2:Y:S04]  /*20210*/  LDL.LU R5, [R1+0x468] ;  /* 0x0004680001057983 */ /* 0x000ea80000300800 */
[----:B------:R-:W-:Y:S01]  /*20220*/  STL [R1+0xc0], R23 ;  /* 0x0000c01701007387 */ /* 0x000fe20000100800 */
[----:B------:R-:W-:-:S03]  /*20230*/  IMAD R21, R21, UR66, RZ ;  /* 0x0000004215157c24 */ /* 0x000fc6000f8e02ff */
[----:B------:R0:W-:Y:S02]  /*20240*/  STL [R1+0xbc], R22 ;  /* 0x0000bc1601007387 */ /* 0x0001e40000100800 */
[----:B0-----:R-:W-:Y:S02]  /*20250*/  IMAD R22, R6, UR66, RZ ;  /* 0x0000004206167c24 */ /* 0x001fe4000f8e02ff */
[----:B------:R-:W2:Y:S04]  /*20260*/  LDL.LU R6, [R1+0x464] ;  /* 0x0004640001067983 */ /* 0x000ea80000300800 */
[----:B------:R0:W-:Y:S04]  /*20270*/  STL [R1+0xb8], R21 ;  /* 0x0000b81501007387 */ /* 0x0001e80000100800 */
[----:B------:R-:W-:Y:S01]  /*20280*/  STL [R1+0xb4], R22 ;  /* 0x0000b41601007387 */ /* 0x000fe20000100800 */
[----:B0-----:R-:W-:-:S02]  /*20290*/  IMAD R21, R20, UR66, RZ ;  /* 0x0000004214157c24 */ /* 0x001fc4000f8e02ff */
[----:B------:R-:W-:-:S03]  /*202a0*/  IMAD R20, R19, UR66, RZ ;  /* 0x0000004213147c24 */ /* 0x000fc6000f8e02ff */
        /* <DEDUP_REMOVED lines=22> */
[----:B------:R-:W2:Y:S04]  /*20410*/  LDL.LU R12, [R1+0x44c] ;  /* 0x00044c00010c7983 */ /* 0x000ea80000300800 */
[----:B------:R-:W-:Y:S01]  /*20420*/  STL [R1+0x8c], R18 ;  /* 0x00008c1201007387 */ /* 0x000fe20000100800 */
[----:B----4-:R-:W-:Y:S02]  /*20430*/  IMAD R17, R16, UR66, RZ ;  /* 0x0000004210117c24 */ /* 0x010fe4000f8e02ff */
[----:B------:R-:W-:Y:S02]  /*20440*/  IMAD R16, R29, UR66, RZ ;  /* 0x000000421d107c24 */ /* 0x000fe4000f8e02ff */
[----:B------:R-:W4:Y:S04]  /*20450*/  LDL.LU R29, [R1+0x448] ;  /* 0x00044800011d7983 */ /* 0x000f280000300800 */
[----:B------:R-:W-:Y:S04]  /*20460*/  STL [R1+0x88], R17 ;  /* 0x0000881101007387 */ /* 0x000fe80000100800 */
[----:B------:R-:W-:Y:S01]  /*20470*/  STL [R1+0x84], R16 ;  /* 0x0000841001007387 */ /* 0x000fe20000100800 */
[----:B---3--:R-:W-:-:S03]  /*20480*/  IMAD R13, R13, UR66, RZ ;  /* 0x000000420d0d7c24 */ /* 0x008fc6000f8e02ff */
[----:B------:R-:W3:Y:S01]  /*20490*/  LDL.LU R24, [R1+0x444] ;  /* 0x0004440001187983 */ /* 0x000ee20000300800 */
[----:B------:R-:W-:-:S03]  /*204a0*/  IMAD R3, R3, UR66, RZ ;  /* 0x0000004203037c24 */ /* 0x000fc6000f8e02ff */
[----:B------:R-:W-:Y:S04]  /*204b0*/  STL [R1+0x80], R13 ;  /* 0x0000800d01007387 */ /* 0x000fe80000100800 */
[----:B------:R-:W3:Y:S04]  /*204c0*/  LDL.LU R23, [R1+0x440] ;  /* 0x0004400001177983 */ /* 0x000ee80000300800 */
[----:B------:R0:W-:Y:S04]  /*204d0*/  STL [R1+0x7c], R3 ;  /* 0x00007c0301007387 */ /* 0x0001e80000100800 */
[----:B0-----:R-:W3:Y:S04]  /*204e0*/  LDL.LU R3, [R1+0x43c] ;  /* 0x00043c0001037983 */ /* 0x001ee80000300800 */
[----:B------:R-:W3:Y:S01]  /*204f0*/  LDL.LU R22, [R1+0x438] ;  /* 0x0004380001167983 */ /* 0x000ee20000300800 */
[----:B-----5:R-:W-:-:S03]  /*20500*/  IMAD R13, R4, UR66, RZ ;  /* 0x00000042040d7c24 */ /* 0x020fc6000f8e02ff */
[----:B------:R-:W5:Y:S04]  /*20510*/  LDL.LU R4, [R1+0x434] ;  /* 0x0004340001047983 */ /* 0x000f680000300800 */
[----:B------:R2:W-:Y:S04]  /*20520*/  STL [R1+0x78], R13 ;  /* 0x0000780d01007387 */ /* 0x0005e80000100800 */
[----:B------:R-:W5:Y:S01]  /*20530*/  LDL.LU R21, [R1+0x430] ;  /* 0x0004300001157983 */ /* 0x000f620000300800 */
[----:B--2---:R-:W-:-:S03]  /*20540*/  IMAD R13, R5, UR66, RZ ;  /* 0x00000042050d7c24 */ /* 0x004fc6000f8e02ff */
        /* <DEDUP_REMOVED lines=24> */
[----:B-1----:R-:W-:-:S03]  /*206d0*/  IMAD R13, R12, UR66, RZ ;  /* 0x000000420c0d7c24 */ /* 0x002fc6000f8e02ff */
[----:B0-----:R-:W2:Y:S04]  /*206e0*/  LDL.LU R16, [R1+0x400] ;  /* 0x0004000001107983 */ /* 0x001ea80000300800 */
[----:B------:R-:W2:Y:S04]  /*206f0*/  LDL.LU R12, [R1+0x3fc] ;  /* 0x0003fc00010c7983 */ /* 0x000ea80000300800 */
[----:B------:R0:W-:Y:S04]  /*20700*/  STL [R1+0x54], R13 ;  /* 0x0000540d01007387 */ /* 0x0001e80000100800 */
[----:B0-----:R-:W2:Y:S01]  /*20710*/  LDL.LU R13, [R1] ;  /* 0x00000000010d7983 */ /* 0x001ea20000300800 */
[----:B----4-:R-:W-:-:S03]  /*20720*/  IMAD R25, R29, UR66, RZ ;  /* 0x000000421d197c24 */ /* 0x010fc6000f8e02ff */
[----:B------:R-:W4:Y:S04]  /*20730*/  LDL.LU R29, [R1+0x3f8] ;  /* 0x0003f800011d7983 */ /* 0x000f280000300800 */
[----:B------:R0:W-:Y:S01]  /*20740*/  STL [R1+0x50], R25 ;  /* 0x0000501901007387 */ /* 0x0001e20000100800 */
[----:B---3--:R-:W-:Y:S02]  /*20750*/  IMAD R23, R23, UR66, RZ ;  /* 0x0000004217177c24 */ /* 0x008fe4000f8e02ff */
[----:B0-----:R-:W-:-:S05]  /*20760*/  IMAD R25, R24, UR66, RZ ;  /* 0x0000004218197c24 */ /* 0x001fca000f8e02ff */
[----:B------:R-:W-:Y:S01]  /*20770*/  STL [R1+0x4c], R25 ;  /* 0x00004c1901007387 */ /* 0x000fe20000100800 */
[----:B------:R-:W-:-:S03]  /*20780*/  IMAD R24, R3, UR66, RZ ;  /* 0x0000004203187c24 */ /* 0x000fc6000f8e02ff */
[----:B------:R-:W3:Y:S04]  /*20790*/  LDL.LU R3, [R1+0x3f4] ;  /* 0x0003f40001037983 */ /* 0x000ee80000300800 */
[----:B------:R0:W-:Y:S04]  /*207a0*/  STL [R1+0x48], R23 ;  /* 0x0000481701007387 */ /* 0x0001e80000100800 */
[----:B------:R-:W-:Y:S01]  /*207b0*/  STL [R1+0x44], R24 ;  /* 0x0000441801007387 */ /* 0x000fe20000100800 */
[----:B0-----:R-:W-:Y:S02]  /*207c0*/  IMAD R23, R22, UR66, RZ ;  /* 0x0000004216177c24 */ /* 0x001fe4000f8e02ff */
[----:B-----5:R-:W-:-:S02]  /*207d0*/  IMAD R22, R4, UR66, RZ ;  /* 0x0000004204167c24 */ /* 0x020fc4000f8e02ff */
[----:B------:R-:W5:Y:S01]  /*207e0*/  LDL.LU R4, [R1+0x3f0] ;  /* 0x0003f00001047983 */ /* 0x000f620000300800 */
[----:B------:R-:W-:-:S03]  /*207f0*/  IMAD R21, R21, UR66, RZ ;  /* 0x0000004215157c24 */ /* 0x000fc6000f8e02ff */
[----:B------:R-:W-:Y:S04]  /*20800*/  STL [R1+0x40], R23 ;  /* 0x0000401701007387 */ /* 0x000fe80000100800 */
[----:B------:R2:W-:Y:S02]  /*20810*/  STL [R1+0x3c], R22 ;  /* 0x00003c1601007387 */ /* 0x0005e40000100800 */
[----:B--2---:R-:W-:Y:S02]  /*20820*/  IMAD R22, R5, UR66, RZ ;  /* 0x0000004205167c24 */ /* 0x004fe4000f8e02ff */
[----:B------:R-:W2:Y:S04]  /*20830*/  LDL.LU R5, [R1+0x3ec] ;  /* 0x0003ec0001057983 */ /* 0x000ea80000300800 */
[----:B------:R0:W-:Y:S04]  /*20840*/  STL [R1+0x38], R21 ;  /* 0x0000381501007387 */ /* 0x0001e80000100800 */
[----:B------:R-:W-:Y:S01]  /*20850*/  STL [R1+0x34], R22 ;  /* 0x0000341601007387 */ /* 0x000fe20000100800 */
[----:B------:R-:W-:-:S02]  /*20860*/  IMAD R19, R19, UR66, RZ ;  /* 0x0000004213137c24 */ /* 0x000fc4000f8e02ff */
[----:B0-----:R-:W-:-:S05]  /*20870*/  IMAD R21, R20, UR66, RZ ;  /* 0x0000004214157c24 */ /* 0x001fca000f8e02ff */
[----:B------:R-:W-:Y:S01]  /*20880*/  STL [R1+0x30], R21 ;  /* 0x0000301501007387 */ /* 0x000fe20000100800 */
[----:B------:R-:W-:-:S03]  /*20890*/  IMAD R20, R6, UR66, RZ ;  /* 0x0000004206147c24 */ /* 0x000fc6000f8e02ff */
[----:B------:R-:W2:Y:S04]  /*208a0*/  LDL.LU R6, [R1+0x3e8] ;  /* 0x0003e80001067983 */ /* 0x000ea80000300800 */
[----:B------:R0:W-:Y:S04]  /*208b0*/  STL [R1+0x2c], R19 ;  /* 0x00002c1301007387 */ /* 0x0001e80000100800 */
[----:B------:R-:W-:Y:S01]  /*208c0*/  STL [R1+0x28], R20 ;  /* 0x0000281401007387 */ /* 0x000fe20000100800 */
[----:B0-----:R-:W-:-:S03]  /*208d0*/  IMAD R19, R7, UR66, RZ ;  /* 0x0000004207137c24 */ /* 0x001fc6000f8e02ff */
[----:B------:R-:W2:Y:S04]  /*208e0*/  LDL.LU R7, [R1+0x3e4] ;  /* 0x0003e40001077983 */ /* 0x000ea80000300800 */
[----:B------:R0:W-:Y:S01]  /*208f0*/  STL [R1+0x24], R19 ;  /* 0x0000241301007387 */ /* 0x0001e20000100800 */
[----:B------:R-:W-:Y:S02]  /*20900*/  IMAD R18, R18, UR66, RZ ;  /* 0x0000004212127c24 */ /* 0x000fe4000f8e02ff */
[----:B0-----:R-:W-:Y:S02]  /*20910*/  IMAD R19, R8, UR66, RZ ;  /* 0x0000004208137c24 */ /* 0x001fe4000f8e02ff */
        /* <DEDUP_REMOVED lines=12> */
[----:B------:R-:W2:Y:S01]  /*209e0*/  LDL.LU R11, [R1+0x3d4] ;  /* 0x0003d400010b7983 */ /* 0x000ea20000300800 */
[----:B------:R-:W-:-:S03]  /*209f0*/  IMAD R16, R16, UR66, RZ ;  /* 0x0000004210107c24 */ /* 0x000fc6000f8e02ff */
[----:B------:R0:W-:Y:S02]  /*20a00*/  STL [R1+0xc], R17 ;  /* 0x00000c1101007387 */ /* 0x0001e40000100800 */
[----:B0-----:R-:W-:Y:S02]  /*20a10*/  IMAD R17, R12, UR66, RZ ;  /* 0x000000420c117c24 */ /* 0x001fe4000f8e02ff */
[----:B------:R-:W2:Y:S04]  /*20a20*/  LDL.LU R12, [R1+0x3d0] ;  /* 0x0003d000010c7983 */ /* 0x000ea80000300800 */
[----:B------:R0:W-:Y:S04]  /*20a30*/  STL [R1+0x8], R16 ;  /* 0x0000081001007387 */ /* 0x0001e80000100800 */
[----:B------:R-:W-:Y:S01]  /*20a40*/  STL [R1+0x4], R17 ;  /* 0x0000041101007387 */ /* 0x000fe20000100800 */
[----:B0-----:R-:W-:-:S03]  /*20a50*/  IMAD R16, R13, UR66, RZ ;  /* 0x000000420d107c24 */ /* 0x001fc6000f8e02ff */
[----:B------:R-:W2:Y:S04]  /*20a60*/  LDL.LU R13, [R1+0x3cc] ;  /* 0x0003cc00010d7983 */ /* 0x000ea80000300800 */
[----:B------:R0:W-:Y:S04]  /*20a70*/  STL [R1], R16 ;  /* 0x0000001001007387 */ /* 0x0001e80000100800 */
[----:B0-----:R-:W2:Y:S01]  /*20a80*/  LDL.LU R16, [R1+0x3c8] ;  /* 0x0003c80001107983 */ /* 0x001ea20000300800 */
[----:B----4-:R-:W-:Y:S02]  /*20a90*/  IMAD R29, R29, UR66, RZ ;  /* 0x000000421d1d7c24 */ /* 0x010fe4000f8e02ff */
[----:B---3--:R-:W-:-:S03]  /*20aa0*/  IMAD R3, R3, UR66, RZ ;  /* 0x0000004203037c24 */ /* 0x008fc6000f8e02ff */
[----:B------:R-:W-:Y:S04]  /*20ab0*/  STL [R1+0x5714], R29 ;  /* 0x0057141d01007387 */ /* 0x000fe80000100800 */
[----:B------:R-:W3:Y:S04]  /*20ac0*/  LDL.LU R17, [R1+0x3c4] ;  /* 0x0003c40001117983 */ /* 0x000ee80000300800 */
[----:B------:R-:W-:Y:S01]  /*20ad0*/  STL [R1+0x5710], R3 ;  /* 0x0057100301007387 */ /* 0x000fe20000100800 */
[----:B-----5:R-:W-:-:S03]  /*20ae0*/  IMAD R4, R4, UR66, RZ ;  /* 0x0000004204047c24 */ /* 0x020fc6000f8e02ff */
[----:B------:R-:W4:Y:S04]  /*20af0*/  LDL.LU R18, [R1+0x3c0] ;  /* 0x0003c00001127983 */ /* 0x000f280000300800 */
[----:B------:R0:W-:Y:S04]  /*20b00*/  STL [R1+0x570c], R4 ;  /* 0x00570c0401007387 */ /* 0x0001e80000100800 */
[----:B------:R-:W5:Y:S04]  /*20b10*/  LDL.LU R19, [R1+0x3bc] ;  /* 0x0003bc0001137983 */ /* 0x000f680000300800 */
[----:B------:R-:W5:Y:S01]  /*20b20*/  LDL.LU R20, [R1+0x3b8] ;  /* 0x0003b80001147983 */ /* 0x000f620000300800 */
[----:B--2---:R-:W-:-:S05]  /*20b30*/  IMAD R5, R5, UR66, RZ ;  /* 0x0000004205057c24 */ /* 0x004fca000f8e02ff */
[----:B------:R-:W-:Y:S01]  /*20b40*/  STL [R1+0x5708], R5 ;  /* 0x0057080501007387 */ /* 0x000fe20000100800 */
[----:B------:R-:W-:-:S05]  /*20b50*/  IMAD R6, R6, UR66, RZ ;  /* 0x0000004206067c24 */ /* 0x000fca000f8e02ff */
[----:B------:R-:W-:Y:S04]  /*20b60*/  STL [R1+0x5704], R6 ;  /* 0x0057040601007387 */ /* 0x000fe80000100800 */
[----:B------:R-:W2:Y:S01]  /*20b70*/  LDL.LU R21, [R1+0x3b4] ;  /* 0x0003b40001157983 */ /* 0x000ea20000300800 */
[----:B------:R-:W-:-:S05]  /*20b80*/  IMAD R7, R7, UR66, RZ ;  /* 0x0000004207077c24 */ /* 0x000fca000f8e02ff */
        /* <DEDUP_REMOVED lines=20> */
[----:B---3--:R-:W-:Y:S01]  /*20cd0*/  IMAD R17, R17, UR66, RZ ;  /* 0x0000004211117c24 */ /* 0x008fe2000f8e02ff */
[----:B------:R-:W-:-:S04]  /*20ce0*/  SEL R15, R15, R28, !P2 ;  /* 0x0000001c0f0f7207 */ /* 0x000fc80005000000 */
[----:B------:R-:W-:Y:S01]  /*20cf0*/  STL [R1+0x572c], R17 ;  /* 0x00572c1101007387 */ /* 0x000fe20000100800 */
[----:B----4-:R-:W-:Y:S02]  /*20d00*/  IMAD R18, R18, UR66, RZ ;  /* 0x0000004212127c24 */ /* 0x010fe4000f8e02ff */
[----:B-----5:R-:W-:-:S03]  /*20d10*/  IMAD R19, R19, UR66, RZ ;  /* 0x0000004213137c24 */ /* 0x020fc6000f8e02ff */
[----:B------:R1:W-:Y:S01]  /*20d20*/  STL [R1+0x5730], R18 ;  /* 0x0057301201007387 */ /* 0x0003e20000100800 */
[----:B------:R-:W-:-:S03]  /*20d30*/  IMAD R20, R20, UR66, RZ ;  /* 0x0000004214147c24 */ /* 0x000fc6000f8e02ff */
[----:B------:R-:W-:Y:S04]  /*20d40*/  STL [R1+0x5734], R19 ;  /* 0x0057341301007387 */ /* 0x000fe80000100800 */
[----:B------:R-:W3:Y:S04]  /*20d50*/  LDL.LU R27, [R1+0x39c] ;  /* 0x00039c00011b7983 */ /* 0x000ee80000300800 */
[----:B------:R-:W4:Y:S04]  /*20d60*/  LDL.LU R28, [R1+0x398] ;  /* 0x00039800011c7983 */ /* 0x000f280000300800 */
[----:B0-----:R-:W5:Y:S04]  /*20d70*/  LDL.LU R4, [R1+0x394] ;  /* 0x0003940001047983 */ /* 0x001f680000300800 */
[----:B------:R0:W-:Y:S04]  /*20d80*/  STL [R1+0x5738], R20 ;  /* 0x0057381401007387 */ /* 0x0001e80000100800 */
[----:B-1----:R-:W3:Y:S04]  /*20d90*/  LDL.LU R18, [R1+0x390] ;  /* 0x0003900001127983 */ /* 0x002ee80000300800 */
[----:B------:R-:W4:Y:S01]  /*20da0*/  LDL.LU R3, [R1+0x38c] ;  /* 0x00038c0001037983 */ /* 0x000f220000300800 */
[----:B--2---:R-:W-:-:S05]  /*20db0*/  IMAD R21, R21, UR66, RZ ;  /* 0x0000004215157c24 */ /* 0x004fca000f8e02ff */
[----:B------:R5:W-:Y:S04]  /*20dc0*/  STL [R1+0x573c], R21 ;  /* 0x00573c1501007387 */ /* 0x000be80000100800 */
[----:B------:R-:W2:Y:S04]  /*20dd0*/  LDL.LU R29, [R1+0x388] ;  /* 0x00038800011d7983 */ /* 0x000ea80000300800 */
[----:B------:R-:W2:Y:S04]  /*20de0*/  LDL.LU R16, [R1+0x384] ;  /* 0x0003840001107983 */ /* 0x000ea80000300800 */
[----:B------:R-:W2:Y:S01]  /*20df0*/  LDL.LU R5, [R1+0x380] ;  /* 0x0003800001057983 */ /* 0x000ea20000300800 */
[----:B------:R-:W-:-:S05]  /*20e00*/  IMAD R22, R22, UR66, RZ ;  /* 0x0000004216167c24 */ /* 0x000fca000f8e02ff */
[----:B------:R3:W-:Y:S04]  /*20e10*/  STL [R1+0x5740], R22 ;  /* 0x0057401601007387 */ /* 0x0007e80000100800 */
[----:B------:R-:W2:Y:S01]  /*20e20*/  LDL.LU R9, [R1+0x37c] ;  /* 0x00037c0001097983 */ /* 0x000ea20000300800 */
[----:B------:R-:W-:-:S05]  /*20e30*/  IMAD R23, R23, UR66, RZ ;  /* 0x0000004217177c24 */ /* 0x000fca000f8e02ff */
[----:B------:R-:W-:Y:S04]  /*20e40*/  STL [R1+0x5744], R23 ;  /* 0x0057441701007387 */ /* 0x000fe80000100800 */
[----:B------:R-:W2:Y:S04]  /*20e50*/  LDL.LU R13, [R1+0x378] ;  /* 0x00037800010d7983 */ /* 0x000ea80000300800 */
[----:B------:R-:W2:Y:S01]  /*20e60*/  LDL.LU R12, [R1+0x374] ;  /* 0x00037400010c7983 */ /* 0x000ea20000300800 */
[----:B------:R-:W-:-:S03]  /*20e70*/  IMAD R24, R24, UR66, RZ ;  /* 0x0000004218187c24 */ /* 0x000fc6000f8e02ff */
[----:B------:R-:W2:Y:S04]  /*20e80*/  LDL.LU R11, [R1+0x370] ;  /* 0x00037000010b7983 */ /* 0x000ea80000300800 */
[----:B------:R-:W-:Y:S04]  /*20e90*/  STL [R1+0x5748], R24 ;  /* 0x0057481801007387 */ /* 0x000fe80000100800 */
[----:B0-----:R-:W2:Y:S04]  /*20ea0*/  LDL.LU R20, [R1+0x36c] ;  /* 0x00036c0001147983 */ /* 0x001ea80000300800 */
[----:B------:R-:W2:Y:S01]  /*20eb0*/  LDL.LU R10, [R1+0x368] ;  /* 0x00036800010a7983 */ /* 0x000ea20000300800 */
[----:B------:R-:W-:-:S05]  /*20ec0*/  IMAD R25, R25, UR66, RZ ;  /* 0x0000004219197c24 */ /* 0x000fca000f8e02ff */
[----:B------:R-:W-:Y:S04]  /*20ed0*/  STL [R1+0x574c], R25 ;  /* 0x00574c1901007387 */ /* 0x000fe80000100800 */
[----:B------:R-:W2:Y:S04]  /*20ee0*/  LDL.LU R19, [R1+0x364] ;  /* 0x0003640001137983 */ /* 0x000ea80000300800 */
[----:B------:R-:W2:Y:S04]  /*20ef0*/  LDL.LU R8, [R1+0x360] ;  /* 0x0003600001087983 */ /* 0x000ea80000300800 */
[----:B------:R-:W2:Y:S04]  /*20f00*/  LDL.LU R17, [R1+0x35c] ;  /* 0x00035c0001117983 */ /* 0x000ea80000300800 */
[----:B------:R-:W2:Y:S01]  /*20f10*/  LDL.LU R7, [R1+0x358] ;  /* 0x0003580001077983 */ /* 0x000ea20000300800 */
[----:B------:R-:W-:-:S05]  /*20f20*/  IMAD R26, R26, UR66, RZ ;  /* 0x000000421a1a7c24 */ /* 0x000fca000f8e02ff */
[----:B------:R-:W-:Y:S04]  /*20f30*/  STL [R1+0x5750], R26 ;  /* 0x0057501a01007387 */ /* 0x000fe80000100800 */
[----:B------:R-:W2:Y:S01]  /*20f40*/  LDL.LU R6, [R1+0x354] ;  /* 0x0003540001067983 */ /* 0x000ea20000300800 */
[----:B-----5:R-:W-:-:S03]  /*20f50*/  IMAD R21, R4, UR66, RZ ;  /* 0x0000004204157c24 */ /* 0x020fc6000f8e02ff */
[----:B------:R-:W5:Y:S01]  /*20f60*/  LDL.LU R4, [R1+0x350] ;  /* 0x0003500001047983 */ /* 0x000f620000300800 */
[----:B---3--:R-:W-:-:S03]  /*20f70*/  IMAD R22, R18, UR66, RZ ;  /* 0x0000004212167c24 */ /* 0x008fc6000f8e02ff */
[----:B------:R4:W-:Y:S04]  /*20f80*/  STL [R1+0x394], R21 ;  /* 0x0003941501007387 */ /* 0x0009e80000100800 */
[----:B------:R-:W3:Y:S04]  /*20f90*/  LDL.LU R18, [R1+0x34c] ;  /* 0x00034c0001127983 */ /* 0x000ee80000300800 */
[----:B------:R2:W-:Y:S01]  /*20fa0*/  STL [R1+0x390], R22 ;  /* 0x0003901601007387 */ /* 0x0005e20000100800 */
[----:B----4-:R-:W-:-:S03]  /*20fb0*/  IMAD R21, R3, UR66, RZ ;  /* 0x0000004203157c24 */ /* 0x010fc6000f8e02ff */
[----:B------:R-:W4:Y:S04]  /*20fc0*/  LDL.LU R3, [R1+0x348] ;  /* 0x0003480001037983 */ /* 0x000f280000300800 */
[----:B------:R0:W-:Y:S01]  /*20fd0*/  STL [R1+0x38c], R21 ;  /* 0x00038c1501007387 */ /* 0x0001e20000100800 */
[----:B--2---:R-:W-:-:S03]  /*20fe0*/  IMAD R22, R29, UR66, RZ ;  /* 0x000000421d167c24 */ /* 0x004fc6000f8e02ff */
[----:B------:R-:W2:Y:S01]  /*20ff0*/  LDL.LU R29, [R1+0x344] ;  /* 0x00034400011d7983 */ /* 0x000ea20000300800 */
[----:B0-----:R-:W-:-:S03]  /*21000*/  IMAD R21, R16, UR66, RZ ;  /* 0x0000004210157c24 */ /* 0x001fc6000f8e02ff */
[----:B------:R-:W-:Y:S01]  /*21010*/  STL [R1+0x388], R22 ;  /* 0x0003881601007387 */ /* 0x000fe20000100800 */
[----:B------:R-:W-:-:S03]  /*21020*/  IMAD R16, R5, UR66, RZ ;  /* 0x0000004205107c24 */ /* 0x000fc6000f8e02ff */
[----:B------:R-:W2:Y:S04]  /*21030*/  LDL.LU R5, [R1+0x340] ;  /* 0x0003400001057983 */ /* 0x000ea80000300800 */
[----:B------:R-:W-:Y:S04]  /*21040*/  STL [R1+0x384], R21 ;  /* 0x0003841501007387 */ /* 0x000fe80000100800 */
[----:B------:R0:W-:Y:S04]  /*21050*/  STL [R1+0x380], R16 ;  /* 0x0003801001007387 */ /* 0x0001e80000100800 */
[----:B0-----:R-:W2:Y:S01]  /*21060*/  LDL.LU R16, [R1+0x33c] ;  /* 0x00033c0001107983 */ /* 0x001ea20000300800 */
[----:B------:R-:W-:-:S03]  /*21070*/  IMAD R21, R9, UR66, RZ ;  /* 0x0000004209157c24 */ /* 0x000fc6000f8e02ff */
[----:B------:R-:W2:Y:S04]  /*21080*/  LDL.LU R9, [R1+0x338] ;  /* 0x0003380001097983 */ /* 0x000ea80000300800 */
[----:B------:R0:W-:Y:S02]  /*21090*/  STL [R1+0x37c], R21 ;  /* 0x00037c1501007387 */ /* 0x0001e40000100800 */
[----:B0-----:R-:W-:Y:S02]  /*210a0*/  IMAD R21, R13, UR66, RZ ;  /* 0x000000420d157c24 */ /* 0x001fe4000f8e02ff */
[----:B------:R-:W2:Y:S01]  /*210b0*/  LDL.LU R13, [R1+0x334] ;  /* 0x00033400010d7983 */ /* 0x000ea20000300800 */
[----:B------:R-:W-:-:S03]  /*210c0*/  IMAD R12, R12, UR66, RZ ;  /* 0x000000420c0c7c24 */ /* 0x000fc6000f8e02ff */
[----:B------:R0:W-:Y:S04]  /*210d0*/  STL [R1+0x378], R21 ;  /* 0x0003781501007387 */ /* 0x0001e80000100800 */
[----:B------:R1:W-:Y:S01]  /*210e0*/  STL [R1+0x374], R12 ;  /* 0x0003740c01007387 */ /* 0x0003e20000100800 */
[----:B0-----:R-:W-:-:S03]  /*210f0*/  IMAD R21, R11, UR66, RZ ;  /* 0x000000420b157c24 */ /* 0x001fc6000f8e02ff */
[----:B-1----:R-:W2:Y:S04]  /*21100*/  LDL.LU R12, [R1+0x330] ;  /* 0x00033000010c7983 */ /* 0x002ea80000300800 */
[----:B------:R-:W2:Y:S01]  /*21110*/  LDL.LU R11, [R1+0x32c] ;  /* 0x00032c00010b7983 */ /* 0x000ea20000300800 */
[----:B------:R-:W-:-:S03]  /*21120*/  IMAD R20, R20, UR66, RZ ;  /* 0x0000004214147c24 */ /* 0x000fc6000f8e02ff */
[----:B------:R0:W-:Y:S02]  /*21130*/  STL [R1+0x370], R21 ;  /* 0x0003701501007387 */ /* 0x0001e40000100800 */
[----:B0-----:R-:W-:Y:S02]  /*21140*/  IMAD R21, R10, UR66, RZ ;  /* 0x000000420a157c24 */ /* 0x001fe4000f8e02ff */
[----:B------:R-:W2:Y:S04]  /*21150*/  LDL.LU R10, [R1+0x328] ;  /* 0x00032800010a7983 */ /* 0x000ea80000300800 */
[----:B------:R0:W-:Y:S04]  /*21160*/  STL [R1+0x36c], R20 ;  /* 0x00036c1401007387 */ /* 0x0001e80000100800 */
[----:B------:R-:W-:Y:S01]  /*21170*/  STL [R1+0x368], R21 ;  /* 0x0003681501007387 */ /* 0x000fe20000100800 */
[----:B0-----:R-:W-:-:S02]  /*21180*/  IMAD R20, R19, UR66, RZ ;  /* 0x0000004213147c24 */ /* 0x001fc4000f8e02ff */
[----:B------:R-:W-:Y:S02]  /*21190*/  IMAD R19, R8, UR66, RZ ;  /* 0x0000004208137c24 */ /* 0x000fe4000f8e02ff */
[----:B------:R-:W2:Y:S04]  /*211a0*/  LDL.LU R8, [R1+0x324] ;  /* 0x0003240001087983 */ /* 0x000ea80000300800 */
[----:B------:R-:W-:Y:S04]  /*211b0*/  STL [R1+0x364], R20 ;  /* 0x0003641401007387 */ /* 0x000fe80000100800 */
[----:B------:R0:W-:Y:S01]  /*211c0*/  STL [R1+0x360], R19 ;  /* 0x0003601301007387 */ /* 0x0001e20000100800 */
[----:B------:R-:W-:-:S02]  /*211d0*/  IMAD R17, R17, UR66, RZ ;  /* 0x0000004211117c24 */ /* 0x000fc4000f8e02ff */
[----:B0-----:R-:W-:Y:S02]  /*211e0*/  IMAD R19, R7, UR66, RZ ;  /* 0x0000004207137c24 */ /* 0x001fe4000f8e02ff */
[----:B------:R-:W2:Y:S04]  /*211f0*/  LDL.LU R7, [R1+0x320] ;  /* 0x0003200001077983 */ /* 0x000ea80000300800 */
[----:B------:R0:W-:Y:S04]  /*21200*/  STL [R1+0x35c], R17 ;  /* 0x00035c1101007387 */ /* 0x0001e80000100800 */
[----:B------:R5:W-:Y:S04]  /*21210*/  STL [R1+0x358], R19 ;  /* 0x0003581301007387 */ /* 0x000be80000100800 */
[----:B------:R-:W2:Y:S01]  /*21220*/  LDL.LU R21, [R1+0x31c] ;  /* 0x00031c0001157983 */ /* 0x000ea20000300800 */
[----:B0-----:R-:W-:-:S03]  /*21230*/  IMAD R17, R6, UR66, RZ ;  /* 0x0000004206117c24 */ /* 0x001fc6000f8e02ff */
[----:B------:R-:W2:Y:S01]  /*21240*/  LDL.LU R6, [R1+0x318] ;  /* 0x0003180001067983 */ /* 0x000ea20000300800 */
[----:B-----5:R-:W-:-:S03]  /*21250*/  IMAD R19, R4, UR66, RZ ;  /* 0x0000004204137c24 */ /* 0x020fc6000f8e02ff */
[----:B------:R0:W-:Y:S04]  /*21260*/  STL [R1+0x354], R17 ;  /* 0x0003541101007387 */ /* 0x0001e80000100800 */
[----:B0-----:R-:W5:Y:S04]  /*21270*/  LDL.LU R17, [R1+0x314] ;  /* 0x0003140001117983 */ /* 0x001f680000300800 */
[----:B------:R-:W5:Y:S04]  /*21280*/  LDL.LU R4, [R1+0x310] ;  /* 0x0003100001047983 */ /* 0x000f680000300800 */
[----:B------:R3:W-:Y:S02]  /*21290*/  STL [R1+0x350], R19 ;  /* 0x0003501301007387 */ /* 0x0007e40000100800 */
[----:B---3--:R-:W-:-:S02]  /*212a0*/  IMAD R19, R18, UR66, RZ ;  /* 0x0000004212137c24 */ /* 0x008fc4000f8e02ff */
[----:B----4-:R-:W-:Y:S02]  /*212b0*/  IMAD R18, R3, UR66, RZ ;  /* 0x0000004203127c24 */ /* 0x010fe4000f8e02ff */
[----:B------:R-:W3:Y:S04]  /*212c0*/  LDL.LU R3, [R1+0x30c] ;  /* 0x00030c0001037983 */ /* 0x000ee80000300800 */
[----:B------:R-:W-:Y:S04]  /*212d0*/  STL [R1+0x34c], R19 ;  /* 0x00034c1301007387 */ /* 0x000fe80000100800 */
[----:B------:R0:W-:Y:S04]  /*212e0*/  STL [R1+0x348], R18 ;  /* 0x0003481201007387 */ /* 0x0001e80000100800 */
[----:B0-----:R-:W4:Y:S01]  /*212f0*/  LDL.LU R18, [R1+0x308] ;  /* 0x0003080001127983 */ /* 0x001f220000300800 */
[----:B--2---:R-:W-:-:S03]  /*21300*/  IMAD R19, R29, UR66, RZ ;  /* 0x000000421d137c24 */ /* 0x004fc6000f8e02ff */
[----:B------:R-:W2:Y:S04]  /*21310*/  LDL.LU R29, [R1+0x304] ;  /* 0x00030400011d7983 */ /* 0x000ea80000300800 */
[----:B------:R0:W-:Y:S02]  /*21320*/  STL [R1+0x344], R19 ;  /* 0x0003441301007387 */ /* 0x0001e40000100800 */
[----:B0-----:R-:W-:Y:S02]  /*21330*/  IMAD R19, R5, UR66, RZ ;  /* 0x0000004205137c24 */ /* 0x001fe4000f8e02ff */
[----:B------:R-:W2:Y:S04]  /*21340*/  LDL.LU R5, [R1+0x300] ;  /* 0x0003000001057983 */ /* 0x000ea80000300800 */
[----:B------:R0:W-:Y:S01]  /*21350*/  STL [R1+0x340], R19 ;  /* 0x0003401301007387 */ /* 0x0001e20000100800 */
[----:B------:R-:W-:-:S03]  /*21360*/  IMAD R20, R16, UR66, RZ ;  /* 0x0000004210147c24 */ /* 0x000fc6000f8e02ff */
[----:B------:R-:W2:Y:S04]  /*21370*/  LDL.LU R16, [R1+0x2fc] ;  /* 0x0002fc0001107983 */ /* 0x000ea80000300800 */
[----:B------:R-:W-:Y:S01]  /*21380*/  STL [R1+0x33c], R20 ;  /* 0x00033c1401007387 */ /* 0x000fe20000100800 */
[----:B0-----:R-:W-:-:S03]  /*21390*/  IMAD R19, R9, UR66, RZ ;  /* 0x0000004209137c24 */ /* 0x001fc6000f8e02ff */
[----:B------:R-:W2:Y:S04]  /*213a0*/  LDL.LU R9, [R1+0x2f8] ;  /* 0x0002f80001097983 */ /* 0x000ea80000300800 */
[----:B------:R0:W-:Y:S02]  /*213b0*/  STL [R1+0x338], R19 ;  /* 0x0003381301007387 */ /* 0x0001e40000100800 */
[----:B0-----:R-:W-:Y:S02]  /*213c0*/  IMAD R19, R13, UR66, RZ ;  /* 0x000000420d137c24 */ /* 0x001fe4000f8e02ff */
[----:B------:R-:W2:Y:S04]  /*213d0*/  LDL.LU R13, [R1+0x2f4] ;  /* 0x0002f400010d7983 */ /* 0x000ea80000300800 */
[----:B------:R-:W-:Y:S04]  /*213e0*/  STL [R1+0x334], R19 ;  /* 0x0003341301007387 */ /* 0x000fe80000100800 */
[----:B------:R-:W2:Y:S01]  /*213f0*/  LDL.LU R20, [R1+0x2f0] ;  /* 0x0002f00001147983 */ /* 0x000ea20000300800 */
[----:B------:R-:W-:-:S02]  /*21400*/  IMAD R12, R12, UR66, RZ ;  /* 0x000000420c0c7c24 */ /* 0x000fc4000f8e02ff */
[----:B------:R-:W-:-:S03]  /*21410*/  IMAD R11, R11, UR66, RZ ;  /* 0x000000420b0b7c24 */ /* 0x000fc6000f8e02ff */
[----:B------:R0:W-:Y:S04]  /*21420*/  STL [R1+0x330], R12 ;  /* 0x0003300c01007387 */ /* 0x0001e80000100800 */
[----:B0-----:R-:W2:Y:S04]  /*21430*/  LDL.LU R12, [R1+0x2ec] ;  /* 0x0002ec00010c7983 */ /* 0x001ea80000300800 */
[----:B------:R0:W-:Y:S01]  /*21440*/  STL [R1+0x32c], R11 ;  /* 0x00032c0b01007387 */ /* 0x0001e20000100800 */
[----:B------:R-:W-:-:S03]  /*21450*/  IMAD R10, R10, UR66, RZ ;  /* 0x000000420a0a7c24 */ /* 0x000fc6000f8e02ff */
[----:B------:R-:W2:Y:S04]  /*21460*/  LDL.LU R19, [R1+0x2e8] ;  /* 0x0002e80001137983 */ /* 0x000ea80000300800 */
[----:B0-----:R-:W2:Y:S04]  /*21470*/  LDL.LU R11, [R1+0x2e4] ;  /* 0x0002e400010b7983 */ /* 0x001ea80000300800 */
[----:B------:R0:W-:Y:S01]  /*21480*/  STL [R1+0x328], R10 ;  /* 0x0003280a01007387 */ /* 0x0001e20000100800 */
[----:B------:R-:W-:-:S03]  /*21490*/  IMAD R22, R8, UR66, RZ ;  /* 0x0000004208167c24 */ /* 0x000fc6000f8e02ff */
[----:B0-----:R-:W2:Y:S04]  /*214a0*/  LDL.LU R10, [R1+0x2e0] ;  /* 0x0002e000010a7983 */ /* 0x001ea80000300800 */
[----:B------:R-:W2:Y:S04]  /*214b0*/  LDL.LU R8, [R1+0x2dc] ;  /* 0x0002dc0001087983 */ /* 0x000ea80000300800 */
[----:B------:R0:W-:Y:S01]  /*214c0*/  STL [R1+0x324], R22 ;  /* 0x0003241601007387 */ /* 0x0001e20000100800 */
[----:B------:R-:W-:-:S03]  /*214d0*/  IMAD R23, R7, UR66, RZ ;  /* 0x0000004207177c24 */ /* 0x000fc6000f8e02ff */
[----:B------:R-:W2:Y:S04]  /*214e0*/  LDL.LU R7, [R1+0x2d8] ;  /* 0x0002d80001077983 */ /* 0x000ea80000300800 */
[----:B------:R-:W-:Y:S01]  /*214f0*/  STL [R1+0x320], R23 ;  /* 0x0003201701007387 */ /* 0x000fe20000100800 */
[----:B0-----:R-:W-:Y:S02]  /*21500*/  IMAD R22, R21, UR66, RZ ;  /* 0x0000004215167c24 */ /* 0x001fe4000f8e02ff */
[----:B------:R-:W-:Y:S02]  /*21510*/  IMAD R21, R6, UR66, RZ ;  /* 0x0000004206157c24 */ /* 0x000fe4000f8e02ff */
[----:B------:R-:W2:Y:S04]  /*21520*/  LDL.LU R6, [R1+0x2d4] ;  /* 0x0002d40001067983 */ /* 0x000ea80000300800 */
[----:B------:R5:W-:Y:S04]  /*21530*/  STL [R1+0x31c], R22 ;  /* 0x00031c1601007387 */ /* 0x000be80000100800 */
[----:B------:R0:W-:Y:S01]  /*21540*/  STL [R1+0x318], R21 ;  /* 0x0003181501007387 */ /* 0x0001e20000100800 */
[----:B-----5:R-:W-:-:S03]  /*21550*/  IMAD R22, R17, UR66, RZ ;  /* 0x0000004211167c24 */ /* 0x020fc6000f8e02ff */
[----:B------:R-:W5:Y:S01]  /*21560*/  LDL.LU R17, [R1+0x2d0] ;  /* 0x0002d00001117983 */ /* 0x000f620000300800 */
[----:B0-----:R-:W-:-:S03]  /*21570*/  IMAD R21, R4, UR66, RZ ;  /* 0x0000004204157c24 */ /* 0x001fc6000f8e02ff */
[----:B------:R3:W-:Y:S04]  /*21580*/  STL [R1+0x314], R22 ;  /* 0x0003141601007387 */ /* 0x0007e80000100800 */
[----:B------:R-:W5:Y:S04]  /*21590*/  LDL.LU R4, [R1+0x2cc] ;  /* 0x0002cc0001047983 */ /* 0x000f680000300800 */
[----:B------:R4:W-:Y:S01]  /*215a0*/  STL [R1+0x310], R21 ;  /* 0x0003101501007387 */ /* 0x0009e20000100800 */
[----:B---3--:R-:W-:-:S03]  /*215b0*/  IMAD R22, R3, UR66, RZ ;  /* 0x0000004203167c24 */ /* 0x008fc6000f8e02ff */
[----:B------:R-:W3:Y:S04]  /*215c0*/  LDL.LU R3, [R1+0x2c8] ;  /* 0x0002c80001037983 */ /* 0x000ee80000300800 */
[----:B------:R-:W-:Y:S01]  /*215d0*/  STL [R1+0x30c], R22 ;  /* 0x00030c1601007387 */ /* 0x000fe20000100800 */
[----:B----4-:R-:W-:Y:S02]  /*215e0*/  IMAD R21, R18, UR66, RZ ;  /* 0x0000004212157c24 */ /* 0x010fe4000f8e02ff */
[----:B--2---:R-:W-:Y:S02]  /*215f0*/  IMAD R18, R29, UR66, RZ ;  /* 0x000000421d127c24 */ /* 0x004fe4000f8e02ff */
[----:B------:R-:W2:Y:S04]  /*21600*/  LDL.LU R29, [R1+0x2c4] ;  /* 0x0002c400011d7983 */ /* 0x000ea80000300800 */
[----:B------:R0:W-:Y:S04]  /*21610*/  STL [R1+0x308], R21 ;  /* 0x0003081501007387 */ /* 0x0001e80000100800 */
[----:B------:R1:W-:Y:S01]  /*21620*/  STL [R1+0x304], R18 ;  /* 0x0003041201007387 */ /* 0x0003e20000100800 */
[----:B0-----:R-:W-:-:S03]  /*21630*/  IMAD R21, R5, UR66, RZ ;  /* 0x0000004205157c24 */ /* 0x001fc6000f8e02ff */
[----:B-1----:R-:W4:Y:S04]  /*21640*/  LDL.LU R18, [R1+0x2c0] ;  /* 0x0002c00001127983 */ /* 0x002f280000300800 */
[----:B------:R-:W4:Y:S04]  /*21650*/  LDL.LU R5, [R1+0x2bc] ;  /* 0x0002bc0001057983 */ /* 0x000f280000300800 */
[----:B------:R0:W-:Y:S02]  /*21660*/  STL [R1+0x300], R21 ;  /* 0x0003001501007387 */ /* 0x0001e40000100800 */
[----:B0-----:R-:W-:-:S02]  /*21670*/  IMAD R21, R16, UR66, RZ ;  /* 0x0000004210157c24 */ /* 0x001fc4000f8e02ff */
[----:B------:R-:W-:Y:S02]  /*21680*/  IMAD R16, R9, UR66, RZ ;  /* 0x0000004209107c24 */ /* 0x000fe4000f8e02ff */
[----:B------:R-:W4:Y:S04]  /*21690*/  LDL.LU R9, [R1+0x2b8] ;  /* 0x0002b80001097983 */ /* 0x000f280000300800 */
[----:B------:R-:W-:Y:S04]  /*216a0*/  STL [R1+0x2fc], R21 ;  /* 0x0002fc1501007387 */ /* 0x000fe80000100800 */
[----:B------:R0:W-:Y:S04]  /*216b0*/  STL [R1+0x2f8], R16 ;  /* 0x0002f81001007387 */ /* 0x0001e80000100800 */
[----:B0-----:R-:W4:Y:S01]  /*216c0*/  LDL.LU R16, [R1+0x2b4] ;  /* 0x0002b40001107983 */ /* 0x001f220000300800 */
[----:B------:R-:W-:-:S03]  /*216d0*/  IMAD R21, R13, UR66, RZ ;  /* 0x000000420d157c24 */ /* 0x000fc6000f8e02ff */
[----:B------:R-:W4:Y:S04]  /*216e0*/  LDL.LU R13, [R1+0x2b0] ;  /* 0x0002b000010d7983 */ /* 0x000f280000300800 */
[----:B------:R0:W-:Y:S02]  /*216f0*/  STL [R1+0x2f4], R21 ;  /* 0x0002f41501007387 */ /* 0x0001e40000100800 */
[----:B0-----:R-:W-:Y:S02]  /*21700*/  IMAD R21, R20, UR66, RZ ;  /* 0x0000004214157c24 */ /* 0x001fe4000f8e02ff */
[----:B------:R-:W-:Y:S02]  /*21710*/  IMAD R20, R12, UR66, RZ ;  /* 0x000000420c147c24 */ /* 0x000fe4000f8e02ff */
[----:B------:R-:W4:Y:S04]  /*21720*/  LDL.LU R12, [R1+0x2ac] ;  /* 0x0002ac00010c7983 */ /* 0x000f280000300800 */
[----:B------:R-:W-:Y:S01]  /*21730*/  STL [R1+0x2f0], R21 ;  /* 0x0002f01501007387 */ /* 0x000fe20000100800 */
[----:B------:R-:W-:-:S03]  /*21740*/  IMAD R19, R19, UR66, RZ ;  /* 0x0000004213137c24 */ /* 0x000fc6000f8e02ff */
[----:B------:R0:W-:Y:S02]  /*21750*/  STL [R1+0x2ec], R20 ;  /* 0x0002ec1401007387 */ /* 0x0001e40000100800 */
[----:B0-----:R-:W-:Y:S02]  /*21760*/  IMAD R20, R11, UR66, RZ ;  /* 0x000000420b147c24 */ /* 0x001fe4000f8e02ff */
[----:B------:R-:W4:Y:S04]  /*21770*/  LDL.LU R11, [R1+0x2a8] ;  /* 0x0002a800010b7983 */ /* 0x000f280000300800 */
[----:B------:R0:W-:Y:S04]  /*21780*/  STL [R1+0x2e8], R19 ;  /* 0x0002e81301007387 */ /* 0x0001e80000100800 */
[----:B------:R-:W-:Y:S01]  /*21790*/  STL [R1+0x2e4], R20 ;  /* 0x0002e41401007387 */ /* 0x000fe20000100800 */
[----:B------:R-:W-:-:S02]  /*217a0*/  IMAD R8, R8, UR66, RZ ;  /* 0x0000004208087c24 */ /* 0x000fc4000f8e02ff */
[----:B0-----:R-:W-:Y:S02]  /*217b0*/  IMAD R19, R10, UR66, RZ ;  /* 0x000000420a137c24 */ /* 0x001fe4000f8e02ff */
[----:B------:R-:W4:Y:S04]  /*217c0*/  LDL.LU R10, [R1+0x2a4] ;  /* 0x0002a400010a7983 */ /* 0x000f280000300800 */
[----:B------:R-:W-:Y:S01]  /*217d0*/  STL [R1+0x2e0], R19 ;  /* 0x0002e01301007387 */ /* 0x000fe20000100800 */
[----:B------:R-:W-:-:S03]  /*217e0*/  IMAD R7, R7, UR66, RZ ;  /* 0x0000004207077c24 */ /* 0x000fc6000f8e02ff */
[----:B------:R0:W-:Y:S04]  /*217f0*/  STL [R1+0x2dc], R8 ;  /* 0x0002dc0801007387 */ /* 0x0001e80000100800 */
[----:B------:R-:W4:Y:S04]  /*21800*/  LDL.LU R21, [R1+0x2a0] ;  /* 0x0002a00001157983 */ /* 0x000f280000300800 */
[----:B0-----:R-:W4:Y:S04]  /*21810*/  LDL.LU R8, [R1+0x29c] ;  /* 0x00029c0001087983 */ /* 0x001f280000300800 */
[----:B------:R0:W-:Y:S01]  /*21820*/  STL [R1+0x2d8], R7 ;  /* 0x0002d80701007387 */ /* 0x0001e20000100800 */
[----:B------:R-:W-:-:S03]  /*21830*/  IMAD R19, R6, UR66, RZ ;  /* 0x0000004206137c24 */ /* 0x000fc6000f8e02ff */
[----:B0-----:R-:W4:Y:S04]  /*21840*/  LDL.LU R7, [R1+0x298] ;  /* 0x0002980001077983 */ /* 0x001f280000300800 */
[----:B------:R-:W4:Y:S04]  /*21850*/  LDL.LU R6, [R1+0x294] ;  /* 0x0002940001067983 */ /* 0x000f280000300800 */
[----:B------:R5:W-:Y:S02]  /*21860*/  STL [R1+0x2d4], R19 ;  /* 0x0002d41301007387 */ /* 0x000be40000100800 */
[----:B-----5:R-:W-:-:S02]  /*21870*/  IMAD R19, R17, UR66, RZ ;  /* 0x0000004211137c24 */ /* 0x020fc4000f8e02ff */
[----:B------:R-:W-:Y:S02]  /*21880*/  IMAD R17, R4, UR66, RZ ;  /* 0x0000004204117c24 */ /* 0x000fe4000f8e02ff */
[----:B------:R-:W5:Y:S04]  /*21890*/  LDL.LU R4, [R1+0x290] ;  /* 0x0002900001047983 */ /* 0x000f680000300800 */
[----:B------:R3:W-:Y:S04]  /*218a0*/  STL [R1+0x2d0], R19 ;  /* 0x0002d01301007387 */ /* 0x0007e80000100800 */
[----:B------:R0:W-:Y:S01]  /*218b0*/  STL [R1+0x2cc], R17 ;  /* 0x0002cc1101007387 */ /* 0x0001e20000100800 */
[----:B---3--:R-:W-:-:S03]  /*218c0*/  IMAD R19, R3, UR66, RZ ;  /* 0x0000004203137c24 */ /* 0x008fc6000f8e02ff */
[----:B0-----:R-:W3:Y:S04]  /*218d0*/  LDL.LU R17, [R1+0x28c] ;  /* 0x00028c0001117983 */ /* 0x001ee80000300800 */
[----:B------:R-:W3:Y:S04]  /*218e0*/  LDL.LU R3, [R1+0x288] ;  /* 0x0002880001037983 */ /* 0x000ee80000300800 */
[----:B------:R2:W-:Y:S02]  /*218f0*/  STL [R1+0x2c8], R19 ;  /* 0x0002c81301007387 */ /* 0x0005e40000100800 */
[----:B--2---:R-:W-:-:S02]  /*21900*/  IMAD R19, R29, UR66, RZ ;  /* 0x000000421d137c24 */ /* 0x004fc4000f8e02ff */
[----:B------:R-:W2:Y:S04]  /*21910*/  LDL.LU R29, [R1+0x284] ;  /* 0x00028400011d7983 */ /* 0x000ea80000300800 */
[----:B------:R0:W-:Y:S01]  /*21920*/  STL [R1+0x2c4], R19 ;  /* 0x0002c41301007387 */ /* 0x0001e20000100800 */
[----:B----4-:R-:W-:-:S03]  /*21930*/  IMAD R20, R18, UR66, RZ ;  /* 0x0000004212147c24 */ /* 0x010fc6000f8e02ff */
[----:B------:R-:W4:Y:S01]  /*21940*/  LDL.LU R18, [R1+0x280] ;  /* 0x0002800001127983 */ /* 0x000f220000300800 */
[----:B0-----:R-:W-:-:S03]  /*21950*/  IMAD R19, R5, UR66, RZ ;  /* 0x0000004205137c24 */ /* 0x001fc6000f8e02ff */
[----:B------:R-:W-:Y:S04]  /*21960*/  STL [R1+0x2c0], R20 ;  /* 0x0002c01401007387 */ /* 0x000fe80000100800 */
[----:B------:R-:W4:Y:S04]  /*21970*/  LDL.LU R5, [R1+0x27c] ;  /* 0x00027c0001057983 */ /* 0x000f280000300800 */
[----:B------:R0:W-:Y:S02]  /*21980*/  STL [R1+0x2bc], R19 ;  /* 0x0002bc1301007387 */ /* 0x0001e40000100800 */
[----:B0-----:R-:W-:-:S02]  /*21990*/  IMAD R19, R9, UR66, RZ ;  /* 0x0000004209137c24 */ /* 0x001fc4000f8e02ff */
[----:B------:R-:W4:Y:S04]  /*219a0*/  LDL.LU R9, [R1+0x278] ;  /* 0x0002780001097983 */ /* 0x000f280000300800 */
[----:B------:R-:W-:Y:S04]  /*219b0*/  STL [R1+0x2b8], R19 ;  /* 0x0002b81301007387 */ /* 0x000fe80000100800 */
[----:B------:R-:W4:Y:S01]  /*219c0*/  LDL.LU R20, [R1+0x274] ;  /* 0x0002740001147983 */ /* 0x000f220000300800 */
[----:B------:R-:W-:-:S05]  /*219d0*/  IMAD R16, R16, UR66, RZ ;  /* 0x0000004210107c24 */ /* 0x000fca000f8e02ff */
[----:B------:R0:W-:Y:S01]  /*219e0*/  STL [R1+0x2b4], R16 ;  /* 0x0002b41001007387 */ /* 0x0001e20000100800 */
[----:B------:R-:W-:-:S03]  /*219f0*/  IMAD R13, R13, UR66, RZ ;  /* 0x000000420d0d7c24 */ /* 0x000fc6000f8e02ff */
[----:B0-----:R-:W4:Y:S04]  /*21a00*/  LDL.LU R16, [R1+0x270] ;  /* 0x0002700001107983 */ /* 0x001f280000300800 */
[----:B------:R0:W-:Y:S04]  /*21a10*/  STL [R1+0x2b0], R13 ;  /* 0x0002b00d01007387 */ /* 0x0001e80000100800 */
[----:B------:R-:W4:Y:S04]  /*21a20*/  LDL.LU R19, [R1+0x26c] ;  /* 0x00026c0001137983 */ /* 0x000f280000300800 */
[----:B0-----:R-:W4:Y:S01]  /*21a30*/  LDL.LU R13, [R1+0x268] ;  /* 0x00026800010d7983 */ /* 0x001f220000300800 */
[----:B------:R-:W-:-:S05]  /*21a40*/  IMAD R12, R12, UR66, RZ ;  /* 0x000000420c0c7c24 */ /* 0x000fca000f8e02ff */
[----:B------:R0:W-:Y:S04]  /*21a50*/  STL [R1+0x2ac], R12 ;  /* 0x0002ac0c01007387 */ /* 0x0001e80000100800 */
[----:B0-----:R-:W4:Y:S01]  /*21a60*/  LDL.LU R12, [R1+0x264] ;  /* 0x00026400010c7983 */ /* 0x001f220000300800 */
[----:B------:R-:W-:-:S03]  /*21a70*/  IMAD R22, R11, UR66, RZ ;  /* 0x000000420b167c24 */ /* 0x000fc6000f8e02ff */
[----:B------:R-:W4:Y:S04]  /*21a80*/  LDL.LU R11, [R1+0x260] ;  /* 0x00026000010b7983 */ /* 0x000f280000300800 */
[----:B------:R0:W-:Y:S01]  /*21a90*/  STL [R1+0x2a8], R22 ;  /* 0x0002a81601007387 */ /* 0x0001e20000100800 */
[----:B------:R-:W-:-:S03]  /*21aa0*/  IMAD R23, R10, UR66, RZ ;  /* 0x000000420a177c24 */ /* 0x000fc6000f8e02ff */
[----:B------:R-:W4:Y:S04]  /*21ab0*/  LDL.LU R10, [R1+0x25c] ;  /* 0x00025c00010a7983 */ /* 0x000f280000300800 */
[----:B------:R-:W-:Y:S01]  /*21ac0*/  STL [R1+0x2a4], R23 ;  /* 0x0002a41701007387 */ /* 0x000fe20000100800 */
[----:B0-----:R-:W-:Y:S02]  /*21ad0*/  IMAD R22, R21, UR66, RZ ;  /* 0x0000004215167c24 */ /* 0x001fe4000f8e02ff */
[----:B------:R-:W-:Y:S02]  /*21ae0*/  IMAD R21, R8, UR66, RZ ;  /* 0x0000004208157c24 */ /* 0x000fe4000f8e02ff */
[----:B------:R-:W4:Y:S04]  /*21af0*/  LDL.LU R8, [R1+0x258] ;  /* 0x0002580001087983 */ /* 0x000f280000300800 */
[----:B------:R0:W-:Y:S04]  /*21b00*/  STL [R1+0x2a0], R22 ;  /* 0x0002a01601007387 */ /* 0x0001e80000100800 */
[----:B------:R1:W-:Y:S01]  /*21b10*/  STL [R1+0x29c], R21 ;  /* 0x00029c1501007387 */ /* 0x0003e20000100800 */
[----:B0-----:R-:W-:-:S03]  /*21b20*/  IMAD R22, R7, UR66, RZ ;  /* 0x0000004207167c24 */ /* 0x001fc6000f8e02ff */
[----:B------:R-:W4:Y:S01]  /*21b30*/  LDL.LU R7, [R1+0x254] ;  /* 0x0002540001077983 */ /* 0x000f220000300800 */
[----:B-1----:R-:W-:-:S03]  /*21b40*/  IMAD R21, R6, UR66, RZ ;  /* 0x0000004206157c24 */ /* 0x002fc6000f8e02ff */
[----:B------:R5:W-:Y:S04]  /*21b50*/  STL [R1+0x298], R22 ;  /* 0x0002981601007387 */ /* 0x000be80000100800 */
[----:B------:R-:W4:Y:S04]  /*21b60*/  LDL.LU R6, [R1+0x250] ;  /* 0x0002500001067983 */ /* 0x000f280000300800 */
[----:B------:R3:W-:Y:S01]  /*21b70*/  STL [R1+0x294], R21 ;  /* 0x0002941501007387 */ /* 0x0007e20000100800 */
[----:B-----5:R-:W-:-:S03]  /*21b80*/  IMAD R22, R4, UR66, RZ ;  /* 0x0000004204167c24 */ /* 0x020fc6000f8e02ff */
[----:B------:R-:W5:Y:S04]  /*21b90*/  LDL.LU R4, [R1+0x24c] ;  /* 0x00024c0001047983 */ /* 0x000f680000300800 */
[----:B------:R-:W-:Y:S01]  /*21ba0*/  STL [R1+0x290], R22 ;  /* 0x0002901601007387 */ /* 0x000fe20000100800 */
[----:B---3--:R-:W-:Y:S02]  /*21bb0*/  IMAD R21, R17, UR66, RZ ;  /* 0x0000004211157c24 */ /* 0x008fe4000f8e02ff */
[----:B------:R-:W-:Y:S02]  /*21bc0*/  IMAD R17, R3, UR66, RZ ;  /* 0x0000004203117c24 */ /* 0x000fe4000f8e02ff */
[----:B------:R-:W3:Y:S04]  /*21bd0*/  LDL.LU R3, [R1+0x248] ;  /* 0x0002480001037983 */ /* 0x000ee80000300800 */
[----:B------:R-:W-:Y:S04]  /*21be0*/  STL [R1+0x28c], R21 ;  /* 0x00028c1501007387 */ /* 0x000fe80000100800 */
[----:B------:R0:W-:Y:S04]  /*21bf0*/  STL [R1+0x288], R17 ;  /* 0x0002881101007387 */ /* 0x0001e80000100800 */
[----:B0-----:R-:W3:Y:S01]  /*21c00*/  LDL.LU R17, [R1+0x244] ;  /* 0x0002440001117983 */ /* 0x001ee20000300800 */
[----:B--2---:R-:W-:-:S03]  /*21c10*/  IMAD R21, R29, UR66, RZ ;  /* 0x000000421d157c24 */ /* 0x004fc6000f8e02ff */
[----:B------:R-:W2:Y:S04]  /*21c20*/  LDL.LU R29, [R1+0x240] ;  /* 0x00024000011d7983 */ /* 0x000ea80000300800 */
[----:B------:R4:W-:Y:S02]  /*21c30*/  STL [R1+0x284], R21 ;  /* 0x0002841501007387 */ /* 0x0009e40000100800 */
[----:B----4-:R-:W-:Y:S02]  /*21c40*/  IMAD R21, R18, UR66, RZ ;  /* 0x0000004212157c24 */ /* 0x010fe4000f8e02ff */
[----:B------:R-:W-:Y:S02]  /*21c50*/  IMAD R18, R5, UR66, RZ ;  /* 0x0000004205127c24 */ /* 0x000fe4000f8e02ff */
[----:B------:R-:W4:Y:S04]  /*21c60*/  LDL.LU R5, [R1+0x23c] ;  /* 0x00023c0001057983 */ /* 0x000f280000300800 */
        /* <DEDUP_REMOVED lines=16> */
[----:B0-----:R-:W-:-:S03]  /*21d70*/  IMAD R19, R12, UR66, RZ ;  /* 0x000000420c137c24 */ /* 0x001fc6000f8e02ff */
[----:B------:R-:W4:Y:S01]  /*21d80*/  LDL.LU R12, [R1+0x228] ;  /* 0x00022800010c7983 */ /* 0x000f220000300800 */
[----:B------:R-:W-:-:S03]  /*21d90*/  IMAD R11, R11, UR66, RZ ;  /* 0x000000420b0b7c24 */ /* 0x000fc6000f8e02ff */
[----:B------:R-:W-:Y:S04]  /*21da0*/  STL [R1+0x264], R19 ;  /* 0x0002641301007387 */ /* 0x000fe80000100800 */
        /* <DEDUP_REMOVED lines=8> */
[----:B------:R0:W-:Y:S02]  /*21e30*/  STL [R1+0x258], R19 ;  /* 0x0002581301007387 */ /* 0x0001e40000100800 */
[----:B0-----:R-:W-:Y:S02]  /*21e40*/  IMAD R19, R7, UR66, RZ ;  /* 0x0000004207137c24 */ /* 0x001fe4000f8e02ff */
[----:B------:R-:W4:Y:S01]  /*21e50*/  LDL.LU R7, [R1+0x214] ;  /* 0x0002140001077983 */ /* 0x000f220000300800 */
[----:B------:R-:W-:-:S03]  /*21e60*/  IMAD R6, R6, UR66, RZ ;  /* 0x0000004206067c24 */ /* 0x000fc6000f8e02ff */
[----:B------:R-:W-:Y:S04]  /*21e70*/  STL [R1+0x254], R19 ;  /* 0x0002541301007387 */ /* 0x000fe80000100800 */
[----:B------:R0:W-:Y:S04]  /*21e80*/  STL [R1+0x250], R6 ;  /* 0x0002500601007387 */ /* 0x0001e80000100800 */
[----:B0-----:R-:W4:Y:S01]  /*21e90*/  LDL.LU R6, [R1+0x210] ;  /* 0x0002100001067983 */ /* 0x001f220000300800 */
[----:B-----5:R-:W-:-:S03]  /*21ea0*/  IMAD R19, R4, UR66, RZ ;  /* 0x0000004204137c24 */ /* 0x020fc6000f8e02ff */
[----:B------:R-:W5:Y:S04]  /*21eb0*/  LDL.LU R4, [R1+0x20c] ;  /* 0x00020c0001047983 */ /* 0x000f680000300800 */
[----:B------:R3:W-:Y:S02]  /*21ec0*/  STL [R1+0x24c], R19 ;  /* 0x00024c1301007387 */ /* 0x0007e40000100800 */
[----:B---3--:R-:W-:Y:S02]  /*21ed0*/  IMAD R19, R3, UR66, RZ ;  /* 0x0000004203137c24 */ /* 0x008fe4000f8e02ff */
[----:B------:R-:W3:Y:S04]  /*21ee0*/  LDL.LU R3, [R1+0x208] ;  /* 0x0002080001037983 */ /* 0x000ee80000300800 */
[----:B------:R2:W-:Y:S01]  /*21ef0*/  STL [R1+0x248], R19 ;  /* 0x0002481301007387 */ /* 0x0005e20000100800 */
[----:B------:R-:W-:-:S03]  /*21f00*/  IMAD R20, R17, UR66, RZ ;  /* 0x0000004211147c24 */ /* 0x000fc6000f8e02ff */
[----:B------:R-:W3:Y:S04]  /*21f10*/  LDL.LU R17, [R1+0x204] ;  /* 0x0002040001117983 */ /* 0x000ee80000300800 */
[----:B------:R4:W-:Y:S01]  /*21f20*/  STL [R1+0x244], R20 ;  /* 0x0002441401007387 */ /* 0x0009e20000100800 */
[----:B--2---:R-:W-:-:S03]  /*21f30*/  IMAD R19, R29, UR66, RZ ;  /* 0x000000421d137c24 */ /* 0x004fc6000f8e02ff */
[----:B------:R-:W2:Y:S04]  /*21f40*/  LDL.LU R29, [R1+0x200] ;  /* 0x00020000011d7983 */ /* 0x000ea80000300800 */
[----:B------:R-:W-:Y:S01]  /*21f50*/  STL [R1+0x240], R19 ;  /* 0x0002401301007387 */ /* 0x000fe20000100800 */
[----:B----4-:R-:W-:-:S03]  /*21f60*/  IMAD R20, R5, UR66, RZ ;  /* 0x0000004205147c24 */ /* 0x010fc6000f8e02ff */
[----:B------:R-:W4:Y:S04]  /*21f70*/  LDL.LU R5, [R1+0x1fc] ;  /* 0x0001fc0001057983 */ /* 0x000f280000300800 */
[----:B------:R0:W-:Y:S04]  /*21f80*/  STL [R1+0x23c], R20 ;  /* 0x00023c1401007387 */ /* 0x0001e80000100800 */
[----:B0-----:R-:W4:Y:S01]  /*21f90*/  LDL.LU R20, [R1+0x1f8] ;  /* 0x0001f80001147983 */ /* 0x001f220000300800 */
[----:B------:R-:W-:Y:S02]  /*21fa0*/  IMAD R19, R18, UR66, RZ ;  /* 0x0000004212137c24 */ /* 0x000fe4000f8e02ff */
[----:B------:R-:W-:-:S03]  /*21fb0*/  IMAD R18, R9, UR66, RZ ;  /* 0x0000004209127c24 */ /* 0x000fc6000f8e02ff */
[----:B------:R0:W-:Y:S04]  /*21fc0*/  STL [R1+0x238], R19 ;  /* 0x0002381301007387 */ /* 0x0001e80000100800 */
[----:B------:R-:W4:Y:S04]  /*21fd0*/  LDL.LU R9, [R1+0x1f4] ;  /* 0x0001f40001097983 */ /* 0x000f280000300800 */
[----:B------:R1:W-:Y:S04]  /*21fe0*/  STL [R1+0x234], R18 ;  /* 0x0002341201007387 */ /* 0x0003e80000100800 */
[----:B0-----:R-:W4:Y:S01]  /*21ff0*/  LDL.LU R19, [R1+0x1f0] ;  /* 0x0001f00001137983 */ /* 0x001f220000300800 */
[----:B-1----:R-:W-:-:S03]  /*22000*/  IMAD R18, R16, UR66, RZ ;  /* 0x0000004210127c24 */ /* 0x002fc6000f8e02ff */
[----:B------:R-:W4:Y:S04]  /*22010*/  LDL.LU R16, [R1+0x1ec] ;  /* 0x0001ec0001107983 */ /* 0x000f280000300800 */
        /* <DEDUP_REMOVED lines=19> */
[----:B0-----:R-:W-:-:S03]  /*22150*/  IMAD R22, R7, UR66, RZ ;  /* 0x0000004207167c24 */ /* 0x001fc6000f8e02ff */
[----:B------:R-:W4:Y:S04]  /*22160*/  LDL.LU R7, [R1+0x1d0] ;  /* 0x0001d00001077983 */ /* 0x000f280000300800 */
[----:B------:R-:W-:Y:S01]  /*22170*/  STL [R1+0x214], R22 ;  /* 0x0002141601007387 */ /* 0x000fe20000100800 */
[----:B-1----:R-:W-:-:S03]  /*22180*/  IMAD R21, R6, UR66, RZ ;  /* 0x0000004206157c24 */ /* 0x002fc6000f8e02ff */
[----:B------:R-:W4:Y:S01]  /*22190*/  LDL.LU R6, [R1+0x1cc] ;  /* 0x0001cc0001067983 */ /* 0x000f220000300800 */
[----:B-----5:R-:W-:-:S03]  /*221a0*/  IMAD R4, R4, UR66, RZ ;  /* 0x0000004204047c24 */ /* 0x020fc6000f8e02ff */
[----:B------:R-:W-:Y:S04]  /*221b0*/  STL [R1+0x210], R21 ;  /* 0x0002101501007387 */ /* 0x000fe80000100800 */
[----:B------:R0:W-:Y:S04]  /*221c0*/  STL [R1+0x20c], R4 ;  /* 0x00020c0401007387 */ /* 0x0001e80000100800 */
[----:B0-----:R-:W5:Y:S01]  /*221d0*/  LDL.LU R4, [R1+0x1c8] ;  /* 0x0001c80001047983 */ /* 0x001f620000300800 */
[----:B---3--:R-:W-:-:S03]  /*221e0*/  IMAD R21, R3, UR66, RZ ;  /* 0x0000004203157c24 */ /* 0x008fc6000f8e02ff */
[----:B------:R-:W3:Y:S04]  /*221f0*/  LDL.LU R3, [R1+0x1c4] ;  /* 0x0001c40001037983 */ /* 0x000ee80000300800 */
[----:B------:R0:W-:Y:S02]  /*22200*/  STL [R1+0x208], R21 ;  /* 0x0002081501007387 */ /* 0x0001e40000100800 */
[----:B0-----:R-:W-:Y:S02]  /*22210*/  IMAD R21, R17, UR66, RZ ;  /* 0x0000004211157c24 */ /* 0x001fe4000f8e02ff */
[----:B--2---:R-:W-:Y:S02]  /*22220*/  IMAD R17, R29, UR66, RZ ;  /* 0x000000421d117c24 */ /* 0x004fe4000f8e02ff */
[----:B------:R-:W2:Y:S04]  /*22230*/  LDL.LU R29, [R1+0x1c0] ;  /* 0x0001c000011d7983 */ /* 0x000ea80000300800 */
[----:B------:R-:W-:Y:S04]  /*22240*/  STL [R1+0x204], R21 ;  /* 0x0002041501007387 */ /* 0x000fe80000100800 */
[----:B------:R0:W-:Y:S04]  /*22250*/  STL [R1+0x200], R17 ;  /* 0x0002001101007387 */ /* 0x0001e80000100800 */
[----:B0-----:R-:W2:Y:S01]  /*22260*/  LDL.LU R17, [R1+0x1bc] ;  /* 0x0001bc0001117983 */ /* 0x001ea20000300800 */
[----:B----4-:R-:W-:-:S03]  /*22270*/  IMAD R21, R5, UR66, RZ ;  /* 0x0000004205157c24 */ /* 0x010fc6000f8e02ff */
[----:B------:R-:W4:Y:S04]  /*22280*/  LDL.LU R5, [R1+0x1b8] ;  /* 0x0001b80001057983 */ /* 0x000f280000300800 */
[----:B------:R0:W-:Y:S01]  /*22290*/  STL [R1+0x1fc], R21 ;  /* 0x0001fc1501007387 */ /* 0x0001e20000100800 */
[----:B------:R-:W-:Y:S02]  /*222a0*/  IMAD R20, R20, UR66, RZ ;  /* 0x0000004214147c24 */ /* 0x000fe4000f8e02ff */
[----:B0-----:R-:W-:Y:S02]  /*222b0*/  IMAD R21, R9, UR66, RZ ;  /* 0x0000004209157c24 */ /* 0x001fe4000f8e02ff */
[----:B------:R-:W4:Y:S04]  /*222c0*/  LDL.LU R9, [R1+0x1b4] ;  /* 0x0001b40001097983 */ /* 0x000f280000300800 */
[----:B------:R0:W-:Y:S04]  /*222d0*/  STL [R1+0x1f8], R20 ;  /* 0x0001f81401007387 */ /* 0x0001e80000100800 */
[----:B------:R-:W-:Y:S01]  /*222e0*/  STL [R1+0x1f4], R21 ;  /* 0x0001f41501007387 */ /* 0x000fe20000100800 */
[----:B0-----:R-:W-:-:S02]  /*222f0*/  IMAD R20, R19, UR66, RZ ;  /* 0x0000004213147c24 */ /* 0x001fc4000f8e02ff */
[----:B------:R-:W-:Y:S02]  /*22300*/  IMAD R19, R16, UR66, RZ ;  /* 0x0000004210137c24 */ /* 0x000fe4000f8e02ff */
[----:B------:R-:W4:Y:S04]  /*22310*/  LDL.LU R16, [R1+0x1b0] ;  /* 0x0001b00001107983 */ /* 0x000f280000300800 */
[----:B------:R-:W-:Y:S04]  /*22320*/  STL [R1+0x1f0], R20 ;  /* 0x0001f01401007387 */ /* 0x000fe80000100800 */
[----:B------:R0:W-:Y:S01]  /*22330*/  STL [R1+0x1ec], R19 ;  /* 0x0001ec1301007387 */ /* 0x0001e20000100800 */
[----:B------:R-:W-:-:S02]  /*22340*/  IMAD R18, R18, UR66, RZ ;  /* 0x0000004212127c24 */ /* 0x000fc4000f8e02ff */
[----:B0-----:R-:W-:Y:S02]  /*22350*/  IMAD R19, R13, UR66, RZ ;  /* 0x000000420d137c24 */ /* 0x001fe4000f8e02ff */
[----:B------:R-:W4:Y:S04]  /*22360*/  LDL.LU R13, [R1+0x1ac] ;  /* 0x0001ac00010d7983 */ /* 0x000f280000300800 */
[----:B------:R0:W-:Y:S04]  /*22370*/  STL [R1+0x1e8], R18 ;  /* 0x0001e81201007387 */ /* 0x0001e80000100800 */
[----:B------:R-:W-:Y:S04]  /*22380*/  STL [R1+0x1e4], R19 ;  /* 0x0001e41301007387 */ /* 0x000fe80000100800 */
[----:B------:R-:W4:Y:S01]  /*22390*/  LDL.LU R21, [R1+0x1a8] ;  /* 0x0001a80001157983 */ /* 0x000f220000300800 */
[----:B0-----:R-:W-:-:S03]  /*223a0*/  IMAD R18, R12, UR66, RZ ;  /* 0x000000420c127c24 */ /* 0x001fc6000f8e02ff */
[----:B------:R-:W4:Y:S04]  /*223b0*/  LDL.LU R12, [R1+0x1a4] ;  /* 0x0001a400010c7983 */ /* 0x000f280000300800 */
[----:B------:R0:W-:Y:S04]  /*223c0*/  STL [R1+0x1e0], R18 ;  /* 0x0001e01201007387 */ /* 0x0001e80000100800 */
[----:B------:R-:W4:Y:S01]  /*223d0*/  LDL.LU R20, [R1+0x1a0] ;  /* 0x0001a00001147983 */ /* 0x000f220000300800 */
[----:B0-----:R-:W-:-:S03]  /*223e0*/  IMAD R18, R11, UR66, RZ ;  /* 0x000000420b127c24 */ /* 0x001fc6000f8e02ff */
[----:B------:R-:W4:Y:S04]  /*223f0*/  LDL.LU R11, [R1+0x19c] ;  /* 0x00019c00010b7983 */ /* 0x000f280000300800 */
[----:B------:R0:W-:Y:S02]  /*22400*/  STL [R1+0x1dc], R18 ;  /* 0x0001dc1201007387 */ /* 0x0001e40000100800 */
[----:B0-----:R-:W-:Y:S02]  /*22410*/  IMAD R18, R10, UR66, RZ ;  /* 0x000000420a127c24 */ /* 0x001fe4000f8e02ff */
[----:B------:R-:W4:Y:S01]  /*22420*/  LDL.LU R10, [R1+0x194] ;  /* 0x00019400010a7983 */ /* 0x000f220000300800 */
[----:B------:R-:W-:-:S03]  /*22430*/  IMAD R8, R8, UR66, RZ ;  /* 0x0000004208087c24 */ /* 0x000fc6000f8e02ff */
[----:B------:R0:W-:Y:S04]  /*22440*/  STL [R1+0x1d8], R18 ;  /* 0x0001d81201007387 */ /* 0x0001e80000100800 */
[----:B------:R1:W-:Y:S01]  /*22450*/  STL [R1+0x1d4], R8 ;  /* 0x0001d40801007387 */ /* 0x0003e20000100800 */
[----:B0-----:R-:W-:-:S03]  /*22460*/  IMAD R18, R7, UR66, RZ ;  /* 0x0000004207127c24 */ /* 0x001fc6000f8e02ff */
[----:B-1----:R-:W4:Y:S04]  /*22470*/  LDL.LU R8, [R1+0x190] ;  /* 0x0001900001087983 */ /* 0x002f280000300800 */
[----:B------:R-:W4:Y:S04]  /*22480*/  LDL.LU R7, [R1+0x18c] ;  /* 0x00018c0001077983 */ /* 0x000f280000300800 */
[----:B------:R0:W-:Y:S02]  /*22490*/  STL [R1+0x1d0], R18 ;  /* 0x0001d01201007387 */ /* 0x0001e40000100800 */
[----:B0-----:R-:W-:-:S02]  /*224a0*/  IMAD R18, R6, UR66, RZ ;  /* 0x0000004206127c24 */ /* 0x001fc4000f8e02ff */
[----:B------:R-:W4:Y:S04]  /*224b0*/  LDL.LU R6, [R1+0x188] ;  /* 0x0001880001067983 */ /* 0x000f280000300800 */
[----:B------:R3:W-:Y:S01]  /*224c0*/  STL [R1+0x1cc], R18 ;  /* 0x0001cc1201007387 */ /* 0x0007e20000100800 */
[----:B-----5:R-:W-:-:S03]  /*224d0*/  IMAD R19, R4, UR66, RZ ;  /* 0x0000004204137c24 */ /* 0x020fc6000f8e02ff */
[----:B------:R-:W5:Y:S01]  /*224e0*/  LDL.LU R4, [R1+0x12c] ;  /* 0x00012c0001047983 */ /* 0x000f620000300800 */
[----:B---3--:R-:W-:-:S03]  /*224f0*/  IMAD R18, R3, UR66, RZ ;  /* 0x0000004203127c24 */ /* 0x008fc6000f8e02ff */
[----:B------:R2:W-:Y:S04]  /*22500*/  STL [R1+0x1c8], R19 ;  /* 0x0001c81301007387 */ /* 0x0005e80000100800 */
[----:B------:R-:W3:Y:S04]  /*22510*/  LDL.LU R3, [R1+0xdc] ;  /* 0x0000dc0001037983 */ /* 0x000ee80000300800 */
[----:B------:R0:W-:Y:S01]  /*22520*/  STL [R1+0x1c4], R18 ;  /* 0x0001c41201007387 */ /* 0x0001e20000100800 */
[----:B--2---:R-:W-:-:S03]  /*22530*/  IMAD R19, R29, UR66, RZ ;  /* 0x000000421d137c24 */ /* 0x004fc6000f8e02ff */
[----:B------:R-:W2:Y:S04]  /*22540*/  LDL.LU R29, [R1+0x68] ;  /* 0x00006800011d7983 */ /* 0x000ea80000300800 */
[----:B------:R1:W-:Y:S01]  /*22550*/  STL [R1+0x1c0], R19 ;  /* 0x0001c01301007387 */ /* 0x0003e20000100800 */
[----:B0-----:R-:W-:Y:S02]  /*22560*/  IMAD R18, R17, UR66, RZ ;  /* 0x0000004211127c24 */ /* 0x001fe4000f8e02ff */
[----:B----4-:R-:W-:Y:S02]  /*22570*/  IMAD R17, R5, UR66, RZ ;  /* 0x0000004205117c24 */ /* 0x010fe4000f8e02ff */
[----:B------:R-:W4:Y:S04]  /*22580*/  LDL.LU R5, [R1+0x180] ;  /* 0x0001800001057983 */ /* 0x000f280000300800 */
[----:B------:R-:W-:Y:S04]  /*22590*/  STL [R1+0x1bc], R18 ;  /* 0x0001bc1201007387 */ /* 0x000fe80000100800 */
[----:B-1----:R-:W4:Y:S04]  /*225a0*/  LDL.LU R19, [R1+0x17c] ;  /* 0x00017c0001137983 */ /* 0x002f280000300800 */
[----:B------:R0:W-:Y:S02]  /*225b0*/  STL [R1+0x1b8], R17 ;  /* 0x0001b81101007387 */ /* 0x0001e40000100800 */
[----:B0-----:R-:W-:-:S02]  /*225c0*/  IMAD R17, R9, UR66, RZ ;  /* 0x0000004209117c24 */ /* 0x001fc4000f8e02ff */
[----:B------:R-:W4:Y:S04]  /*225d0*/  LDL.LU R9, [R1+0x178] ;  /* 0x0001780001097983 */ /* 0x000f280000300800 */
[----:B------:R-:W4:Y:S04]  /*225e0*/  LDL.LU R18, [R1+0x174] ;  /* 0x0001740001127983 */ /* 0x000f280000300800 */
[----:B------:R0:W-:Y:S01]  /*225f0*/  STL [R1+0x1b4], R17 ;  /* 0x0001b41101007387 */ /* 0x0001e20000100800 */
[----:B------:R-:W-:-:S03]  /*22600*/  IMAD R22, R16, UR66, RZ ;  /* 0x0000004210167c24 */ /* 0x000fc6000f8e02ff */
[----:B0-----:R-:W4:Y:S04]  /*22610*/  LDL.LU R17, [R1+0x170] ;  /* 0x0001700001117983 */ /* 0x001f280000300800 */
[----:B------:R-:W4:Y:S04]  /*22620*/  LDL.LU R16, [R1+0x16c] ;  /* 0x00016c0001107983 */ /* 0x000f280000300800 */
[----:B------:R0:W-:Y:S02]  /*22630*/  STL [R1+0x1b0], R22 ;  /* 0x0001b01601007387 */ /* 0x0001e40000100800 */
[----:B0-----:R-:W-:-:S02]  /*22640*/  IMAD R22, R13, UR66, RZ ;  /* 0x000000420d167c24 */ /* 0x001fc4000f8e02ff */
        /* <DEDUP_REMOVED lines=11> */
[----:B------:R0:W-:Y:S02]  /*22700*/  STL [R1+0x19c], R20 ;  /* 0x00019c1401007387 */ /* 0x0001e40000100800 */
[----:B0-----:R-:W-:-:S02]  /*22710*/  IMAD R20, R10, UR66, RZ ;  /* 0x000000420a147c24 */ /* 0x001fc4000f8e02ff */
[----:B------:R-:W4:Y:S04]  /*22720*/  LDL.LU R10, [R1+0x15c] ;  /* 0x00015c00010a7983 */ /* 0x000f280000300800 */
[----:B------:R0:W-:Y:S01]  /*22730*/  STL [R1+0x194], R20 ;  /* 0x0001941401007387 */ /* 0x0001e20000100800 */
[----:B------:R-:W-:-:S03]  /*22740*/  IMAD R21, R8, UR66, RZ ;  /* 0x0000004208157c24 */ /* 0x000fc6000f8e02ff */
[----:B------:R-:W4:Y:S01]  /*22750*/  LDL.LU R8, [R1+0x158] ;  /* 0x0001580001087983 */ /* 0x000f220000300800 */
[----:B0-----:R-:W-:-:S03]  /*22760*/  IMAD R20, R7, UR66, RZ ;  /* 0x0000004207147c24 */ /* 0x001fc6000f8e02ff */
[----:B------:R-:W-:Y:S04]  /*22770*/  STL [R1+0x190], R21 ;  /* 0x0001901501007387 */ /* 0x000fe80000100800 */
[----:B------:R-:W-:Y:S01]  /*22780*/  STL [R1+0x18c], R20 ;  /* 0x00018c1401007387 */ /* 0x000fe20000100800 */
[----:B------:R-:W-:Y:S02]  /*22790*/  IMAD R7, R6, UR66, RZ ;  /* 0x0000004206077c24 */ /* 0x000fe4000f8e02ff */
[----:B------:R-:W-:Y:S02]  /*227a0*/  IMAD R6, R14, UR66, RZ ;  /* 0x000000420e067c24 */ /* 0x000fe4000f8e02ff */
[----:B------:R-:W4:Y:S04]  /*227b0*/  LDL.LU R14, [R1+0x5754] ;  /* 0x00575400010e7983 */ /* 0x000f280000300800 */
[----:B------:R0:W-:Y:S04]  /*227c0*/  STL [R1+0x188], R7 ;  /* 0x0001880701007387 */ /* 0x0001e80000100800 */
[----:B0-----:R-:W4:Y:S01]  /*227d0*/  LDL.LU R7, [R1+0x154] ;  /* 0x0001540001077983 */ /* 0x001f220000300800 */
[----:B-----5:R-:W-:-:S03]  /*227e0*/  IMAD R20, R4, UR66, RZ ;  /* 0x0000004204147c24 */ /* 0x020fc6000f8e02ff */
[----:B------:R0:W-:Y:S01]  /*227f0*/  STL [R1+0x184], R6 ;  /* 0x0001840601007387 */ /* 0x0001e20000100800 */
[----:B---3--:R-:W-:-:S03]  /*22800*/  IMAD R4, R3, UR66, RZ ;  /* 0x0000004203047c24 */ /* 0x008fc6000f8e02ff */
[----:B0-----:R-:W3:Y:S04]  /*22810*/  LDL.LU R6, [R1+0x150] ;  /* 0x0001500001067983 */ /* 0x001ee80000300800 */
[----:B------:R-:W-:Y:S04]  /*22820*/  STL [R1+0x12c], R20 ;  /* 0x00012c1401007387 */ /* 0x000fe80000100800 */
[----:B------:R0:W-:Y:S04]  /*22830*/  STL [R1+0xdc], R4 ;  /* 0x0000dc0401007387 */ /* 0x0001e80000100800 */
[----:B0-----:R-:W5:Y:S01]  /*22840*/  LDL.LU R4, [R1+0x14c] ;  /* 0x00014c0001047983 */ /* 0x001f620000300800 */
[----:B------:R-:W-:Y:S01]  /*22850*/  LEA.HI.X.SX32 R2, R2, UR27, 0x1, P6 ;  /* 0x0000001b02027c11 */ /* 0x000fe2000b0f0eff */
[----:B------:R-:W-:Y:S01]  /*22860*/  IMAD R27, R27, UR66, RZ ;  /* 0x000000421b1b7c24 */ /* 0x000fe2000f8e02ff */
[----:B------:R-:W0:Y:S01]  /*22870*/  LDCU UR27, c[0x0][0x3a8] ;  /* 0x00007500ff1b77ac */ /* 0x000e220008000800 */
[----:B--2---:R-:W-:-:S05]  /*22880*/  IMAD R3, R29, UR66, RZ ;  /* 0x000000421d037c24 */ /* 0x004fca000f8e02ff */
[----:B------:R1:W-:Y:S04]  /*22890*/  STL [R1+0x68], R3 ;  /* 0x0000680301007387 */ /* 0x0003e80000100800 */
[----:B------:R-:W2:Y:S01]  /*228a0*/  LDL.LU R29, [R1+0x148] ;  /* 0x00014800011d7983 */ /* 0x000ea20000300800 */
[-C--:B----4-:R-:W-:Y:S02]  /*228b0*/  IADD3 R20, P3, PT, R5, R14.reuse, RZ ;  /* 0x0000000e05147210 */ /* 0x090fe40007f7e0ff */
[----:B-1----:R-:W-:-:S03]  /*228c0*/  IADD3 R3, P2, PT, R19, R14, RZ ;  /* 0x0000000e13037210 */ /* 0x002fc60007f5e0ff */
[----:B------:R-:W-:Y:S04]  /*228d0*/  STL [R1+0x4b60], R20 ;  /* 0x004b601401007387 */ /* 0x000fe80000100800 */
[----:B------:R1:W-:Y:S01]  /*228e0*/  STL [R1+0x4b64], R3 ;  /* 0x004b640301007387 */ /* 0x0003e20000100800 */
[----:B------:R-:W-:-:S03]  /*228f0*/  IADD3 R21, P1, PT, R9, R14, RZ ;  /* 0x0000000e09157210 */ /* 0x000fc60007f3e0ff */
[----:B-1----:R-:W4:Y:S01]  /*22900*/  LDL.LU R3, [R1+0x144] ;  /* 0x0001440001037983 */ /* 0x002f220000300800 */
[----:B------:R-:W-:-:S03]  /*22910*/  IADD3 R20, P0, PT, R18, R14, RZ ;  /* 0x0000000e12147210 */ /* 0x000fc60007f1e0ff */
[----:B------:R1:W-:Y:S04]  /*22920*/  STL [R1+0x4b68], R21 ;  /* 0x004b681501007387 */ /* 0x0003e80000100800 */
[----:B------:R0:W-:Y:S01]  /*22930*/  STL [R1+0x4b6c], R20 ;  /* 0x004b6c1401007387 */ /* 0x0001e20000100800 */
[-C--:B------:R-:W-:Y:S02]  /*22940*/  IADD3 R22, P4, PT, R17, R14.reuse, RZ ;  /* 0x0000000e11167210 */ /* 0x080fe40007f9e0ff */
[-C--:B-1----:R-:W-:Y:S01]  /*22950*/  IADD3 R21, P6, PT, R16, R14.reuse, RZ ;  /* 0x0000000e10157210 */ /* 0x082fe20007fde0ff */
[----:B0-----:R-:W4:Y:S04]  /*22960*/  LDL.LU R20, [R1+0x140] ;  /* 0x0001400001147983 */ /* 0x001f280000300800 */
[----:B------:R0:W-:Y:S04]  /*22970*/  STL [R1+0x4b70], R22 ;  /* 0x004b701601007387 */ /* 0x0001e80000100800 */
[----:B------:R1:W-:Y:S01]  /*22980*/  STL [R1+0x4b74], R21 ;  /* 0x004b741501007387 */ /* 0x0003e20000100800 */
[----:B0-----:R-:W-:-:S02]  /*22990*/  IADD3 R22, P5, PT, R13, R14, RZ ;  /* 0x0000000e0d167210 */ /* 0x001fc40007fbe0ff */
[-C--:B-1----:R-:W-:Y:S02]  /*229a0*/  LEA.HI.X.SX32 R21, R5, R2.reuse, 0x1, P3 ;  /* 0x0000000205157211 */ /* 0x082fe400018f0eff */
[----:B------:R-:W4:Y:S04]  /*229b0*/  LDL.LU R5, [R1+0x13c] ;  /* 0x00013c0001057983 */ /* 0x000f280000300800 */
[----:B------:R-:W-:Y:S04]  /*229c0*/  STL [R1+0x4b78], R22 ;  /* 0x004b781601007387 */ /* 0x000fe80000100800 */
[----:B------:R0:W-:Y:S02]  /*229d0*/  STL [R1+0x4b58], R21 ;  /* 0x004b581501007387 */ /* 0x0001e40000100800 */
[----:B0-----:R-:W-:-:S02]  /*229e0*/  LEA.HI.X.SX32 R21, R19, R2, 0x1, P2 ;  /* 0x0000000213157211 */ /* 0x001fc400010f0eff */
[----:B------:R-:W4:Y:S01]  /*229f0*/  LDL.LU R19, [R1+0x138] ;  /* 0x0001380001137983 */ /* 0x000f220000300800 */
[----:B------:R-:W-:-:S05]  /*22a00*/  IADD3 R22, P3, PT, R12, R14, RZ ;  /* 0x0000000e0c167210 */ /* 0x000fca0007f7e0ff */
[----:B------:R-:W-:Y:S04]  /*22a10*/  STL [R1+0x4b5c], R22 ;  /* 0x004b5c1601007387 */ /* 0x000fe80000100800 */
[----:B------:R0:W-:Y:S02]  /*22a20*/  STL [R1+0x4b50], R21 ;  /* 0x004b501501007387 */ /* 0x0001e40000100800 */
[----:B0-----:R-:W-:Y:S02]  /*22a30*/  LEA.HI.X.SX32 R21, R9, R2, 0x1, P1 ;  /* 0x0000000209157211 */ /* 0x001fe400008f0eff */
[----:B------:R-:W4:Y:S01]  /*22a40*/  LDL.LU R9, [R1+0x134] ;  /* 0x0001340001097983 */ /* 0x000f220000300800 */
[----:B------:R-:W-:-:S05]  /*22a50*/  IADD3 R22, P2, PT, R11, R14, RZ ;  /* 0x0000000e0b167210 */ /* 0x000fca0007f5e0ff */
[----:B------:R0:W-:Y:S04]  /*22a60*/  STL [R1+0x4b54], R22 ;  /* 0x004b541601007387 */ /* 0x0001e80000100800 */
[----:B------:R1:W-:Y:S01]  /*22a70*/  STL [R1+0x4b48], R21 ;  /* 0x004b481501007387 */ /* 0x0003e20000100800 */
[----:B0-----:R-:W-:Y:S02]  /*22a80*/  IADD3 R22, P1, PT, R10, R14, RZ ;  /* 0x0000000e0a167210 */ /* 0x001fe40007f3e0ff */
[----:B-1----:R-:W-:Y:S02]  /*22a90*/  LEA.HI.X.SX32 R21, R18, R2, 0x1, P0 ;  /* 0x0000000212157211 */ /* 0x002fe400000f0eff */
[----:B------:R-:W4:Y:S04]  /*22aa0*/  LDL.LU R18, [R1+0x130] ;  /* 0x0001300001127983 */ /* 0x000f280000300800 */
        /* <DEDUP_REMOVED lines=10> */
[----:B------:R3:W-:Y:S04]  /*22b50*/  STL [R1+0x4b3c], R22 ;  /* 0x004b3c1601007387 */ /* 0x0007e80000100800 */
[----:B------:R0:W-:Y:S01]  /*22b60*/  STL [R1+0x4b30], R21 ;  /* 0x004b301501007387 */ /* 0x0001e20000100800 */
[----:B---3--:R-:W-:Y:S02]  /*22b70*/  IADD3 R22, P6, PT, R6, R14, RZ ;  /* 0x0000000e06167210 */ /* 0x008fe40007fde0ff */
[----:B0-----:R-:W-:Y:S02]  /*22b80*/  LEA.HI.X.SX32 R21, R13, R2, 0x1, P5 ;  /* 0x000000020d157211 */ /* 0x001fe400028f0eff */
[----:B------:R-:W3:Y:S04]  /*22b90*/  LDL.LU R13, [R1+0x120] ;  /* 0x00012000010d7983 */ /* 0x000ee80000300800 */
[----:B------:R5:W-:Y:S04]  /*22ba0*/  STL [R1+0x4b34], R22 ;  /* 0x004b341601007387 */ /* 0x000be80000100800 */
[----:B------:R0:W-:Y:S01]  /*22bb0*/  STL [R1+0x4b28], R21 ;  /* 0x004b281501007387 */ /* 0x0001e20000100800 */
[----:B-----5:R-:W-:-:S02]  /*22bc0*/  IADD3 R22, P5, PT, R4, R14, RZ ;  /* 0x0000000e04167210 */ /* 0x020fc40007fbe0ff */
[-C--:B0-----:R-:W-:Y:S02]  /*22bd0*/  LEA.HI.X.SX32 R21, R12, R2.reuse, 0x1, P3 ;  /* 0x000000020c157211 */ /* 0x081fe400018f0eff */
[----:B------:R-:W5:Y:S04]  /*22be0*/  LDL.LU R12, [R1+0x11c] ;  /* 0x00011c00010c7983 */ /* 0x000f680000300800 */
[----:B------:R-:W-:Y:S04]  /*22bf0*/  STL [R1+0x4b2c], R22 ;  /* 0x004b2c1601007387 */ /* 0x000fe80000100800 */
[----:B------:R0:W-:Y:S02]  /*22c00*/  STL [R1+0x4b20], R21 ;  /* 0x004b201501007387 */ /* 0x0001e40000100800 */
[----:B0-----:R-:W-:-:S02]  /*22c10*/  LEA.HI.X.SX32 R21, R11, R2, 0x1, P2 ;  /* 0x000000020b157211 */ /* 0x001fc400010f0eff */
[----:B------:R-:W5:Y:S01]  /*22c20*/  LDL.LU R11, [R1+0x118] ;  /* 0x00011800010b7983 */ /* 0x000f620000300800 */
[----:B--2---:R-:W-:-:S05]  /*22c30*/  IADD3 R22, P3, PT, R29, R14, RZ ;  /* 0x0000000e1d167210 */ /* 0x004fca0007f7e0ff */
[----:B------:R-:W-:Y:S04]  /*22c40*/  STL [R1+0x4b24], R22 ;  /* 0x004b241601007387 */ /* 0x000fe80000100800 */
[----:B------:R0:W-:Y:S02]  /*22c50*/  STL [R1+0x4b18], R21 ;  /* 0x004b181501007387 */ /* 0x0001e40000100800 */
[----:B0-----:R-:W-:Y:S02]  /*22c60*/  LEA.HI.X.SX32 R21, R10, R2, 0x1, P1 ;  /* 0x000000020a157211 */ /* 0x001fe400008f0eff */
[----:B------:R-:W2:Y:S01]  /*22c70*/  LDL.LU R10, [R1+0x114] ;  /* 0x00011400010a7983 */ /* 0x000ea20000300800 */
[----:B----4-:R-:W-:-:S05]  /*22c80*/  IADD3 R22, P2, PT, R3, R14, RZ ;  /* 0x0000000e03167210 */ /* 0x010fca0007f5e0ff */
[----:B------:R-:W-:Y:S04]  /*22c90*/  STL [R1+0x4b1c], R22 ;  /* 0x004b1c1601007387 */ /* 0x000fe80000100800 */
[----:B------:R0:W-:Y:S02]  /*22ca0*/  STL [R1+0x4b10], R21 ;  /* 0x004b101501007387 */ /* 0x0001e40000100800 */
[----:B0-----:R-:W-:Y:S02]  /*22cb0*/  LEA.HI.X.SX32 R21, R8, R2, 0x1, P0 ;  /* 0x0000000208157211 */ /* 0x001fe400000f0eff */
        /* <DEDUP_REMOVED lines=27> */
[----:B------:R0:W-:Y:S01]  /*22e70*/  STL [R1+0x4aec], R22 ;  /* 0x004aec1601007387 */ /* 0x0001e20000100800 */
[----:B------:R-:W-:-:S03]  /*22e80*/  LEA.HI.X.SX32 R20, R20, R2, 0x1, P1 ;  /* 0x0000000214147211 */ /* 0x000fc600008f0eff */
[----:B------:R1:W-:Y:S01]  /*22e90*/  STL [R1+0x4ae0], R21 ;  /* 0x004ae01501007387 */ /* 0x0003e20000100800 */
[----:B0-----:R-:W-:-:S03]  /*22ea0*/  IADD3 R22, P2, PT, R16, R14, RZ ;  /* 0x0000000e10167210 */ /* 0x001fc60007f5e0ff */
[----:B-1----:R-:W4:Y:S04]  /*22eb0*/  LDL.LU R21, [R1+0xf8] ;  /* 0x0000f80001157983 */ /* 0x002f280000300800 */
[----:B------:R-:W-:Y:S04]  /*22ec0*/  STL [R1+0x4ae4], R22 ;  /* 0x004ae41601007387 */ /* 0x000fe80000100800 */
[----:B------:R0:W-:Y:S02]  /*22ed0*/  STL [R1+0x4ad8], R20 ;  /* 0x004ad81401007387 */ /* 0x0001e40000100800 */
[----:B0-----:R-:W-:-:S02]  /*22ee0*/  LEA.HI.X.SX32 R20, R5, R2, 0x1, P0 ;  /* 0x0000000205147211 */ /* 0x001fc400000f0eff */
[----:B------:R-:W4:Y:S01]  /*22ef0*/  LDL.LU R5, [R1+0xf4] ;  /* 0x0000f40001057983 */ /* 0x000f220000300800 */
[----:B---3--:R-:W-:-:S05]  /*22f00*/  IADD3 R22, P1, PT, R13, R14, RZ ;  /* 0x0000000e0d167210 */ /* 0x008fca0007f3e0ff */
[----:B------:R5:W-:Y:S04]  /*22f10*/  STL [R1+0x4adc], R22 ;  /* 0x004adc1601007387 */ /* 0x000be80000100800 */
[----:B------:R0:W-:Y:S01]  /*22f20*/  STL [R1+0x4ad0], R20 ;  /* 0x004ad01401007387 */ /* 0x0001e20000100800 */
[----:B------:R-:W-:Y:S02]  /*22f30*/  LEA.HI.X.SX32 R19, R19, R2, 0x1, P4 ;  /* 0x0000000213137211 */ /* 0x000fe400020f0eff */
[-C--:B-----5:R-:W-:Y:S01]  /*22f40*/  IADD3 R22, P0, PT, R12, R14.reuse, RZ ;  /* 0x0000000e0c167210 */ /* 0x0a0fe20007f1e0ff */
[----:B0-----:R-:W3:Y:S04]  /*22f50*/  LDL.LU R20, [R1+0xf0] ;  /* 0x0000f00001147983 */ /* 0x001ee80000300800 */
[----:B------:R0:W-:Y:S04]  /*22f60*/  STL [R1+0x4ad4], R22 ;  /* 0x004ad41601007387 */ /* 0x0001e80000100800 */
[----:B------:R1:W-:Y:S01]  /*22f70*/  STL [R1+0x4ac8], R19 ;  /* 0x004ac81301007387 */ /* 0x0003e20000100800 */
[----:B0-----:R-:W-:-:S02]  /*22f80*/  IADD3 R22, P4, PT, R11, R14, RZ ;  /* 0x0000000e0b167210 */ /* 0x001fc40007f9e0ff */
[-C--:B-1----:R-:W-:Y:S02]  /*22f90*/  LEA.HI.X.SX32 R19, R9, R2.reuse, 0x1, P6 ;  /* 0x0000000209137211 */ /* 0x082fe400030f0eff */
[----:B------:R-:W5:Y:S04]  /*22fa0*/  LDL.LU R9, [R1+0xec] ;  /* 0x0000ec0001097983 */ /* 0x000f680000300800 */
[----:B------:R-:W-:Y:S04]  /*22fb0*/  STL [R1+0x4acc], R22 ;  /* 0x004acc1601007387 */ /* 0x000fe80000100800 */
[----:B------:R0:W-:Y:S01]  /*22fc0*/  STL [R1+0x4ac0], R19 ;  /* 0x004ac01301007387 */ /* 0x0001e20000100800 */
[----:B------:R-:W-:-:S03]  /*22fd0*/  LEA.HI.X.SX32 R18, R18, R2, 0x1, P5 ;  /* 0x0000000212127211 */ /* 0x000fc600028f0eff */
[----:B0-----:R-:W5:Y:S01]  /*22fe0*/  LDL.LU R19, [R1+0xe8] ;  /* 0x0000e80001137983 */ /* 0x001f620000300800 */
[----:B--2---:R-:W-:-:S05]  /*22ff0*/  IADD3 R22, P6, PT, R10, R14, RZ ;  /* 0x0000000e0a167210 */ /* 0x004fca0007fde0ff */
[----:B------:R-:W-:Y:S04]  /*23000*/  STL [R1+0x4ac4], R22 ;  /* 0x004ac41601007387 */ /* 0x000fe80000100800 */
[----:B------:R0:W-:Y:S01]  /*23010*/  STL [R1+0x4ab8], R18 ;  /* 0x004ab81201007387 */ /* 0x0001e20000100800 */
[----:B------:R-:W-:-:S03]  /*23020*/  LEA.HI.X.SX32 R17, R17, R2, 0x1, P3 ;  /* 0x0000000211117211 */ /* 0x000fc600018f0eff */
[----:B0-----:R-:W2:Y:S01]  /*23030*/  LDL.LU R18, [R1+0xe4] ;  /* 0x0000e40001127983 */ /* 0x001ea20000300800 */
[-C--:B------:R-:W-:Y:S02]  /*23040*/  LEA.HI.X.SX32 R16, R16, R2.reuse, 0x1, P2 ;  /* 0x0000000210107211 */ /* 0x080fe400010f0eff */
[-C--:B------:R-:W-:Y:S02]  /*23050*/  LEA.HI.X.SX32 R13, R13, R2.reuse, 0x1, P1 ;  /* 0x000000020d0d7211 */ /* 0x080fe400008f0eff */
[-C--:B------:R-:W-:Y:S02]  /*23060*/  LEA.HI.X.SX32 R12, R12, R2.reuse, 0x1, P0 ;  /* 0x000000020c0c7211 */ /* 0x080fe400000f0eff */
[----:B------:R-:W-:Y:S02]  /*23070*/  LEA.HI.X.SX32 R11, R11, R2, 0x1, P4 ;  /* 0x000000020b0b7211 */ /* 0x000fe400020f0eff */
[----:B----4-:R-:W-:-:S05]  /*23080*/  IADD3 R22, P5, PT, R8, R14, RZ ;  /* 0x0000000e08167210 */ /* 0x010fca0007fbe0ff */
[----:B------:R-:W-:Y:S04]  /*23090*/  STL [R1+0x4abc], R22 ;  /* 0x004abc1601007387 */ /* 0x000fe80000100800 */
[----:B------:R0:W-:Y:S04]  /*230a0*/  STL [R1+0x4ab0], R17 ;  /* 0x004ab01101007387 */ /* 0x0001e80000100800 */
[----:B0-----:R-:W4:Y:S01]  /*230b0*/  LDL.LU R17, [R1+0xe0] ;  /* 0x0000e00001117983 */ /* 0x001f220000300800 */
[----:B------:R-:W-:-:S05]  /*230c0*/  IADD3 R22, P3, PT, R7, R14, RZ ;  /* 0x0000000e07167210 */ /* 0x000fca0007f7e0ff */
        /* <DEDUP_REMOVED lines=15> */
[----:B------:R-:W-:Y:S02]  /*231c0*/  LEA.HI.X.SX32 R10, R10, R2, 0x1, P6 ;  /* 0x000000020a0a7211 */ /* 0x000fe400030f0eff */
[----:B------:R-:W-:-:S02]  /*231d0*/  IADD3 R22, P4, PT, R3, R14, RZ ;  /* 0x0000000e03167210 */ /* 0x000fc40007f9e0ff */
[----:B------:R-:W-:-:S03]  /*231e0*/  LEA.HI.X.SX32 R8, R8, R2, 0x1, P5 ;  /* 0x0000000208087211 */ /* 0x000fc600028f0eff */
[----:B------:R0:W-:Y:S04]  /*231f0*/  STL [R1+0x4a94], R22 ;  /* 0x004a941601007387 */ /* 0x0001e80000100800 */
[----:B------:R1:W-:Y:S01]  /*23200*/  STL [R1+0x4a88], R10 ;  /* 0x004a880a01007387 */ /* 0x0003e20000100800 */
[----:B0-----:R-:W-:-:S03]  /*23210*/  IADD3 R22, P6, PT, R21, R14, RZ ;  /* 0x0000000e15167210 */ /* 0x001fc60007fde0ff */
[----:B-1----:R-:W4:Y:S04]  /*23220*/  LDL.LU R10, [R1+0xc8] ;  /* 0x0000c800010a7983 */ /* 0x002f280000300800 */
[----:B------:R-:W-:Y:S04]  /*23230*/  STL [R1+0x4a8c], R22 ;  /* 0x004a8c1601007387 */ /* 0x000fe80000100800 */
[----:B------:R0:W-:Y:S01]  /*23240*/  STL [R1+0x4a80], R8 ;  /* 0x004a800801007387 */ /* 0x0001e20000100800 */
[----:B------:R-:W-:-:S03]  /*23250*/  LEA.HI.X.SX32 R7, R7, R2, 0x1, P3 ;  /* 0x0000000207077211 */ /* 0x000fc600018f0eff */
[----:B0-----:R-:W4:Y:S01]  /*23260*/  LDL.LU R8, [R1+0xc4] ;  /* 0x0000c40001087983 */ /* 0x001f220000300800 */
[----:B------:R-:W-:-:S05]  /*23270*/  IADD3 R22, P5, PT, R5, R14, RZ ;  /* 0x0000000e05167210 */ /* 0x000fca0007fbe0ff */
[----:B------:R-:W-:Y:S04]  /*23280*/  STL [R1+0x4a84], R22 ;  /* 0x004a841601007387 */ /* 0x000fe80000100800 */
[----:B------:R0:W-:Y:S04]  /*23290*/  STL [R1+0x4a78], R7 ;  /* 0x004a780701007387 */ /* 0x0001e80000100800 */
[----:B0-----:R-:W4:Y:S01]  /*232a0*/  LDL.LU R7, [R1+0xc0] ;  /* 0x0000c00001077983 */ /* 0x001f220000300800 */
[----:B---3--:R-:W-:Y:S02]  /*232b0*/  IADD3 R22, P3, PT, R20, R14, RZ ;  /* 0x0000000e14167210 */ /* 0x008fe40007f7e0ff */
[----:B------:R-:W-:-:S03]  /*232c0*/  LEA.HI.X.SX32 R23, R6, R2, 0x1, P2 ;  /* 0x0000000206177211 */ /* 0x000fc600010f0eff */
[----:B------:R5:W-:Y:S04]  /*232d0*/  STL [R1+0x4a7c], R22 ;  /* 0x004a7c1601007387 */ /* 0x000be80000100800 */
[----:B------:R-:W3:Y:S04]  /*232e0*/  LDL.LU R6, [R1+0xbc] ;  /* 0x0000bc0001067983 */ /* 0x000ee80000300800 */
[----:B------:R0:W-:Y:S01]  /*232f0*/  STL [R1+0x4a70], R23 ;  /* 0x004a701701007387 */ /* 0x0001e20000100800 */
[----:B-----5:R-:W-:Y:S02]  /*23300*/  IADD3 R22, P2, PT, R9, R14, RZ ;  /* 0x0000000e09167210 */ /* 0x020fe40007f5e0ff */
[----:B0-----:R-:W-:-:S03]  /*23310*/  LEA.HI.X.SX32 R23, R4, R2, 0x1, P1 ;  /* 0x0000000204177211 */ /* 0x001fc600008f0eff */
[----:B------:R0:W-:Y:S04]  /*23320*/  STL [R1+0x4a74], R22 ;  /* 0x004a741601007387 */ /* 0x0001e80000100800 */
[----:B------:R-:W5:Y:S04]  /*23330*/  LDL.LU R4, [R1+0xb8] ;  /* 0x0000b80001047983 */ /* 0x000f680000300800 */
[----:B------:R1:W-:Y:S01]  /*23340*/  STL [R1+0x4a68], R23 ;  /* 0x004a681701007387 */ /* 0x0003e20000100800 */
[----:B0-----:R-:W-:Y:S02]  /*23350*/  IADD3 R22, P1, PT, R19, R14, RZ ;  /* 0x0000000e13167210 */ /* 0x001fe40007f3e0ff */
[----:B-1----:R-:W-:-:S03]  /*23360*/  LEA.HI.X.SX32 R23, R29, R2, 0x1, P0 ;  /* 0x000000021d177211 */ /* 0x002fc600000f0eff */
[----:B------:R2:W-:Y:S04]  /*23370*/  STL [R1+0x4a6c], R22 ;  /* 0x004a6c1601007387 */ /* 0x0005e80000100800 */
[----:B------:R-:W5:Y:S04]  /*23380*/  LDL.LU R29, [R1+0xb4] ;  /* 0x0000b400011d7983 */ /* 0x000f680000300800 */
[----:B------:R0:W-:Y:S01]  /*23390*/  STL [R1+0x4a60], R23 ;  /* 0x004a601701007387 */ /* 0x0001e20000100800 */
[----:B--2---:R-:W-:Y:S02]  /*233a0*/  IADD3 R22, P0, PT, R18, R14, RZ ;  /* 0x0000000e12167210 */ /* 0x004fe40007f1e0ff */
[----:B0-----:R-:W-:-:S03]  /*233b0*/  LEA.HI.X.SX32 R23, R3, R2, 0x1, P4 ;  /* 0x0000000203177211 */ /* 0x001fc600020f0eff */
[----:B------:R-:W-:Y:S04]  /*233c0*/  STL [R1+0x4a64], R22 ;  /* 0x004a641601007387 */ /* 0x000fe80000100800 */
[----:B------:R-:W2:Y:S04]  /*233d0*/  LDL.LU R3, [R1+0xb0] ;  /* 0x0000b00001037983 */ /* 0x000ea80000300800 */
[----:B------:R0:W-:Y:S02]  /*233e0*/  STL [R1+0x4a58], R23 ;  /* 0x004a581701007387 */ /* 0x0001e40000100800 */
[----:B0-----:R-:W-:-:S02]  /*233f0*/  LEA.HI.X.SX32 R23, R21, R2, 0x1, P6 ;  /* 0x0000000215177211 */ /* 0x001fc400030f0eff */
[----:B------:R-:W-:Y:S02]  /*23400*/  LEA.HI.X.SX32 R20, R20, R2, 0x1, P3 ;  /* 0x0000000214147211 */ /* 0x000fe400018f0eff */
[----:B----4-:R-:W-:-:S05]  /*23410*/  IADD3 R22, P4, PT, R17, R14, RZ ;  /* 0x0000000e11167210 */ /* 0x010fca0007f9e0ff */
[----:B------:R0:W-:Y:S04]  /*23420*/  STL [R1+0x4a5c], R22 ;  /* 0x004a5c1601007387 */ /* 0x0001e80000100800 */
[----:B------:R-:W-:Y:S01]  /*23430*/  STL [R1+0x4a50], R23 ;  /* 0x004a501701007387 */ /* 0x000fe20000100800 */
[----:B0-----:R-:W-:-:S03]  /*23440*/  LEA.HI.X.SX32 R22, R5, R2, 0x1, P5 ;  /* 0x0000000205167211 */ /* 0x001fc600028f0eff */
[----:B------:R-:W4:Y:S01]  /*23450*/  LDL.LU R5, [R1+0xac] ;  /* 0x0000ac0001057983 */ /* 0x000f220000300800 */
[----:B------:R-:W-:-:S05]  /*23460*/  IADD3 R21, P6, PT, R16, R14, RZ ;  /* 0x0000000e10157210 */ /* 0x000fca0007fde0ff */
[----:B------:R-:W-:Y:S04]  /*23470*/  STL [R1+0x4a54], R21 ;  /* 0x004a541501007387 */ /* 0x000fe80000100800 */
[----:B------:R0:W-:Y:S04]  /*23480*/  STL [R1+0x4a48], R22 ;  /* 0x004a481601007387 */ /* 0x0001e80000100800 */
[----:B0-----:R-:W4:Y:S01]  /*23490*/  LDL.LU R22, [R1+0xa8] ;  /* 0x0000a80001167983 */ /* 0x001f220000300800 */
[----:B------:R-:W-:-:S05]  /*234a0*/  IADD3 R21, P5, PT, R13, R14, RZ ;  /* 0x0000000e0d157210 */ /* 0x000fca0007fbe0ff */
[----:B------:R-:W-:Y:S04]  /*234b0*/  STL [R1+0x4a4c], R21 ;  /* 0x004a4c1501007387 */ /* 0x000fe80000100800 */
[----:B------:R0:W-:Y:S02]  /*234c0*/  STL [R1+0x4a40], R20 ;  /* 0x004a401401007387 */ /* 0x0001e40000100800 */
[----:B0-----:R-:W-:Y:S02]  /*234d0*/  LEA.HI.X.SX32 R20, R9, R2, 0x1, P2 ;  /* 0x0000000209147211 */ /* 0x001fe400010f0eff */
[----:B------:R-:W-:Y:S01]  /*234e0*/  IADD3 R21, P3, PT, R12, R14, RZ ;  /* 0x0000000e0c157210 */ /* 0x000fe20007f7e0ff */
[----:B------:R-:W4:Y:S04]  /*234f0*/  LDL.LU R9, [R1+0xa4] ;  /* 0x0000a40001097983 */ /* 0x000f280000300800 */
[----:B------:R0:W-:Y:S04]  /*23500*/  STL [R1+0x4a44], R21 ;  /* 0x004a441501007387 */ /* 0x0001e80000100800 */
[----:B------:R1:W-:Y:S04]  /*23510*/  STL [R1+0x4a38], R20 ;  /* 0x004a381401007387 */ /* 0x0003e80000100800 */
[----:B0-----:R-:W4:Y:S01]  /*23520*/  LDL.LU R21, [R1+0xa0] ;  /* 0x0000a00001157983 */ /* 0x001f220000300800 */
[----:B-1----:R-:W-:-:S02]  /*23530*/  LEA.HI.X.SX32 R20, R19, R2, 0x1, P1 ;  /* 0x0000000213147211 */ /* 0x002fc400008f0eff */
[----:B------:R-:W-:-:S05]  /*23540*/  IADD3 R23, P2, PT, R11, R14, RZ ;  /* 0x0000000e0b177210 */ /* 0x000fca0007f5e0ff */
[----:B------:R-:W-:Y:S04]  /*23550*/  STL [R1+0x4a3c], R23 ;  /* 0x004a3c1701007387 */ /* 0x000fe80000100800 */
[----:B------:R0:W-:Y:S04]  /*23560*/  STL [R1+0x4a30], R20 ;  /* 0x004a301401007387 */ /* 0x0001e80000100800 */
[----:B0-----:R-:W4:Y:S01]  /*23570*/  LDL.LU R20, [R1+0x9c] ;  /* 0x00009c0001147983 */ /* 0x001f220000300800 */
[----:B------:R-:W-:Y:S02]  /*23580*/  IADD3 R19, P1, PT, R10, R14, RZ ;  /* 0x0000000e0a137210 */ /* 0x000fe40007f3e0ff */
[----:B------:R-:W-:-:S03]  /*23590*/  LEA.HI.X.SX32 R18, R18, R2, 0x1, P0 ;  /* 0x0000000212127211 */ /* 0x000fc600000f0eff */
[----:B------:R0:W-:Y:S04]  /*235a0*/  STL [R1+0x4a34], R19 ;  /* 0x004a341301007387 */ /* 0x0001e80000100800 */
[----:B------:R1:W-:Y:S01]  /*235b0*/  STL [R1+0x4a28], R18 ;  /* 0x004a281201007387 */ /* 0x0003e20000100800 */
[----:B0-----:R-:W-:Y:S02]  /*235c0*/  IADD3 R19, P0, PT, R8, R14, RZ ;  /* 0x0000000e08137210 */ /* 0x001fe40007f1e0ff */
[----:B-1----:R-:W-:-:S03]  /*235d0*/  LEA.HI.X.SX32 R18, R17, R2, 0x1, P4 ;  /* 0x0000000211127211 */ /* 0x002fc600020f0eff */
[----:B------:R0:W-:Y:S04]  /*235e0*/  STL [R1+0x4a2c], R19 ;  /* 0x004a2c1301007387 */ /* 0x0001e80000100800 */
[----:B0-----:R-:W4:Y:S01]  /*235f0*/  LDL.LU R19, [R1+0x98] ;  /* 0x0000980001137983 */ /* 0x001f220000300800 */
[----:B------:R-:W-:-:S03]  /*23600*/  IADD3 R17, P4, PT, R7, R14, RZ ;  /* 0x0000000e07117210 */ /* 0x000fc60007f9e0ff */
[----:B------:R0:W-:Y:S04]  /*23610*/  STL [R1+0x4a20], R18 ;  /* 0x004a201201007387 */ /* 0x0001e80000100800 */
[----:B------:R3:W-:Y:S04]  /*23620*/  STL [R1+0x4a24], R17 ;  /* 0x004a241101007387 */ /* 0x0007e80000100800 */
[----:B0-----:R-:W4:Y:S01]  /*23630*/  LDL.LU R18, [R1+0x94] ;  /* 0x0000940001127983 */ /* 0x001f220000300800 */
[----:B------:R-:W-:Y:S02]  /*23640*/  LEA.HI.X.SX32 R16, R16, R2, 0x1, P6 ;  /* 0x0000000210107211 */ /* 0x000fe400030f0eff */
[----:B---3--:R-:W-:-:S03]  /*23650*/  IADD3 R17, P6, PT, R6, R14, RZ ;  /* 0x0000000e06117210 */ /* 0x008fc60007fde0ff */
[----:B------:R0:W-:Y:S04]  /*23660*/  STL [R1+0x4a18], R16 ;  /* 0x004a181001007387 */ /* 0x0001e80000100800 */
[----:B------:R1:W-:Y:S01]  /*23670*/  STL [R1+0x4a1c], R17 ;  /* 0x004a1c1101007387 */ /* 0x0003e20000100800 */
[----:B0-----:R-:W-:-:S03]  /*23680*/  LEA.HI.X.SX32 R16, R13, R2, 0x1, P5 ;  /* 0x000000020d107211 */ /* 0x001fc600028f0eff */
[----:B-1----:R-:W3:Y:S01]  /*23690*/  LDL.LU R17, [R1+0x90] ;  /* 0x0000900001117983 */ /* 0x002ee20000300800 */
[----:B-----5:R-:W-:Y:S02]  /*236a0*/  IADD3 R13, P5, PT, R4, R14, RZ ;  /* 0x0000000e040d7210 */ /* 0x020fe40007fbe0ff */
[----:B------:R-:W-:Y:S01]  /*236b0*/  LEA.HI.X.SX32 R12, R12, R2, 0x1, P3 ;  /* 0x000000020c0c7211 */ /* 0x000fe200018f0eff */
[----:B------:R0:W-:Y:S04]  /*236c0*/  STL [R1+0x4a10], R16 ;  /* 0x004a101001007387 */ /* 0x0001e80000100800 */
[----:B------:R1:W-:Y:S04]  /*236d0*/  STL [R1+0x4a14], R13 ;  /* 0x004a140d01007387 */ /* 0x0003e80000100800 */
[----:B0-----:R-:W5:Y:S01]  /*236e0*/  LDL.LU R16, [R1+0x8c] ;  /* 0x00008c0001107983 */ /* 0x001f620000300800 */
[----:B-1----:R-:W-:-:S03]  /*236f0*/  IADD3 R13, P3, PT, R29, R14, RZ ;  /* 0x0000000e1d0d7210 */ /* 0x002fc60007f7e0ff */
[----:B------:R-:W-:Y:S04]  /*23700*/  STL [R1+0x4a08], R12 ;  /* 0x004a080c01007387 */ /* 0x000fe80000100800 */
[----:B------:R0:W-:Y:S04]  /*23710*/  STL [R1+0x4a0c], R13 ;  /* 0x004a0c0d01007387 */ /* 0x0001e80000100800 */
[----:B0-----:R-:W5:Y:S01]  /*23720*/  LDL.LU R13, [R1+0x88] ;  /* 0x00008800010d7983 */ /* 0x001f620000300800 */
[----:B------:R-:W-:Y:S02]  /*23730*/  LEA.HI.X.SX32 R12, R11, R2, 0x1, P2 ;  /* 0x000000020b0c7211 */ /* 0x000fe400010f0eff */
[----:B--2---:R-:W-:-:S03]  /*23740*/  IADD3 R11, P2, PT, R3, R14, RZ ;  /* 0x0000000e030b7210 */ /* 0x004fc60007f5e0ff */
[----:B------:R0:W-:Y:S04]  /*23750*/  STL [R1+0x4a00], R12 ;  /* 0x004a000c01007387 */ /* 0x0001e80000100800 */
[----:B------:R1:W-:Y:S01]  /*23760*/  STL [R1+0x4a04], R11 ;  /* 0x004a040b01007387 */ /* 0x0003e20000100800 */
[----:B------:R-:W-:-:S03]  /*23770*/  LEA.HI.X.SX32 R10, R10, R2, 0x1, P1 ;  /* 0x000000020a0a7211 */ /* 0x000fc600008f0eff */
[----:B0-----:R-:W2:Y:S04]  /*23780*/  LDL.LU R12, [R1+0x84] ;  /* 0x00008400010c7983 */ /* 0x001ea80000300800 */
[----:B------:R0:W-:Y:S04]  /*23790*/  STL [R1+0x49f8], R10 ;  /* 0x0049f80a01007387 */ /* 0x0001e80000100800 */
[----:B-1----:R-:W2:Y:S01]  /*237a0*/  LDL.LU R11, [R1+0x80] ;  /* 0x00008000010b7983 */ /* 0x002ea20000300800 */
[-C--:B0-----:R-:W-:Y:S02]  /*237b0*/  LEA.HI.X.SX32 R10, R8, R2.reuse, 0x1, P0 ;  /* 0x00000002080a7211 */ /* 0x081fe400000f0eff */
[----:B------:R-:W-:-:S02]  /*237c0*/  LEA.HI.X.SX32 R7, R7, R2, 0x1, P4 ;  /* 0x0000000207077211 */ /* 0x000fc400020f0eff */
[----:B----4-:R-:W-:-:S05]  /*237d0*/  IADD3 R23, P1, PT, R5, R14, RZ ;  /* 0x0000000e05177210 */ /* 0x010fca0007f3e0ff */
[----:B------:R-:W-:Y:S04]  /*237e0*/  STL [R1+0x49fc], R23 ;  /* 0x0049fc1701007387 */ /* 0x000fe80000100800 */
[----:B------:R0:W-:Y:S04]  /*237f0*/  STL [R1+0x49f0], R10 ;  /* 0x0049f00a01007387 */ /* 0x0001e80000100800 */
[----:B0-----:R-:W4:Y:S01]  /*23800*/  LDL.LU R10, [R1+0x7c] ;  /* 0x00007c00010a7983 */ /* 0x001f220000300800 */
[----:B------:R-:W-:-:S05]  /*23810*/  IADD3 R8, P0, PT, R22, R14, RZ ;  /* 0x0000000e16087210 */ /* 0x000fca0007f1e0ff */
[----:B------:R0:W-:Y:S04]  /*23820*/  STL [R1+0x49f4], R8 ;  /* 0x0049f40801007387 */ /* 0x0001e80000100800 */
[----:B------:R1:W-:Y:S04]  /*23830*/  STL [R1+0x49e8], R7 ;  /* 0x0049e80701007387 */ /* 0x0003e80000100800 */
[----:B0-----:R-:W4:Y:S01]  /*23840*/  LDL.LU R8, [R1+0x78] ;  /* 0x0000780001087983 */ /* 0x001f220000300800 */
[----:B-1----:R-:W-:Y:S02]  /*23850*/  LEA.HI.X.SX32 R7, R6, R2, 0x1, P6 ;  /* 0x0000000206077211 */ /* 0x002fe400030f0eff */
[----:B------:R-:W-:-:S05]  /*23860*/  IADD3 R23, P4, PT, R9, R14, RZ ;  /* 0x0000000e09177210 */ /* 0x000fca0007f9e0ff */
[----:B------:R0:W-:Y:S04]  /*23870*/  STL [R1+0x49ec], R23 ;  /* 0x0049ec1701007387 */ /* 0x0001e80000100800 */
[----:B------:R-:W4:Y:S01]  /*23880*/  LDL.LU R6, [R1+0x74] ;  /* 0x0000740001067983 */ /* 0x000f220000300800 */
[----:B0-----:R-:W-:-:S03]  /*23890*/  IADD3 R23, P6, PT, R21, R14, RZ ;  /* 0x0000000e15177210 */ /* 0x001fc60007fde0ff */
[----:B------:R0:W-:Y:S04]  /*238a0*/  STL [R1+0x49e0], R7 ;  /* 0x0049e00701007387 */ /* 0x0001e80000100800 */
[----:B------:R1:W-:Y:S01]  /*238b0*/  STL [R1+0x49e4], R23 ;  /* 0x0049e41701007387 */ /* 0x0003e20000100800 */
[----:B0-----:R-:W-:-:S03]  /*238c0*/  LEA.HI.X.SX32 R7, R4, R2, 0x1, P5 ;  /* 0x0000000204077211 */ /* 0x001fc600028f0eff */
[----:B------:R-:W4:Y:S04]  /*238d0*/  LDL.LU R4, [R1+0x70] ;  /* 0x0000700001047983 */ /* 0x000f280000300800 */
[----:B------:R0:W-:Y:S01]  /*238e0*/  STL [R1+0x49d8], R7 ;  /* 0x0049d80701007387 */ /* 0x0001e20000100800 */
[----:B-1----:R-:W-:Y:S02]  /*238f0*/  IADD3 R23, P5, PT, R20, R14, RZ ;  /* 0x0000000e14177210 */ /* 0x002fe40007fbe0ff */
[----:B0-----:R-:W-:-:S03]  /*23900*/  LEA.HI.X.SX32 R7, R29, R2, 0x1, P3 ;  /* 0x000000021d077211 */ /* 0x001fc600018f0eff */
[----:B------:R-:W-:Y:S04]  /*23910*/  STL [R1+0x49dc], R23 ;  /* 0x0049dc1701007387 */ /* 0x000fe80000100800 */
[----:B------:R-:W4:Y:S04]  /*23920*/  LDL.LU R29, [R1+0x6c] ;  /* 0x00006c00011d7983 */ /* 0x000f280000300800 */
[----:B------:R0:W-:Y:S02]  /*23930*/  STL [R1+0x49d0], R7 ;  /* 0x0049d00701007387 */ /* 0x0001e40000100800 */
[----:B0-----:R-:W-:-:S02]  /*23940*/  LEA.HI.X.SX32 R7, R3, R2, 0x1, P2 ;  /* 0x0000000203077211 */ /* 0x001fc400010f0eff */
[----:B------:R-:W4:Y:S01]  /*23950*/  LDL.LU R3, [R1+0x64] ;  /* 0x0000640001037983 */ /* 0x000f220000300800 */
[----:B------:R-:W-:-:S05]  /*23960*/  IADD3 R23, P3, PT, R19, R14, RZ ;  /* 0x0000000e13177210 */ /* 0x000fca0007f7e0ff */
[----:B------:R0:W-:Y:S04]  /*23970*/  STL [R1+0x49d4], R23 ;  /* 0x0049d41701007387 */ /* 0x0001e80000100800 */
[----:B------:R1:W-:Y:S01]  /*23980*/  STL [R1+0x49c8], R7 ;  /* 0x0049c80701007387 */ /* 0x0003e20000100800 */
[----:B0-----:R-:W-:Y:S02]  /*23990*/  IADD3 R23, P2, PT, R18, R14, RZ ;  /* 0x0000000e12177210 */ /* 0x001fe40007f5e0ff */
[----:B-1----:R-:W-:Y:S02]  /*239a0*/  LEA.HI.X.SX32 R7, R5, R2, 0x1, P1 ;  /* 0x0000000205077211 */ /* 0x002fe400008f0eff */
[----:B------:R-:W4:Y:S04]  /*239b0*/  LDL.LU R5, [R1+0x60] ;  /* 0x0000600001057983 */ /* 0x000f280000300800 */
[----:B------:R-:W-:Y:S04]  /*239c0*/  STL [R1+0x49cc], R23 ;  /* 0x0049cc1701007387 */ /* 0x000fe80000100800 */
[----:B------:R0:W-:Y:S04]  /*239d0*/  STL [R1+0x49c0], R7 ;  /* 0x0049c00701007387 */ /* 0x0001e80000100800 */
[----:B0-----:R-:W4:Y:S01]  /*239e0*/  LDL.LU R7, [R1+0x5c] ;  /* 0x00005c0001077983 */ /* 0x001f220000300800 */
[----:B---3--:R-:W-:-:S02]  /*239f0*/  IADD3 R23, P1, PT, R17, R14, RZ ;  /* 0x0000000e11177210 */ /* 0x008fc40007f3e0ff */
[-C--:B------:R-:W-:Y:S02]  /*23a00*/  LEA.HI.X.SX32 R24, R22, R2.reuse, 0x1, P0 ;  /* 0x0000000216187211 */ /* 0x080fe400000f0eff */
[----:B------:R-:W-:Y:S01]  /*23a10*/  LEA.HI.X.SX32 R22, R9, R2, 0x1, P4 ;  /* 0x0000000209167211 */ /* 0x000fe200020f0eff */
[----:B------:R5:W-:Y:S04]  /*23a20*/  STL [R1+0x49c4], R23 ;  /* 0x0049c41701007387 */ /* 0x000be80000100800 */
[----:B------:R-:W-:Y:S04]  /*23a30*/  STL [R1+0x49b8], R24 ;  /* 0x0049b81801007387 */ /* 0x000fe80000100800 */
[----:B------:R-:W3:Y:S01]  /*23a40*/  LDL.LU R9, [R1+0x58] ;  /* 0x0000580001097983 */ /* 0x000ee20000300800 */
[----:B-----5:R-:W-:-:S05]  /*23a50*/  IADD3 R23, P0, PT, R16, R14, RZ ;  /* 0x0000000e10177210 */ /* 0x020fca0007f1e0ff */
[----:B------:R0:W-:Y:S04]  /*23a60*/  STL [R1+0x49bc], R23 ;  /* 0x0049bc1701007387 */ /* 0x0001e80000100800 */
[----:B------:R2:W-:Y:S01]  /*23a70*/  STL [R1+0x49b0], R22 ;  /* 0x0049b01601007387 */ /* 0x0005e20000100800 */
[----:B0-----:R-:W-:-:S05]  /*23a80*/  IADD3 R23, P4, PT, R13, R14, RZ ;  /* 0x0000000e0d177210 */ /* 0x001fca0007f9e0ff */
[----:B------:R-:W-:Y:S04]  /*23a90*/  STL [R1+0x49b4], R23 ;  /* 0x0049b41701007387 */ /* 0x000fe80000100800 */
[----:B------:R-:W5:Y:S01]  /*23aa0*/  LDL.LU R25, [R1+0x54] ;  /* 0x0000540001197983 */ /* 0x000f620000300800 */
[----:B------:R-:W-:-:S05]  /*23ab0*/  LEA.HI.X.SX32 R21, R21, R2, 0x1, P6 ;  /* 0x0000000215157211 */ /* 0x000fca00030f0eff */
[----:B------:R0:W-:Y:S01]  /*23ac0*/  STL [R1+0x49a8], R21 ;  /* 0x0049a81501007387 */ /* 0x0001e20000100800 */
[----:B--2---:R-:W-:-:S05]  /*23ad0*/  IADD3 R22, P6, PT, R12, R14, RZ ;  /* 0x0000000e0c167210 */ /* 0x004fca0007fde0ff */
[----:B------:R-:W-:Y:S01]  /*23ae0*/  STL [R1+0x49ac], R22 ;  /* 0x0049ac1601007387 */ /* 0x000fe20000100800 */
[----:B0-----:R-:W-:-:S05]  /*23af0*/  LEA.HI.X.SX32 R21, R20, R2, 0x1, P5 ;  /* 0x0000000214157211 */ /* 0x001fca00028f0eff */
[----:B------:R-:W-:Y:S04]  /*23b00*/  STL [R1+0x49a0], R21 ;  /* 0x0049a01501007387 */ /* 0x000fe80000100800 */
[----:B------:R-:W2:Y:S01]  /*23b10*/  LDL.LU R24, [R1+0x50] ;  /* 0x0000500001187983 */ /* 0x000ea20000300800 */
[----:B------:R-:W-:Y:S02]  /*23b20*/  IADD3 R20, P5, PT, R11, R14, RZ ;  /* 0x0000000e0b147210 */ /* 0x000fe40007fbe0ff */
[----:B------:R-:W-:-:S03]  /*23b30*/  LEA.HI.X.SX32 R19, R19, R2, 0x1, P3 ;  /* 0x0000000213137211 */ /* 0x000fc600018f0eff */
[----:B------:R4:W-:Y:S04]  /*23b40*/  STL [R1+0x49a4], R20 ;  /* 0x0049a41401007387 */ /* 0x0009e80000100800 */
[----:B------:R0:W-:Y:S01]  /*23b50*/  STL [R1+0x4998], R19 ;  /* 0x0049981301007387 */ /* 0x0001e20000100800 */
[-C--:B------:R-:W-:Y:S02]  /*23b60*/  LEA.HI.X.SX32 R18, R18, R2.reuse, 0x1, P2 ;  /* 0x0000000212127211 */ /* 0x080fe400010f0eff */
[-C--:B------:R-:W-:Y:S02]  /*23b70*/  LEA.HI.X.SX32 R16, R16, R2.reuse, 0x1, P0 ;  /* 0x0000000210107211 */ /* 0x080fe400000f0eff */
[----:B------:R-:W-:Y:S02]  /*23b80*/  LEA.HI.X.SX32 R13, R13, R2, 0x1, P4 ;  /* 0x000000020d0d7211 */ /* 0x000fe400020f0eff */
[----:B----4-:R-:W-:-:S05]  /*23b90*/  IADD3 R20, P3, PT, R10, R14, RZ ;  /* 0x0000000e0a147210 */ /* 0x010fca0007f7e0ff */
[----:B------:R-:W-:Y:S04]  /*23ba0*/  STL [R1+0x499c], R20 ;  /* 0x00499c1401007387 */ /* 0x000fe80000100800 */
[----:B------:R-:W4:Y:S04]  /*23bb0*/  LDL.LU R23, [R1+0x4c] ;  /* 0x00004c0001177983 */ /* 0x000f280000300800 */
[----:B------:R1:W-:Y:S01]  /*23bc0*/  STL [R1+0x4990], R18 ;  /* 0x0049901201007387 */ /* 0x0003e20000100800 */
[----:B0-----:R-:W-:Y:S02]  /*23bd0*/  IADD3 R19, P2, PT, R8, R14, RZ ;  /* 0x0000000e08137210 */ /* 0x001fe40007f5e0ff */
[----:B-1----:R-:W-:-:S03]  /*23be0*/  LEA.HI.X.SX32 R18, R17, R2, 0x1, P1 ;  /* 0x0000000211127211 */ /* 0x002fc600008f0eff */
[----:B------:R-:W-:Y:S04]  /*23bf0*/  STL [R1+0x4994], R19 ;  /* 0x0049941301007387 */ /* 0x000fe80000100800 */
[----:B------:R-:W-:Y:S04]  /*23c00*/  STL [R1+0x4988], R18 ;  /* 0x0049881201007387 */ /* 0x000fe80000100800 */
[----:B------:R-:W4:Y:S01]  /*23c10*/  LDL.LU R22, [R1+0x48] ;  /* 0x0000480001167983 */ /* 0x000f220000300800 */
[----:B------:R-:W-:-:S05]  /*23c20*/  IADD3 R17, P1, PT, R6, R14, RZ ;  /* 0x0000000e06117210 */ /* 0x000fca0007f3e0ff */
[----:B------:R0:W-:Y:S04]  /*23c30*/  STL [R1+0x498c], R17 ;  /* 0x00498c1101007387 */ /* 0x0001e80000100800 */
[----:B------:R1:W-:Y:S01]  /*23c40*/  STL [R1+0x4980], R16 ;  /* 0x0049801001007387 */ /* 0x0003e20000100800 */
[----:B0-----:R-:W-:-:S05]  /*23c50*/  IADD3 R17, P0, PT, R4, R14, RZ ;  /* 0x0000000e04117210 */ /* 0x001fca0007f1e0ff */
[----:B------:R-:W-:Y:S04]  /*23c60*/  STL [R1+0x4984], R17 ;  /* 0x0049841101007387 */ /* 0x000fe80000100800 */
[----:B------:R-:W4:Y:S04]  /*23c70*/  LDL.LU R21, [R1+0x44] ;  /* 0x0000440001157983 */ /* 0x000f280000300800 */
[----:B------:R0:W-:Y:S01]  /*23c80*/  STL [R1+0x4978], R13 ;  /* 0x0049780d01007387 */ /* 0x0001e20000100800 */
[----:B-1----:R-:W-:Y:S02]  /*23c90*/  IADD3 R16, P4, PT, R29, R14, RZ ;  /* 0x0000000e1d107210 */ /* 0x002fe40007f9e0ff */
[----:B0-----:R-:W-:-:S03]  /*23ca0*/  LEA.HI.X.SX32 R13, R12, R2, 0x1, P6 ;  /* 0x000000020c0d7211 */ /* 0x001fc600030f0eff */
[----:B------:R-:W-:Y:S04]  /*23cb0*/  STL [R1+0x497c], R16 ;  /* 0x00497c1001007387 */ /* 0x000fe80000100800 */
[----:B------:R-:W-:Y:S04]  /*23cc0*/  STL [R1+0x4970], R13 ;  /* 0x0049700d01007387 */ /* 0x000fe80000100800 */
[----:B------:R-:W4:Y:S01]  /*23cd0*/  LDL.LU R20, [R1+0x40] ;  /* 0x0000400001147983 */ /* 0x000f220000300800 */
[----:B------:R-:W-:Y:S02]  /*23ce0*/  IADD3 R12, P6, PT, R3, R14, RZ ;  /* 0x0000000e030c7210 */ /* 0x000fe40007fde0ff */
[----:B------:R-:W-:-:S03]  /*23cf0*/  LEA.HI.X.SX32 R11, R11, R2, 0x1, P5 ;  /* 0x000000020b0b7211 */ /* 0x000fc600028f0eff */
[----:B------:R-:W-:Y:S04]  /*23d00*/  STL [R1+0x4974], R12 ;  /* 0x0049740c01007387 */ /* 0x000fe80000100800 */
[----:B------:R0:W-:Y:S01]  /*23d10*/  STL [R1+0x4968], R11 ;  /* 0x0049680b01007387 */ /* 0x0001e20000100800 */
[-C--:B------:R-:W-:Y:S02]  /*23d20*/  LEA.HI.X.SX32 R8, R8, R2.reuse, 0x1, P2 ;  /* 0x0000000208087211 */ /* 0x080fe400010f0eff */
[----:B0-----:R-:W-:Y:S02]  /*23d30*/  LEA.HI.X.SX32 R11, R10, R2, 0x1, P3 ;  /* 0x000000020a0b7211 */ /* 0x001fe400018f0eff */
[----:B------:R-:W-:-:S05]  /*23d40*/  IADD3 R12, P5, PT, R5, R14, RZ ;  /* 0x0000000e050c7210 */ /* 0x000fca0007fbe0ff */
[----:B------:R-:W-:Y:S04]  /*23d50*/  STL [R1+0x496c], R12 ;  /* 0x00496c0c01007387 */ /* 0x000fe80000100800 */
[----:B------:R-:W4:Y:S04]  /*23d60*/  LDL.LU R19, [R1+0x3c] ;  /* 0x00003c0001137983 */ /* 0x000f280000300800 */
[----:B------:R-:W-:Y:S01]  /*23d70*/  STL [R1+0x4960], R11 ;  /* 0x0049600b01007387 */ /* 0x000fe20000100800 */
[----:B------:R-:W-:-:S05]  /*23d80*/  IADD3 R10, P3, PT, R7, R14, RZ ;  /* 0x0000000e070a7210 */ /* 0x000fca0007f7e0ff */
[----:B------:R3:W-:Y:S04]  /*23d90*/  STL [R1+0x4964], R10 ;  /* 0x0049640a01007387 */ /* 0x0007e80000100800 */
[----:B------:R-:W4:Y:S04]  /*23da0*/  LDL.LU R18, [R1+0x38] ;  /* 0x0000380001127983 */ /* 0x000f280000300800 */
[----:B------:R0:W-:Y:S01]  /*23db0*/  STL [R1+0x4958], R8 ;  /* 0x0049580801007387 */ /* 0x0001e20000100800 */
[----:B---3--:R-:W-:-:S03]  /*23dc0*/  IADD3 R10, P2, PT, R9, R14, RZ ;  /* 0x0000000e090a7210 */ /* 0x008fc60007f5e0ff */
[----:B------:R-:W3:Y:S04]  /*23dd0*/  LDL.LU R17, [R1+0x34] ;  /* 0x0000340001117983 */ /* 0x000ee80000300800 */
[----:B------:R-:W-:Y:S01]  /*23de0*/  STL [R1+0x495c], R10 ;  /* 0x00495c0a01007387 */ /* 0x000fe20000100800 */
[----:B0-----:R-:W-:-:S03]  /*23df0*/  LEA.HI.X.SX32 R8, R6, R2, 0x1, P1 ;  /* 0x0000000206087211 */ /* 0x001fc600008f0eff */
[----:B------:R-:W3:Y:S04]  /*23e00*/  LDL.LU R16, [R1+0x30] ;  /* 0x0000300001107983 */ /* 0x000ee80000300800 */
[----:B------:R-:W-:Y:S04]  /*23e10*/  STL [R1+0x4950], R8 ;  /* 0x0049500801007387 */ /* 0x000fe80000100800 */
[----:B------:R-:W3:Y:S01]  /*23e20*/  LDL.LU R13, [R1+0x2c] ;  /* 0x00002c00010d7983 */ /* 0x000ee20000300800 */
[----:B-----5:R-:W-:Y:S02]  /*23e30*/  IADD3 R6, P1, PT, R25, R14, RZ ;  /* 0x0000000e19067210 */ /* 0x020fe40007f3e0ff */
[----:B------:R-:W-:-:S03]  /*23e40*/  LEA.HI.X.SX32 R4, R4, R2, 0x1, P0 ;  /* 0x0000000204047211 */ /* 0x000fc600000f0eff */
[----:B------:R2:W-:Y:S04]  /*23e50*/  STL [R1+0x4954], R6 ;  /* 0x0049540601007387 */ /* 0x0005e80000100800 */
[----:B------:R-:W5:Y:S04]  /*23e60*/  LDL.LU R12, [R1+0x28] ;  /* 0x00002800010c7983 */ /* 0x000f680000300800 */
[----:B------:R0:W-:Y:S04]  /*23e70*/  STL [R1+0x4948], R4 ;  /* 0x0049480401007387 */ /* 0x0001e80000100800 */
[----:B------:R-:W5:Y:S01]  /*23e80*/  LDL.LU R11, [R1+0x24] ;  /* 0x00002400010b7983 */ /* 0x000f620000300800 */
[----:B--2---:R-:W-:-:S02]  /*23e90*/  IADD3 R6, P0, PT, R24, R14, RZ ;  /* 0x0000000e18067210 */ /* 0x004fc40007f1e0ff */
[----:B0-----:R-:W-:-:S03]  /*23ea0*/  LEA.HI.X.SX32 R4, R29, R2, 0x1, P4 ;  /* 0x000000021d047211 */ /* 0x001fc600020f0eff */
[----:B------:R-:W-:Y:S04]  /*23eb0*/  STL [R1+0x494c], R6 ;  /* 0x00494c0601007387 */ /* 0x000fe80000100800 */
[----:B------:R-:W2:Y:S04]  /*23ec0*/  LDL.LU R10, [R1+0x20] ;  /* 0x00002000010a7983 */ /* 0x000ea80000300800 */
[----:B------:R0:W-:Y:S04]  /*23ed0*/  STL [R1+0x4940], R4 ;  /* 0x0049400401007387 */ /* 0x0001e80000100800 */
[----:B------:R-:W2:Y:S01]  /*23ee0*/  LDL.LU R29, [R1+0x1c] ;  /* 0x00001c00011d7983 */ /* 0x000ea20000300800 */
[----:B0-----:R-:W-:-:S02]  /*23ef0*/  LEA.HI.X.SX32 R4, R3, R2, 0x1, P6 ;  /* 0x0000000203047211 */ /* 0x001fc400030f0eff */
[----:B----4-:R-:W-:-:S05]  /*23f00*/  IADD3 R6, P4, PT, R23, R14, RZ ;  /* 0x0000000e17067210 */ /* 0x010fca0007f9e0ff */
[----:B------:R0:W-:Y:S04]  /*23f10*/  STL [R1+0x4944], R6 ;  /* 0x0049440601007387 */ /* 0x0001e80000100800 */
[----:B------:R-:W4:Y:S04]  /*23f20*/  LDL.LU R3, [R1+0x18] ;  /* 0x0000180001037983 */ /* 0x000f280000300800 */
[----:B------:R1:W-:Y:S01]  /*23f30*/  STL [R1+0x4938], R4 ;  /* 0x0049380401007387 */ /* 0x0003e20000100800 */
[----:B0-----:R-:W-:-:S03]  /*23f40*/  LEA.HI.X.SX32 R6, R5, R2, 0x1, P5 ;  /* 0x0000000205067211 */ /* 0x001fc600028f0eff */
[----:B-1----:R-:W2:Y:S01]  /*23f50*/  LDL.LU R4, [R1+0x14] ;  /* 0x0000140001047983 */ /* 0x002ea20000300800 */
[----:B------:R-:W-:-:S05]  /*23f60*/  IADD3 R8, P6, PT, R22, R14, RZ ;  /* 0x0000000e16087210 */ /* 0x000fca0007fde0ff */
[----:B------:R0:W-:Y:S04]  /*23f70*/  STL [R1+0x493c], R8 ;  /* 0x00493c0801007387 */ /* 0x0001e80000100800 */
[----:B------:R-:W4:Y:S04]  /*23f80*/  LDL.LU R5, [R1+0x10] ;  /* 0x0000100001057983 */ /* 0x000f280000300800 */
[----:B------:R1:W-:Y:S01]  /*23f90*/  STL [R1+0x4930], R6 ;  /* 0x0049300601007387 */ /* 0x0003e20000100800 */
[----:B0-----:R-:W-:-:S03]  /*23fa0*/  LEA.HI.X.SX32 R8, R7, R2, 0x1, P3 ;  /* 0x0000000207087211 */ /* 0x001fc600018f0eff */
[----:B-1----:R-:W4:Y:S01]  /*23fb0*/  LDL.LU R6, [R1+0xc] ;  /* 0x00000c0001067983 */ /* 0x002f220000300800 */
[----:B------:R-:W-:-:S05]  /*23fc0*/  IADD3 R26, P5, PT, R21, R14, RZ ;  /* 0x0000000e151a7210 */ /* 0x000fca0007fbe0ff */
[----:B------:R-:W-:Y:S04]  /*23fd0*/  STL [R1+0x4934], R26 ;  /* 0x0049341a01007387 */ /* 0x000fe80000100800 */
[----:B------:R-:W4:Y:S04]  /*23fe0*/  LDL.LU R7, [R1+0x8] ;  /* 0x0000080001077983 */ /* 0x000f280000300800 */
[----:B------:R0:W-:Y:S04]  /*23ff0*/  STL [R1+0x4928], R8 ;  /* 0x0049280801007387 */ /* 0x0001e80000100800 */
[----:B0-----:R-:W4:Y:S01]  /*24000*/  LDL.LU R8, [R1+0x4] ;  /* 0x0000040001087983 */ /* 0x001f220000300800 */
[----:B------:R-:W-:-:S05]  /*24010*/  IADD3 R26, P3, PT, R20, R14, RZ ;  /* 0x0000000e141a7210 */ /* 0x000fca0007f7e0ff */
[----:B------:R0:W-:Y:S02]  /*24020*/  STL [R1+0x492c], R26 ;  /* 0x00492c1a01007387 */ /* 0x0001e40000100800 */
[-C--:B0-----:R-:W-:Y:S02]  /*24030*/  LEA.HI.X.SX32 R26, R9, R2.reuse, 0x1, P2 ;  /* 0x00000002091a7211 */ /* 0x081fe400010f0eff */
[----:B------:R-:W4:Y:S01]  /*24040*/  LDL.LU R9, [R1] ;  /* 0x0000000001097983 */ /* 0x000f220000300800 */
[----:B------:R-:W-:-:S03]  /*24050*/  LEA.HI.X.SX32 R25, R25, R2, 0x1, P1 ;  /* 0x0000000219197211 */ /* 0x000fc600008f0eff */
[----:B------:R0:W-:Y:S01]  /*24060*/  STL [R1+0x4920], R26 ;  /* 0x0049201a01007387 */ /* 0x0001e20000100800 */
[-C--:B------:R-:W-:Y:S02]  /*24070*/  LEA.HI.X.SX32 R24, R24, R2.reuse, 0x1, P0 ;  /* 0x0000000218187211 */ /* 0x080fe400000f0eff */
[----:B------:R-:W-:Y:S02]  /*24080*/  LEA.HI.X.SX32 R23, R23, R2, 0x1, P4 ;  /* 0x0000000217177211 */ /* 0x000fe400020f0eff */
[----:B0-----:R-:W-:-:S05]  /*24090*/  IADD3 R26, P2, PT, R19, R14, RZ ;  /* 0x0000000e131a7210 */ /* 0x001fca0007f5e0ff */
[----:B------:R0:W-:Y:S04]  /*240a0*/  STL [R1+0x4924], R26 ;  /* 0x0049241a01007387 */ /* 0x0001e80000100800 */
[----:B0-----:R-:W4:Y:S04]  /*240b0*/  LDL.LU R26, [R1+0x5750] ;  /* 0x00575000011a7983 */ /* 0x001f280000300800 */
[----:B------:R0:W-:Y:S02]  /*240c0*/  STL [R1+0x4918], R25 ;  /* 0x0049181901007387 */ /* 0x0001e40000100800 */
[----:B0-----:R-:W-:-:S05]  /*240d0*/  IADD3 R25, P1, PT, R18, R14, RZ ;  /* 0x0000000e12197210 */ /* 0x001fca0007f3e0ff */
[----:B------:R0:W-:Y:S04]  /*240e0*/  STL [R1+0x491c], R25 ;  /* 0x00491c1901007387 */ /* 0x0001e80000100800 */
[----:B0-----:R-:W4:Y:S04]  /*240f0*/  LDL.LU R25, [R1+0x574c] ;  /* 0x00574c0001197983 */ /* 0x001f280000300800 */
[----:B------:R3:W-:Y:S02]  /*24100*/  STL [R1+0x4910], R24 ;  /* 0x0049101801007387 */ /* 0x0007e40000100800 */
[----:B---3--:R-:W-:-:S05]  /*24110*/  IADD3 R24, P0, PT, R17, R14, RZ ;  /* 0x0000000e11187210 */ /* 0x008fca0007f1e0ff */
[----:B------:R0:W-:Y:S01]  /*24120*/  STL [R1+0x4914], R24 ;  /* 0x0049141801007387 */ /* 0x0001e20000100800 */
[----:B------:R-:W-:-:S03]  /*24130*/  LEA.HI.X.SX32 R22, R22, R2, 0x1, P6 ;  /* 0x0000000216167211 */ /* 0x000fc600030f0eff */
[----:B0-----:R-:W3:Y:S04]  /*24140*/  LDL.LU R24, [R1+0x5748] ;  /* 0x0057480001187983 */ /* 0x001ee80000300800 */
[----:B------:R0:W-:Y:S02]  /*24150*/  STL [R1+0x4908], R23 ;  /* 0x0049081701007387 */ /* 0x0001e40000100800 */
[----:B0-----:R-:W-:-:S05]  /*24160*/  IADD3 R23, P4, PT, R16, R14, RZ ;  /* 0x0000000e10177210 */ /* 0x001fca0007f9e0ff */
        /* <DEDUP_REMOVED lines=9> */
[----:B-----5:R-:W-:-:S05]  /*24200*/  IADD3 R21, P5, PT, R12, R14, RZ ;  /* 0x0000000e0c157210 */ /* 0x020fca0007fbe0ff */
[----:B------:R0:W-:Y:S01]  /*24210*/  STL [R1+0x48fc], R21 ;  /* 0x0048fc1501007387 */ /* 0x0001e20000100800 */
[----:B------:R-:W-:-:S03]  /*24220*/  LEA.HI.X.SX32 R19, R19, R2, 0x1, P2 ;  /* 0x0000000213137211 */ /* 0x000fc600010f0eff */
[----:B0-----:R-:W5:Y:S04]  /*24230*/  LDL.LU R21, [R1+0x573c] ;  /* 0x00573c0001157983 */ /* 0x001f680000300800 */
[----:B------:R0:W-:Y:S02]  /*24240*/  STL [R1+0x48f0], R20 ;  /* 0x0048f01401007387 */ /* 0x0001e40000100800 */
[----:B0-----:R-:W-:-:S05]  /*24250*/  IADD3 R20, P3, PT, R11, R14, RZ ;  /* 0x0000000e0b147210 */ /* 0x001fca0007f7e0ff */
[----:B------:R0:W-:Y:S01]  /*24260*/  STL [R1+0x48f4], R20 ;  /* 0x0048f41401007387 */ /* 0x0001e20000100800 */
[----:B------:R-:W-:-:S03]  /*24270*/  LEA.HI.X.SX32 R18, R18, R2, 0x1, P1 ;  /* 0x0000000212127211 */ /* 0x000fc600008f0eff */
[----:B0-----:R-:W3:Y:S04]  /*24280*/  LDL.LU R20, [R1+0x5738] ;  /* 0x0057380001147983 */ /* 0x001ee80000300800 */
[----:B------:R2:W-:Y:S02]  /*24290*/  STL [R1+0x48e8], R19 ;  /* 0x0048e81301007387 */ /* 0x0005e40000100800 */
[----:B--2---:R-:W-:-:S05]  /*242a0*/  IADD3 R19, P2, PT, R10, R14, RZ ;  /* 0x0000000e0a137210 */ /* 0x004fca0007f5e0ff */
[----:B------:R0:W-:Y:S01]  /*242b0*/  STL [R1+0x48ec], R19 ;  /* 0x0048ec1301007387 */ /* 0x0001e20000100800 */
[----:B------:R-:W-:-:S03]  /*242c0*/  LEA.HI.X.SX32 R17, R17, R2, 0x1, P0 ;  /* 0x0000000211117211 */ /* 0x000fc600000f0eff */
[----:B0-----:R-:W2:Y:S04]  /*242d0*/  LDL.LU R19, [R1+0x5734] ;  /* 0x0057340001137983 */ /* 0x001ea80000300800 */
[----:B------:R0:W-:Y:S02]  /*242e0*/  STL [R1+0x48e0], R18 ;  /* 0x0048e01201007387 */ /* 0x0001e40000100800 */
[----:B0-----:R-:W-:-:S05]  /*242f0*/  IADD3 R18, P1, PT, R29, R14, RZ ;  /* 0x0000000e1d127210 */ /* 0x001fca0007f3e0ff */
[----:B------:R0:W-:Y:S01]  /*24300*/  STL [R1+0x48e4], R18 ;  /* 0x0048e41201007387 */ /* 0x0001e20000100800 */
[----:B------:R-:W-:-:S03]  /*24310*/  LEA.HI.X.SX32 R16, R16, R2, 0x1, P4 ;  /* 0x0000000210107211 */ /* 0x000fc600020f0eff */
[----:B0-----:R-:W2:Y:S04]  /*24320*/  LDL.LU R18, [R1+0x5730] ;  /* 0x0057300001127983 */ /* 0x001ea80000300800 */
[----:B------:R4:W-:Y:S02]  /*24330*/  STL [R1+0x48d8], R17 ;  /* 0x0048d81101007387 */ /* 0x0009e40000100800 */
[----:B----4-:R-:W-:-:S05]  /*24340*/  IADD3 R17, P0, PT, R3, R14, RZ ;  /* 0x0000000e03117210 */ /* 0x010fca0007f1e0ff */
[----:B------:R0:W-:Y:S01]  /*24350*/  STL [R1+0x48dc], R17 ;  /* 0x0048dc1101007387 */ /* 0x0001e20000100800 */
[----:B------:R-:W-:-:S03]  /*24360*/  LEA.HI.X.SX32 R13, R13, R2, 0x1, P6 ;  /* 0x000000020d0d7211 */ /* 0x000fc600030f0eff */
[----:B0-----:R-:W4:Y:S04]  /*24370*/  LDL.LU R17, [R1+0x572c] ;  /* 0x00572c0001117983 */ /* 0x001f280000300800 */
[----:B------:R0:W-:Y:S02]  /*24380*/  STL [R1+0x48d0], R16 ;  /* 0x0048d01001007387 */ /* 0x0001e40000100800 */
[----:B0-----:R-:W-:-:S05]  /*24390*/  IADD3 R16, P4, PT, R4, R14, RZ ;  /* 0x0000000e04107210 */ /* 0x001fca0007f9e0ff */
        /* <DEDUP_REMOVED lines=20> */
[----:B------:R0:W-:Y:S04]  /*244e0*/  STL [R1+0x48b4], R10 ;  /* 0x0048b40a01007387 */ /* 0x0001e80000100800 */
[----:B0-----:R-:W2:Y:S04]  /*244f0*/  LDL.LU R10, [R1+0x5718] ;  /* 0x00571800010a7983 */ /* 0x001ea80000300800 */
[----:B------:R0:W-:Y:S02]  /*24500*/  STL [R1+0x48a8], R29 ;  /* 0x0048a81d01007387 */ /* 0x0001e40000100800 */
[----:B0-----:R-:W-:-:S05]  /*24510*/  IADD3 R29, P1, PT, R9, R14, RZ ;  /* 0x0000000e091d7210 */ /* 0x001fca0007f3e0ff */
[----:B------:R0:W-:Y:S04]  /*24520*/  STL [R1+0x48ac], R29 ;  /* 0x0048ac1d01007387 */ /* 0x0001e80000100800 */
[----:B0-----:R-:W2:Y:S01]  /*24530*/  LDL.LU R29, [R1+0x5714] ;  /* 0x00571400011d7983 */ /* 0x001ea20000300800 */
[----:B------:R-:W-:-:S05]  /*24540*/  LEA.HI.X.SX32 R3, R3, R2, 0x1, P0 ;  /* 0x0000000203037211 */ /* 0x000fca00000f0eff */
[----:B------:R2:W-:Y:S02]  /*24550*/  STL [R1+0x48a0], R3 ;  /* 0x0048a00301007387 */ /* 0x0005e40000100800 */
[----:B--2---:R-:W-:-:S05]  /*24560*/  IADD3 R3, P0, PT, R29, R14, RZ ;  /* 0x0000000e1d037210 */ /* 0x004fca0007f1e0ff */
        /* <DEDUP_REMOVED lines=35> */
[----:B------:R0:W-:Y:S02]  /*247a0*/  STL [R1+0x486c], R29 ;  /* 0x00486c1d01007387 */ /* 0x0001e40000100800 */
[----:B0-----:R-:W-:Y:S02]  /*247b0*/  LEA.HI.X.SX32 R29, R3, R2, 0x1, P4 ;  /* 0x00000002031d7211 */ /* 0x001fe400020f0eff */
[----:B------:R-:W-:-:S03]  /*247c0*/  IADD3 R3, P4, PT, R10, R14, RZ ;  /* 0x0000000e0a037210 */ /* 0x000fc60007f9e0ff */
[----:B------:R0:W-:Y:S04]  /*247d0*/  STL [R1+0x4860], R29 ;  /* 0x0048601d01007387 */ /* 0x0001e80000100800 */
[----:B------:R1:W-:Y:S01]  /*247e0*/  STL [R1+0x4864], R3 ;  /* 0x0048640301007387 */ /* 0x0003e20000100800 */
[-C--:B0-----:R-:W-:Y:S02]  /*247f0*/  LEA.HI.X.SX32 R29, R4, R2.reuse, 0x1, P6 ;  /* 0x00000002041d7211 */ /* 0x081fe400030f0eff */
[----:B------:R-:W-:Y:S02]  /*24800*/  LEA.HI.X.SX32 R4, R5, R2, 0x1, P5 ;  /* 0x0000000205047211 */ /* 0x000fe400028f0eff */
[-C--:B-1----:R-:W-:Y:S01]  /*24810*/  IADD3 R3, P6, PT, R11, R14.reuse, RZ ;  /* 0x0000000e0b037210 */ /* 0x082fe20007fde0ff */
[----:B------:R-:W-:Y:S01]  /*24820*/  STL [R1+0x4858], R29 ;  /* 0x0048581d01007387 */ /* 0x000fe20000100800 */
[----:B------:R-:W-:-:S03]  /*24830*/  IADD3 R5, P5, PT, R12, R14, RZ ;  /* 0x0000000e0c057210 */ /* 0x000fc60007fbe0ff */
[----:B------:R0:W-:Y:S04]  /*24840*/  STL [R1+0x485c], R3 ;  /* 0x00485c0301007387 */ /* 0x0001e80000100800 */
[----:B------:R1:W-:Y:S01]  /*24850*/  STL [R1+0x4850], R4 ;  /* 0x0048500401007387 */ /* 0x0003e20000100800 */
[----:B0-----:R-:W-:-:S03]  /*24860*/  LEA.HI.X.SX32 R3, R6, R2, 0x1, P3 ;  /* 0x0000000206037211 */ /* 0x001fc600018f0eff */
[----:B------:R0:W-:Y:S01]  /*24870*/  STL [R1+0x4854], R5 ;  /* 0x0048540501007387 */ /* 0x0001e20000100800 */
[----:B-1----:R-:W-:-:S03]  /*24880*/  IADD3 R4, P3, PT, R13, R14, RZ ;  /* 0x0000000e0d047210 */ /* 0x002fc60007f7e0ff */
[----:B------:R1:W-:Y:S04]  /*24890*/  STL [R1+0x4848], R3 ;  /* 0x0048480301007387 */ /* 0x0003e80000100800 */
[----:B------:R2:W-:Y:S01]  /*248a0*/  STL [R1+0x484c], R4 ;  /* 0x00484c0401007387 */ /* 0x0005e20000100800 */
[----:B0-----:R-:W-:Y:S02]  /*248b0*/  LEA.HI.X.SX32 R5, R7, R2, 0x1, P2 ;  /* 0x0000000207057211 */ /* 0x001fe400010f0eff */
[----:B-1----:R-:W-:-:S03]  /*248c0*/  IADD3 R3, P2, PT, R16, R14, RZ ;  /* 0x0000000e10037210 */ /* 0x002fc60007f5e0ff */
[----:B------:R4:W-:Y:S01]  /*248d0*/  STL [R1+0x4840], R5 ;  /* 0x0048400501007387 */ /* 0x0009e20000100800 */
[----:B--2---:R-:W-:-:S03]  /*248e0*/  LEA.HI.X.SX32 R4, R8, R2, 0x1, P1 ;  /* 0x0000000208047211 */ /* 0x004fc600008f0eff */
[----:B------:R0:W-:Y:S04]  /*248f0*/  STL [R1+0x4844], R3 ;  /* 0x0048440301007387 */ /* 0x0001e80000100800 */
[----:B------:R1:W-:Y:S01]  /*24900*/  STL [R1+0x4838], R4 ;  /* 0x0048380401007387 */ /* 0x0003e20000100800 */
[----:B----4-:R-:W-:Y:S02]  /*24910*/  IADD3 R5, P1, PT, R17, R14, RZ ;  /* 0x0000000e11057210 */ /* 0x010fe40007f3e0ff */
[----:B0-----:R-:W-:-:S03]  /*24920*/  LEA.HI.X.SX32 R3, R9, R2, 0x1, P0 ;  /* 0x0000000209037211 */ /* 0x001fc600000f0eff */
[----:B------:R0:W-:Y:S01]  /*24930*/  STL [R1+0x483c], R5 ;  /* 0x00483c0501007387 */ /* 0x0001e20000100800 */
[----:B-1----:R-:W-:-:S03]  /*24940*/  IADD3 R4, P0, PT, R18, R14, RZ ;  /* 0x0000000e12047210 */ /* 0x002fc60007f1e0ff */
[----:B------:R1:W-:Y:S01]  /*24950*/  STL [R1+0x4830], R3 ;  /* 0x0048300301007387 */ /* 0x0003e20000100800 */
[-C--:B------:R-:W-:Y:S02]  /*24960*/  LEA.HI.X.SX32 R6, R11, R2.reuse, 0x1, P6 ;  /* 0x000000020b067211 */ /* 0x080fe400030f0eff */
[----:B0-----:R-:W-:Y:S01]  /*24970*/  LEA.HI.X.SX32 R5, R10, R2, 0x1, P4 ;  /* 0x000000020a057211 */ /* 0x001fe200020f0eff */
[----:B-1----:R-:W2:Y:S04]  /*24980*/  LDL.LU R3, [R1+0x394] ;  /* 0x0003940001037983 */ /* 0x002ea80000300800 */
[----:B------:R0:W-:Y:S04]  /*24990*/  STL [R1+0x4834], R4 ;  /* 0x0048340401007387 */ /* 0x0001e80000100800 */
[----:B------:R3:W-:Y:S01]  /*249a0*/  STL [R1+0x4828], R5 ;  /* 0x0048280501007387 */ /* 0x0007e20000100800 */
[----:B0-----:R-:W-:-:S02]  /*249b0*/  IADD3 R4, P4, PT, R19, R14, RZ ;  /* 0x0000000e13047210 */ /* 0x001fc40007f9e0ff */
[----:B---3--:R-:W-:-:S03]  /*249c0*/  IADD3 R5, P6, PT, R20, R14, RZ ;  /* 0x0000000e14057210 */ /* 0x008fc60007fde0ff */
[----:B------:R0:W-:Y:S04]  /*249d0*/  STL [R1+0x482c], R4 ;  /* 0x00482c0401007387 */ /* 0x0001e80000100800 */
[----:B------:R5:W-:Y:S04]  /*249e0*/  STL [R1+0x4820], R6 ;  /* 0x0048200601007387 */ /* 0x000be80000100800 */
[----:B------:R-:W3:Y:S01]  /*249f0*/  LDL.LU R29, [R1+0x38c] ;  /* 0x00038c00011d7983 */ /* 0x000ee20000300800 */
[----:B0-----:R-:W-:-:S03]  /*24a00*/  LEA.HI.X.SX32 R4, R12, R2, 0x1, P5 ;  /* 0x000000020c047211 */ /* 0x001fc600028f0eff */
[----:B------:R0:W-:Y:S01]  /*24a10*/  STL [R1+0x4824], R5 ;  /* 0x0048240501007387 */ /* 0x0001e20000100800 */
[----:B-----5:R-:W-:-:S03]  /*24a20*/  IADD3 R6, P5, PT, R21, R14, RZ ;  /* 0x0000000e15067210 */ /* 0x020fc60007fbe0ff */
[----:B------:R1:W-:Y:S01]  /*24a30*/  STL [R1+0x4818], R4 ;  /* 0x0048180401007387 */ /* 0x0003e20000100800 */
[----:B0-----:R-:W-:-:S03]  /*24a40*/  LEA.HI.X.SX32 R5, R13, R2, 0x1, P3 ;  /* 0x000000020d057211 */ /* 0x001fc600018f0eff */
[----:B------:R0:W-:Y:S01]  /*24a50*/  STL [R1+0x481c], R6 ;  /* 0x00481c0601007387 */ /* 0x0001e20000100800 */
[----:B-1----:R-:W-:-:S03]  /*24a60*/  IADD3 R4, P3, PT, R22, R14, RZ ;  /* 0x0000000e16047210 */ /* 0x002fc60007f7e0ff */
[----:B------:R1:W-:Y:S01]  /*24a70*/  STL [R1+0x4810], R5 ;  /* 0x0048100501007387 */ /* 0x0003e20000100800 */
[----:B0-----:R-:W-:-:S03]  /*24a80*/  LEA.HI.X.SX32 R6, R16, R2, 0x1, P2 ;  /* 0x0000000210067211 */ /* 0x001fc600010f0eff */
[----:B------:R0:W-:Y:S01]  /*24a90*/  STL [R1+0x4814], R4 ;  /* 0x0048140401007387 */ /* 0x0001e20000100800 */
[----:B-1----:R-:W-:-:S03]  /*24aa0*/  IADD3 R5, P2, PT, R23, R14, RZ ;  /* 0x0000000e17057210 */ /* 0x002fc60007f5e0ff */
[----:B------:R-:W-:Y:S01]  /*24ab0*/  STL [R1+0x4808], R6 ;  /* 0x0048080601007387 */ /* 0x000fe20000100800 */
[----:B0-----:R-:W-:-:S03]  /*24ac0*/  LEA.HI.X.SX32 R4, R17, R2, 0x1, P1 ;  /* 0x0000000211047211 */ /* 0x001fc600008f0eff */
[----:B------:R-:W4:Y:S04]  /*24ad0*/  LDL.LU R17, [R1+0x380] ;  /* 0x0003800001117983 */ /* 0x000f280000300800 */
[----:B------:R0:W-:Y:S04]  /*24ae0*/  STL [R1+0x480c], R5 ;  /* 0x00480c0501007387 */ /* 0x0001e80000100800 */
[----:B------:R1:W-:Y:S01]  /*24af0*/  STL [R1+0x4800], R4 ;  /* 0x0048000401007387 */ /* 0x0003e20000100800 */
[----:B0-----:R-:W-:Y:S02]  /*24b00*/  IADD3 R5, P1, PT, R24, R14, RZ ;  /* 0x0000000e18057210 */ /* 0x001fe40007f3e0ff */
[----:B-1----:R-:W-:-:S02]  /*24b10*/  LEA.HI.X.SX32 R4, R18, R2, 0x1, P0 ;  /* 0x0000000212047211 */ /* 0x002fc400000f0eff */
[----:B------:R-:W5:Y:S04]  /*24b20*/  LDL.LU R18, [R1+0x384] ;  /* 0x0003840001127983 */ /* 0x000f680000300800 */
[----:B------:R0:W-:Y:S04]  /*24b30*/  STL [R1+0x4804], R5 ;  /* 0x0048040501007387 */ /* 0x0001e80000100800 */
[----:B------:R-:W3:Y:S04]  /*24b40*/  LDL.LU R16, [R1+0x37c] ;  /* 0x00037c0001107983 */ /* 0x000ee80000300800 */
[----:B------:R1:W-:Y:S01]  /*24b50*/  STL [R1+0x47f8], R4 ;  /* 0x0047f80401007387 */ /* 0x0003e20000100800 */
[----:B0-----:R-:W-:-:S02]  /*24b60*/  IADD3 R5, P0, PT, R25, R14, RZ ;  /* 0x0000000e19057210 */ /* 0x001fc40007f1e0ff */
[-C--:B-1----:R-:W-:Y:S02]  /*24b70*/  LEA.HI.X.SX32 R4, R19, R2.reuse, 0x1, P4 ;  /* 0x0000000213047211 */ /* 0x082fe400020f0eff */
[----:B------:R-:W3:Y:S04]  /*24b80*/  LDL.LU R19, [R1+0x388] ;  /* 0x0003880001137983 */ /* 0x000ee80000300800 */
[----:B------:R-:W-:Y:S04]  /*24b90*/  STL [R1+0x47fc], R5 ;  /* 0x0047fc0501007387 */ /* 0x000fe80000100800 */
[----:B------:R-:W3:Y:S04]  /*24ba0*/  LDL.LU R13, [R1+0x378] ;  /* 0x00037800010d7983 */ /* 0x000ee80000300800 */
[----:B------:R0:W-:Y:S02]  /*24bb0*/  STL [R1+0x47f0], R4 ;  /* 0x0047f00401007387 */ /* 0x0001e40000100800 */
[----:B0-----:R-:W-:-:S02]  /*24bc0*/  LEA.HI.X.SX32 R4, R20, R2, 0x1, P6 ;  /* 0x0000000214047211 */ /* 0x001fc400030f0eff */
[----:B------:R-:W3:Y:S01]  /*24bd0*/  LDL.LU R20, [R1+0x390] ;  /* 0x0003900001147983 */ /* 0x000ee20000300800 */
[----:B------:R-:W-:-:S05]  /*24be0*/  IADD3 R5, P4, PT, R26, R14, RZ ;  /* 0x0000000e1a057210 */ /* 0x000fca0007f9e0ff */
[----:B------:R0:W-:Y:S04]  /*24bf0*/  STL [R1+0x47f4], R5 ;  /* 0x0047f40501007387 */ /* 0x0001e80000100800 */
[----:B------:R-:W4:Y:S01]  /*24c00*/  LDL.LU R12, [R1+0x374] ;  /* 0x00037400010c7983 */ /* 0x000f220000300800 */
[----:B------:R-:W-:-:S03]  /*24c10*/  IMAD R28, R28, UR66, RZ ;  /* 0x000000421c1c7c24 */ /* 0x000fc6000f8e02ff */
[----:B------:R1:W-:Y:S01]  /*24c20*/  STL [R1+0x47e8], R4 ;  /* 0x0047e80401007387 */ /* 0x0003e20000100800 */
[----:B0-----:R-:W-:-:S03]  /*24c30*/  IADD3 R5, P6, PT, R27, R14, RZ ;  /* 0x0000000e1b057210 */ /* 0x001fc60007fde0ff */
[----:B------:R-:W4:Y:S01]  /*24c40*/  LDL.LU R11, [R1+0x370] ;  /* 0x00037000010b7983 */ /* 0x000f220000300800 */
[----:B-1----:R-:W-:-:S03]  /*24c50*/  LEA.HI.X.SX32 R4, R21, R2, 0x1, P5 ;  /* 0x0000000215047211 */ /* 0x002fc600028f0eff */
[----:B------:R0:W-:Y:S04]  /*24c60*/  STL [R1+0x47ec], R5 ;  /* 0x0047ec0501007387 */ /* 0x0001e80000100800 */
[----:B------:R1:W-:Y:S04]  /*24c70*/  STL [R1+0x47e0], R4 ;  /* 0x0047e00401007387 */ /* 0x0003e80000100800 */
[----:B------:R-:W4:Y:S01]  /*24c80*/  LDL.LU R10, [R1+0x36c] ;  /* 0x00036c00010a7983 */ /* 0x000f220000300800 */
[----:B0-----:R-:W-:Y:S02]  /*24c90*/  IADD3 R5, P5, PT, R28, R14, RZ ;  /* 0x0000000e1c057210 */ /* 0x001fe40007fbe0ff */
[----:B-1----:R-:W-:-:S03]  /*24ca0*/  LEA.HI.X.SX32 R4, R22, R2, 0x1, P3 ;  /* 0x0000000216047211 */ /* 0x002fc600018f0eff */
[----:B------:R-:W-:Y:S04]  /*24cb0*/  STL [R1+0x47e4], R5 ;  /* 0x0047e40501007387 */ /* 0x000fe80000100800 */
[----:B------:R0:W-:Y:S04]  /*24cc0*/  STL [R1+0x47d8], R4 ;  /* 0x0047d80401007387 */ /* 0x0001e80000100800 */
[----:B------:R-:W4:Y:S01]  /*24cd0*/  LDL.LU R9, [R1+0x368] ;  /* 0x0003680001097983 */ /* 0x000f220000300800 */
[----:B0-----:R-:W-:Y:S02]  /*24ce0*/  LEA.HI.X.SX32 R4, R23, R2, 0x1, P2 ;  /* 0x0000000217047211 */ /* 0x001fe400010f0eff */
[----:B--2---:R-:W-:-:S05]  /*24cf0*/  IADD3 R5, P3, PT, R3, R14, RZ ;  /* 0x0000000e03057210 */ /* 0x004fca0007f7e0ff */
[----:B------:R-:W-:Y:S04]  /*24d00*/  STL [R1+0x47dc], R5 ;  /* 0x0047dc0501007387 */ /* 0x000fe80000100800 */
[----:B------:R0:W-:Y:S04]  /*24d10*/  STL [R1+0x47d0], R4 ;  /* 0x0047d00401007387 */ /* 0x0001e80000100800 */
[----:B------:R-:W2:Y:S01]  /*24d20*/  LDL.LU R8, [R1+0x364] ;  /* 0x0003640001087983 */ /* 0x000ea20000300800 */
[----:B0-----:R-:W-:Y:S02]  /*24d30*/  LEA.HI.X.SX32 R4, R24, R2, 0x1, P1 ;  /* 0x0000000218047211 */ /* 0x001fe400008f0eff */
[----:B---3--:R-:W-:-:S05]  /*24d40*/  IADD3 R5, P2, PT, R20, R14, RZ ;  /* 0x0000000e14057210 */ /* 0x008fca0007f5e0ff */
[----:B------:R0:W-:Y:S04]  /*24d50*/  STL [R1+0x47d4], R5 ;  /* 0x0047d40501007387 */ /* 0x0001e80000100800 */
[----:B------:R1:W-:Y:S04]  /*24d60*/  STL [R1+0x47c8], R4 ;  /* 0x0047c80401007387 */ /* 0x0003e80000100800 */
[----:B------:R-:W3:Y:S01]  /*24d70*/  LDL.LU R7, [R1+0x360] ;  /* 0x0003600001077983 */ /* 0x000ee20000300800 */
[----:B0-----:R-:W-:Y:S02]  /*24d80*/  IADD3 R5, P1, PT, R29, R14, RZ ;  /* 0x0000000e1d057210 */ /* 0x001fe40007f3e0ff */
[----:B-1----:R-:W-:-:S03]  /*24d90*/  LEA.HI.X.SX32 R4, R25, R2, 0x1, P0 ;  /* 0x0000000219047211 */ /* 0x002fc600000f0eff */
[----:B------:R0:W-:Y:S04]  /*24da0*/  STL [R1+0x47cc], R5 ;  /* 0x0047cc0501007387 */ /* 0x0001e80000100800 */
[----:B------:R1:W-:Y:S04]  /*24db0*/  STL [R1+0x47c0], R4 ;  /* 0x0047c00401007387 */ /* 0x0003e80000100800 */
[----:B------:R-:W3:Y:S01]  /*24dc0*/  LDL.LU R6, [R1+0x35c] ;  /* 0x00035c0001067983 */ /* 0x000ee20000300800 */
[----:B0-----:R-:W-:Y:S02]  /*24dd0*/  IADD3 R5, P0, PT, R19, R14, RZ ;  /* 0x0000000e13057210 */ /* 0x001fe40007f1e0ff */
[----:B-1----:R-:W-:-:S03]  /*24de0*/  LEA.HI.X.SX32 R4, R26, R2, 0x1, P4 ;  /* 0x000000021a047211 */ /* 0x002fc600020f0eff */
[----:B------:R0:W-:Y:S01]  /*24df0*/  STL [R1+0x47c4], R5 ;  /* 0x0047c40501007387 */ /* 0x0001e20000100800 */
[----:B-----5:R-:W-:-:S03]  /*24e00*/  IADD3 R21, P4, PT, R18, R14, RZ ;  /* 0x0000000e12157210 */ /* 0x020fc60007f9e0ff */
[----:B------:R1:W-:Y:S04]  /*24e10*/  STL [R1+0x47b8], R4 ;  /* 0x0047b80401007387 */ /* 0x0003e80000100800 */
[----:B0-----:R-:W5:Y:S01]  /*24e20*/  LDL.LU R5, [R1+0x358] ;  /* 0x0003580001057983 */ /* 0x001f620000300800 */
[----:B-1----:R-:W-:-:S03]  /*24e30*/  LEA.HI.X.SX32 R4, R27, R2, 0x1, P6 ;  /* 0x000000021b047211 */ /* 0x002fc600030f0eff */
[----:B------:R0:W-:Y:S01]  /*24e40*/  STL [R1+0x47bc], R21 ;  /* 0x0047bc1501007387 */ /* 0x0001e20000100800 */
[----:B----4-:R-:W-:-:S03]  /*24e50*/  IADD3 R22, P6, PT, R17, R14, RZ ;  /* 0x0000000e11167210 */ /* 0x010fc60007fde0ff */
[----:B------:R1:W-:Y:S01]  /*24e60*/  STL [R1+0x47b0], R4 ;  /* 0x0047b00401007387 */ /* 0x0003e20000100800 */
[----:B0-----:R-:W-:-:S03]  /*24e70*/  LEA.HI.X.SX32 R21, R28, R2, 0x1, P5 ;  /* 0x000000021c157211 */ /* 0x001fc600028f0eff */
[----:B-1----:R-:W4:Y:S04]  /*24e80*/  LDL.LU R4, [R1+0x354] ;  /* 0x0003540001047983 */ /* 0x002f280000300800 */
[----:B------:R0:W-:Y:S04]  /*24e90*/  STL [R1+0x47b4], R22 ;  /* 0x0047b41601007387 */ /* 0x0001e80000100800 */
[----:B------:R1:W-:Y:S01]  /*24ea0*/  STL [R1+0x439c], R21 ;  /* 0x00439c1501007387 */ /* 0x0003e20000100800 */
[----:B0-----:R-:W-:Y:S02]  /*24eb0*/  IADD3 R22, P5, PT, R16, R14, RZ ;  /* 0x0000000e10167210 */ /* 0x001fe40007fbe0ff */
[----:B-1----:R-:W-:-:S02]  /*24ec0*/  LEA.HI.X.SX32 R21, R3, R2, 0x1, P3 ;  /* 0x0000000203157211 */ /* 0x002fc400018f0eff */
[----:B------:R-:W4:Y:S04]  /*24ed0*/  LDL.LU R3, [R1+0x350] ;  /* 0x0003500001037983 */ /* 0x000f280000300800 */
        /* <DEDUP_REMOVED lines=27> */
[----:B--2---:R-:W-:Y:S02]  /*25090*/  IADD3 R22, P6, PT, R8, R14, RZ ;  /* 0x0000000e08167210 */ /* 0x004fe40007fde0ff */
[----:B0-----:R-:W-:-:S02]  /*250a0*/  LEA.HI.X.SX32 R21, R16, R2, 0x1, P5 ;  /* 0x0000000210157211 */ /* 0x001fc400028f0eff */
[----:B------:R-:W2:Y:S04]  /*250b0*/  LDL.LU R16, [R1+0x338] ;  /* 0x0003380001107983 */ /* 0x000ea80000300800 */
[----:B------:R-:W-:Y:S04]  /*250c0*/  STL [R1+0x43ec], R22 ;  /* 0x0043ec1601007387 */ /* 0x000fe80000100800 */
[----:B------:R0:W-:Y:S02]  /*250d0*/  STL [R1+0x43b8], R21 ;  /* 0x0043b81501007387 */ /* 0x0001e40000100800 */
[----:B0-----:R-:W-:-:S02]  /*250e0*/  LEA.HI.X.SX32 R21, R13, R2, 0x1, P3 ;  /* 0x000000020d157211 */ /* 0x001fc400018f0eff */
[----:B------:R-:W2:Y:S01]  /*250f0*/  LDL.LU R13, [R1+0x334] ;  /* 0x00033400010d7983 */ /* 0x000ea20000300800 */
[----:B---3--:R-:W-:-:S05]  /*25100*/  IADD3 R22, P5, PT, R7, R14, RZ ;  /* 0x0000000e07167210 */ /* 0x008fca0007fbe0ff */
[----:B------:R-:W-:Y:S04]  /*25110*/  STL [R1+0x43f4], R22 ;  /* 0x0043f41601007387 */ /* 0x000fe80000100800 */
[----:B------:R0:W-:Y:S02]  /*25120*/  STL [R1+0x43c0], R21 ;  /* 0x0043c01501007387 */ /* 0x0001e40000100800 */
[----:B0-----:R-:W-:Y:S02]  /*25130*/  LEA.HI.X.SX32 R21, R12, R2, 0x1, P2 ;  /* 0x000000020c157211 */ /* 0x001fe400010f0eff */
[----:B------:R-:W3:Y:S01]  /*25140*/  LDL.LU R12, [R1+0x330] ;  /* 0x00033000010c7983 */ /* 0x000ee20000300800 */
[----:B------:R-:W-:-:S05]  /*25150*/  IADD3 R22, P3, PT, R6, R14, RZ ;  /* 0x0000000e06167210 */ /* 0x000fca0007f7e0ff */
[----:B------:R5:W-:Y:S04]  /*25160*/  STL [R1+0x43fc], R22 ;  /* 0x0043fc1601007387 */ /* 0x000be80000100800 */
[----:B------:R0:W-:Y:S01]  /*25170*/  STL [R1+0x43c8], R21 ;  /* 0x0043c81501007387 */ /* 0x0001e20000100800 */
[----:B-----5:R-:W-:Y:S02]  /*25180*/  IADD3 R22, P2, PT, R5, R14, RZ ;  /* 0x0000000e05167210 */ /* 0x020fe40007f5e0ff */
[----:B0-----:R-:W-:Y:S02]  /*25190*/  LEA.HI.X.SX32 R21, R11, R2, 0x1, P1 ;  /* 0x000000020b157211 */ /* 0x001fe400008f0eff */
[----:B------:R-:W5:Y:S04]  /*251a0*/  LDL.LU R11, [R1+0x32c] ;  /* 0x00032c00010b7983 */ /* 0x000f680000300800 */
[----:B------:R4:W-:Y:S04]  /*251b0*/  STL [R1+0x4404], R22 ;  /* 0x0044041601007387 */ /* 0x0009e80000100800 */
[----:B------:R0:W-:Y:S01]  /*251c0*/  STL [R1+0x43d0], R21 ;  /* 0x0043d01501007387 */ /* 0x0001e20000100800 */
[----:B----4-:R-:W-:-:S02]  /*251d0*/  IADD3 R22, P1, PT, R4, R14, RZ ;  /* 0x0000000e04167210 */ /* 0x010fc40007f3e0ff */
[----:B0-----:R-:W-:Y:S02]  /*251e0*/  LEA.HI.X.SX32 R21, R10, R2, 0x1, P0 ;  /* 0x000000020a157211 */ /* 0x001fe400000f0eff */
[----:B------:R-:W4:Y:S04]  /*251f0*/  LDL.LU R10, [R1+0x328] ;  /* 0x00032800010a7983 */ /* 0x000f280000300800 */
[----:B------:R0:W-:Y:S04]  /*25200*/  STL [R1+0x440c], R22 ;  /* 0x00440c1601007387 */ /* 0x0001e80000100800 */
[----:B------:R1:W-:Y:S01]  /*25210*/  STL [R1+0x43d8], R21 ;  /* 0x0043d81501007387 */ /* 0x0003e20000100800 */
[----:B0-----:R-:W-:-:S02]  /*25220*/  IADD3 R22, P0, PT, R3, R14, RZ ;  /* 0x0000000e03167210 */ /* 0x001fc40007f1e0ff */
[----:B-1----:R-:W-:Y:S02]  /*25230*/  LEA.HI.X.SX32 R21, R9, R2, 0x1, P4 ;  /* 0x0000000209157211 */ /* 0x002fe400020f0eff */
        /* <DEDUP_REMOVED lines=28> */
[----:B--2---:R-:W-:-:S02]  /*25400*/  IADD3 R22, P1, PT, R16, R14, RZ ;  /* 0x0000000e10167210 */ /* 0x004fc40007f3e0ff */
[----:B0-----:R-:W-:Y:S02]  /*25410*/  LEA.HI.X.SX32 R21, R3, R2, 0x1, P0 ;  /* 0x0000000203157211 */ /* 0x001fe400000f0eff */
[----:B------:R-:W2:Y:S04]  /*25420*/  LDL.LU R3, [R1+0x30c] ;  /* 0x00030c0001037983 */ /* 0x000ea80000300800 */
[----:B------:R0:W-:Y:S04]  /*25430*/  STL [R1+0x4444], R22 ;  /* 0x0044441601007387 */ /* 0x0001e80000100800 */
[----:B------:R1:W-:Y:S01]  /*25440*/  STL [R1+0x4410], R21 ;  /* 0x0044101501007387 */ /* 0x0003e20000100800 */
[----:B0-----:R-:W-:-:S02]  /*25450*/  IADD3 R22, P0, PT, R13, R14, RZ ;  /* 0x0000000e0d167210 */ /* 0x001fc40007f1e0ff */
[-C--:B-1----:R-:W-:Y:S02]  /*25460*/  LEA.HI.X.SX32 R21, R20, R2.reuse, 0x1, P4 ;  /* 0x0000000214157211 */ /* 0x082fe400020f0eff */
        /* <DEDUP_REMOVED lines=10> */
[----:B-----5:R-:W-:-:S05]  /*25510*/  IADD3 R22, P6, PT, R11, R14, RZ ;  /* 0x0000000e0b167210 */ /* 0x020fca0007fde0ff */
[----:B------:R-:W-:Y:S04]  /*25520*/  STL [R1+0x445c], R22 ;  /* 0x00445c1601007387 */ /* 0x000fe80000100800 */
[----:B------:R0:W-:Y:S02]  /*25530*/  STL [R1+0x4428], R21 ;  /* 0x0044281501007387 */ /* 0x0001e40000100800 */
[----:B0-----:R-:W-:Y:S02]  /*25540*/  LEA.HI.X.SX32 R21, R18, R2, 0x1, P3 ;  /* 0x0000000212157211 */ /* 0x001fe400018f0eff */
[-C--:B----4-:R-:W-:Y:S01]  /*25550*/  IADD3 R22, P5, PT, R10, R14.reuse, RZ ;  /* 0x0000000e0a167210 */ /* 0x090fe20007fbe0ff */
[----:B------:R-:W4:Y:S04]  /*25560*/  LDL.LU R18, [R1+0x2fc] ;  /* 0x0002fc0001127983 */ /* 0x000f280000300800 */
[----:B------:R0:W-:Y:S04]  /*25570*/  STL [R1+0x4464], R22 ;  /* 0x0044641601007387 */ /* 0x0001e80000100800 */
[----:B------:R1:W-:Y:S01]  /*25580*/  STL [R1+0x4430], R21 ;  /* 0x0044301501007387 */ /* 0x0003e20000100800 */
[----:B0-----:R-:W-:-:S02]  /*25590*/  IADD3 R22, P3, PT, R9, R14, RZ ;  /* 0x0000000e09167210 */ /* 0x001fc40007f7e0ff */
[----:B-1----:R-:W-:Y:S02]  /*255a0*/  LEA.HI.X.SX32 R21, R17, R2, 0x1, P2 ;  /* 0x0000000211157211 */ /* 0x002fe400010f0eff */
[----:B------:R-:W5:Y:S04]  /*255b0*/  LDL.LU R17, [R1+0x2f8] ;  /* 0x0002f80001117983 */ /* 0x000f680000300800 */
        /* <DEDUP_REMOVED lines=33> */
[----:B-1----:R-:W-:Y:S02]  /*257d0*/  LEA.HI.X.SX32 R21, R8, R2, 0x1, P2 ;  /* 0x0000000208157211 */ /* 0x002fe400010f0eff */
        /* <DEDUP_REMOVED lines=15> */
[----:B----4-:R-:W-:-:S05]  /*258d0*/  IADD3 R22, P0, PT, R18, R14, RZ ;  /* 0x0000000e12167210 */ /* 0x010fca0007f1e0ff */
[----:B------:R-:W-:Y:S04]  /*258e0*/  STL [R1+0x44bc], R22 ;  /* 0x0044bc1601007387 */ /* 0x000fe80000100800 */
[----:B------:R0:W-:Y:S02]  /*258f0*/  STL [R1+0x4488], R21 ;  /* 0x0044881501007387 */ /* 0x0001e40000100800 */
[----:B0-----:R-:W-:Y:S02]  /*25900*/  LEA.HI.X.SX32 R21, R4, R2, 0x1, P6 ;  /* 0x0000000204157211 */ /* 0x001fe400030f0eff */
[----:B------:R-:W4:Y:S01]  /*25910*/  LDL.LU R4, [R1+0x2cc] ;  /* 0x0002cc0001047983 */ /* 0x000f220000300800 */
[----:B-----5:R-:W-:-:S05]  /*25920*/  IADD3 R22, P4, PT, R17, R14, RZ ;  /* 0x0000000e11167210 */ /* 0x020fca0007f9e0ff */
[----:B------:R-:W-:Y:S04]  /*25930*/  STL [R1+0x44c4], R22 ;  /* 0x0044c41601007387 */ /* 0x000fe80000100800 */
[----:B------:R0:W-:Y:S02]  /*25940*/  STL [R1+0x4490], R21 ;  /* 0x0044901501007387 */ /* 0x0001e40000100800 */
[----:B0-----:R-:W-:Y:S02]  /*25950*/  LEA.HI.X.SX32 R21, R3, R2, 0x1, P5 ;  /* 0x0000000203157211 */ /* 0x001fe400028f0eff */
[-C--:B------:R-:W-:Y:S01]  /*25960*/  IADD3 R22, P6, PT, R16, R14.reuse, RZ ;  /* 0x0000000e10167210 */ /* 0x080fe20007fde0ff */
        /* <DEDUP_REMOVED lines=59> */
[----:B------:R-:W5:Y:S01]  /*25d20*/  LDL.LU R8, [R1+0x298] ;  /* 0x0002980001087983 */ /* 0x000f620000300800 */
[----:B------:R-:W-:-:S05]  /*25d30*/  IADD3 R22, P0, PT, R20, R14, RZ ;  /* 0x0000000e14167210 */ /* 0x000fca0007f1e0ff */
        /* <DEDUP_REMOVED lines=129> */
[----:B--2---:R-:W-:-:S05]  /*26550*/  IADD3 R22, P2, PT, R10, R14, RZ ;  /* 0x0000000e0a167210 */ /* 0x004fca0007f5e0ff */
[----:B------:R-:W-:Y:S04]  /*26560*/  STL [R1+0x45fc], R22 ;  /* 0x0045fc1601007387 */ /* 0x000fe80000100800 */
[----:B------:R0:W-:Y:S02]  /*26570*/  STL [R1+0x45c8], R21 ;  /* 0x0045c81501007387 */ /* 0x0001e40000100800 */
[----:B0-----:R-:W-:Y:S02]  /*26580*/  LEA.HI.X.SX32 R21, R17, R2, 0x1, P0 ;  /* 0x0000000211157211 */ /* 0x001fe400000f0eff */
[-C--:B------:R-:W-:Y:S01]  /*26590*/  IADD3 R22, P1, PT, R9, R14.reuse, RZ ;  /* 0x0000000e09167210 */ /* 0x080fe20007f3e0ff */
        /* <DEDUP_REMOVED lines=57> */
[----:B------:R0:W-:Y:S01]  /*26930*/  STL [R1+0x4628], R21 ;  /* 0x0046281501007387 */ /* 0x0001e20000100800 */
[-C--:B------:R-:W-:Y:S02]  /*26940*/  LEA.HI.X.SX32 R20, R20, R2.reuse, 0x1, P1 ;  /* 0x0000000214147211 */ /* 0x080fe400008f0eff */
[----:B0-----:R-:W-:Y:S02]  /*26950*/  LEA.HI.X.SX32 R21, R3, R2, 0x1, P2 ;  /* 0x0000000203157211 */ /* 0x001fe400010f0eff */
[----:B------:R-:W2:Y:S01]  /*26960*/  LDL.LU R3, [R1+0x1fc] ;  /* 0x0001fc0001037983 */ /* 0x000ea20000300800 */
[----:B------:R-:W-:-:S05]  /*26970*/  IADD3 R22, P3, PT, R16, R14, RZ ;  /* 0x0000000e10167210 */ /* 0x000fca0007f7e0ff */
[----:B------:R-:W-:Y:S04]  /*26980*/  STL [R1+0x4664], R22 ;  /* 0x0046641601007387 */ /* 0x000fe80000100800 */
[----:B------:R0:W-:Y:S04]  /*26990*/  STL [R1+0x4630], R21 ;  /* 0x0046301501007387 */ /* 0x0001e80000100800 */
[----:B0-----:R-:W2:Y:S01]  /*269a0*/  LDL.LU R21, [R1+0x1f8] ;  /* 0x0001f80001157983 */ /* 0x001ea20000300800 */
[----:B------:R-:W-:-:S05]  /*269b0*/  IADD3 R22, P2, PT, R13, R14, RZ ;  /* 0x0000000e0d167210 */ /* 0x000fca0007f5e0ff */
[----:B------:R0:W-:Y:S04]  /*269c0*/  STL [R1+0x466c], R22 ;  /* 0x00466c1601007387 */ /* 0x0001e80000100800 */
[----:B------:R1:W-:Y:S01]  /*269d0*/  STL [R1+0x4638], R20 ;  /* 0x0046381401007387 */ /* 0x0003e20000100800 */
[----:B0-----:R-:W-:Y:S02]  /*269e0*/  IADD3 R22, P1, PT, R12, R14, RZ ;  /* 0x0000000e0c167210 */ /* 0x001fe40007f3e0ff */
[-C--:B-1----:R-:W-:Y:S02]  /*269f0*/  LEA.HI.X.SX32 R20, R29, R2.reuse, 0x1, P0 ;  /* 0x000000021d147211 */ /* 0x082fe400000f0eff */
[----:B------:R-:W2:Y:S04]  /*26a00*/  LDL.LU R29, [R1+0x1f4] ;  /* 0x0001f400011d7983 */ /* 0x000ea80000300800 */
[----:B------:R0:W-:Y:S01]  /*26a10*/  STL [R1+0x4674], R22 ;  /* 0x0046741601007387 */ /* 0x0001e20000100800 */
[----:B------:R-:W-:-:S03]  /*26a20*/  LEA.HI.X.SX32 R23, R19, R2, 0x1, P4 ;  /* 0x0000000213177211 */ /* 0x000fc600020f0eff */
[----:B------:R1:W-:Y:S01]  /*26a30*/  STL [R1+0x4640], R20 ;  /* 0x0046401401007387 */ /* 0x0003e20000100800 */
[----:B0-----:R-:W-:-:S03]  /*26a40*/  IADD3 R22, P0, PT, R11, R14, RZ ;  /* 0x0000000e0b167210 */ /* 0x001fc60007f1e0ff */
[----:B-1----:R-:W2:Y:S04]  /*26a50*/  LDL.LU R20, [R1+0x1f0] ;  /* 0x0001f00001147983 */ /* 0x002ea80000300800 */
[----:B------:R0:W-:Y:S04]  /*26a60*/  STL [R1+0x467c], R22 ;  /* 0x00467c1601007387 */ /* 0x0001e80000100800 */
[----:B------:R-:W2:Y:S01]  /*26a70*/  LDL.LU R19, [R1+0x1ec] ;  /* 0x0001ec0001137983 */ /* 0x000ea20000300800 */
[----:B------:R-:W-:-:S03]  /*26a80*/  LEA.HI.X.SX32 R17, R17, R2, 0x1, P5 ;  /* 0x0000000211117211 */ /* 0x000fc600028f0eff */
[----:B------:R1:W-:Y:S01]  /*26a90*/  STL [R1+0x4648], R23 ;  /* 0x0046481701007387 */ /* 0x0003e20000100800 */
[----:B0-----:R-:W-:Y:S02]  /*26aa0*/  IADD3 R22, P4, PT, R10, R14, RZ ;  /* 0x0000000e0a167210 */ /* 0x001fe40007f9e0ff */
[----:B-1----:R-:W-:-:S03]  /*26ab0*/  LEA.HI.X.SX32 R23, R18, R2, 0x1, P6 ;  /* 0x0000000212177211 */ /* 0x002fc600030f0eff */
[----:B------:R0:W-:Y:S04]  /*26ac0*/  STL [R1+0x4684], R22 ;  /* 0x0046841601007387 */ /* 0x0001e80000100800 */
[----:B------:R-:W2:Y:S04]  /*26ad0*/  LDL.LU R18, [R1+0x1e8] ;  /* 0x0001e80001127983 */ /* 0x000ea80000300800 */
[----:B------:R-:W-:Y:S01]  /*26ae0*/  STL [R1+0x4650], R23 ;  /* 0x0046501701007387 */ /* 0x000fe20000100800 */
[----:B0-----:R-:W-:Y:S02]  /*26af0*/  IADD3 R22, P6, PT, R9, R14, RZ ;  /* 0x0000000e09167210 */ /* 0x001fe40007fde0ff */
[----:B------:R-:W-:-:S03]  /*26b00*/  LEA.HI.X.SX32 R16, R16, R2, 0x1, P3 ;  /* 0x0000000210107211 */ /* 0x000fc600018f0eff */
[----:B------:R-:W-:Y:S04]  /*26b10*/  STL [R1+0x468c], R22 ;  /* 0x00468c1601007387 */ /* 0x000fe80000100800 */
[----:B------:R0:W-:Y:S04]  /*26b20*/  STL [R1+0x4658], R17 ;  /* 0x0046581101007387 */ /* 0x0001e80000100800 */
[----:B0-----:R-:W2:Y:S01]  /*26b30*/  LDL.LU R17, [R1+0x1e4] ;  /* 0x0001e40001117983 */ /* 0x001ea20000300800 */
[----:B---3--:R-:W-:-:S05]  /*26b40*/  IADD3 R22, P5, PT, R8, R14, RZ ;  /* 0x0000000e08167210 */ /* 0x008fca0007fbe0ff */
[----:B------:R-:W-:Y:S04]  /*26b50*/  STL [R1+0x4694], R22 ;  /* 0x0046941601007387 */ /* 0x000fe80000100800 */
[----:B------:R0:W-:Y:S04]  /*26b60*/  STL [R1+0x4660], R16 ;  /* 0x0046601001007387 */ /* 0x0001e80000100800 */
[----:B0-----:R-:W3:Y:S01]  /*26b70*/  LDL.LU R16, [R1+0x1e0] ;  /* 0x0001e00001107983 */ /* 0x001ee20000300800 */
[----:B----4-:R-:W-:Y:S02]  /*26b80*/  IADD3 R22, P3, PT, R7, R14, RZ ;  /* 0x0000000e07167210 */ /* 0x010fe40007f7e0ff */
[----:B------:R-:W-:-:S03]  /*26b90*/  LEA.HI.X.SX32 R13, R13, R2, 0x1, P2 ;  /* 0x000000020d0d7211 */ /* 0x000fc600010f0eff */
[----:B------:R-:W-:Y:S01]  /*26ba0*/  STL [R1+0x469c], R22 ;  /* 0x00469c1601007387 */ /* 0x000fe20000100800 */
[----:B------:R-:W-:-:S03]  /*26bb0*/  LEA.HI.X.SX32 R12, R12, R2, 0x1, P1 ;  /* 0x000000020c0c7211 */ /* 0x000fc600008f0eff */
[----:B------:R0:W-:Y:S01]  /*26bc0*/  STL [R1+0x4668], R13 ;  /* 0x0046680d01007387 */ /* 0x0001e20000100800 */
[----:B------:R-:W-:-:S03]  /*26bd0*/  LEA.HI.X.SX32 R11, R11, R2, 0x1, P0 ;  /* 0x000000020b0b7211 */ /* 0x000fc600000f0eff */
[----:B0-----:R-:W4:Y:S01]  /*26be0*/  LDL.LU R13, [R1+0x1dc] ;  /* 0x0001dc00010d7983 */ /* 0x001f220000300800 */
[----:B-----5:R-:W-:-:S05]  /*26bf0*/  IADD3 R22, P2, PT, R6, R14, RZ ;  /* 0x0000000e06167210 */ /* 0x020fca0007f5e0ff */
[----:B------:R-:W-:Y:S04]  /*26c00*/  STL [R1+0x46a4], R22 ;  /* 0x0046a41601007387 */ /* 0x000fe80000100800 */
[----:B------:R0:W-:Y:S01]  /*26c10*/  STL [R1+0x4670], R12 ;  /* 0x0046700c01007387 */ /* 0x0001e20000100800 */
[----:B------:R-:W-:-:S03]  /*26c20*/  LEA.HI.X.SX32 R23, R10, R2, 0x1, P4 ;  /* 0x000000020a177211 */ /* 0x000fc600020f0eff */
[----:B0-----:R-:W5:Y:S01]  /*26c30*/  LDL.LU R12, [R1+0x1d8] ;  /* 0x0001d800010c7983 */ /* 0x001f620000300800 */
[----:B------:R-:W-:-:S05]  /*26c40*/  IADD3 R22, P1, PT, R5, R14, RZ ;  /* 0x0000000e05167210 */ /* 0x000fca0007f3e0ff */
[----:B------:R-:W-:Y:S04]  /*26c50*/  STL [R1+0x46ac], R22 ;  /* 0x0046ac1601007387 */ /* 0x000fe80000100800 */
[----:B------:R0:W-:Y:S01]  /*26c60*/  STL [R1+0x4678], R11 ;  /* 0x0046780b01007387 */ /* 0x0001e20000100800 */
[----:B------:R-:W-:-:S03]  /*26c70*/  LEA.HI.X.SX32 R9, R9, R2, 0x1, P6 ;  /* 0x0000000209097211 */ /* 0x000fc600030f0eff */
[----:B0-----:R-:W5:Y:S01]  /*26c80*/  LDL.LU R11, [R1+0x1d4] ;  /* 0x0001d400010b7983 */ /* 0x001f620000300800 */
[----:B------:R-:W-:-:S05]  /*26c90*/  IADD3 R22, P0, PT, R4, R14, RZ ;  /* 0x0000000e04167210 */ /* 0x000fca0007f1e0ff */
[----:B------:R2:W-:Y:S04]  /*26ca0*/  STL [R1+0x46b4], R22 ;  /* 0x0046b41601007387 */ /* 0x0005e80000100800 */
[----:B------:R-:W5:Y:S04]  /*26cb0*/  LDL.LU R10, [R1+0x1d0] ;  /* 0x0001d000010a7983 */ /* 0x000f680000300800 */
[----:B------:R-:W-:Y:S01]  /*26cc0*/  STL [R1+0x4680], R23 ;  /* 0x0046801701007387 */ /* 0x000fe20000100800 */
[----:B------:R-:W-:Y:S02]  /*26cd0*/  LEA.HI.X.SX32 R7, R7, R2, 0x1, P3 ;  /* 0x0000000207077211 */ /* 0x000fe400018f0eff */
[----:B--2---:R-:W-:-:S05]  /*26ce0*/  IADD3 R22, P4, PT, R3, R14, RZ ;  /* 0x0000000e03167210 */ /* 0x004fca0007f9e0ff */
[----:B------:R0:W-:Y:S04]  /*26cf0*/  STL [R1+0x46bc], R22 ;  /* 0x0046bc1601007387 */ /* 0x0001e80000100800 */
[----:B------:R1:W-:Y:S01]  /*26d00*/  STL [R1+0x4688], R9 ;  /* 0x0046880901007387 */ /* 0x0003e20000100800 */
[----:B0-----:R-:W-:-:S03]  /*26d10*/  LEA.HI.X.SX32 R22, R8, R2, 0x1, P5 ;  /* 0x0000000208167211 */ /* 0x001fc600028f0eff */
[----:B-1----:R-:W2:Y:S01]  /*26d20*/  LDL.LU R9, [R1+0x1cc] ;  /* 0x0001cc0001097983 */ /* 0x002ea20000300800 */
[----:B------:R-:W-:-:S05]  /*26d30*/  IADD3 R23, P6, PT, R21, R14, RZ ;  /* 0x0000000e15177210 */ /* 0x000fca0007fde0ff */
[----:B------:R-:W-:Y:S04]  /*26d40*/  STL [R1+0x46c4], R23 ;  /* 0x0046c41701007387 */ /* 0x000fe80000100800 */
[----:B------:R-:W-:Y:S01]  /*26d50*/  STL [R1+0x4690], R22 ;  /* 0x0046901601007387 */ /* 0x000fe20000100800 */
[----:B------:R-:W-:-:S05]  /*26d60*/  IADD3 R8, P5, PT, R29, R14, RZ ;  /* 0x0000000e1d087210 */ /* 0x000fca0007fbe0ff */
[----:B------:R0:W-:Y:S04]  /*26d70*/  STL [R1+0x46cc], R8 ;  /* 0x0046cc0801007387 */ /* 0x0001e80000100800 */
[----:B0-----:R-:W2:Y:S01]  /*26d80*/  LDL.LU R8, [R1+0x1c8] ;  /* 0x0001c80001087983 */ /* 0x001ea20000300800 */
[----:B------:R-:W-:-:S03]  /*26d90*/  IADD3 R22, P3, PT, R20, R14, RZ ;  /* 0x0000000e14167210 */ /* 0x000fc60007f7e0ff */
[----:B------:R0:W-:Y:S04]  /*26da0*/  STL [R1+0x4698], R7 ;  /* 0x0046980701007387 */ /* 0x0001e80000100800 */
[----:B------:R1:W-:Y:S01]  /*26db0*/  STL [R1+0x46d4], R22 ;  /* 0x0046d41601007387 */ /* 0x0003e20000100800 */
[-C--:B0-----:R-:W-:Y:S02]  /*26dc0*/  LEA.HI.X.SX32 R7, R6, R2.reuse, 0x1, P2 ;  /* 0x0000000206077211 */ /* 0x081fe400010f0eff */
[----:B------:R-:W-:Y:S02]  /*26dd0*/  LEA.HI.X.SX32 R6, R5, R2, 0x1, P1 ;  /* 0x0000000205067211 */ /* 0x000fe400008f0eff */
[----:B-1----:R-:W-:Y:S01]  /*26de0*/  IADD3 R22, P2, PT, R19, R14, RZ ;  /* 0x0000000e13167210 */ /* 0x002fe20007f5e0ff */
[----:B------:R0:W-:Y:S01]  /*26df0*/  STL [R1+0x46a0], R7 ;  /* 0x0046a00701007387 */ /* 0x0001e20000100800 */
[----:B------:R-:W-:-:S03]  /*26e00*/  LEA.HI.X.SX32 R4, R4, R2, 0x1, P0 ;  /* 0x0000000204047211 */ /* 0x000fc600000f0eff */
[----:B0-----:R-:W2:Y:S01]  /*26e10*/  LDL.LU R7, [R1+0x1c4] ;  /* 0x0001c40001077983 */ /* 0x001ea20000300800 */
[----:B------:R-:W-:-:S03]  /*26e20*/  IADD3 R5, P1, PT, R18, R14, RZ ;  /* 0x0000000e12057210 */ /* 0x000fc60007f3e0ff */
[----:B------:R-:W-:Y:S04]  /*26e30*/  STL [R1+0x46dc], R22 ;  /* 0x0046dc1601007387 */ /* 0x000fe80000100800 */
[----:B------:R0:W-:Y:S01]  /*26e40*/  STL [R1+0x46a8], R6 ;  /* 0x0046a80601007387 */ /* 0x0001e20000100800 */
[----:B------:R-:W-:-:S03]  /*26e50*/  LEA.HI.X.SX32 R23, R3, R2, 0x1, P4 ;  /* 0x0000000203177211 */ /* 0x000fc600020f0eff */
[----:B0-----:R-:W2:Y:S04]  /*26e60*/  LDL.LU R6, [R1+0x1c0] ;  /* 0x0001c00001067983 */ /* 0x001ea80000300800 */
[----:B------:R0:W-:Y:S01]  /*26e70*/  STL [R1+0x46e4], R5 ;  /* 0x0046e40501007387 */ /* 0x0001e20000100800 */
[----:B------:R-:W-:-:S03]  /*26e80*/  IADD3 R22, P0, PT, R17, R14, RZ ;  /* 0x0000000e11167210 */ /* 0x000fc60007f1e0ff */
[----:B0-----:R-:W2:Y:S04]  /*26e90*/  LDL.LU R5, [R1+0x1bc] ;  /* 0x0001bc0001057983 */ /* 0x001ea80000300800 */
[----:B------:R0:W-:Y:S04]  /*26ea0*/  STL [R1+0x46b0], R4 ;  /* 0x0046b00401007387 */ /* 0x0001e80000100800 */
[----:B0-----:R-:W2:Y:S04]  /*26eb0*/  LDL.LU R4, [R1+0x1b8] ;  /* 0x0001b80001047983 */ /* 0x001ea80000300800 */
[----:B------:R-:W-:Y:S04]  /*26ec0*/  STL [R1+0x46ec], R22 ;  /* 0x0046ec1601007387 */ /* 0x000fe80000100800 */
[----:B------:R-:W2:Y:S04]  /*26ed0*/  LDL.LU R3, [R1+0x1b4] ;  /* 0x0001b40001037983 */ /* 0x000ea80000300800 */
[----:B------:R0:W-:Y:S02]  /*26ee0*/  STL [R1+0x46b8], R23 ;  /* 0x0046b81701007387 */ /* 0x0001e40000100800 */
[----:B0-----:R-:W-:-:S02]  /*26ef0*/  LEA.HI.X.SX32 R23, R21, R2, 0x1, P6 ;  /* 0x0000000215177211 */ /* 0x001fc400030f0eff */
[----:B------:R-:W-:Y:S02]  /*26f00*/  LEA.HI.X.SX32 R21, R29, R2, 0x1, P5 ;  /* 0x000000021d157211 */ /* 0x000fe400028f0eff */
[----:B---3--:R-:W-:-:S05]  /*26f10*/  IADD3 R22, P4, PT, R16, R14, RZ ;  /* 0x0000000e10167210 */ /* 0x008fca0007f9e0ff */
[----:B------:R4:W-:Y:S04]  /*26f20*/  STL [R1+0x46f4], R22 ;  /* 0x0046f41601007387 */ /* 0x0009e80000100800 */
[----:B------:R-:W-:Y:S04]  /*26f30*/  STL [R1+0x46c0], R23 ;  /* 0x0046c01701007387 */ /* 0x000fe80000100800 */
[----:B------:R-:W3:Y:S01]  /*26f40*/  LDL.LU R29, [R1+0x1b0] ;  /* 0x0001b000011d7983 */ /* 0x000ee20000300800 */
[----:B------:R-:W-:Y:S02]  /*26f50*/  LEA.HI.X.SX32 R20, R20, R2, 0x1, P3 ;  /* 0x0000000214147211 */ /* 0x000fe400018f0eff */
[----:B----4-:R-:W-:-:S05]  /*26f60*/  IADD3 R22, P6, PT, R13, R14, RZ ;  /* 0x0000000e0d167210 */ /* 0x010fca0007fde0ff */
[----:B------:R5:W-:Y:S04]  /*26f70*/  STL [R1+0x46fc], R22 ;  /* 0x0046fc1601007387 */ /* 0x000be80000100800 */
[----:B------:R0:W-:Y:S01]  /*26f80*/  STL [R1+0x46c8], R21 ;  /* 0x0046c81501007387 */ /* 0x0001e20000100800 */
[----:B------:R-:W-:Y:S02]  /*26f90*/  LEA.HI.X.SX32 R18, R18, R2, 0x1, P1 ;  /* 0x0000000212127211 */ /* 0x000fe400008f0eff */
[----:B-----5:R-:W-:-:S05]  /*26fa0*/  IADD3 R22, P5, PT, R12, R14, RZ ;  /* 0x0000000e0c167210 */ /* 0x020fca0007fbe0ff */
[----:B------:R-:W-:Y:S04]  /*26fb0*/  STL [R1+0x4704], R22 ;  /* 0x0047041601007387 */ /* 0x000fe80000100800 */
[----:B------:R-:W4:Y:S04]  /*26fc0*/  LDL.LU R23, [R1+0x1ac] ;  /* 0x0001ac0001177983 */ /* 0x000f280000300800 */
[----:B------:R1:W-:Y:S01]  /*26fd0*/  STL [R1+0x46d0], R20 ;  /* 0x0046d01401007387 */ /* 0x0003e20000100800 */
[----:B0-----:R-:W-:Y:S02]  /*26fe0*/  IADD3 R21, P3, PT, R11, R14, RZ ;  /* 0x0000000e0b157210 */ /* 0x001fe40007f7e0ff */
[----:B-1----:R-:W-:-:S03]  /*26ff0*/  LEA.HI.X.SX32 R20, R19, R2, 0x1, P2 ;  /* 0x0000000213147211 */ /* 0x002fc600010f0eff */
[----:B------:R0:W-:Y:S04]  /*27000*/  STL [R1+0x470c], R21 ;  /* 0x00470c1501007387 */ /* 0x0001e80000100800 */
[----:B------:R-:W5:Y:S01]  /*27010*/  LDL.LU R22, [R1+0x1a8] ;  /* 0x0001a80001167983 */ /* 0x000f620000300800 */
[----:B------:R-:W-:-:S03]  /*27020*/  IADD3 R19, P2, PT, R10, R14, RZ ;  /* 0x0000000e0a137210 */ /* 0x000fc60007f5e0ff */
[----:B------:R1:W-:Y:S04]  /*27030*/  STL [R1+0x46d8], R20 ;  /* 0x0046d81401007387 */ /* 0x0003e80000100800 */
[----:B------:R-:W-:Y:S04]  /*27040*/  STL [R1+0x4714], R19 ;  /* 0x0047141301007387 */ /* 0x000fe80000100800 */
[----:B0-----:R-:W5:Y:S04]  /*27050*/  LDL.LU R21, [R1+0x1a4] ;  /* 0x0001a40001157983 */ /* 0x001f680000300800 */
[----:B------:R0:W-:Y:S01]  /*27060*/  STL [R1+0x46e0], R18 ;  /* 0x0046e01201007387 */ /* 0x0001e20000100800 */
[----:B------:R-:W-:-:S03]  /*27070*/  LEA.HI.X.SX32 R24, R16, R2, 0x1, P4 ;  /* 0x0000000210187211 */ /* 0x000fc600020f0eff */
[----:B-1----:R-:W5:Y:S01]  /*27080*/  LDL.LU R20, [R1+0x1a0] ;  /* 0x0001a00001147983 */ /* 0x002f620000300800 */
[-C--:B0-----:R-:W-:Y:S02]  /*27090*/  LEA.HI.X.SX32 R18, R17, R2.reuse, 0x1, P0 ;  /* 0x0000000211127211 */ /* 0x081fe400000f0eff */
[----:B------:R-:W-:Y:S02]  /*270a0*/  LEA.HI.X.SX32 R13, R13, R2, 0x1, P6 ;  /* 0x000000020d0d7211 */ /* 0x000fe400030f0eff */
[----:B--2---:R-:W-:-:S05]  /*270b0*/  IADD3 R19, P1, PT, R9, R14, RZ ;  /* 0x0000000e09137210 */ /* 0x004fca0007f3e0ff */
[----:B------:R0:W-:Y:S04]  /*270c0*/  STL [R1+0x471c], R19 ;  /* 0x00471c1301007387 */ /* 0x0001e80000100800 */
[----:B0-----:R-:W2:Y:S04]  /*270d0*/  LDL.LU R19, [R1+0x19c] ;  /* 0x00019c0001137983 */ /* 0x001ea80000300800 */
[----:B------:R0:W-:Y:S04]  /*270e0*/  STL [R1+0x46e8], R18 ;  /* 0x0046e81201007387 */ /* 0x0001e80000100800 */
[----:B0-----:R-:W2:Y:S01]  /*270f0*/  LDL.LU R18, [R1+0x194] ;  /* 0x0001940001127983 */ /* 0x001ea20000300800 */
[----:B------:R-:W-:-:S05]  /*27100*/  IADD3 R17, P0, PT, R8, R14, RZ ;  /* 0x0000000e08117210 */ /* 0x000fca0007f1e0ff */
[----:B------:R0:W-:Y:S01]  /*27110*/  STL [R1+0x4724], R17 ;  /* 0x0047241101007387 */ /* 0x0001e20000100800 */
[----:B------:R-:W-:-:S03]  /*27120*/  LEA.HI.X.SX32 R10, R10, R2, 0x1, P2 ;  /* 0x000000020a0a7211 */ /* 0x000fc600010f0eff */
[----:B0-----:R-:W2:Y:S04]  /*27130*/  LDL.LU R17, [R1+0x190] ;  /* 0x0001900001117983 */ /* 0x001ea80000300800 */
[----:B------:R-:W-:Y:S01]  /*27140*/  STL [R1+0x46f0], R24 ;  /* 0x0046f01801007387 */ /* 0x000fe20000100800 */
[----:B------:R-:W-:-:S05]  /*27150*/  IADD3 R16, P4, PT, R7, R14, RZ ;  /* 0x0000000e07107210 */ /* 0x000fca0007f9e0ff */
[----:B------:R0:W-:Y:S04]  /*27160*/  STL [R1+0x472c], R16 ;  /* 0x00472c1001007387 */ /* 0x0001e80000100800 */
[----:B------:R1:W-:Y:S01]  /*27170*/  STL [R1+0x46f8], R13 ;  /* 0x0046f80d01007387 */ /* 0x0003e20000100800 */
[----:B0-----:R-:W-:Y:S02]  /*27180*/  LEA.HI.X.SX32 R16, R12, R2, 0x1, P5 ;  /* 0x000000020c107211 */ /* 0x001fe400028f0eff */
[----:B------:R-:W-:Y:S02]  /*27190*/  IADD3 R24, P6, PT, R6, R14, RZ ;  /* 0x0000000e06187210 */ /* 0x000fe40007fde0ff */
[----:B------:R-:W-:-:S03]  /*271a0*/  LEA.HI.X.SX32 R12, R11, R2, 0x1, P3 ;  /* 0x000000020b0c7211 */ /* 0x000fc600018f0eff */
[----:B------:R-:W-:Y:S04]  /*271b0*/  STL [R1+0x4734], R24 ;  /* 0x0047341801007387 */ /* 0x000fe80000100800 */
[----:B------:R0:W-:Y:S01]  /*271c0*/  STL [R1+0x4700], R16 ;  /* 0x0047001001007387 */ /* 0x0001e20000100800 */
[----:B-1----:R-:W-:-:S05]  /*271d0*/  IADD3 R13, P5, PT, R5, R14, RZ ;  /* 0x0000000e050d7210 */ /* 0x002fca0007fbe0ff */
[----:B------:R1:W-:Y:S04]  /*271e0*/  STL [R1+0x473c], R13 ;  /* 0x00473c0d01007387 */ /* 0x0003e80000100800 */
[----:B------:R-:W-:Y:S04]  /*271f0*/  STL [R1+0x4708], R12 ;  /* 0x0047080c01007387 */ /* 0x000fe80000100800 */
[----:B0-----:R-:W2:Y:S01]  /*27200*/  LDL.LU R16, [R1+0x18c] ;  /* 0x00018c0001107983 */ /* 0x001ea20000300800 */
[----:B------:R-:W-:-:S05]  /*27210*/  IADD3 R11, P3, PT, R4, R14, RZ ;  /* 0x0000000e040b7210 */ /* 0x000fca0007f7e0ff */
[----:B------:R0:W-:Y:S04]  /*27220*/  STL [R1+0x4744], R11 ;  /* 0x0047440b01007387 */ /* 0x0001e80000100800 */
[----:B------:R0:W-:Y:S04]  /*27230*/  STL [R1+0x4710], R10 ;  /* 0x0047100a01007387 */ /* 0x0001e80000100800 */
[----:B-1----:R-:W2:Y:S01]  /*27240*/  LDL.LU R13, [R1+0x188] ;  /* 0x00018800010d7983 */ /* 0x002ea20000300800 */
[----:B0-----:R-:W-:Y:S02]  /*27250*/  IADD3 R11, P2, PT, R3, R14, RZ ;  /* 0x0000000e030b7210 */ /* 0x001fe40007f5e0ff */
[----:B------:R-:W-:-:S03]  /*27260*/  LEA.HI.X.SX32 R10, R9, R2, 0x1, P1 ;  /* 0x00000002090a7211 */ /* 0x000fc600008f0eff */
[----:B------:R0:W-:Y:S01]  /*27270*/  STL [R1+0x474c], R11 ;  /* 0x00474c0b01007387 */ /* 0x0001e20000100800 */
[----:B------:R-:W-:-:S03]  /*27280*/  LEA.HI.X.SX32 R8, R8, R2, 0x1, P0 ;  /* 0x0000000208087211 */ /* 0x000fc600000f0eff */
[----:B------:R-:W2:Y:S04]  /*27290*/  LDL.LU R12, [R1+0x184] ;  /* 0x00018400010c7983 */ /* 0x000ea80000300800 */
[----:B------:R1:W-:Y:S04]  /*272a0*/  STL [R1+0x4718], R10 ;  /* 0x0047180a01007387 */ /* 0x0003e80000100800 */
[----:B0-----:R-:W2:Y:S01]  /*272b0*/  LDL.LU R11, [R1+0x12c] ;  /* 0x00012c00010b7983 */ /* 0x001ea20000300800 */
[----:B---3--:R-:W-:-:S05]  /*272c0*/  IADD3 R9, P1, PT, R29, R14, RZ ;  /* 0x0000000e1d097210 */ /* 0x008fca0007f3e0ff */
[----:B------:R0:W-:Y:S04]  /*272d0*/  STL [R1+0x4754], R9 ;  /* 0x0047540901007387 */ /* 0x0001e80000100800 */
[----:B-1----:R-:W3:Y:S04]  /*272e0*/  LDL.LU R10, [R1+0xdc] ;  /* 0x0000dc00010a7983 */ /* 0x002ee80000300800 */
[----:B------:R1:W-:Y:S04]  /*272f0*/  STL [R1+0x4720], R8 ;  /* 0x0047200801007387 */ /* 0x0003e80000100800 */
[----:B0-----:R-:W3:Y:S01]  /*27300*/  LDL.LU R9, [R1+0x68] ;  /* 0x0000680001097983 */ /* 0x001ee20000300800 */
[----:B-1----:R-:W-:-:S02]  /*27310*/  LEA.HI.X.SX32 R8, R7, R2, 0x1, P4 ;  /* 0x0000000207087211 */ /* 0x002fc400020f0eff */
[-C--:B------:R-:W-:Y:S02]  /*27320*/  LEA.HI.X.SX32 R7, R6, R2.reuse, 0x1, P6 ;  /* 0x0000000206077211 */ /* 0x080fe400030f0eff */
[----:B------:R-:W-:Y:S02]  /*27330*/  LEA.HI.X.SX32 R6, R5, R2, 0x1, P5 ;  /* 0x0000000205067211 */ /* 0x000fe400028f0eff */
[----:B----4-:R-:W-:-:S05]  /*27340*/  IADD3 R24, P0, PT, R23, R14, RZ ;  /* 0x0000000e17187210 */ /* 0x010fca0007f1e0ff */
[----:B------:R5:W-:Y:S04]  /*27350*/  STL [R1+0x475c], R24 ;  /* 0x00475c1801007387 */ /* 0x000be80000100800 */
[----:B------:R0:W-:Y:S01]  /*27360*/  STL [R1+0x4728], R8 ;  /* 0x0047280801007387 */ /* 0x0001e20000100800 */
[----:B------:R-:W-:Y:S02]  /*27370*/  LEA.HI.X.SX32 R5, R4, R2, 0x1, P3 ;  /* 0x0000000204057211 */ /* 0x000fe400018f0eff */
[----:B-----5:R-:W-:-:S05]  /*27380*/  IADD3 R24, P4, PT, R22, R14, RZ ;  /* 0x0000000e16187210 */ /* 0x020fca0007f9e0ff */
[----:B------:R-:W-:Y:S04]  /*27390*/  STL [R1+0x4764], R24 ;  /* 0x0047641801007387 */ /* 0x000fe80000100800 */
[----:B------:R1:W-:Y:S01]  /*273a0*/  STL [R1+0x4730], R7 ;  /* 0x0047300701007387 */ /* 0x0003e20000100800 */
[----:B0-----:R-:W-:Y:S02]  /*273b0*/  IADD3 R8, P6, PT, R21, R14, RZ ;  /* 0x0000000e15087210 */ /* 0x001fe40007fde0ff */
[----:B------:R-:W-:-:S03]  /*273c0*/  LEA.HI.X.SX32 R4, R3, R2, 0x1, P2 ;  /* 0x0000000203047211 */ /* 0x000fc600010f0eff */
[----:B------:R-:W-:Y:S01]  /*273d0*/  STL [R1+0x476c], R8 ;  /* 0x00476c0801007387 */ /* 0x000fe20000100800 */
[----:B-1----:R-:W-:-:S03]  /*273e0*/  IADD3 R7, P5, PT, R20, R14, RZ ;  /* 0x0000000e14077210 */ /* 0x002fc60007fbe0ff */
[----:B------:R2:W-:Y:S04]  /*273f0*/  STL [R1+0x4738], R6 ;  /* 0x0047380601007387 */ /* 0x0005e80000100800 */
[----:B------:R-:W-:Y:S01]  /*27400*/  STL [R1+0x4774], R7 ;  /* 0x0047740701007387 */ /* 0x000fe20000100800 */
[----:B------:R-:W-:-:S03]  /*27410*/  LEA.HI.X.SX32 R3, R29, R2, 0x1, P1 ;  /* 0x000000021d037211 */ /* 0x000fc600008f0eff */
[----:B------:R0:W-:Y:S01]  /*27420*/  STL [R1+0x4740], R5 ;  /* 0x0047400501007387 */ /* 0x0001e20000100800 */
[-C--:B------:R-:W-:Y:S02]  /*27430*/  LEA.HI.X.SX32 R25, R23, R2.reuse, 0x1, P0 ;  /* 0x0000000217197211 */ /* 0x080fe400000f0eff */
[-C--:B------:R-:W-:Y:S02]  /*27440*/  LEA.HI.X.SX32 R23, R22, R2.reuse, 0x1, P4 ;  /* 0x0000000216177211 */ /* 0x080fe400020f0eff */
[----:B------:R-:W-:Y:S02]  /*27450*/  LEA.HI.X.SX32 R21, R21, R2, 0x1, P6 ;  /* 0x0000000215157211 */ /* 0x000fe400030f0eff */
[----:B--2---:R-:W-:-:S05]  /*27460*/  IADD3 R6, P3, PT, R19, R14, RZ ;  /* 0x0000000e13067210 */ /* 0x004fca0007f7e0ff */
[----:B------:R-:W-:Y:S04]  /*27470*/  STL [R1+0x477c], R6 ;  /* 0x00477c0601007387 */ /* 0x000fe80000100800 */
[----:B------:R-:W-:Y:S01]  /*27480*/  STL [R1+0x4748], R4 ;  /* 0x0047480401007387 */ /* 0x000fe20000100800 */
[----:B0-----:R-:W-:-:S05]  /*27490*/  IADD3 R5, P2, PT, R18, R14, RZ ;  /* 0x0000000e12057210 */ /* 0x001fca0007f5e0ff */
[----:B------:R-:W-:Y:S04]  /*274a0*/  STL [R1+0x4784], R5 ;  /* 0x0047840501007387 */ /* 0x000fe80000100800 */
[----:B------:R-:W2:Y:S04]  /*274b0*/  LDL.LU R8, [R1+0x548] ;  /* 0x0005480001087983 */ /* 0x000ea80000300800 */
[----:B------:R0:W-:Y:S04]  /*274c0*/  STL [R1+0x4750], R3 ;  /* 0x0047500301007387 */ /* 0x0001e80000100800 */
[----:B0-----:R-:W4:Y:S01]  /*274d0*/  LDL.LU R3, [R1+0x544] ;  /* 0x0005440001037983 */ /* 0x001f220000300800 */
[----:B------:R-:W-:-:S05]  /*274e0*/  IADD3 R4, P1, PT, R17, R14, RZ ;  /* 0x0000000e11047210 */ /* 0x000fca0007f3e0ff */
[----:B------:R0:W-:Y:S04]  /*274f0*/  STL [R1+0x478c], R4 ;  /* 0x00478c0401007387 */ /* 0x0001e80000100800 */
[----:B0-----:R-:W5:Y:S04]  /*27500*/  LDL.LU R4, [R1+0x540] ;  /* 0x0005400001047983 */ /* 0x001f680000300800 */
[----:B------:R-:W5:Y:S04]  /*27510*/  LDL.LU R5, [R1+0x53c] ;  /* 0x00053c0001057983 */ /* 0x000f680000300800 */
[----:B------:R-:W5:Y:S04]  /*27520*/  LDL.LU R6, [R1+0x538] ;  /* 0x0005380001067983 */ /* 0x000f680000300800 */
[----:B------:R-:W5:Y:S04]  /*27530*/  LDL.LU R7, [R1+0x534] ;  /* 0x0005340001077983 */ /* 0x000f680000300800 */
[----:B------:R-:W5:Y:S04]  /*27540*/  LDL.LU R29, [R1+0x530] ;  /* 0x00053000011d7983 */ /* 0x000f680000300800 */
[----:B------:R-:W-:Y:S01]  /*27550*/  STL [R1+0x4758], R25 ;  /* 0x0047581901007387 */ /* 0x000fe20000100800 */
[----:B------:R-:W-:Y:S01]  /*27560*/  LEA.HI.X.SX32 R18, R18, R2, 0x1, P2 ;  /* 0x0000000212127211 */ /* 0x000fe200010f0eff */
[----:B------:R-:W-:-:S02]  /*27570*/  IMAD R0, R0, UR66, RZ ;  /* 0x0000004200007c24 */ /* 0x000fc4000f8e02ff */
[----:B------:R-:W-:Y:S01]  /*27580*/  IMAD R15, R15, UR66, RZ ;  /* 0x000000420f0f7c24 */ /* 0x000fe2000f8e02ff */
[----:B------:R-:W-:-:S05]  /*27590*/  IADD3 R24, P0, PT, R16, R14, RZ ;  /* 0x0000000e10187210 */ /* 0x000fca0007f1e0ff */
[----:B------:R-:W-:Y:S04]  /*275a0*/  STL [R1+0x4794], R24 ;  /* 0x0047941801007387 */ /* 0x000fe80000100800 */
[----:B------:R0:W-:Y:S01]  /*275b0*/  STL [R1+0x4760], R23 ;  /* 0x0047601701007387 */ /* 0x0001e20000100800 */
[----:B------:R-:W-:-:S05]  /*275c0*/  IADD3 R22, P4, PT, R13, R14, RZ ;  /* 0x0000000e0d167210 */ /* 0x000fca0007f9e0ff */
[----:B------:R1:W-:Y:S04]  /*275d0*/  STL [R1+0x4798], R22 ;  /* 0x0047981601007387 */ /* 0x0003e80000100800 */
[----:B------:R1:W-:Y:S01]  /*275e0*/  STL [R1+0x4768], R21 ;  /* 0x0047681501007387 */ /* 0x0003e20000100800 */
[----:B0-----:R-:W-:Y:S02]  /*275f0*/  IADD3 R23, P6, PT, R12, R14, RZ ;  /* 0x0000000e0c177210 */ /* 0x001fe40007fde0ff */
[-C--:B-1----:R-:W-:Y:S02]  /*27600*/  LEA.HI.X.SX32 R22, R20, R2.reuse, 0x1, P5 ;  /* 0x0000000214167211 */ /* 0x082fe400028f0eff */
[----:B------:R-:W-:Y:S02]  /*27610*/  LEA.HI.X.SX32 R20, R19, R2, 0x1, P3 ;  /* 0x0000000213147211 */ /* 0x000fe400018f0eff */
[-C--:B------:R-:W-:Y:S01]  /*27620*/  IADD3 R21, P5, PT, R11, R14.reuse, RZ ;  /* 0x0000000e0b157210 */ /* 0x080fe20007fbe0ff */
[----:B------:R-:W-:Y:S04]  /*27630*/  STL [R1+0x479c], R23 ;  /* 0x00479c1701007387 */ /* 0x000fe80000100800 */
[----:B------:R-:W-:Y:S04]  /*27640*/  STL [R1+0x4770], R22 ;  /* 0x0047701601007387 */ /* 0x000fe80000100800 */
[----:B------:R-:W-:Y:S04]  /*27650*/  STL [R1+0x47a0], R21 ;  /* 0x0047a01501007387 */ /* 0x000fe80000100800 */
[----:B------:R0:W-:Y:S01]  /*27660*/  STL [R1+0x4778], R20 ;  /* 0x0047781401007387 */ /* 0x0001e20000100800 */
[----:B---3--:R-:W-:-:S05]  /*27670*/  IADD3 R19, P3, PT, R10, R14, RZ ;  /* 0x0000000e0a137210 */ /* 0x008fca0007f7e0ff */
[----:B------:R1:W-:Y:S01]  /*27680*/  STL [R1+0x47a4], R19 ;  /* 0x0047a41301007387 */ /* 0x0003e20000100800 */
[----:B0-----:R-:W-:-:S03]  /*27690*/  IADD3 R20, P2, PT, R9, R14, RZ ;  /* 0x0000000e09147210 */ /* 0x001fc60007f5e0ff */
[----:B------:R0:W-:Y:S01]  /*276a0*/  STL [R1+0x4780], R18 ;  /* 0x0047801201007387 */ /* 0x0001e20000100800 */
[-C--:B-1----:R-:W-:Y:S02]  /*276b0*/  LEA.HI.X.SX32 R19, R17, R2.reuse, 0x1, P1 ;  /* 0x0000000211137211 */ /* 0x082fe400008f0eff */
[----:B------:R-:W-:Y:S02]  /*276c0*/  LEA.HI.X.SX32 R17, R16, R2, 0x1, P0 ;  /* 0x0000000210117211 */ /* 0x000fe400000f0eff */
[-C--:B0-----:R-:W-:Y:S01]  /*276d0*/  IADD3 R18, P1, PT, R0, R14.reuse, RZ ;  /* 0x0000000e00127210 */ /* 0x081fe20007f3e0ff */
[----:B------:R-:W-:Y:S01]  /*276e0*/  STL [R1+0x47a8], R20 ;  /* 0x0047a81401007387 */ /* 0x000fe20000100800 */
[----:B------:R-:W-:Y:S02]  /*276f0*/  IADD3 R16, P0, PT, R15, R14, RZ ;  /* 0x0000000e0f107210 */ /* 0x000fe40007f1e0ff */
[-C--:B------:R-:W-:Y:S01]  /*27700*/  LEA.HI.X.SX32 R14, R13, R2.reuse, 0x1, P4 ;  /* 0x000000020d0e7211 */ /* 0x080fe200020f0eff */
[----:B------:R-:W-:Y:S01]  /*27710*/  STL [R1+0x4788], R19 ;  /* 0x0047881301007387 */ /* 0x000fe20000100800 */
[----:B------:R-:W-:-:S02]  /*27720*/  LEA.HI.X.SX32 R13, R12, R2, 0x1, P6 ;  /* 0x000000020c0d7211 */ /* 0x000fc400030f0eff */
[-C--:B------:R-:W-:Y:S01]  /*27730*/  LEA.HI.X.SX32 R12, R11, R2.reuse, 0x1, P5 ;  /* 0x000000020b0c7211 */ /* 0x080fe200028f0eff */
[----:B------:R-:W-:Y:S01]  /*27740*/  STL [R1+0x47ac], R18 ;  /* 0x0047ac1201007387 */ /* 0x000fe20000100800 */
[----:B------:R-:W-:-:S03]  /*27750*/  LEA.HI.X.SX32 R11, R10, R2, 0x1, P3 ;  /* 0x000000020a0b7211 */ /* 0x000fc600018f0eff */
[----:B------:R-:W-:Y:S04]  /*27760*/  STL [R1+0x4790], R17 ;  /* 0x0047901101007387 */ /* 0x000fe80000100800 */
[----:B------:R-:W-:Y:S01]  /*27770*/  STL [R1+0x4394], R16 ;  /* 0x0043941001007387 */ /* 0x000fe20000100800 */
[----:B------:R-:W-:-:S03]  /*27780*/  LEA.HI.X.SX32 R10, R0, R2, 0x1, P1 ;  /* 0x00000002000a7211 */ /* 0x000fc600008f0eff */
[----:B------:R-:W-:Y:S04]  /*27790*/  STL [R1+0x4380], R14 ;  /* 0x0043800e01007387 */ /* 0x000fe80000100800 */
[----:B------:R-:W-:Y:S04]  /*277a0*/  STL [R1+0x4384], R13 ;  /* 0x0043840d01007387 */ /* 0x000fe80000100800 */
[----:B------:R-:W-:Y:S04]  /*277b0*/  STL [R1+0x4388], R12 ;  /* 0x0043880c01007387 */ /* 0x000fe80000100800 */
[----:B------:R-:W-:Y:S04]  /*277c0*/  STL [R1+0x438c], R11 ;  /* 0x00438c0b01007387 */ /* 0x000fe80000100800 */
[----:B------:R-:W3:Y:S01]  /*277d0*/  LDL.LU R0, [R1+0x56f4] ;  /* 0x0056f40001007983 */ /* 0x000ee20000300800 */
[----:B------:R-:W-:-:S05]  /*277e0*/  LEA.HI.X.SX32 R9, R9, R2, 0x1, P2 ;  /* 0x0000000209097211 */ /* 0x000fca00010f0eff */
[----:B------:R0:W-:Y:S02]  /*277f0*/  STL [R1+0x4390], R9 ;  /* 0x0043900901007387 */ /* 0x0001e40000100800 */
[----:B0-----:R-:W-:Y:S02]  /*27800*/  LEA.HI.X.SX32 R9, R15, R2, 0x1, P0 ;  /* 0x000000020f097211 */ /* 0x001fe400000f0eff */
[----:B------:R0:W-:Y:S04]  /*27810*/  STL [R1+0x4398], R10 ;  /* 0x0043980a01007387 */ /* 0x0001e80000100800 */
[----:B------:R3:W-:Y:S01]  /*27820*/  STL [R1+0x33bc], R9 ;  /* 0x0033bc0901007387 */ /* 0x0007e20000100800 */
[----:B--2---:R-:W-:-:S05]  /*27830*/  IMAD R2, R8, UR65, RZ ;  /* 0x0000004108027c24 */ /* 0x004fca000f8e02ff */
[----:B------:R-:W-:Y:S01]  /*27840*/  IADD3 R17, P4, PT, R2, UR24, RZ ;  /* 0x0000001802117c10 */ /* 0x000fe2000ff9e0ff */
[----:B----4-:R-:W-:-:S03]  /*27850*/  IMAD R3, R3, UR65, RZ ;  /* 0x0000004103037c24 */ /* 0x010fc6000f8e02ff */
[----:B0-----:R-:W-:Y:S02]  /*27860*/  LEA.HI.X.SX32 R10, R2, UR25, 0x1, P4 ;  /* 0x00000019020a7c11 */ /* 0x001fe4000a0f0eff */
[----:B------:R-:W-:Y:S01]  /*27870*/  IADD3 R19, P5, PT, R3, UR24, RZ ;  /* 0x0000001803137c10 */ /* 0x000fe2000ffbe0ff */
[----:B-----5:R-:W-:Y:S02]  /*27880*/  IMAD R4, R4, UR65, RZ ;  /* 0x0000004104047c24 */ /* 0x020fe4000f8e02ff */
[----:B------:R-:W-:-:S03]  /*27890*/  IMAD R5, R5, UR65, RZ ;  /* 0x0000004105057c24 */ /* 0x000fc6000f8e02ff */
[----:B------:R-:W-:Y:S01]  /*278a0*/  IADD3 R20, P3, PT, R4, UR24, RZ ;  /* 0x0000001804147c10 */ /* 0x000fe2000ff7e0ff */
[----:B------:R-:W-:Y:S01]  /*278b0*/  IMAD R6, R6, UR65, RZ ;  /* 0x0000004106067c24 */ /* 0x000fe2000f8e02ff */
[----:B------:R-:W-:Y:S01]  /*278c0*/  IADD3 R21, P2, PT, R5, UR24, RZ ;  /* 0x0000001805157c10 */ /* 0x000fe2000ff5e0ff */
[----:B------:R-:W-:-:S03]  /*278d0*/  IMAD R7, R7, UR65, RZ ;  /* 0x0000004107077c24 */ /* 0x000fc6000f8e02ff */
[----:B------:R-:W-:Y:S01]  /*278e0*/  IADD3 R22, P1, PT, R6, UR24, RZ ;  /* 0x0000001806167c10 */ /* 0x000fe2000ff3e0ff */
[----:B------:R-:W-:Y:S01]  /*278f0*/  IMAD R8, R29, UR65, RZ ;  /* 0x000000411d087c24 */ /* 0x000fe2000f8e02ff */
[----:B------:R-:W-:Y:S02]  /*27900*/  IADD3 R23, P0, PT, R7, UR24, RZ ;  /* 0x0000001807177c10 */ /* 0x000fe4000ff1e0ff */
[----:B------:R-:W-:Y:S02]  /*27910*/  LEA.HI.X.SX32 R11, R3, UR25, 0x1, P5 ;  /* 0x00000019030b7c11 */ /* 0x000fe4000a8f0eff */
[----:B------:R-:W-:Y:S02]  /*27920*/  IADD3 R24, P4, PT, R8, UR24, RZ ;  /* 0x0000001808187c10 */ /* 0x000fe4000ff9e0ff */
[----:B------:R-:W-:Y:S02]  /*27930*/  LEA.HI.X.SX32 R12, R4, UR25, 0x1, P3 ;  /* 0x00000019040c7c11 */ /* 0x000fe400098f0eff */
[----:B------:R-:W-:-:S02]  /*27940*/  LEA.HI.X.SX32 R13, R5, UR25, 0x1, P2 ;  /* 0x00000019050d7c11 */ /* 0x000fc400090f0eff */
[----:B------:R-:W-:Y:S02]  /*27950*/  LEA.HI.X.SX32 R14, R6, UR25, 0x1, P1 ;  /* 0x00000019060e7c11 */ /* 0x000fe400088f0eff */
[----:B------:R-:W-:Y:S02]  /*27960*/  LEA.HI.X.SX32 R15, R7, UR25, 0x1, P0 ;  /* 0x00000019070f7c11 */ /* 0x000fe400080f0eff */
[----:B------:R-:W-:Y:S01]  /*27970*/  LEA.HI.X.SX32 R16, R8, UR25, 0x1, P4 ;  /* 0x0000001908107c11 */ /* 0x000fe2000a0f0eff */
[----:B---3--:R-:W-:Y:S02]  /*27980*/  IMAD R9, R0, UR65, RZ ;  /* 0x0000004100097c24 */ /* 0x008fe4000f8e02ff */
[----:B------:R-:W2:Y:S04]  /*27990*/  LDL.LU R0, [R1+0x56f0] ;  /* 0x0056f00001007983 */ /* 0x000ea80000300800 */
[----:B------:R-:W-:Y:S01]  /*279a0*/  STL [R1+0x312c], R17 ;  /* 0x00312c1101007387 */ /* 0x000fe20000100800 */
[----:B------:R-:W-:-:S03]  /*279b0*/  IADD3 R25, P5, PT, R9, UR24, RZ ;  /* 0x0000001809197c10 */ /* 0x000fc6000ffbe0ff */
[----:B------:R-:W-:Y:S04]  /*279c0*/  STL [R1+0x3134], R19 ;  /* 0x0031341301007387 */ /* 0x000fe80000100800 */
[----:B------:R-:W-:Y:S04]  /*279d0*/  STL [R1+0x313c], R20 ;  /* 0x00313c1401007387 */ /* 0x000fe80000100800 */
[----:B------:R-:W-:Y:S04]  /*279e0*/  STL [R1+0x3144], R21 ;  /* 0x0031441501007387 */ /* 0x000fe80000100800 */
[----:B------:R-:W-:Y:S04]  /*279f0*/  STL [R1+0x314c], R22 ;  /* 0x00314c1601007387 */ /* 0x000fe80000100800 */
[----:B------:R-:W-:Y:S04]  /*27a00*/  STL [R1+0x3154], R23 ;  /* 0x0031541701007387 */ /* 0x000fe80000100800 */
[----:B------:R-:W-:Y:S01]  /*27a10*/  STL [R1+0x315c], R24 ;  /* 0x00315c1801007387 */ /* 0x000fe20000100800 */
[----:B------:R-:W-:-:S03]  /*27a20*/  LEA.HI.X.SX32 R18, R9, UR25, 0x1, P5 ;  /* 0x0000001909127c11 */ /* 0x000fc6000a8f0eff */
[----:B------:R-:W-:Y:S04]  /*27a30*/  STL [R1+0x3128], R10 ;  /* 0x0031280a01007387 */ /* 0x000fe80000100800 */
        /* <DEDUP_REMOVED lines=8> */
[----:B------:R-:W-:Y:S04]  /*27ac0*/  STL [R1+0x327c], RZ ;  /* 0x00327cff01007387 */ /* 0x000fe80000100800 */
        /* <DEDUP_REMOVED lines=1995> */
[----:B------:R-:W-:Y:S01]  /*2f780*/  STL [R1+0x50c], RZ ;  /* 0x00050cff01007387 */ /* 0x000fe20000100800 */
[----:B------:R-:W-:-:S03]  /*2f790*/  IADD3 R4, P6, PT, R25, UR69, RZ ;  /* 0x0000004519047c10 */ /* 0x000fc6000ffde0ff */
[----:B------:R-:W-:Y:S01]  /*2f7a0*/  STL [R1+0x4f0], RZ ;  /* 0x0004f0ff01007387 */ /* 0x000fe20000100800 */
[----:B------:R-:W-:-:S03]  /*2f7b0*/  IADD3 R2, P5, PT, R24, UR69, RZ ;  /* 0x0000004518027c10 */ /* 0x000fc6000ffbe0ff */
[----:B------:R-:W-:Y:S04]  /*2f7c0*/  STL [R1+0x4f4], RZ ;  /* 0x0004f4ff01007387 */ /* 0x000fe80000100800 */
[----:B------:R-:W-:Y:S04]  /*2f7d0*/  STL [R1+0x4f8], RZ ;  /* 0x0004f8ff01007387 */ /* 0x000fe80000100800 */
[----:B------:R-:W-:Y:S01]  /*2f7e0*/  STL [R1+0x4fc], RZ ;  /* 0x0004fcff01007387 */ /* 0x000fe20000100800 */
[----:B------:R-:W-:-:S03]  /*2f7f0*/  IADD3 R3, P4, PT, R23, UR69, RZ ;  /* 0x0000004517037c10 */ /* 0x000fc6000ff9e0ff */
[----:B------:R0:W-:Y:S04]  /*2f800*/  STL [R1+0x33c4], R4 ;  /* 0x0033c40401007387 */ /* 0x0001e80000100800 */
[----:B------:R1:W-:Y:S01]  /*2f810*/  STL [R1+0x33cc], R2 ;  /* 0x0033cc0201007387 */ /* 0x0003e20000100800 */
[----:B------:R-:W-:-:S03]  /*2f820*/  USHF.R.S32.HI UR65, URZ, 0x1f, UR69 ;  /* 0x0000001fff417899 */ /* 0x000fc60008011445 */
[----:B------:R3:W-:Y:S01]  /*2f830*/  STL [R1+0x33d4], R3 ;  /* 0x0033d40301007387 */ /* 0x0007e20000100800 */
[----:B0-----:R-:W-:Y:S02]  /*2f840*/  IADD3 R4, P3, PT, R22, UR69, RZ ;  /* 0x0000004516047c10 */ /* 0x001fe4000ff7e0ff */
[----:B-1----:R-:W-:Y:S02]  /*2f850*/  IADD3 R2, P2, PT, R21, UR69, RZ ;  /* 0x0000004515027c10 */ /* 0x002fe4000ff5e0ff */
[----:B---3--:R-:W-:Y:S01]  /*2f860*/  IADD3 R3, P1, PT, R20, UR69, RZ ;  /* 0x0000004514037c10 */ /* 0x008fe2000ff3e0ff */
[----:B------:R0:W-:Y:S04]  /*2f870*/  STL [R1+0x33dc], R4 ;  /* 0x0033dc0401007387 */ /* 0x0001e80000100800 */
[----:B------:R1:W-:Y:S04]  /*2f880*/  STL [R1+0x33e4], R2 ;  /* 0x0033e40201007387 */ /* 0x0003e80000100800 */
[----:B------:R3:W-:Y:S01]  /*2f890*/  STL [R1+0x33ec], R3 ;  /* 0x0033ec0301007387 */ /* 0x0007e20000100800 */
[----:B0-----:R-:W-:-:S02]  /*2f8a0*/  IADD3 R4, P0, PT, R19, UR69, RZ ;  /* 0x0000004513047c10 */ /* 0x001fc4000ff1e0ff */
[----:B-1----:R-:W-:Y:S02]  /*2f8b0*/  IADD3.X R2, PT, PT, R18, UR65, RZ, P6, !PT ;  /* 0x0000004112027c10 */ /* 0x002fe4000b7fe4ff */
[----:B---3--:R-:W-:Y:S01]  /*2f8c0*/  IADD3 R3, P6, PT, R17, UR69, RZ ;  /* 0x0000004511037c10 */ /* 0x008fe2000ffde0ff */
[----:B------:R-:W-:Y:S04]  /*2f8d0*/  STL [R1+0x33f4], R4 ;  /* 0x0033f40401007387 */ /* 0x000fe80000100800 */
[----:B------:R0:W-:Y:S04]  /*2f8e0*/  STL [R1+0x33c0], R2 ;  /* 0x0033c00201007387 */ /* 0x0001e80000100800 */
[----:B------:R1:W-:Y:S01]  /*2f8f0*/  STL [R1+0x33fc], R3 ;  /* 0x0033fc0301007387 */ /* 0x0003e20000100800 */
[----:B0-----:R-:W-:-:S02]  /*2f900*/  IADD3.X R2, PT, PT, R16, UR65, RZ, P5, !PT ;  /* 0x0000004110027c10 */ /* 0x001fc4000affe4ff */
[----:B------:R-:W-:Y:S02]  /*2f910*/  IADD3.X R4, PT, PT, R15, UR65, RZ, P4, !PT ;  /* 0x000000410f047c10 */ /* 0x000fe4000a7fe4ff */
[----:B-1----:R-:W-:Y:S01]  /*2f920*/  IADD3.X R3, PT, PT, R14, UR65, RZ, P3, !PT ;  /* 0x000000410e037c10 */ /* 0x002fe20009ffe4ff */
[----:B------:R0:W-:Y:S04]  /*2f930*/  STL [R1+0x33c8], R2 ;  /* 0x0033c80201007387 */ /* 0x0001e80000100800 */
[----:B------:R1:W-:Y:S04]  /*2f940*/  STL [R1+0x33d0], R4 ;  /* 0x0033d00401007387 */ /* 0x0003e80000100800 */
[----:B------:R3:W-:Y:S01]  /*2f950*/  STL [R1+0x33d8], R3 ;  /* 0x0033d80301007387 */ /* 0x0007e20000100800 */
[----:B0-----:R-:W-:-:S02]  /*2f960*/  IADD3.X R2, PT, PT, R13, UR65, RZ, P2, !PT ;  /* 0x000000410d027c10 */ /* 0x001fc400097fe4ff */
[----:B-1----:R-:W-:Y:S02]  /*2f970*/  IADD3.X R4, PT, PT, R12, UR65, RZ, P1, !PT ;  /* 0x000000410c047c10 */ /* 0x002fe40008ffe4ff */
[----:B---3--:R-:W-:Y:S01]  /*2f980*/  IADD3.X R3, PT, PT, R11, UR65, RZ, P0, !PT ;  /* 0x000000410b037c10 */ /* 0x008fe200087fe4ff */
[----:B------:R0:W-:Y:S04]  /*2f990*/  STL [R1+0x33e0], R2 ;  /* 0x0033e00201007387 */ /* 0x0001e80000100800 */
[----:B------:R1:W-:Y:S04]  /*2f9a0*/  STL [R1+0x33e8], R4 ;  /* 0x0033e80401007387 */ /* 0x0003e80000100800 */
[----:B------:R3:W-:Y:S01]  /*2f9b0*/  STL [R1+0x33f0], R3 ;  /* 0x0033f00301007387 */ /* 0x0007e20000100800 */
[----:B0-----:R-:W-:-:S02]  /*2f9c0*/  IADD3.X R2, PT, PT, R10, UR65, RZ, P6, !PT ;  /* 0x000000410a027c10 */ /* 0x001fc4000b7fe4ff */
[----:B-1----:R-:W-:-:S03]  /*2f9d0*/  IADD3 R4, P6, PT, R25, UR71, RZ ;  /* 0x0000004719047c10 */ /* 0x002fc6000ffde0ff */
[----:B------:R0:W-:Y:S01]  /*2f9e0*/  STL [R1+0x33f8], R2 ;  /* 0x0033f80201007387 */ /* 0x0001e20000100800 */
[----:B---3--:R-:W-:-:S03]  /*2f9f0*/  IADD3 R3, P4, PT, R23, UR71, RZ ;  /* 0x0000004717037c10 */ /* 0x008fc6000ff9e0ff */
[----:B------:R1:W-:Y:S01]  /*2fa00*/  STL [R1+0x3404], R4 ;  /* 0x0034040401007387 */ /* 0x0003e20000100800 */
[----:B------:R-:W-:Y:S02]  /*2fa10*/  USHF.R.S32.HI UR65, URZ, 0x1f, UR71 ;  /* 0x0000001fff417899 */ /* 0x000fe40008011447 */
[----:B0-----:R-:W-:Y:S02]  /*2fa20*/  IADD3 R2, P5, PT, R24, UR71, RZ ;  /* 0x0000004718027c10 */ /* 0x001fe4000ffbe0ff */
[----:B-1----:R-:W-:-:S03]  /*2fa30*/  IADD3 R4, P3, PT, R22, UR71, RZ ;  /* 0x0000004716047c10 */ /* 0x002fc6000ff7e0ff */
[----:B------:R0:W-:Y:S04]  /*2fa40*/  STL [R1+0x340c], R2 ;  /* 0x00340c0201007387 */ /* 0x0001e80000100800 */
[----:B------:R1:W-:Y:S04]  /*2fa50*/  STL [R1+0x3414], R3 ;  /* 0x0034140301007387 */ /* 0x0003e80000100800 */
[----:B------:R3:W-:Y:S01]  /*2fa60*/  STL [R1+0x341c], R4 ;  /* 0x00341c0401007387 */ /* 0x0007e20000100800 */
[----:B0-----:R-:W-:Y:S02]  /*2fa70*/  IADD3 R2, P2, PT, R21, UR71, RZ ;  /* 0x0000004715027c10 */ /* 0x001fe4000ff5e0ff */
[----:B-1----:R-:W-:-:S02]  /*2fa80*/  IADD3 R3, P1, PT, R20, UR71, RZ ;  /* 0x0000004714037c10 */ /* 0x002fc4000ff3e0ff */
[----:B---3--:R-:W-:Y:S01]  /*2fa90*/  IADD3 R4, P0, PT, R19, UR71, RZ ;  /* 0x0000004713047c10 */ /* 0x008fe2000ff1e0ff */
[----:B------:R0:W-:Y:S04]  /*2faa0*/  STL [R1+0x3424], R2 ;  /* 0x0034240201007387 */ /* 0x0001e80000100800 */
[----:B------:R1:W-:Y:S04]  /*2fab0*/  STL [R1+0x342c], R3 ;  /* 0x00342c0301007387 */ /* 0x0003e80000100800 */
[----:B------:R3:W-:Y:S01]  /*2fac0*/  STL [R1+0x3434], R4 ;  /* 0x0034340401007387 */ /* 0x0007e20000100800 */
[----:B0-----:R-:W-:-:S02]  /*2fad0*/  IADD3.X R2, PT, PT, R18, UR65, RZ, P6, !PT ;  /* 0x0000004112027c10 */ /* 0x001fc4000b7fe4ff */
[----:B-1----:R-:W-:-:S03]  /*2fae0*/  IADD3 R3, P6, PT, R17, UR71, RZ ;  /* 0x0000004711037c10 */ /* 0x002fc6000ffde0ff */
[----:B------:R0:W-:Y:S04]  /*2faf0*/  STL [R1+0x3400], R2 ;  /* 0x0034000201007387 */ /* 0x0001e80000100800 */
[----:B------:R1:W-:Y:S01]  /*2fb00*/  STL [R1+0x343c], R3 ;  /* 0x00343c0301007387 */ /* 0x0003e20000100800 */
[----:B---3--:R-:W-:Y:S02]  /*2fb10*/  IADD3.X R4, PT, PT, R15, UR65, RZ, P4, !PT ;  /* 0x000000410f047c10 */ /* 0x008fe4000a7fe4ff */
[----:B0-----:R-:W-:Y:S02]  /*2fb20*/  IADD3.X R2, PT, PT, R16, UR65, RZ, P5, !PT ;  /* 0x0000004110027c10 */ /* 0x001fe4000affe4ff */
[----:B-1----:R-:W-:-:S03]  /*2fb30*/  IADD3.X R3, PT, PT, R14, UR65, RZ, P3, !PT ;  /* 0x000000410e037c10 */ /* 0x002fc60009ffe4ff */
[----:B------:R0:W-:Y:S04]  /*2fb40*/  STL [R1+0x3408], R2 ;  /* 0x0034080201007387 */ /* 0x0001e80000100800 */
[----:B------:R1:W-:Y:S04]  /*2fb50*/  STL [R1+0x3410], R4 ;  /* 0x0034100401007387 */ /* 0x0003e80000100800 */
[----:B------:R3:W-:Y:S01]  /*2fb60*/  STL [R1+0x3418], R3 ;  /* 0x0034180301007387 */ /* 0x0007e20000100800 */
[----:B0-----:R-:W-:Y:S02]  /*2fb70*/  IADD3.X R2, PT, PT, R13, UR65, RZ, P2, !PT ;  /* 0x000000410d027c10 */ /* 0x001fe400097fe4ff */
[----:B-1----:R-:W-:-:S02]  /*2fb80*/  IADD3.X R4, PT, PT, R12, UR65, RZ, P1, !PT ;  /* 0x000000410c047c10 */ /* 0x002fc40008ffe4ff */
        /* <DEDUP_REMOVED lines=61> */
[----:B------:R0:W-:Y:S01]  /*2ff60*/  STL [R1+0x3488], R2 ;  /* 0x0034880201007387 */ /* 0x0001e20000100800 */
[----:B------:R-:W-:-:S03]  /*2ff70*/  USHF.L.U32 UR24, UR64, 0x6, URZ ;  /* 0x0000000640187899 */ /* 0x000fc600080006ff */
[----:B------:R1:W-:Y:S01]  /*2ff80*/  STL [R1+0x3490], R4 ;  /* 0x0034900401007387 */ /* 0x0003e20000100800 */
[----:B------:R-:W-:-:S03]  /*2ff90*/  UIMAD UR64, UR5, 0x3b, URZ ;  /* 0x0000003b054078a4 */ /* 0x000fc6000f8e02ff */
[----:B------:R3:W-:Y:S01]  /*2ffa0*/  STL [R1+0x3498], R3 ;  /* 0x0034980301007387 */ /* 0x0007e20000100800 */
[----:B0-----:R-:W-:Y:S02]  /*2ffb0*/  IADD3.X R2, PT, PT, R13, UR65, RZ, P2, !PT ;  /* 0x000000410d027c10 */ /* 0x001fe400097fe4ff */
[----:B-1----:R-:W-:Y:S02]  /*2ffc0*/  IADD3.X R4, PT, PT, R12, UR65, RZ, P1, !PT ;  /* 0x000000410c047c10 */ /* 0x002fe40008ffe4ff */
[----:B---3--:R-:W-:Y:S01]  /*2ffd0*/  IADD3.X R3, PT, PT, R11, UR65, RZ, P0, !PT ;  /* 0x000000410b037c10 */ /* 0x008fe200087fe4ff */
[----:B------:R0:W-:Y:S04]  /*2ffe0*/  STL [R1+0x34a0], R2 ;  /* 0x0034a00201007387 */ /* 0x0001e80000100800 */
[----:B------:R1:W-:Y:S04]  /*2fff0*/  STL [R1+0x34a8], R4 ;  /* 0x0034a80401007387 */ /* 0x0003e80000100800 */
[----:B------:R3:W-:Y:S01]  /*30000*/  STL [R1+0x34b0], R3 ;  /* 0x0034b00301007387 */ /* 0x0007e20000100800 */
[----:B0-----:R-:W-:-:S02]  /*30010*/  IADD3.X R2, PT, PT, R10, UR65, RZ, P6, !PT ;  /* 0x000000410a027c10 */ /* 0x001fc4000b7fe4ff */
[----:B-1----:R-:W-:Y:S02]  /*30020*/  IADD3 R4, P6, PT, R25, UR64, RZ ;  /* 0x0000004019047c10 */ /* 0x002fe4000ffde0ff */
[----:B---3--:R-:W-:Y:S01]  /*30030*/  IADD3 R3, P5, PT, R24, UR64, RZ ;  /* 0x0000004018037c10 */ /* 0x008fe2000ffbe0ff */
        /* <DEDUP_REMOVED lines=11> */
[----:B-1----:R-:W-:Y:S02]  /*300f0*/  IADD3 R4, P0, PT, R19, UR64, RZ ;  /* 0x0000004013047c10 */ /* 0x002fe4000ff1e0ff */
[----:B---3--:R-:W-:Y:S01]  /*30100*/  IADD3.X R3, PT, PT, R18, UR65, RZ, P6, !PT ;  /* 0x0000004112037c10 */ /* 0x008fe2000b7fe4ff */
[----:B------:R0:W-:Y:S04]  /*30110*/  STL [R1+0x34ec], R2 ;  /* 0x0034ec0201007387 */ /* 0x0001e80000100800 */
[----:B------:R-:W-:Y:S04]  /*30120*/  STL [R1+0x34f4], R4 ;  /* 0x0034f40401007387 */ /* 0x000fe80000100800 */
[----:B------:R-:W-:Y:S01]  /*30130*/  STL [R1+0x34c0], R3 ;  /* 0x0034c00301007387 */ /* 0x000fe20000100800 */
[----:B0-----:R-:W-:-:S05]  /*30140*/  IADD3 R2, P6, PT, R17, UR64, RZ ;  /* 0x0000004011027c10 */ /* 0x001fca000ffde0ff */
[----:B------:R0:W-:Y:S04]  /*30150*/  STL [R1+0x34fc], R2 ;  /* 0x0034fc0201007387 */ /* 0x0001e80000100800 */
        /* <DEDUP_REMOVED lines=43> */
[----:B0-----:R-:W-:-:S03]  /*30410*/  IADD3.X R2, PT, PT, R16, UR65, RZ, P5, !PT ;  /* 0x0000004110027c10 */ /* 0x001fc6000affe4ff */
[----:B------:R-:W-:Y:S04]  /*30420*/  STL [R1+0x44c], RZ ;  /* 0x00044cff01007387 */ /* 0x000fe80000100800 */
[----:B------:R-:W-:Y:S04]  /*30430*/  STL [R1+0x430], RZ ;  /* 0x000430ff01007387 */ /* 0x000fe80000100800 */
[----:B------:R-:W-:Y:S04]  /*30440*/  STL [R1+0x434], RZ ;  /* 0x000434ff01007387 */ /* 0x000fe80000100800 */
[----:B------:R-:W-:Y:S01]  /*30450*/  STL [R1+0x438], RZ ;  /* 0x000438ff01007387 */ /* 0x000fe20000100800 */
[----:B------:R-:W-:-:S02]  /*30460*/  IADD3.X R4, PT, PT, R15, UR65, RZ, P4, !PT ;  /* 0x000000410f047c10 */ /* 0x000fc4000a7fe4ff */
[----:B------:R-:W-:Y:S01]  /*30470*/  IADD3.X R3, PT, PT, R14, UR65, RZ, P3, !PT ;  /* 0x000000410e037c10 */ /* 0x000fe20009ffe4ff */
        /* <DEDUP_REMOVED lines=10> */
[----:B-1----:R-:W-:Y:S01]  /*30520*/  IADD3 R4, P6, PT, R25, UR68, RZ ;  /* 0x0000004419047c10 */ /* 0x002fe2000ffde0ff */
[----:B------:R-:W-:Y:S02]  /*30530*/  USHF.R.S32.HI UR25, URZ, 0x1f, UR41 ;  /* 0x0000001fff197899 */ /* 0x000fe40008011429 */
[----:B------:R0:W-:Y:S01]  /*30540*/  STL [R1+0x34f8], R2 ;  /* 0x0034f80201007387 */ /* 0x0001e20000100800 */
[----:B---3--:R-:W-:-:S03]  /*30550*/  IADD3 R3, P4, PT, R23, UR68, RZ ;  /* 0x0000004417037c10 */ /* 0x008fc6000ff9e0ff */
[----:B------:R1:W-:Y:S01]  /*30560*/  STL [R1+0x3504], R4 ;  /* 0x0035040401007387 */ /* 0x0003e20000100800 */
[----:B------:R-:W-:Y:S02]  /*30570*/  ULEA.HI UR25, UR25, UR41, URZ, 0x6 ;  /* 0x0000002919197291 */ /* 0x000fe4000f8f30ff */
        /* <DEDUP_REMOVED lines=88> */
[----:B------:R-:W-:Y:S01]  /*30b00*/  UIMAD UR66, UR5, 0x37, URZ ;  /* 0x00000037054278a4 */ /* 0x000fe2000f8e02ff */
        /* <DEDUP_REMOVED lines=299> */
[----:B------:R1:W-:Y:S01]  /*31dc0*/  STL [R1+0x37d0], R4 ;  /* 0x0037d00401007387 */ /* 0x0003e20000100800 */
[----:B------:R-:W-:-:S03]  /*31dd0*/  USHF.L.U32 UR64, UR5, 0x6, URZ ;  /* 0x0000000605407899 */ /* 0x000fc600080006ff */
[----:B------:R3:W-:Y:S01]  /*31de0*/  STL [R1+0x37d8], R3 ;  /* 0x0037d80301007387 */ /* 0x0007e20000100800 */
[----:B------:R-:W-:Y:S01]  /*31df0*/  UIMAD UR5, UR5, 0x2e, URZ ;  /* 0x0000002e050578a4 */ /* 0x000fe2000f8e02ff */
[----:B0-----:R-:W-:Y:S02]  /*31e00*/  IADD3.X R2, PT, PT, R13, UR74, RZ, P2, !PT ;  /* 0x0000004a0d027c10 */ /* 0x001fe400097fe4ff */
        /* <DEDUP_REMOVED lines=504> */
[----:B------:R1:W-:Y:S04]  /*33d90*/  STL [R1+0x3bc4], R4 ;  /* 0x003bc40401007387 */ /* 0x0003e80000100800 */
[----:B------:R3:W-:Y:S01]  /*33da0*/  STL [R1+0x3bcc], R3 ;  /* 0x003bcc0301007387 */ /* 0x0007e20000100800 */
[----:B------:R-:W-:-:S02]  /*33db0*/  USHF.R.S32.HI UR53, URZ, 0x1f, UR56 ;  /* 0x0000001fff357899 */ /* 0x000fc40008011438 */
        /* <DEDUP_REMOVED lines=14> */
[----:B------:R-:W-:Y:S01]  /*33ea0*/  STL [R1+0x43c], RZ ;  /* 0x00043cff01007387 */ /* 0x000fe20000100800 */
[----:B------:R-:W-:Y:S02]  /*33eb0*/  USHF.R.S32.HI UR40, URZ, 0x1f, UR40 ;  /* 0x0000001fff287899 */ /* 0x000fe40008011428 */
[----:B------:R-:W-:Y:S02]  /*33ec0*/  USHF.R.S32.HI UR76, URZ, 0x1f, UR55 ;  /* 0x0000001fff4c7899 */ /* 0x000fe40008011437 */
[----:B------:R-:W-:Y:S02]  /*33ed0*/  USHF.R.S32.HI UR57, URZ, 0x1f, UR8 ;  /* 0x0000001fff397899 */ /* 0x000fe40008011408 */
[----:B------:R-:W-:-:S02]  /*33ee0*/  USHF.R.S32.HI UR41, URZ, 0x1f, UR9 ;  /* 0x0000001fff297899 */ /* 0x000fc40008011409 */
[----:B------:R-:W-:Y:S02]  /*33ef0*/  USHF.R.S32.HI UR42, URZ, 0x1f, UR10 ;  /* 0x0000001fff2a7899 */ /* 0x000fe4000801140a */
[----:B------:R-:W-:Y:S02]  /*33f00*/  USHF.R.S32.HI UR67, URZ, 0x1f, UR11 ;  /* 0x0000001fff437899 */ /* 0x000fe4000801140b */
        /* <DEDUP_REMOVED lines=23> */
[----:B------:R-:W-:Y:S01]  /*34080*/  USHF.R.S32.HI UR56, URZ, 0x1f, UR39 ;  /* 0x0000001fff387899 */ /* 0x000fe20008011427 */
[----:B0-----:R-:W-:Y:S01]  /*34090*/  IADD3.X R2, PT, PT, R16, UR53, RZ, P5, !PT ;  /* 0x0000003510027c10 */ /* 0x001fe2000affe4ff */
[----:B------:R-:W-:Y:S01]  /*340a0*/  USHF.R.S32.HI UR25, URZ, 0x6, UR25 ;  /* 0x00000006ff197899 */ /* 0x000fe20008011419 */
[----:B------:R-:W-:Y:S02]  /*340b0*/  IADD3.X R4, PT, PT, R15, UR53, RZ, P4, !PT ;  /* 0x000000350f047c10 */ /* 0x000fe4000a7fe4ff */
[----:B------:R-:W-:Y:S01]  /*340c0*/  IADD3.X R3, PT, PT, R14, UR53, RZ, P3, !PT ;  /* 0x000000350e037c10 */ /* 0x000fe20009ffe4ff */
[----:B------:R0:W-:Y:S04]  /*340d0*/  STL [R1+0x3bc8], R2 ;  /* 0x003bc80201007387 */ /* 0x0001e80000100800 */
[----:B------:R1:W-:Y:S04]  /*340e0*/  STL [R1+0x3bd0], R4 ;  /* 0x003bd00401007387 */ /* 0x0003e80000100800 */
[----:B------:R3:W-:Y:S01]  /*340f0*/  STL [R1+0x3bd8], R3 ;  /* 0x003bd80301007387 */ /* 0x0007e20000100800 */
[----:B0-----:R-:W-:-:S02]  /*34100*/  IADD3.X R2, PT, PT, R13, UR53, RZ, P2, !PT ;  /* 0x000000350d027c10 */ /* 0x001fc400097fe4ff */
[----:B-1----:R-:W-:-:S03]  /*34110*/  IADD3.X R4, PT, PT, R12, UR53, RZ, P1, !PT ;  /* 0x000000350c047c10 */ /* 0x002fc60008ffe4ff */
[----:B------:R0:W-:Y:S01]  /*34120*/  STL [R1+0x3be0], R2 ;  /* 0x003be00201007387 */ /* 0x0001e20000100800 */
[----:B---3--:R-:W-:-:S03]  /*34130*/  IADD3.X R3, PT, PT, R11, UR53, RZ, P0, !PT ;  /* 0x000000350b037c10 */ /* 0x008fc600087fe4ff */
[----:B------:R1:W-:Y:S04]  /*34140*/  STL [R1+0x3be8], R4 ;  /* 0x003be80401007387 */ /* 0x0003e80000100800 */
[----:B------:R3:W-:Y:S01]  /*34150*/  STL [R1+0x3bf0], R3 ;  /* 0x003bf00301007387 */ /* 0x0007e20000100800 */
[----:B0-----:R-:W-:Y:S01]  /*34160*/  IADD3.X R2, PT, PT, R10, UR53, RZ, P6, !PT ;  /* 0x000000350a027c10 */ /* 0x001fe2000b7fe4ff */
[----:B------:R-:W-:Y:S01]  /*34170*/  USHF.R.S32.HI UR53, URZ, 0x1f, UR64 ;  /* 0x0000001fff357899 */ /* 0x000fe20008011440 */
[----:B-1----:R-:W-:-:S03]  /*34180*/  IADD3 R4, P0, PT, R25, UR55, RZ ;  /* 0x0000003719047c10 */ /* 0x002fc6000ff1e0ff */
[----:B------:R0:W-:Y:S01]  /*34190*/  STL [R1+0x3bf8], R2 ;  /* 0x003bf80201007387 */ /* 0x0001e20000100800 */
[----:B---3--:R-:W-:-:S03]  /*341a0*/  IADD3 R3, P3, PT, R23, UR55, RZ ;  /* 0x0000003717037c10 */ /* 0x008fc6000ff7e0ff */
[----:B------:R1:W-:Y:S01]  /*341b0*/  STL [R1+0x3c04], R4 ;  /* 0x003c040401007387 */ /* 0x0003e20000100800 */
[----:B0-----:R-:W-:Y:S02]  /*341c0*/  IADD3 R2, P4, PT, R24, UR55, RZ ;  /* 0x0000003718027c10 */ /* 0x001fe4000ff9e0ff */
[----:B-1----:R-:W-:-:S03]  /*341d0*/  IADD3 R4, P2, PT, R22, UR55, RZ ;  /* 0x0000003716047c10 */ /* 0x002fc6000ff5e0ff */
[----:B------:R0:W-:Y:S04]  /*341e0*/  STL [R1+0x3c0c], R2 ;  /* 0x003c0c0201007387 */ /* 0x0001e80000100800 */
[----:B------:R1:W-:Y:S04]  /*341f0*/  STL [R1+0x3c14], R3 ;  /* 0x003c140301007387 */ /* 0x0003e80000100800 */
[----:B------:R3:W-:Y:S01]  /*34200*/  STL [R1+0x3c1c], R4 ;  /* 0x003c1c0401007387 */ /* 0x0007e20000100800 */
[----:B0-----:R-:W-:Y:S02]  /*34210*/  IADD3 R2, P6, PT, R21, UR55, RZ ;  /* 0x0000003715027c10 */ /* 0x001fe4000ffde0ff */
[----:B-1----:R-:W-:-:S03]  /*34220*/  IADD3 R3, P5, PT, R20, UR55, RZ ;  /* 0x0000003714037c10 */ /* 0x002fc6000ffbe0ff */
[----:B------:R0:W-:Y:S01]  /*34230*/  STL [R1+0x3c24], R2 ;  /* 0x003c240201007387 */ /* 0x0001e20000100800 */
[----:B---3--:R-:W-:-:S03]  /*34240*/  IADD3 R4, P1, PT, R19, UR55, RZ ;  /* 0x0000003713047c10 */ /* 0x008fc6000ff3e0ff */
[----:B------:R1:W-:Y:S04]  /*34250*/  STL [R1+0x3c2c], R3 ;  /* 0x003c2c0301007387 */ /* 0x0003e80000100800 */
[----:B------:R2:W-:Y:S01]  /*34260*/  STL [R1+0x3c34], R4 ;  /* 0x003c340401007387 */ /* 0x0005e20000100800 */
[----:B0-----:R-:W-:Y:S02]  /*34270*/  IADD3.X R2, PT, PT, R18, UR76, RZ, P0, !PT ;  /* 0x0000004c12027c10 */ /* 0x001fe400087fe4ff */
[----:B-1----:R-:W-:-:S03]  /*34280*/  IADD3 R3, P0, PT, R17, UR55, RZ ;  /* 0x0000003711037c10 */ /* 0x002fc6000ff1e0ff */
[----:B------:R0:W-:Y:S01]  /*34290*/  STL [R1+0x3c00], R2 ;  /* 0x003c000201007387 */ /* 0x0001e20000100800 */
[----:B------:R-:W-:Y:S01]  /*342a0*/  USHF.R.S32.HI UR55, URZ, 0x1f, UR24 ;  /* 0x0000001fff377899 */ /* 0x000fe20008011418 */
[C---:B--2---:R-:W-:Y:S02]  /*342b0*/  LOP3.LUT R4, R0.reuse, 0x20, RZ, 0x3c, !PT ;  /* 0x0000002000047812 */ /* 0x044fe400078e3cff */
[----:B------:R1:W-:Y:S04]  /*342c0*/  STL [R1+0x3c3c], R3 ;  /* 0x003c3c0301007387 */ /* 0x0003e80000100800 */
[----:B------:R2:W-:Y:S01]  /*342d0*/  STL [R1+0x4fb0], R4 ;  /* 0x004fb00401007387 */ /* 0x0005e20000100800 */
[C---:B0-----:R-:W-:Y:S02]  /*342e0*/  LOP3.LUT R2, R0.reuse, 0x410, RZ, 0x3c, !PT ;  /* 0x0000041000027812 */ /* 0x041fe400078e3cff */
[----:B------:R-:W-:-:S02]  /*342f0*/  LOP3.LUT R2, R0, 0x40, RZ, 0x3c, !PT ;  /* 0x0000004000027812 */ /* 0x000fc400078e3cff */
[C---:B-1----:R-:W-:Y:S02]  /*34300*/  LOP3.LUT R3, R0.reuse, 0x430, RZ, 0x3c, !PT ;  /* 0x0000043000037812 */ /* 0x042fe400078e3cff */
[----:B--2---:R-:W-:-:S03]  /*34310*/  LOP3.LUT R4, R0, 0x450, RZ, 0x3c, !PT ;  /* 0x0000045000047812 */ /* 0x004fc600078e3cff */
[----:B------:R0:W-:Y:S04]  /*34320*/  STL [R1+0x4fac], R3 ;  /* 0x004fac0301007387 */ /* 0x0001e80000100800 */
[----:B------:R1:W-:Y:S04]  /*34330*/  STL [R1+0x4fa8], R2 ;  /* 0x004fa80201007387 */ /* 0x0003e80000100800 */
[----:B------:R2:W-:Y:S01]  /*34340*/  STL [R1+0x4fa4], R4 ;  /* 0x004fa40401007387 */ /* 0x0005e20000100800 */
[C---:B0-----:R-:W-:Y:S02]  /*34350*/  LOP3.LUT R3, R0.reuse, 0x60, RZ, 0x3c, !PT ;  /* 0x0000006000037812 */ /* 0x041fe400078e3cff */
[----:B-1----:R-:W-:-:S03]  /*34360*/  LOP3.LUT R2, R0, 0x470, RZ, 0x3c, !PT ;  /* 0x0000047000027812 */ /* 0x002fc600078e3cff */
[----:B------:R0:W-:Y:S01]  /*34370*/  STL [R1+0x4fa0], R3 ;  /* 0x004fa00301007387 */ /* 0x0001e20000100800 */
[----:B--2---:R-:W-:-:S03]  /*34380*/  IADD3.X R4, PT, PT, R16, UR76, RZ, P4, !PT ;  /* 0x0000004c10047c10 */ /* 0x004fc6000a7fe4ff */
[----:B------:R1:W-:Y:S04]  /*34390*/  STL [R1+0x4f9c], R2 ;  /* 0x004f9c0201007387 */ /* 0x0003e80000100800 */
[----:B------:R2:W-:Y:S01]  /*343a0*/  STL [R1+0x3c08], R4 ;  /* 0x003c080401007387 */ /* 0x0005e20000100800 */
[----:B0-----:R-:W-:Y:S02]  /*343b0*/  IADD3 R3, P4, PT, R25, UR8, RZ ;  /* 0x0000000819037c10 */ /* 0x001fe4000ff9e0ff */
[----:B-1----:R-:W-:-:S03]  /*343c0*/  IADD3.X R2, PT, PT, R15, UR76, RZ, P3, !PT ;  /* 0x0000004c0f027c10 */ /* 0x002fc60009ffe4ff */
[----:B------:R0:W-:Y:S01]  /*343d0*/  STL [R1+0x3c44], R3 ;  /* 0x003c440301007387 */ /* 0x0001e20000100800 */
[----:B--2---:R-:W-:-:S03]  /*343e0*/  IADD3 R4, P3, PT, R24, UR8, RZ ;  /* 0x0000000818047c10 */ /* 0x004fc6000ff7e0ff */
[----:B------:R1:W-:Y:S04]  /*343f0*/  STL [R1+0x3c10], R2 ;  /* 0x003c100201007387 */ /* 0x0003e80000100800 */
[----:B------:R2:W-:Y:S01]  /*34400*/  STL [R1+0x3c4c], R4 ;  /* 0x003c4c0401007387 */ /* 0x0005e20000100800 */
[----:B0-----:R-:W-:Y:S02]  /*34410*/  IADD3.X R3, PT, PT, R14, UR76, RZ, P2, !PT ;  /* 0x0000004c0e037c10 */ /* 0x001fe400097fe4ff */
[----:B-1----:R-:W-:-:S03]  /*34420*/  IADD3 R2, P2, PT, R23, UR8, RZ ;  /* 0x0000000817027c10 */ /* 0x002fc6000ff5e0ff */
        /* <DEDUP_REMOVED lines=919> */
[----:B--2---:R-:W-:-:S03]  /*37da0*/  IADD3.X R4, PT, PT, R15, UR40, RZ, P2, !PT ;  /* 0x000000280f047c10 */ /* 0x004fc600097fe4ff */
[----:B------:R1:W-:Y:S04]  /*37db0*/  STL [R1+0x4348], R2 ;  /* 0x0043480201007387 */ /* 0x0003e80000100800 */
[----:B------:R2:W-:Y:S01]  /*37dc0*/  STL [R1+0x4350], R4 ;  /* 0x0043500401007387 */ /* 0x0005e20000100800 */
[----:B0-----:R-:W-:Y:S02]  /*37dd0*/  IADD3.X R3, PT, PT, R14, UR40, RZ, P6, !PT ;  /* 0x000000280e037c10 */ /* 0x001fe4000b7fe4ff */
[----:B-1----:R-:W-:-:S03]  /*37de0*/  IADD3.X R2, PT, PT, R13, UR40, RZ, P5, !PT ;  /* 0x000000280d027c10 */ /* 0x002fc6000affe4ff */
[----:B------:R0:W-:Y:S01]  /*37df0*/  STL [R1+0x4358], R3 ;  /* 0x0043580301007387 */ /* 0x0001e20000100800 */
[----:B--2---:R-:W-:-:S03]  /*37e00*/  IADD3.X R4, PT, PT, R12, UR40, RZ, P1, !PT ;  /* 0x000000280c047c10 */ /* 0x004fc60008ffe4ff */
[----:B------:R1:W-:Y:S04]  /*37e10*/  STL [R1+0x4360], R2 ;  /* 0x0043600201007387 */ /* 0x0003e80000100800 */
[----:B------:R2:W-:Y:S01]  /*37e20*/  STL [R1+0x4368], R4 ;  /* 0x0043680401007387 */ /* 0x0005e20000100800 */
[----:B0-----:R-:W-:Y:S02]  /*37e30*/  IADD3.X R3, PT, PT, R11, UR40, RZ, P0, !PT ;  /* 0x000000280b037c10 */ /* 0x001fe400087fe4ff */
[----:B-1----:R-:W-:-:S05]  /*37e40*/  IADD3.X R2, PT, PT, R10, UR40, RZ, P4, !PT ;  /* 0x000000280a027c10 */ /* 0x002fca000a7fe4ff */
[----:B------:R2:W-:Y:S04]  /*37e50*/  STL [R1+0x4378], R2 ;  /* 0x0043780201007387 */ /* 0x0005e80000100800 */
[----:B------:R2:W-:Y:S02]  /*37e60*/  STL [R1+0x4370], R3 ;  /* 0x0043700301007387 */ /* 0x0005e40000100800 */
.L_x_2:
[----:B0-----:R-:W3:Y:S01]  /*37e70*/  LDL R5, [R1+0x3128] ;  /* 0x0031280001057983 */ /* 0x001ee20000100800 */
[----:B--2---:R-:W0:Y:S03]  /*37e80*/  LDC R2, c[0x0][0x3a0] ;  /* 0x0000e800ff027b82 */ /* 0x004e260000000800 */
[----:B---3--:R1:W-:Y:S04]  /*37e90*/  STL [R1+0x63c4], R5 ;  /* 0x0063c40501007387 */ /* 0x0083e80000100800 */
[----:B------:R-:W2:Y:S04]  /*37ea0*/  LDL R4, [R1+0x312c] ;  /* 0x00312c0001047983 */ /* 0x000ea80000100800 */
[----:B-1----:R-:W0:Y:S04]  /*37eb0*/  LDL R5, [R1+0x327c] ;  /* 0x00327c0001057983 */ /* 0x002e280000100800 */
        /* <DEDUP_REMOVED lines=486> */
[----:B-----5:R-:W-:Y:S04]  /*39d20*/  STL [R1+0x57a0], R0 ;  /* 0x0057a00001007387 */ /* 0x020fe80000100800 */
        /* <DEDUP_REMOVED lines=110> */
[----:B------:R-:W-:Y:S01]  /*3a410*/  STL [R1+0x5b18], R0 ;  /* 0x005b180001007387 */ /* 0x000fe20000100800 */
[----:B0-----:R-:W-:-:S03]  /*3a420*/  IMAD R2, R5, -0x40, R2 ;  /* 0xffffffc005027824 */ /* 0x001fc600078e0202 */
[----:B------:R-:W-:Y:S04]  /*3a430*/  STL [R1+0x5b20], R0 ;  /* 0x005b200001007387 */ /* 0x000fe80000100800 */
[----:B------:R-:W-:Y:S04]  /*3a440*/  STL [R1+0x5b28], R0 ;  /* 0x005b280001007387 */ /* 0x000fe80000100800 */
[----:B------:R-:W-:Y:S04]  /*3a450*/  STL [R1+0x5b30], R0 ;  /* 0x005b300001007387 */ /* 0x000fe80000100800 */
[----:B------:R-:W-:Y:S04]  /*3a460*/  STL [R1+0x5b38], R0 ;  /* 0x005b380001007387 */ /* 0x000fe80000100800 */
[----:B------:R-:W2:Y:S01]  /*3a470*/  LDL.LU R5, [R1+0x63c4] ;  /* 0x0063c40001057983 */ /* 0x000ea20000300800 */
[----:B------:R-:W-:-:S02]  /*3a480*/  ISETP.GT.AND P0, PT, R2, RZ, PT ;  /* 0x000000ff0200720c */ /* 0x000fc40003f04270 */
[----:B-1----:R-:W-:-:S11]  /*3a490*/  PRMT R27, RZ, 0x7610, R27 ;  /* 0x00007610ff1b7816 */ /* 0x002fd6000000001b */
[----:B--2---:R-:W2:Y:S04]  /*3a4a0*/  @P0 LDG.E.U8 R27, desc[UR6][R4.64] ;  /* 0x00000006041b0981 */ /* 0x004ea8000c1e1100 */
[----:B--2---:R0:W-:Y:S04]  /*3a4b0*/  STL [R1+0x1af8], R27 ;  /* 0x001af81b01007387 */ /* 0x0041e80000100800 */
[----:B0-----:R-:W2:Y:S04]  /*3a4c0*/  LDL.LU R27, [R1+0x63c0] ;  /* 0x0063c000011b7983 */ /* 0x001ea80000300800 */
[----:B------:R-:W3:Y:S04]  /*3a4d0*/  LDL R4, [R1+0x3130] ;  /* 0x0031300001047983 */ /* 0x000ee80000100800 */
[----:B------:R-:W3:Y:S01]  /*3a4e0*/  LDL R5, [R1+0x3134] ;  /* 0x0031340001057983 */ /* 0x000ee20000100800 */
[----:B------:R-:W-:-:S02]  /*3a4f0*/  PRMT R29, RZ, 0x7610, R29 ;  /* 0x00007610ff1d7816 */ /* 0x000fc4000000001d */
[----:B---3--:R-:W-:-:S04]  /*3a500*/  @P0 LOP3.LUT R5, R5, R4, RZ, 0x3c, !PT ;  /* 0x0000000405050212 */ /* 0x008fc800078e3cff */
[----:B------:R-:W-:-:S04]  /*3a510*/  @P0 LOP3.LUT R4, R5, R4, RZ, 0x3c, !PT ;  /* 0x0000000405040212 */ /* 0x000fc800078e3cff */
[----:B------:R-:W-:-:S05]  /*3a520*/  @P0 LOP3.LUT R5, R5, R4, RZ, 0x3c, !PT ;  /* 0x0000000405050212 */ /* 0x000fca00078e3cff */
[----:B------:R-:W3:Y:S04]  /*3a530*/  @P0 LDG.E.U8 R29, desc[UR6][R4.64] ;  /* 0x00000006041d0981 */ /* 0x000ee8000c1e1100 */
[----:B---3--:R0:W-:Y:S04]  /*3a540*/  STL [R1+0x1af4], R29 ;  /* 0x001af41d01007387 */ /* 0x0081e80000100800 */
[----:B0-----:R-:W3:Y:S04]  /*3a550*/  LDL.LU R29, [R1+0x63bc] ;  /* 0x0063bc00011d7983 */ /* 0x001ee80000300800 */
[----:B------:R-:W4:Y:S04]  /*3a560*/  LDL R4, [R1+0x3138] ;  /* 0x0031380001047983 */ /* 0x000f280000100800 */
[----:B------:R-:W4:Y:S01]  /*3a570*/  LDL R5, [R1+0x313c] ;  /* 0x00313c0001057983 */ /* 0x000f220000100800 */
[----:B------:R-:W-:-:S02]  /*3a580*/  PRMT R28, RZ, 0x7610, R28 ;  /* 0x00007610ff1c7816 */ /* 0x000fc4000000001c */
[----:B----4-:R-:W-:-:S04]  /*3a590*/  @P0 LOP3.LUT R5, R5, R4, RZ, 0x3c, !PT ;  /* 0x0000000405050212 */ /* 0x010fc800078e3cff */
[----:B------:R-:W-:-:S04]  /*3a5a0*/  @P0 LOP3.LUT R4, R5, R4, RZ, 0x3c, !PT ;  /* 0x0000000405040212 */ /* 0x000fc800078e3cff */
[----:B------:R-:W-:-:S05]  /*3a5b0*/  @P0 LOP3.LUT R5, R5, R4, RZ, 0x3c, !PT ;  /* 0x0000000405050212 */ /* 0x000fca00078e3cff */
[----:B------:R-:W4:Y:S04]  /*3a5c0*/  @P0 LDG.E.U8 R28, desc[UR6][R4.64] ;  /* 0x00000006041c0981 */ /* 0x000f28000c1e1100 */
[----:B----4-:R0:W-:Y:S04]  /*3a5d0*/  STL [R1+0x1af0], R28 ;  /* 0x001af01c01007387 */ /* 0x0101e80000100800 */
[----:B0-----:R-:W4:Y:S04]  /*3a5e0*/  LDL.LU R28, [R1+0x63b8] ;  /* 0x0063b800011c7983 */ /* 0x001f280000300800 */
[----:B------:R-:W2:Y:S04]  /*3a5f0*/  LDL R4, [R1+0x3140] ;  /* 0x0031400001047983 */ /* 0x000ea80000100800 */
[----:B------:R-:W2:Y:S01]  /*3a600*/  LDL R5, [R1+0x3144] ;  /* 0x0031440001057983 */ /* 0x000ea20000100800 */
[----:B---3--:R-:W-:-:S02]  /*3a610*/  PRMT R29, RZ, 0x7610, R29 ;  /* 0x00007610ff1d7816 */ /* 0x008fc4000000001d */
[----:B--2---:R-:W-:-:S04]  /*3a620*/  @P0 LOP3.LUT R5, R5, R4, RZ, 0x3c, !PT ;  /* 0x0000000405050212 */ /* 0x004fc800078e3cff */
[----:B------:R-:W-:-:S04]  /*3a630*/  @P0 LOP3.LUT R4, R5, R4, RZ, 0x3c, !PT ;  /* 0x0000000405040212 */ /* 0x000fc800078e3cff */
[----:B------:R-:W-:-:S05]  /*3a640*/  @P0 LOP3.LUT R5, R5, R4, RZ, 0x3c, !PT ;  /* 0x0000000405050212 */ /* 0x000fca00078e3cff */
[----:B------:R-:W2:Y:S04]  /*3a650*/  @P0 LDG.E.U8 R29, desc[UR6][R4.64] ;  /* 0x00000006041d0981 */ /* 0x000ea8000c1e1100 */
[----:B--2---:R0:W-:Y:S04]  /*3a660*/  STL [R1+0x1aec], R29 ;  /* 0x001aec1d01007387 */ /* 0x0041e80000100800 */
[----:B0-----:R-:W2:Y:S04]  /*3a670*/  LDL.LU R29, [R1+0x63b4] ;  /* 0x0063b400011d7983 */ /* 0x001ea80000300800 */
[----:B------:R-:W3:Y:S04]  /*3a680*/  LDL R4, [R1+0x3148] ;  /* 0x0031480001047983 */ /* 0x000ee80000100800 */
[----:B------:R-:W3:Y:S01]  /*3a690*/  LDL R5, [R1+0x314c] ;  /* 0x00314c0001057983 */ /* 0x000ee20000100800 */
[----:B----4-:R-:W-:-:S02]  /*3a6a0*/  PRMT R28, RZ, 0x7610, R28 ;  /* 0x00007610ff1c7816 */ /* 0x010fc4000000001c */
        /* <DEDUP_REMOVED lines=8> */
[----:B--2---:R-:W-:-:S02]  /*3a730*/  PRMT R29, RZ, 0x7610, R29 ;  /* 0x00007610ff1d7816 */ /* 0x004fc4000000001d */
[----:B----4-:R-:W-:-:S04]  /*3a740*/  @P0 LOP3.LUT R5, R5, R4, RZ, 0x3c, !PT ;  /* 0x0000000405050212 */ /* 0x010fc800078e3cff */
[----:B------:R-:W-:-:S04]  /*3a750*/  @P0 LOP3.LUT R4, R5, R4, RZ, 0x3c, !PT ;  /* 0x0000000405040212 */ /* 0x000fc800078e3cff */
[----:B------:R-:W-:-:S05]  /*3a760*/  @P0 LOP3.LUT R5, R5, R4, RZ, 0x3c, !PT ;  /* 0x0000000405050212 */ /* 0x000fca00078e3cff */
[----:B------:R-:W2:Y:S04]  /*3a770*/  @P0 LDG.E.U8 R29, desc[UR6][R4.64] ;  /* 0x00000006041d0981 */ /* 0x000ea8000c1e1100 */
[----:B--2---:R0:W-:Y:S04]  /*3a780*/  STL [R1+0x1ae4], R29 ;  /* 0x001ae41d01007387 */ /* 0x0041e80000100800 */
[----:B0-----:R-:W2:Y:S04]  /*3a790*/  LDL.LU R29, [R1+0x63ac] ;  /* 0x0063ac00011d7983 */ /* 0x001ea80000300800 */
[----:B------:R-:W4:Y:S04]  /*3a7a0*/  LDL R4, [R1+0x3158] ;  /* 0x0031580001047983 */ /* 0x000f280000100800 */
[----:B------:R-:W4:Y:S01]  /*3a7b0*/  LDL R5, [R1+0x315c] ;  /* 0x00315c0001057983 */ /* 0x000f220000100800 */
[----:B---3--:R-:W-:-:S02]  /*3a7c0*/  PRMT R28, RZ, 0x7610, R28 ;  /* 0x00007610ff1c7816 */ /* 0x008fc4000000001c */
[----:B----4-:R-:W-:-:S04]  /*3a7d0*/  @P0 LOP3.LUT R5, R5, R4, RZ, 0x3c, !PT ;  /* 0x0000000405050212 */ /* 0x010fc800078e3cff */
        /* <DEDUP_REMOVED lines=11> */
[----:B------:R-:W2:Y:S01]  /*3a890*/  @P0 LDG.E.U8 R29, desc[UR6][R4.64] ;  /* 0x00000006041d0981 */ /* 0x000ea2000c1e1100 */
[----:B------:R-:W-:-:S03]  /*3a8a0*/  ISETP.GT.AND P1, PT, R2, 0x1, PT ;  /* 0x000000010200780c */ /* 0x000fc60003f24270 */
        /* <DEDUP_REMOVED lines=4159> */
[----:B------:R-:W4:Y:S01]  /*4aca0*/  @P1 LDG.E.U8 R27, desc[UR6][R4.64] ;  /* 0x00000006041b1981 */ /* 0x000f22000c1e1100 */
[----:B------:R-:W-:-:S03]  /*4acb0*/  ISETP.GT.AND P0, PT, R2, 0x3a, PT ;  /* 0x0000003a0200780c */ /* 0x000fc60003f04270 */
[----:B----4-:R0:W-:Y:S04]  /*4acc0*/  STL [R1+0x5c], R27 ;  /* 0x00005c1b01007387 */ /* 0x0101e80000100800 */
[----:B0-----:R-:W4:Y:S04]  /*4acd0*/  LDL.LU R27, [R1+0x5c84] ;  /* 0x005c8400011b7983 */ /* 0x001f280000300800 */
[----:B------:R-:W2:Y:S04]  /*4ace0*/  LDL R4, [R1+0x3538] ;  /* 0x0035380001047983 */ /* 0x000ea80000100800 */
[----:B------:R-:W2:Y:S01]  /*4acf0*/  LDL R5, [R1+0x353c] ;  /* 0x00353c0001057983 */ /* 0x000ea20000100800 */
[----:B------:R-:W-:-:S02]  /*4ad00*/  PRMT R26, RZ, 0x7610, R26 ;  /* 0x00007610ff1a7816 */ /* 0x000fc4000000001a */
[----:B--2---:R-:W-:-:S04]  /*4ad10*/  @P0 LOP3.LUT R5, R5, R4, RZ, 0x3c, !PT ;  /* 0x0000000405050212 */ /* 0x004fc800078e3cff */
[----:B------:R-:W-:-:S04]  /*4ad20*/  @P0 LOP3.LUT R4, R5, R4, RZ, 0x3c, !PT ;  /* 0x0000000405040212 */ /* 0x000fc800078e3cff */
[----:B------:R-:W-:-:S05]  /*4ad30*/  @P0 LOP3.LUT R5, R5, R4, RZ, 0x3c, !PT ;  /* 0x0000000405050212 */ /* 0x000fca00078e3cff */
[----:B------:R-:W2:Y:S04]  /*4ad40*/  @P0 LDG.E.U8 R26, desc[UR6][R4.64] ;  /* 0x00000006041a0981 */ /* 0x000ea8000c1e1100 */
[----:B--2---:R0:W-:Y:S04]  /*4ad50*/  STL [R1+0x58], R26 ;  /* 0x0000581a01007387 */ /* 0x0041e80000100800 */
[----:B0-----:R-:W2:Y:S04]  /*4ad60*/  LDL.LU R26, [R1+0x5c80] ;  /* 0x005c8000011a7983 */ /* 0x001ea80000300800 */
        /* <DEDUP_REMOVED lines=60> */
[----:B------:R-:W2:Y:S01]  /*4b130*/  @P0 LDG.E.U8 R19, desc[UR6][R4.64] ;  /* 0x0000000604130981 */ /* 0x000ea2000c1e1100 */
[----:B------:R-:W-:-:S03]  /*4b140*/  ISETP.GT.AND P1, PT, R2, 0x3b, PT ;  /* 0x0000003b0200780c */ /* 0x000fc60003f24270 */
        /* <DEDUP_REMOVED lines=117> */
[----:B------:R0:W2:Y:S04]  /*4b8a0*/  @P0 LDG.E.U8 R0, desc[UR6][R4.64] ;  /* 0x0000000604000981 */ /* 0x0000a8000c1e1100 */
[----:B------:R-:W0:Y:S04]  /*4b8b0*/  LDL R4, [R1+0x3490] ;  /* 0x0034900001047983 */ /* 0x000e280000100800 */
[----:B------:R-:W0:Y:S01]  /*4b8c0*/  LDL R5, [R1+0x3494] ;  /* 0x0034940001057983 */ /* 0x000e220000100800 */
[----:B------:R-:W-:Y:S02]  /*4b8d0*/  PRMT R6, RZ, 0x7610, R6 ;  /* 0x00007610ff067816 */ /* 0x000fe40000000006 */
[----:B0-----:R-:W-:-:S04]  /*4b8e0*/  @P0 LOP3.LUT R5, R5, R4, RZ, 0x3c, !PT ;  /* 0x0000000405050212 */ /* 0x001fc800078e3cff */
[----:B------:R-:W-:-:S04]  /*4b8f0*/  @P0 LOP3.LUT R4, R5, R4, RZ, 0x3c, !PT ;  /* 0x0000000405040212 */ /* 0x000fc800078e3cff */
[----:B------:R-:W-:-:S05]  /*4b900*/  @P0 LOP3.LUT R5, R5, R4, RZ, 0x3c, !PT ;  /* 0x0000000405050212 */ /* 0x000fca00078e3cff */
[----:B------:R-:W3:Y:S04]  /*4b910*/  @P0 LDG.E.U8 R6, desc[UR6][R4.64] ;  /* 0x0000000604060981 */ /* 0x000ee8000c1e1100 */
[----:B--2---:R0:W-:Y:S04]  /*4b920*/  STL [R1+0x8], R0 ;  /* 0x0000080001007387 */ /* 0x0041e80000100800 */
[----:B0-----:R-:W2:Y:S04]  /*4b930*/  LDL R0, [R1+0x3474] ;  /* 0x0034740001007983 */ /* 0x001ea80000100800 */
[----:B---3--:R0:W-:Y:S04]  /*4b940*/  STL [R1+0x4], R6 ;  /* 0x0000040601007387 */ /* 0x0081e80000100800 */
[----:B0-----:R-:W3:Y:S04]  /*4b950*/  LDL.LU R6, [R1+0x5c30] ;  /* 0x005c300001067983 */ /* 0x001ee80000300800 */
[----:B------:R-:W2:Y:S04]  /*4b960*/  LDL R4, [R1+0x3488] ;  /* 0x0034880001047983 */ /* 0x000ea80000100800 */
[----:B------:R-:W2:Y:S01]  /*4b970*/  LDL R5, [R1+0x348c] ;  /* 0x00348c0001057983 */ /* 0x000ea20000100800 */
[----:B------:R-:W-:-:S02]  /*4b980*/  PRMT R3, RZ, 0x7610, R3 ;  /* 0x00007610ff037816 */ /* 0x000fc40000000003 */
[----:B--2---:R-:W-:-:S04]  /*4b990*/  @P0 LOP3.LUT R5, R5, R4, RZ, 0x3c, !PT ;  /* 0x0000000405050212 */ /* 0x004fc800078e3cff */
[----:B------:R-:W-:-:S04]  /*4b9a0*/  @P0 LOP3.LUT R4, R5, R4, RZ, 0x3c, !PT ;  /* 0x0000000405040212 */ /* 0x000fc800078e3cff */
[----:B------:R-:W-:-:S05]  /*4b9b0*/  @P0 LOP3.LUT R5, R5, R4, RZ, 0x3c, !PT ;  /* 0x0000000405050212 */ /* 0x000fca00078e3cff */
[----:B------:R-:W2:Y:S04]  /*4b9c0*/  @P0 LDG.E.U8 R3, desc[UR6][R4.64] ;  /* 0x0000000604030981 */ /* 0x000ea8000c1e1100 */
[----:B--2---:R0:W-:Y:S04]  /*4b9d0*/  STL [R1], R3 ;  /* 0x0000000301007387 */ /* 0x0041e80000100800 */
        /* <DEDUP_REMOVED lines=10> */
[----:B------:R-:W-:Y:S02]  /*4ba80*/  ISETP.GT.AND P1, PT, R2, 0x3d, PT ;  /* 0x0000003d0200780c */ /* 0x000fe40003f24270 */
[----:B------:R-:W-:-:S11]  /*4ba90*/  PRMT R28, RZ, 0x7610, R28 ;  /* 0x00007610ff1c7816 */ /* 0x000fd6000000001c */
[----:B0-----:R-:W-:-:S04]  /*4baa0*/  @P1 LOP3.LUT R5, R5, R4, RZ, 0x3c, !PT ;  /* 0x0000000405051212 */ /* 0x001fc800078e3cff */
[----:B------:R-:W-:-:S04]  /*4bab0*/  @P1 LOP3.LUT R4, R5, R4, RZ, 0x3c, !PT ;  /* 0x0000000405041212 */ /* 0x000fc800078e3cff */
[----:B------:R-:W-:Y:S01]  /*4bac0*/  @P1 LOP3.LUT R5, R5, R4, RZ, 0x3c, !PT ;  /* 0x0000000405051212 */ /* 0x000fe200078e3cff */
[----:B--2---:R0:W-:Y:S04]  /*4bad0*/  STL [R1+0x5c10], R29 ;  /* 0x005c101d01007387 */ /* 0x0041e80000100800 */
[----:B------:R1:W2:Y:S04]  /*4bae0*/  @P1 LDG.E.U8 R28, desc[UR6][R4.64] ;  /* 0x00000006041c1981 */ /* 0x0002a8000c1e1100 */
[----:B0-----:R-:W3:Y:S01]  /*4baf0*/  LDL R29, [R1+0x3470] ;  /* 0x00347000011d7983 */ /* 0x001ee20000100800 */
[----:B----4-:R-:W-:Y:S01]  /*4bb00*/  PRMT R27, RZ, 0x7610, R27 ;  /* 0x00007610ff1b7816 */ /* 0x010fe2000000001b */
[----:B-1----:R-:W-:-:S02]  /*4bb10*/  @P1 IMAD.MOV.U32 R4, RZ, RZ, R0 ;  /* 0x000000ffff041224 */ /* 0x002fc400078e0000 */
[----:B--2---:R0:W-:Y:S01]  /*4bb20*/  STL [R1+0x5be0], R28 ;  /* 0x005be01c01007387 */ /* 0x0041e20000100800 */
[----:B------:R-:W-:-:S03]  /*4bb30*/  PRMT R26, RZ, 0x7610, R26 ;  /* 0x00007610ff1a7816 */ /* 0x000fc6000000001a */
[----:B------:R-:W2:Y:S01]  /*4bb40*/  LDL R0, [R1+0x3454] ;  /* 0x0034540001007983 */ /* 0x000ea20000100800 */
[----:B---3--:R-:W-:-:S03]  /*4bb50*/  @P1 IMAD.MOV.U32 R5, RZ, RZ, R29 ;  /* 0x000000ffff051224 */ /* 0x008fc600078e001d */
[----:B------:R-:W3:Y:S04]  /*4bb60*/  LDL R29, [R1+0x3450] ;  /* 0x00345000011d7983 */ /* 0x000ee80000100800 */
[----:B0-----:R-:W4:Y:S04]  /*4bb70*/  LDL R28, [R1+0x346c] ;  /* 0x00346c00011c7983 */ /* 0x001f280000100800 */
[----:B------:R4:W2:Y:S04]  /*4bb80*/  @P1 LDG.E.U8 R27, desc[UR6][R4.64] ;  /* 0x00000006041b1981 */ /* 0x0008a8000c1e1100 */
[----:B------:R-:W3:Y:S01]  /*4bb90*/  LDL R5, [R1+0x3468] ;  /* 0x0034680001057983 */ /* 0x000ee20000100800 */
[----:B----4-:R-:W-:-:S03]  /*4bba0*/  @P1 IMAD.MOV.U32 R4, RZ, RZ, R28 ;  /* 0x000000ffff041224 */ /* 0x010fc600078e001c */
[----:B--2---:R0:W-:Y:S04]  /*4bbb0*/  STL [R1+0x5be4], R27 ;  /* 0x005be41b01007387 */ /* 0x0041e80000100800 */
[----:B------:R-:W2:Y:S04]  /*4bbc0*/  LDL R28, [R1+0x3448] ;  /* 0x00344800011c7983 */ /* 0x000ea80000100800 */
[----:B---3--:R-:W3:Y:S04]  /*4bbd0*/  @P1 LDG.E.U8 R26, desc[UR6][R4.64] ;  /* 0x00000006041a1981 */ /* 0x008ee8000c1e1100 */
[----:B0-----:R-:W4:Y:S04]  /*4bbe0*/  LDL R27, [R1+0x344c] ;  /* 0x00344c00011b7983 */ /* 0x001f280000100800 */
[----:B------:R-:W2:Y:S04]  /*4bbf0*/  LDL R4, [R1+0x3460] ;  /* 0x0034600001047983 */ /* 0x000ea80000100800 */
[----:B------:R-:W2:Y:S01]  /*4bc00*/  LDL R5, [R1+0x3464] ;  /* 0x0034640001057983 */ /* 0x000ea20000100800 */
[----:B------:R-:W-:-:S03]  /*4bc10*/  PRMT R25, RZ, 0x7610, R25 ;  /* 0x00007610ff197816 */ /* 0x000fc60000000019 */
[----:B---3--:R0:W-:Y:S04]  /*4bc20*/  STL [R1+0x5be8], R26 ;  /* 0x005be81a01007387 */ /* 0x0081e80000100800 */
[----:B0-----:R-:W3:Y:S01]  /*4bc30*/  LDL R26, [R1+0x345c] ;  /* 0x00345c00011a7983 */ /* 0x001ee20000100800 */
[----:B--2---:R-:W-:-:S04]  /*4bc40*/  @P1 LOP3.LUT R5, R5, R4, RZ, 0x3c, !PT ;  /* 0x0000000405051212 */ /* 0x004fc800078e3cff */
[----:B------:R-:W-:-:S04]  /*4bc50*/  @P1 LOP3.LUT R4, R5, R4, RZ, 0x3c, !PT ;  /* 0x0000000405041212 */ /* 0x000fc800078e3cff */
[----:B------:R-:W-:-:S05]  /*4bc60*/  @P1 LOP3.LUT R5, R5, R4, RZ, 0x3c, !PT ;  /* 0x0000000405051212 */ /* 0x000fca00078e3cff */
[----:B------:R3:W2:Y:S04]  /*4bc70*/  @P1 LDG.E.U8 R25, desc[UR6][R4.64] ;  /* 0x0000000604191981 */ /* 0x0006a8000c1e1100 */
[----:B------:R-:W2:Y:S01]  /*4bc80*/  LDL R5, [R1+0x3458] ;  /* 0x0034580001057983 */ /* 0x000ea20000100800 */
[----:B------:R-:W-:Y:S01]  /*4bc90*/  PRMT R24, RZ, 0x7610, R24 ;  /* 0x00007610ff187816 */ /* 0x000fe20000000018 */
[----:B---3--:R-:W-:-:S05]  /*4bca0*/  @P1 IMAD.MOV.U32 R4, RZ, RZ, R26 ;  /* 0x000000ffff041224 */ /* 0x008fca00078e001a */
[----:B--2---:R0:W2:Y:S04]  /*4bcb0*/  @P1 LDG.E.U8 R24, desc[UR6][R4.64] ;  /* 0x0000000604181981 */ /* 0x0040a8000c1e1100 */
[----:B------:R1:W-:Y:S04]  /*4bcc0*/  STL [R1+0x5bec], R25 ;  /* 0x005bec1901007387 */ /* 0x0003e80000100800 */
[----:B------:R-:W3:Y:S04]  /*4bcd0*/  LDL R26, [R1+0x3440] ;  /* 0x00344000011a7983 */ /* 0x000ee80000100800 */
[----:B-1----:R-:W3:Y:S01]  /*4bce0*/  LDL R25, [R1+0x3444] ;  /* 0x0034440001197983 */ /* 0x002ee20000100800 */
[----:B------:R-:W-:Y:S01]  /*4bcf0*/  PRMT R23, RZ, 0x7610, R23 ;  /* 0x00007610ff177816 */ /* 0x000fe20000000017 */
[----:B0-----:R-:W-:-:S02]  /*4bd00*/  @P1 IMAD.MOV.U32 R4, RZ, RZ, R0 ;  /* 0x000000ffff041224 */ /* 0x001fc400078e0000 */
[----:B------:R-:W-:-:S05]  /*4bd10*/  @P1 IMAD.MOV.U32 R5, RZ, RZ, R29 ;  /* 0x000000ffff051224 */ /* 0x000fca00078e001d */
[----:B------:R4:W3:Y:S01]  /*4bd20*/  @P1 LDG.E.U8 R23, desc[UR6][R4.64] ;  /* 0x0000000604171981 */ /* 0x0008e2000c1e1100 */
[----:B------:R-:W-:Y:S02]  /*4bd30*/  PRMT R22, RZ, 0x7610, R22 ;  /* 0x00007610ff167816 */ /* 0x000fe40000000016 */
[----:B------:R-:W-:Y:S01]  /*4bd40*/  PRMT R21, RZ, 0x7610, R21 ;  /* 0x00007610ff157816 */ /* 0x000fe20000000015 */
[----:B----4-:R-:W-:Y:S02]  /*4bd50*/  @P1 IMAD.MOV.U32 R4, RZ, RZ, R27 ;  /* 0x000000ffff041224 */ /* 0x010fe400078e001b */
[----:B------:R-:W-:-:S05]  /*4bd60*/  @P1 IMAD.MOV.U32 R5, RZ, RZ, R28 ;  /* 0x000000ffff051224 */ /* 0x000fca00078e001c */
[----:B------:R3:W4:Y:S04]  /*4bd70*/  @P1 LDG.E.U8 R22, desc[UR6][R4.64] ;  /* 0x0000000604161981 */ /* 0x000728000c1e1100 */
[----:B--2---:R0:W-:Y:S04]  /*4bd80*/  STL [R1+0x5bf0], R24 ;  /* 0x005bf01801007387 */ /* 0x0041e80000100800 */
[----:B------:R-:W2:Y:S04]  /*4bd90*/  LDL R0, [R1+0x343c] ;  /* 0x00343c0001007983 */ /* 0x000ea80000100800 */
[----:B0-----:R-:W2:Y:S01]  /*4bda0*/  LDL R24, [R1+0x3438] ;  /* 0x0034380001187983 */ /* 0x001ea20000100800 */
[----:B---3--:R-:W-:-:S02]  /*4bdb0*/  @P1 IMAD.MOV.U32 R4, RZ, RZ, R25 ;  /* 0x000000ffff041224 */ /* 0x008fc400078e0019 */
[----:B------:R-:W-:-:S05]  /*4bdc0*/  @P1 IMAD.MOV.U32 R5, RZ, RZ, R26 ;  /* 0x000000ffff051224 */ /* 0x000fca00078e001a */
[----:B------:R2:W3:Y:S01]  /*4bdd0*/  @P1 LDG.E.U8 R21, desc[UR6][R4.64] ;  /* 0x0000000604151981 */ /* 0x0004e2000c1e1100 */
[----:B------:R-:W-:Y:S02]  /*4bde0*/  ISETP.GT.AND P0, PT, R2, 0x3e, PT ;  /* 0x0000003e0200780c */ /* 0x000fe40003f04270 */
[----:B------:R-:W-:Y:S01]  /*4bdf0*/  PRMT R20, RZ, 0x7610, R20 ;  /* 0x00007610ff147816 */ /* 0x000fe20000000014 */
[----:B------:R0:W-:Y:S04]  /*4be00*/  STL [R1+0x5bf4], R23 ;  /* 0x005bf41701007387 */ /* 0x0001e80000100800 */
[----:B------:R-:W3:Y:S04]  /*4be10*/  LDL R29, [R1+0x3430] ;  /* 0x00343000011d7983 */ /* 0x000ee80000100800 */
[----:B------:R-:W3:Y:S04]  /*4be20*/  LDL R28, [R1+0x3434] ;  /* 0x00343400011c7983 */ /* 0x000ee80000100800 */
[----:B----4-:R1:W-:Y:S04]  /*4be30*/  STL [R1+0x5bf8], R22 ;  /* 0x005bf81601007387 */ /* 0x0103e80000100800 */
[----:B------:R-:W4:Y:S04]  /*4be40*/  LDL R27, [R1+0x3428] ;  /* 0x00342800011b7983 */ /* 0x000f280000100800 */
[----:B------:R-:W4:Y:S01]  /*4be50*/  LDL R26, [R1+0x342c] ;  /* 0x00342c00011a7983 */ /* 0x000f220000100800 */
[----:B--2---:R-:W-:-:S02]  /*4be60*/  @P0 IMAD.MOV.U32 R4, RZ, RZ, R0 ;  /* 0x000000ffff040224 */ /* 0x004fc400078e0000 */
[----:B------:R-:W-:-:S05]  /*4be70*/  @P0 IMAD.MOV.U32 R5, RZ, RZ, R24 ;  /* 0x000000ffff050224 */ /* 0x000fca00078e0018 */
[----:B------:R2:W4:Y:S04]  /*4be80*/  @P0 LDG.E.U8 R20, desc[UR6][R4.64] ;  /* 0x0000000604140981 */ /* 0x000528000c1e1100 */
[----:B---3--:R3:W-:Y:S04]  /*4be90*/  STL [R1+0x5bfc], R21 ;  /* 0x005bfc1501007387 */ /* 0x0087e80000100800 */
[----:B------:R-:W3:Y:S04]  /*4bea0*/  LDL R25, [R1+0x3420] ;  /* 0x0034200001197983 */ /* 0x000ee80000100800 */
[----:B------:R-:W3:Y:S04]  /*4beb0*/  LDL R24, [R1+0x3424] ;  /* 0x0034240001187983 */ /* 0x000ee80000100800 */
[----:B0-----:R-:W3:Y:S04]  /*4bec0*/  LDL R23, [R1+0x3418] ;  /* 0x0034180001177983 */ /* 0x001ee80000100800 */
[----:B------:R-:W3:Y:S01]  /*4bed0*/  LDL R0, [R1+0x341c] ;  /* 0x00341c0001007983 */ /* 0x000ee20000100800 */
[----:B------:R-:W-:Y:S01]  /*4bee0*/  PRMT R19, RZ, 0x7610, R19 ;  /* 0x00007610ff137816 */ /* 0x000fe20000000013 */
[----:B--2---:R-:W-:-:S02]  /*4bef0*/  @P0 IMAD.MOV.U32 R4, RZ, RZ, R28 ;  /* 0x000000ffff040224 */ /* 0x004fc400078e001c */
[----:B------:R-:W-:-:S05]  /*4bf00*/  @P0 IMAD.MOV.U32 R5, RZ, RZ, R29 ;  /* 0x000000ffff050224 */ /* 0x000fca00078e001d */
[----:B------:R4:W2:Y:S01]  /*4bf10*/  @P0 LDG.E.U8 R19, desc[UR6][R4.64] ;  /* 0x0000000604130981 */ /* 0x0008a2000c1e1100 */
[----:B------:R-:W-:Y:S02]  /*4bf20*/  PRMT R18, RZ, 0x7610, R18 ;  /* 0x00007610ff127816 */ /* 0x000fe40000000012 */
[----:B------:R-:W-:Y:S01]  /*4bf30*/  PRMT R17, RZ, 0x7610, R17 ;  /* 0x00007610ff117816 */ /* 0x000fe20000000011 */
[----:B----4-:R-:W-:Y:S02]  /*4bf40*/  @P0 IMAD.MOV.U32 R4, RZ, RZ, R26 ;  /* 0x000000ffff040224 */ /* 0x010fe400078e001a */
[----:B------:R-:W-:-:S05]  /*4bf50*/  @P0 IMAD.MOV.U32 R5, RZ, RZ, R27 ;  /* 0x000000ffff050224 */ /* 0x000fca00078e001b */
[----:B------:R0:W4:Y:S01]  /*4bf60*/  @P0 LDG.E.U8 R18, desc[UR6][R4.64] ;  /* 0x0000000604120981 */ /* 0x000122000c1e1100 */
[----:B------:R-:W-:-:S03]  /*4bf70*/  PRMT R16, RZ, 0x7610, R16 ;  /* 0x00007610ff107816 */ /* 0x000fc60000000010 */
[----:B------:R0:W-:Y:S04]  /*4bf80*/  STL [R1+0x5bb4], R20 ;  /* 0x005bb41401007387 */ /* 0x0001e80000100800 */
[----:B-1----:R-:W4:Y:S04]  /*4bf90*/  LDL R22, [R1+0x3410] ;  /* 0x0034100001167983 */ /* 0x002f280000100800 */
[----:B---3--:R-:W3:Y:S01]  /*4bfa0*/  LDL R21, [R1+0x3414] ;  /* 0x0034140001157983 */ /* 0x008ee20000100800 */
[----:B0-----:R-:W-:Y:S02]  /*4bfb0*/  @P0 IMAD.MOV.U32 R4, RZ, RZ, R24 ;  /* 0x000000ffff040224 */ /* 0x001fe400078e0018 */
[----:B------:R-:W-:-:S05]  /*4bfc0*/  @P0 IMAD.MOV.U32 R5, RZ, RZ, R25 ;  /* 0x000000ffff050224 */ /* 0x000fca00078e0019 */
[----:B------:R0:W3:Y:S02]  /*4bfd0*/  @P0 LDG.E.U8 R17, desc[UR6][R4.64] ;  /* 0x0000000604110981 */ /* 0x0000e4000c1e1100 */
[----:B0-----:R-:W-:Y:S02]  /*4bfe0*/  @P0 IMAD.MOV.U32 R4, RZ, RZ, R0 ;  /* 0x000000ffff040224 */ /* 0x001fe400078e0000 */
[----:B------:R-:W-:-:S05]  /*4bff0*/  @P0 IMAD.MOV.U32 R5, RZ, RZ, R23 ;  /* 0x000000ffff050224 */ /* 0x000fca00078e0017 */
[----:B------:R0:W3:Y:S01]  /*4c000*/  @P0 LDG.E.U8 R16, desc[UR6][R4.64] ;  /* 0x0000000604100981 */ /* 0x0000e2000c1e1100 */
[----:B------:R-:W-:-:S03]  /*4c010*/  PRMT R15, RZ, 0x7610, R15 ;  /* 0x00007610ff0f7816 */ /* 0x000fc6000000000f */
[----:B--2---:R1:W-:Y:S04]  /*4c020*/  STL [R1+0x5bb8], R19 ;  /* 0x005bb81301007387 */ /* 0x0043e80000100800 */
[----:B------:R-:W2:Y:S04]  /*4c030*/  LDL R20, [R1+0x3408] ;  /* 0x0034080001147983 */ /* 0x000ea80000100800 */
[----:B-1----:R-:W2:Y:S04]  /*4c040*/  LDL R19, [R1+0x340c] ;  /* 0x00340c0001137983 */ /* 0x002ea80000100800 */
[----:B----4-:R1:W-:Y:S01]  /*4c050*/  STL [R1+0x5bbc], R18 ;  /* 0x005bbc1201007387 */ /* 0x0103e20000100800 */
[----:B0-----:R-:W-:-:S02]  /*4c060*/  @P0 IMAD.MOV.U32 R5, RZ, RZ, R22 ;  /* 0x000000ffff050224 */ /* 0x001fc400078e0016 */
[----:B---3--:R-:W-:-:S05]  /*4c070*/  @P0 IMAD.MOV.U32 R4, RZ, RZ, R21 ;  /* 0x000000ffff040224 */ /* 0x008fca00078e0015 */
[----:B------:R2:W3:Y:S04]  /*4c080*/  @P0 LDG.E.U8 R15, desc[UR6][R4.64] ;  /* 0x00000006040f0981 */ /* 0x0004e8000c1e1100 */
[----:B------:R0:W-:Y:S04]  /*4c090*/  STL [R1+0x5bc0], R17 ;  /* 0x005bc01101007387 */ /* 0x0001e80000100800 */
[----:B-1----:R-:W4:Y:S04]  /*4c0a0*/  LDL R18, [R1+0x3400] ;  /* 0x0034000001127983 */ /* 0x002f280000100800 */
[----:B------:R-:W4:Y:S04]  /*4c0b0*/  LDL R0, [R1+0x3404] ;  /* 0x0034040001007983 */ /* 0x000f280000100800 */
[----:B------:R1:W-:Y:S04]  /*4c0c0*/  STL [R1+0x5bc4], R16 ;  /* 0x005bc41001007387 */ /* 0x0003e80000100800 */
[----:B0-----:R-:W4:Y:S04]  /*4c0d0*/  LDL R17, [R1+0x33f8] ;  /* 0x0033f80001117983 */ /* 0x001f280000100800 */
[----:B-1----:R-:W4:Y:S01]  /*4c0e0*/  LDL R16, [R1+0x33fc] ;  /* 0x0033fc0001107983 */ /* 0x002f220000100800 */
[----:B------:R-:W-:Y:S01]  /*4c0f0*/  PRMT R14, RZ, 0x7610, R14 ;  /* 0x00007610ff0e7816 */ /* 0x000fe2000000000e */
[----:B--2---:R-:W-:-:S02]  /*4c100*/  @P0 IMAD.MOV.U32 R4, RZ, RZ, R19 ;  /* 0x000000ffff040224 */ /* 0x004fc400078e0013 */
[----:B------:R-:W-:-:S05]  /*4c110*/  @P0 IMAD.MOV.U32 R5, RZ, RZ, R20 ;  /* 0x000000ffff050224 */ /* 0x000fca00078e0014 */
[----:B------:R4:W2:Y:S01]  /*4c120*/  @P0 LDG.E.U8 R14, desc[UR6][R4.64] ;  /* 0x00000006040e0981 */ /* 0x0008a2000c1e1100 */
[----:B------:R-:W-:Y:S02]  /*4c130*/  ISETP.GT.AND P1, PT, R2, 0x3f, PT ;  /* 0x0000003f0200780c */ /* 0x000fe40003f24270 */
[----:B------:R-:W-:Y:S02]  /*4c140*/  PRMT R13, RZ, 0x7610, R13 ;  /* 0x00007610ff0d7816 */ /* 0x000fe4000000000d */
[----:B------:R-:W-:Y:S01]  /*4c150*/  PRMT R12, RZ, 0x7610, R12 ;  /* 0x00007610ff0c7816 */ /* 0x000fe2000000000c */
[----:B---3--:R0:W-:Y:S04]  /*4c160*/  STL [R1+0x5bc8], R15 ;  /* 0x005bc80f01007387 */ /* 0x0081e80000100800 */
[----:B------:R-:W3:Y:S04]  /*4c170*/  LDL R21, [R1+0x33f0] ;  /* 0x0033f00001157983 */ /* 0x000ee80000100800 */
[----:B0-----:R-:W3:Y:S01]  /*4c180*/  LDL R15, [R1+0x33f4] ;  /* 0x0033f400010f7983 */ /* 0x001ee20000100800 */
[----:B----4-:R-:W-:-:S02]  /*4c190*/  @P0 IMAD.MOV.U32 R4, RZ, RZ, R0 ;  /* 0x000000ffff040224 */ /* 0x010fc400078e0000 */
[----:B------:R-:W-:-:S05]  /*4c1a0*/  @P0 IMAD.MOV.U32 R5, RZ, RZ, R18 ;  /* 0x000000ffff050224 */ /* 0x000fca00078e0012 */
[----:B------:R0:W4:Y:S02]  /*4c1b0*/  @P0 LDG.E.U8 R13, desc[UR6][R4.64] ;  /* 0x00000006040d0981 */ /* 0x000124000c1e1100 */
[----:B0-----:R-:W-:Y:S02]  /*4c1c0*/  @P1 IMAD.MOV.U32 R5, RZ, RZ, R17 ;  /* 0x000000ffff051224 */ /* 0x001fe400078e0011 */
[----:B------:R-:W-:-:S05]  /*4c1d0*/  @P1 IMAD.MOV.U32 R4, RZ, RZ, R16 ;  /* 0x000000ffff041224 */ /* 0x000fca00078e0010 */
[----:B------:R3:W4:Y:S01]  /*4c1e0*/  @P1 LDG.E.U8 R12, desc[UR6][R4.64] ;  /* 0x00000006040c1981 */ /* 0x000722000c1e1100 */
[----:B------:R-:W-:-:S03]  /*4c1f0*/  PRMT R11, RZ, 0x7610, R11 ;  /* 0x00007610ff0b7816 */ /* 0x000fc6000000000b */
[----:B--2---:R0:W-:Y:S04]  /*4c200*/  STL [R1+0x5bb0], R14 ;  /* 0x005bb00e01007387 */ /* 0x0041e80000100800 */
[----:B------:R-:W2:Y:S04]  /*4c210*/  LDL R0, [R1+0x33ec] ;  /* 0x0033ec0001007983 */ /* 0x000ea80000100800 */
[----:B------:R-:W2:Y:S01]  /*4c220*/  LDL R20, [R1+0x33e8] ;  /* 0x0033e80001147983 */ /* 0x000ea20000100800 */
[----:B---3--:R-:W-:Y:S02]  /*4c230*/  @P1 IMAD.MOV.U32 R5, RZ, RZ, R21 ;  /* 0x000000ffff051224 */ /* 0x008fe400078e0015 */
[----:B------:R-:W-:-:S05]  /*4c240*/  @P1 IMAD.MOV.U32 R4, RZ, RZ, R15 ;  /* 0x000000ffff041224 */ /* 0x000fca00078e000f */
[----:B------:R2:W3:Y:S04]  /*4c250*/  @P1 LDG.E.U8 R11, desc[UR6][R4.64] ;  /* 0x00000006040b1981 */ /* 0x0004e8000c1e1100 */
[----:B----4-:R1:W-:Y:S04]  /*4c260*/  STL [R1+0x5bcc], R13 ;  /* 0x005bcc0d01007387 */ /* 0x0103e80000100800 */
[----:B------:R-:W4:Y:S04]  /*4c270*/  LDL R19, [R1+0x33e0] ;  /* 0x0033e00001137983 */ /* 0x000f280000100800 */
[----:B------:R-:W4:Y:S04]  /*4c280*/  LDL R18, [R1+0x33e4] ;  /* 0x0033e40001127983 */ /* 0x000f280000100800 */
[----:B------:R-:W4:Y:S04]  /*4c290*/  LDL R17, [R1+0x33d8] ;  /* 0x0033d80001117983 */ /* 0x000f280000100800 */
[----:B------:R-:W4:Y:S04]  /*4c2a0*/  LDL R16, [R1+0x33dc] ;  /* 0x0033dc0001107983 */ /* 0x000f280000100800 */
[----:B------:R1:W-:Y:S04]  /*4c2b0*/  STL [R1+0x5b3c], R12 ;  /* 0x005b3c0c01007387 */ /* 0x0003e80000100800 */
[----:B------:R-:W4:Y:S04]  /*4c2c0*/  LDL R15, [R1+0x33d0] ;  /* 0x0033d000010f7983 */ /* 0x000f280000100800 */
[----:B0-----:R-:W4:Y:S04]  /*4c2d0*/  LDL R14, [R1+0x33d4] ;  /* 0x0033d400010e7983 */ /* 0x001f280000100800 */
[----:B-1----:R-:W4:Y:S04]  /*4c2e0*/  LDL R13, [R1+0x33c8] ;  /* 0x0033c800010d7983 */ /* 0x002f280000100800 */
[----:B------:R-:W4:Y:S01]  /*4c2f0*/  LDL R12, [R1+0x33cc] ;  /* 0x0033cc00010c7983 */ /* 0x000f220000100800 */
[----:B--2---:R-:W-:Y:S01]  /*4c300*/  @P1 IMAD.MOV.U32 R4, RZ, RZ, R0 ;  /* 0x000000ffff041224 */ /* 0x004fe200078e0000 */
[----:B------:R-:W-:Y:S01]  /*4c310*/  PRMT R10, RZ, 0x7610, R10 ;  /* 0x00007610ff0a7816 */ /* 0x000fe2000000000a */
[----:B------:R-:W-:Y:S01]  /*4c320*/  @P1 IMAD.MOV.U32 R5, RZ, RZ, R20 ;  /* 0x000000ffff051224 */ /* 0x000fe200078e0014 */
[----:B------:R-:W-:-:S04]  /*4c330*/  PRMT R9, RZ, 0x7610, R9 ;  /* 0x00007610ff097816 */ /* 0x000fc80000000009 */
[----:B------:R4:W2:Y:S01]  /*4c340*/  @P1 LDG.E.U8 R10, desc[UR6][R4.64] ;  /* 0x00000006040a1981 */ /* 0x0008a2000c1e1100 */
[----:B------:R-:W-:Y:S02]  /*4c350*/  PRMT R8, RZ, 0x7610, R8 ;  /* 0x00007610ff087816 */ /* 0x000fe40000000008 */
        /* <DEDUP_REMOVED lines=10> */
[----:B------:R0:W4:Y:S02]  /*4c400*/  @P1 LDG.E.U8 R8, desc[UR6][R4.64] ;  /* 0x0000000604081981 */ /* 0x000124000c1e1100 */
[----:B0-----:R-:W-:Y:S02]  /*4c410*/  @P1 IMAD.MOV.U32 R4, RZ, RZ, R14 ;  /* 0x000000ffff041224 */ /* 0x001fe400078e000e */
[----:B------:R-:W-:-:S05]  /*4c420*/  @P1 IMAD.MOV.U32 R5, RZ, RZ, R15 ;  /* 0x000000ffff051224 */ /* 0x000fca00078e000f */
[----:B------:R0:W4:Y:S02]  /*4c430*/  @P1 LDG.E.U8 R7, desc[UR6][R4.64] ;  /* 0x0000000604071981 */ /* 0x000124000c1e1100 */
[----:B0-----:R-:W-:Y:S02]  /*4c440*/  @P1 IMAD.MOV.U32 R4, RZ, RZ, R12 ;  /* 0x000000ffff041224 */ /* 0x001fe400078e000c */
[----:B------:R-:W-:-:S05]  /*4c450*/  @P1 IMAD.MOV.U32 R5, RZ, RZ, R13 ;  /* 0x000000ffff051224 */ /* 0x000fca00078e000d */
[----:B------:R3:W4:Y:S01]  /*4c460*/  @P1 LDG.E.U8 R6, desc[UR6][R4.64] ;  /* 0x0000000604061981 */ /* 0x000722000c1e1100 */
[----:B------:R-:W-:-:S03]  /*4c470*/  PRMT R3, RZ, 0x7610, R3 ;  /* 0x00007610ff037816 */ /* 0x000fc60000000003 */
[----:B--2---:R-:W-:Y:S01]  /*4c480*/  STL [R1+0x5b44], R10 ;  /* 0x005b440a01007387 */ /* 0x004fe20000100800 */
[----:B---3--:R-:W-:Y:S02]  /*4c490*/  @P1 IMAD.MOV.U32 R4, RZ, RZ, R0 ;  /* 0x000000ffff041224 */ /* 0x008fe400078e0000 */
[----:B------:R-:W-:-:S05]  /*4c4a0*/  @P1 IMAD.MOV.U32 R5, RZ, RZ, R11 ;  /* 0x000000ffff051224 */ /* 0x000fca00078e000b */
[----:B------:R-:W2:Y:S04]  /*4c4b0*/  @P1 LDG.E.U8 R3, desc[UR6][R4.64] ;  /* 0x0000000604031981 */ /* 0x000ea8000c1e1100 */
[----:B----4-:R-:W-:Y:S01]  /*4c4c0*/  STL [R1+0x5b48], R9 ;  /* 0x005b480901007387 */ /* 0x010fe20000100800 */
[----:B------:R-:W0:Y:S01]  /*4c4d0*/  S2R R24, SR_TID.X ;  /* 0x0000000000187919 */ /* 0x000e220000002100 */
[----:B------:R-:W-:Y:S06]  /*4c4e0*/  BAR.SYNC.DEFER_BLOCKING 0x0 ;  /* 0x0000000000007b1d */ /* 0x000fec0000010000 */
[----:B------:R-:W-:Y:S04]  /*4c4f0*/  STL [R1+0x5b4c], R8 ;  /* 0x005b4c0801007387 */ /* 0x000fe80000100800 */
[----:B------:R-:W-:Y:S04]  /*4c500*/  STL [R1+0x5b50], R7 ;  /* 0x005b500701007387 */ /* 0x000fe80000100800 */
[----:B------:R-:W-:Y:S04]  /*4c510*/  STL [R1+0x5b54], R6 ;  /* 0x005b540601007387 */ /* 0x000fe80000100800 */
[----:B------:R-:W3:Y:S04]  /*4c520*/  LDL.LU R21, [R1+0x1af8] ;  /* 0x001af80001157983 */ /* 0x000ee80000300800 */
[----:B------:R-:W4:Y:S04]  /*4c530*/  LDL.LU R27, [R1+0x1af4] ;  /* 0x001af400011b7983 */ /* 0x000f280000300800 */
[----:B------:R-:W3:Y:S04]  /*4c540*/  LDL.LU R26, [R1+0x1af0] ;  /* 0x001af000011a7983 */ /* 0x000ee80000300800 */
[----:B------:R-:W3:Y:S04]  /*4c550*/  LDL.LU R23, [R1+0x1aec] ;  /* 0x001aec0001177983 */ /* 0x000ee80000300800 */
[----:B------:R-:W3:Y:S04]  /*4c560*/  LDL.LU R22, [R1+0x1ae8] ;  /* 0x001ae80001167983 */ /* 0x000ee80000300800 */
[----:B------:R-:W3:Y:S04]  /*4c570*/  LDL.LU R28, [R1+0x1ae4] ;  /* 0x001ae400011c7983 */ /* 0x000ee80000300800 */
[----:B------:R-:W3:Y:S04]  /*4c580*/  LDL.LU R29, [R1+0x1ae0] ;  /* 0x001ae000011d7983 */ /* 0x000ee80000300800 */
[----:B------:R-:W3:Y:S01]  /*4c590*/  LDL.LU R25, [R1+0x1adc] ;  /* 0x001adc0001197983 */ /* 0x000ee20000300800 */
[----:B0-----:R-:W-:-:S03]  /*4c5a0*/  LOP3.LUT R0, R24, 0x3f, RZ, 0xc0, !PT ;  /* 0x0000003f18007812 */ /* 0x001fc600078ec0ff */
[----:B--2---:R-:W-:Y:S04]  /*4c5b0*/  STL [R1+0x5b58], R3 ;  /* 0x005b580301007387 */ /* 0x004fe80000100800 */
        /* <DEDUP_REMOVED lines=118> */
[----:B---3--:R-:W-:Y:S04]  /*4cd20*/  STS.U8 [R0+UR4], R21 ;  /* 0x0000001500007988 */ /* 0x008fe80008000004 */
[----:B----4-:R1:W-:Y:S04]  /*4cd30*/  STS.U8 [R0+UR4+0x40], R27 ;  /* 0x0000401b00007988 */ /* 0x0103e80008000004 */
[----:B0-----:R-:W2:Y:S04]  /*4cd40*/  LDL.LU R4, [R1+0x19c8] ;  /* 0x0019c80001047983 */ /* 0x001ea80000300800 */
[----:B------:R-:W3:Y:S04]  /*4cd50*/  LDL.LU R3, [R1+0x19c4] ;  /* 0x0019c40001037983 */ /* 0x000ee80000300800 */
[----:B-1----:R-:W4:Y:S04]  /*4cd60*/  LDL.LU R27, [R1+0x19c0] ;  /* 0x0019c000011b7983 */ /* 0x002f280000300800 */
[----:B------:R0:W-:Y:S04]  /*4cd70*/  STS.U8 [R0+UR4+0x80], R26 ;  /* 0x0000801a00007988 */ /* 0x0001e80008000004 */
[----:B------:R1:W-:Y:S04]  /*4cd80*/  STS.U8 [R0+UR4+0xc0], R23 ;  /* 0x0000c01700007988 */ /* 0x0003e80008000004 */
[----:B0-----:R-:W4:Y:S04]  /*4cd90*/  LDL.LU R26, [R1+0x19bc] ;  /* 0x0019bc00011a7983 */ /* 0x001f280000300800 */
[----:B-1----:R-:W4:Y:S04]  /*4cda0*/  LDL.LU R23, [R1+0x19b8] ;  /* 0x0019b80001177983 */ /* 0x002f280000300800 */
[----:B------:R-:W4:Y:S04]  /*4cdb0*/  LDL.LU R6, [R1+0x19b4] ;  /* 0x0019b40001067983 */ /* 0x000f280000300800 */
[----:B------:R-:W4:Y:S04]  /*4cdc0*/  LDL.LU R7, [R1+0x19b0] ;  /* 0x0019b00001077983 */ /* 0x000f280000300800 */
[----:B------:R-:W4:Y:S04]  /*4cdd0*/  LDL.LU R8, [R1+0x199c] ;  /* 0x00199c0001087983 */ /* 0x000f280000300800 */
[----:B------:R-:W4:Y:S04]  /*4cde0*/  LDL.LU R9, [R1+0x1798] ;  /* 0x0017980001097983 */ /* 0x000f280000300800 */
[----:B------:R-:W4:Y:S04]  /*4cdf0*/  LDL.LU R10, [R1+0x1794] ;  /* 0x00179400010a7983 */ /* 0x000f280000300800 */
[----:B------:R-:W4:Y:S04]  /*4ce00*/  LDL.LU R11, [R1+0x1790] ;  /* 0x00179000010b7983 */ /* 0x000f280000300800 */
[----:B------:R0:W-:Y:S04]  /*4ce10*/  STS.U8 [R0+UR4+0x100], R22 ;  /* 0x0001001600007988 */ /* 0x0001e80008000004 */
[----:B------:R-:W4:Y:S04]  /*4ce20*/  LDL.LU R12, [R1+0x178c] ;  /* 0x00178c00010c7983 */ /* 0x000f280000300800 */
[----:B------:R1:W-:Y:S04]  /*4ce30*/  STS.U8 [R0+UR4+0x140], R28 ;  /* 0x0001401c00007988 */ /* 0x0003e80008000004 */
[----:B0-----:R-:W4:Y:S04]  /*4ce40*/  LDL.LU R22, [R1+0x1788] ;  /* 0x0017880001167983 */ /* 0x001f280000300800 */
[----:B------:R-:W4:Y:S04]  /*4ce50*/  LDL.LU R13, [R1+0x1784] ;  /* 0x00178400010d7983 */ /* 0x000f280000300800 */
[----:B------:R-:W4:Y:S04]  /*4ce60*/  LDL.LU R14, [R1+0x1780] ;  /* 0x00178000010e7983 */ /* 0x000f280000300800 */
[----:B------:R-:W4:Y:S04]  /*4ce70*/  LDL.LU R15, [R1+0x175c] ;  /* 0x00175c00010f7983 */ /* 0x000f280000300800 */
[----:B------:R-:W4:Y:S04]  /*4ce80*/  LDL.LU R16, [R1+0x1528] ;  /* 0x0015280001107983 */ /* 0x000f280000300800 */
[----:B-1----:R-:W4:Y:S04]  /*4ce90*/  LDL.LU R28, [R1+0x1524] ;  /* 0x00152400011c7983 */ /* 0x002f280000300800 */
        /* <DEDUP_REMOVED lines=9> */
[----:B--2---:R-:W-:Y:S04]  /*4cf30*/  STS.U8 [R0+UR4+0x1040], R4 ;  /* 0x0010400400007988 */ /* 0x004fe80008000004 */
[----:B---3--:R-:W-:Y:S04]  /*4cf40*/  STS.U8 [R0+UR4+0x1000], R3 ;  /* 0x0010000300007988 */ /* 0x008fe80008000004 */
[----:B----4-:R0:W-:Y:S04]  /*4cf50*/  STS.U8 [R0+UR4+0x10c0], R27 ;  /* 0x0010c01b00007988 */ /* 0x0101e80008000004 */
[----:B0-----:R-:W2:Y:S04]  /*4cf60*/  LDL.LU R27, [R1+0x394] ;  /* 0x00039400011b7983 */ /* 0x001ea80000300800 */
[----:B------:R0:W-:Y:S04]  /*4cf70*/  STS.U8 [R0+UR4+0x1080], R26 ;  /* 0x0010801a00007988 */ /* 0x0001e80008000004 */
[----:B------:R1:W-:Y:S04]  /*4cf80*/  STS.U8 [R0+UR4+0x1140], R23 ;  /* 0x0011401700007988 */ /* 0x0003e80008000004 */
[----:B0-----:R-:W3:Y:S04]  /*4cf90*/  LDL.LU R26, [R1+0x390] ;  /* 0x00039000011a7983 */ /* 0x001ee80000300800 */
[----:B-1----:R-:W4:Y:S04]  /*4cfa0*/  LDL.LU R23, [R1+0x38c] ;  /* 0x00038c0001177983 */ /* 0x002f280000300800 */
[----:B------:R-:W-:Y:S04]  /*4cfb0*/  STS.U8 [R0+UR4+0x1100], R6 ;  /* 0x0011000600007988 */ /* 0x000fe80008000004 */
[----:B------:R-:W-:Y:S04]  /*4cfc0*/  STS.U8 [R0+UR4+0x11c0], R7 ;  /* 0x0011c00700007988 */ /* 0x000fe80008000004 */
[----:B------:R-:W-:Y:S04]  /*4cfd0*/  STS.U8 [R0+UR4+0x1180], R8 ;  /* 0x0011800800007988 */ /* 0x000fe80008000004 */
[----:B------:R-:W-:Y:S04]  /*4cfe0*/  STS.U8 [R0+UR4+0x2000], R9 ;  /* 0x0020000900007988 */ /* 0x000fe80008000004 */
[----:B------:R-:W-:Y:S04]  /*4cff0*/  STS.U8 [R0+UR4+0x2040], R10 ;  /* 0x0020400a00007988 */ /* 0x000fe80008000004 */
[----:B------:R-:W-:Y:S04]  /*4d000*/  STS.U8 [R0+UR4+0x2080], R11 ;  /* 0x0020800b00007988 */ /* 0x000fe80008000004 */
[----:B------:R-:W-:Y:S04]  /*4d010*/  STS.U8 [R0+UR4+0x20c0], R12 ;  /* 0x0020c00c00007988 */ /* 0x000fe80008000004 */
[----:B------:R0:W-:Y:S04]  /*4d020*/  STS.U8 [R0+UR4+0x2100], R22 ;  /* 0x0021001600007988 */ /* 0x0001e80008000004 */
[----:B------:R-:W-:Y:S04]  /*4d030*/  STS.U8 [R0+UR4+0x2140], R13 ;  /* 0x0021400d00007988 */ /* 0x000fe80008000004 */
[----:B------:R-:W-:Y:S04]  /*4d040*/  STS.U8 [R0+UR4+0x2180], R14 ;  /* 0x0021800e00007988 */ /* 0x000fe80008000004 */
[----:B------:R-:W-:Y:S04]  /*4d050*/  STS.U8 [R0+UR4+0x21c0], R15 ;  /* 0x0021c00f00007988 */ /* 0x000fe80008000004 */
[----:B------:R-:W-:Y:S04]  /*4d060*/  STS.U8 [R0+UR4+0x3040], R16 ;  /* 0x0030401000007988 */ /* 0x000fe80008000004 */
[----:B------:R1:W-:Y:S04]  /*4d070*/  STS.U8 [R0+UR4+0x3000], R28 ;  /* 0x0030001c00007988 */ /* 0x0003e80008000004 */
[----:B------:R-:W-:Y:S04]  /*4d080*/  STS.U8 [R0+UR4+0x30c0], R17 ;  /* 0x0030c01100007988 */ /* 0x000fe80008000004 */
[----:B0-----:R-:W4:Y:S04]  /*4d090*/  LDL.LU R22, [R1+0x388] ;  /* 0x0003880001167983 */ /* 0x001f280000300800 */
[----:B-1----:R-:W4:Y:S04]  /*4d0a0*/  LDL.LU R28, [R1+0x384] ;  /* 0x00038400011c7983 */ /* 0x002f280000300800 */
[----:B------:R0:W-:Y:S04]  /*4d0b0*/  STS.U8 [R0+UR4+0x3080], R29 ;  /* 0x0030801d00007988 */ /* 0x0001e80008000004 */
[----:B------:R-:W-:Y:S04]  /*4d0c0*/  STS.U8 [R0+UR4+0x3140], R18 ;  /* 0x0031401200007988 */ /* 0x000fe80008000004 */
[----:B------:R-:W-:Y:S04]  /*4d0d0*/  STS.U8 [R0+UR4+0x3100], R19 ;  /* 0x0031001300007988 */ /* 0x000fe80008000004 */
[----:B------:R-:W-:Y:S04]  /*4d0e0*/  STS.U8 [R0+UR4+0x31c0], R20 ;  /* 0x0031c01400007988 */ /* 0x000fe80008000004 */
[----:B------:R-:W-:Y:S04]  /*4d0f0*/  STS.U8 [R0+UR4+0x3180], R21 ;  /* 0x0031801500007988 */ /* 0x000fe80008000004 */
[----:B0-----:R-:W4:Y:S04]  /*4d100*/  LDL.LU R29, [R1+0x380] ;  /* 0x00038000011d7983 */ /* 0x001f280000300800 */
[----:B------:R-:W4:Y:S04]  /*4d110*/  LDL.LU R4, [R1+0x37c] ;  /* 0x00037c0001047983 */ /* 0x000f280000300800 */
[----:B------:R0:W-:Y:S04]  /*4d120*/  STS.U8 [R0+UR4+0x4000], R25 ;  /* 0x0040001900007988 */ /* 0x0001e80008000004 */
[----:B------:R-:W4:Y:S04]  /*4d130*/  LDL.LU R3, [R1+0x298] ;  /* 0x0002980001037983 */ /* 0x000f280000300800 */
[----:B0-----:R-:W4:Y:S04]  /*4d140*/  LDL.LU R25, [R1+0x294] ;  /* 0x0002940001197983 */ /* 0x001f280000300800 */
[----:B--2---:R0:W-:Y:S04]  /*4d150*/  STS.U8 [R0+UR4+0x4040], R27 ;  /* 0x0040401b00007988 */ /* 0x0041e80008000004 */
[----:B0-----:R-:W2:Y:S04]  /*4d160*/  LDL.LU R27, [R1+0x290] ;  /* 0x00029000011b7983 */ /* 0x001ea80000300800 */
[----:B---3--:R0:W-:Y:S04]  /*4d170*/  STS.U8 [R0+UR4+0x4080], R26 ;  /* 0x0040801a00007988 */ /* 0x0081e80008000004 */
[----:B----4-:R1:W-:Y:S04]  /*4d180*/  STS.U8 [R0+UR4+0x40c0], R23 ;  /* 0x0040c01700007988 */ /* 0x0103e80008000004 */
[----:B0-----:R-:W3:Y:S04]  /*4d190*/  LDL.LU R26, [R1+0x28c] ;  /* 0x00028c00011a7983 */ /* 0x001ee80000300800 */
[----:B------:R-:W4:Y:S04]  /*4d1a0*/  LDL.LU R6, [R1+0x288] ;  /* 0x0002880001067983 */ /* 0x000f280000300800 */
[----:B------:R-:W4:Y:S04]  /*4d1b0*/  LDL.LU R7, [R1+0x284] ;  /* 0x0002840001077983 */ /* 0x000f280000300800 */
[----:B------:R-:W4:Y:S04]  /*4d1c0*/  LDL.LU R8, [R1+0x280] ;  /* 0x0002800001087983 */ /* 0x000f280000300800 */
[----:B------:R-:W4:Y:S04]  /*4d1d0*/  LDL.LU R9, [R1+0x27c] ;  /* 0x00027c0001097983 */ /* 0x000f280000300800 */
[----:B------:R-:W4:Y:S04]  /*4d1e0*/  LDL.LU R10, [R1+0x198] ;  /* 0x00019800010a7983 */ /* 0x000f280000300800 */
[----:B------:R-:W4:Y:S04]  /*4d1f0*/  LDL.LU R11, [R1+0x194] ;  /* 0x00019400010b7983 */ /* 0x000f280000300800 */
[----:B------:R-:W4:Y:S04]  /*4d200*/  LDL.LU R12, [R1+0x190] ;  /* 0x00019000010c7983 */ /* 0x000f280000300800 */
[----:B-1----:R-:W4:Y:S04]  /*4d210*/  LDL.LU R23, [R1+0x18c] ;  /* 0x00018c0001177983 */ /* 0x002f280000300800 */
[----:B------:R-:W4:Y:S04]  /*4d220*/  LDL.LU R13, [R1+0x188] ;  /* 0x00018800010d7983 */ /* 0x000f280000300800 */
[----:B------:R-:W4:Y:S04]  /*4d230*/  LDL.LU R14, [R1+0x184] ;  /* 0x00018400010e7983 */ /* 0x000f280000300800 */
[----:B------:R-:W4:Y:S04]  /*4d240*/  LDL.LU R15, [R1+0x180] ;  /* 0x00018000010f7983 */ /* 0x000f280000300800 */
[----:B------:R-:W4:Y:S04]  /*4d250*/  LDL.LU R16, [R1+0x17c] ;  /* 0x00017c0001107983 */ /* 0x000f280000300800 */
[----:B------:R-:W4:Y:S04]  /*4d260*/  LDL.LU R21, [R1+0x98] ;  /* 0x0000980001157983 */ /* 0x000f280000300800 */
[----:B------:R-:W-:Y:S04]  /*4d270*/  STS.U8 [R0+UR4+0x4100], R22 ;  /* 0x0041001600007988 */ /* 0x000fe80008000004 */
[----:B------:R0:W-:Y:S04]  /*4d280*/  STS.U8 [R0+UR4+0x4140], R28 ;  /* 0x0041401c00007988 */ /* 0x0001e80008000004 */
[----:B------:R-:W4:Y:S04]  /*4d290*/  LDL.LU R17, [R1+0x94] ;  /* 0x0000940001117983 */ /* 0x000f280000300800 */
[----:B0-----:R-:W4:Y:S04]  /*4d2a0*/  LDL.LU R28, [R1+0x90] ;  /* 0x00009000011c7983 */ /* 0x001f280000300800 */
[----:B------:R-:W4:Y:S04]  /*4d2b0*/  LDL.LU R18, [R1+0x8c] ;  /* 0x00008c0001127983 */ /* 0x000f280000300800 */
[----:B------:R-:W4:Y:S04]  /*4d2c0*/  LDL.LU R19, [R1+0x88] ;  /* 0x0000880001137983 */ /* 0x000f280000300800 */
[----:B------:R-:W4:Y:S04]  /*4d2d0*/  LDL.LU R20, [R1+0x84] ;  /* 0x0000840001147983 */ /* 0x000f280000300800 */
[----:B------:R0:W-:Y:S04]  /*4d2e0*/  STS.U8 [R0+UR4+0x4180], R29 ;  /* 0x0041801d00007988 */ /* 0x0001e80008000004 */
[----:B------:R-:W4:Y:S04]  /*4d2f0*/  LDL.LU R22, [R1+0x80] ;  /* 0x0000800001167983 */ /* 0x000f280000300800 */
[----:B------:R-:W-:Y:S04]  /*4d300*/  STS.U8 [R0+UR4+0x41c0], R4 ;  /* 0x0041c00400007988 */ /* 0x000fe80008000004 */
[----:B------:R-:W-:Y:S04]  /*4d310*/  STS.U8 [R0+UR4+0x5040], R3 ;  /* 0x0050400300007988 */ /* 0x000fe80008000004 */
[----:B0-----:R-:W4:Y:S04]  /*4d320*/  LDL.LU R29, [R1+0x7c] ;  /* 0x00007c00011d7983 */ /* 0x001f280000300800 */
[----:B------:R0:W-:Y:S04]  /*4d330*/  STS.U8 [R0+UR4+0x5000], R25 ;  /* 0x0050001900007988 */ /* 0x0001e80008000004 */
[----:B0-----:R-:W4:Y:S04]  /*4d340*/  LDL.LU R25, [R1+0x1ad8] ;  /* 0x001ad80001197983 */ /* 0x001f280000300800 */
[----:B--2---:R0:W-:Y:S04]  /*4d350*/  STS.U8 [R0+UR4+0x50c0], R27 ;  /* 0x0050c01b00007988 */ /* 0x0041e80008000004 */
[----:B0-----:R-:W2:Y:S04]  /*4d360*/  LDL.LU R27, [R1+0x1ad4] ;  /* 0x001ad400011b7983 */ /* 0x001ea80000300800 */
[----:B---3--:R0:W-:Y:S04]  /*4d370*/  STS.U8 [R0+UR4+0x5080], R26 ;  /* 0x0050801a00007988 */ /* 0x0081e80008000004 */
[----:B----4-:R-:W-:Y:S04]  /*4d380*/  STS.U8 [R0+UR4+0x5140], R6 ;  /* 0x0051400600007988 */ /* 0x010fe80008000004 */
[----:B------:R-:W-:Y:S04]  /*4d390*/  STS.U8 [R0+UR4+0x5100], R7 ;  /* 0x0051000700007988 */ /* 0x000fe80008000004 */
        /* <DEDUP_REMOVED lines=11> */
[----:B0-----:R-:W3:Y:S01]  /*4d450*/  LDL.LU R26, [R1+0x1ad0] ;  /* 0x001ad000011a7983 */ /* 0x001ee20000300800 */
[----:B-1----:R-:W0:Y:S03]  /*4d460*/  S2R R21, SR_TID.X ;  /* 0x0000000000157919 */ /* 0x002e260000002100 */
[----:B------:R-:W-:Y:S04]  /*4d470*/  STS.U8 [R0+UR4+0x7000], R17 ;  /* 0x0070001100007988 */ /* 0x000fe80008000004 */
[----:B------:R1:W-:Y:S04]  /*4d480*/  STS.U8 [R0+UR4+0x70c0], R28 ;  /* 0x0070c01c00007988 */ /* 0x0003e80008000004 */
[----:B------:R-:W-:Y:S04]  /*4d490*/  STS.U8 [R0+UR4+0x7080], R18 ;  /* 0x0070801200007988 */ /* 0x000fe80008000004 */
[----:B------:R-:W-:Y:S01]  /*4d4a0*/  STS.U8 [R0+UR4+0x7140], R19 ;  /* 0x0071401300007988 */ /* 0x000fe20008000004 */
[----:B------:R-:W-:-:S03]  /*4d4b0*/  ISETP.GE.AND P0, PT, R0, R2, PT ;  /* 0x000000020000720c */ /* 0x000fc60003f06270 */
[----:B------:R-:W4:Y:S04]  /*4d4c0*/  LDL.LU R23, [R1+0x1acc] ;  /* 0x001acc0001177983 */ /* 0x000f280000300800 */
[----:B------:R-:W-:Y:S04]  /*4d4d0*/  STS.U8 [R0+UR4+0x7100], R20 ;  /* 0x0071001400007988 */ /* 0x000fe80008000004 */
[----:B------:R-:W-:Y:S04]  /*4d4e0*/  STS.U8 [R0+UR4+0x71c0], R22 ;  /* 0x0071c01600007988 */ /* 0x000fe80008000004 */
[----:B-1----:R-:W4:Y:S04]  /*4d4f0*/  LDL.LU R28, [R1+0x1ac8] ;  /* 0x001ac800011c7983 */ /* 0x002f280000300800 */
[----:B------:R1:W-:Y:S01]  /*4d500*/  STS.U8 [R0+UR4+0x7180], R29 ;  /* 0x0071801d00007988 */ /* 0x0003e20008000004 */
[----:B0-----:R-:W-:-:S04]  /*4d510*/  LOP3.LUT R21, R21, 0x3f, RZ, 0xc0, !PT ;  /* 0x0000003f15157812 */ /* 0x001fc800078ec0ff */
[----:B------:R-:W-:Y:S02]  /*4d520*/  LOP3.LUT R2, R21, 0x8, RZ, 0x3c, !PT ;  /* 0x0000000815027812 */ /* 0x000fe400078e3cff */
[----:B------:R-:W4:Y:S04]  /*4d530*/  LDL.LU R21, [R1+0x1ac4] ;  /* 0x001ac40001157983 */ /* 0x000f280000300800 */
[----:B-1----:R-:W4:Y:S04]  /*4d540*/  LDL.LU R29, [R1+0x1ac0] ;  /* 0x001ac000011d7983 */ /* 0x002f280000300800 */
[----:B------:R-:W-:Y:S04]  /*4d550*/  STL [R1+0x5c00], R0 ;  /* 0x005c000001007387 */ /* 0x000fe80000100800 */
[----:B------:R0:W-:Y:S04]  /*4d560*/  STS.U8 [R2+UR4+0x200], R25 ;  /* 0x0002001902007988 */ /* 0x0001e80008000004 */
[----:B0-----:R-:W4:Y:S04]  /*4d570*/  LDL.LU R25, [R1+0x1abc] ;  /* 0x001abc0001197983 */ /* 0x001f280000300800 */
[----:B--2---:R0:W-:Y:S04]  /*4d580*/  STS.U8 [R2+UR4+0x240], R27 ;  /* 0x0002401b02007988 */ /* 0x0041e80008000004 */
[----:B0-----:R-:W2:Y:S04]  /*4d590*/  LDL.LU R27, [R1+0x1998] ;  /* 0x00199800011b7983 */ /* 0x001ea80000300800 */
[----:B------:R-:W2:Y:S04]  /*4d5a0*/  LDL.LU R4, [R1+0x1994] ;  /* 0x0019940001047983 */ /* 0x000ea80000300800 */
[----:B------:R-:W2:Y:S04]  /*4d5b0*/  LDL.LU R3, [R1+0x1990] ;  /* 0x0019900001037983 */ /* 0x000ea80000300800 */
[----:B------:R-:W2:Y:S04]  /*4d5c0*/  LDL.LU R6, [R1+0x198c] ;  /* 0x00198c0001067983 */ /* 0x000ea80000300800 */
[----:B------:R-:W2:Y:S04]  /*4d5d0*/  LDL.LU R7, [R1+0x1988] ;  /* 0x0019880001077983 */ /* 0x000ea80000300800 */
[----:B------:R-:W2:Y:S04]  /*4d5e0*/  LDL.LU R8, [R1+0x1984] ;  /* 0x0019840001087983 */ /* 0x000ea80000300800 */
[----:B------:R-:W2:Y:S04]  /*4d5f0*/  LDL.LU R9, [R1+0x1980] ;  /* 0x0019800001097983 */ /* 0x000ea80000300800 */
[----:B---3--:R0:W-:Y:S04]  /*4d600*/  STS.U8 [R2+UR4+0x280], R26 ;  /* 0x0002801a02007988 */ /* 0x0081e80008000004 */
[----:B------:R-:W3:Y:S04]  /*4d610*/  LDL.LU R10, [R1+0x195c] ;  /* 0x00195c00010a7983 */ /* 0x000ee80000300800 */
[----:B0-----:R-:W3:Y:S04]  /*4d620*/  LDL.LU R26, [R1+0x1758] ;  /* 0x00175800011a7983 */ /* 0x001ee80000300800 */
        /* <DEDUP_REMOVED lines=10> */
[----:B----4-:R0:W-:Y:S04]  /*4d6d0*/  STS.U8 [R2+UR4+0x2c0], R23 ;  /* 0x0002c01702007988 */ /* 0x0101e80008000004 */
[----:B------:R-:W4:Y:S04]  /*4d6e0*/  LDL.LU R20, [R1+0xd8c] ;  /* 0x000d8c0001147983 */ /* 0x000f280000300800 */
[----:B------:R1:W-:Y:S04]  /*4d6f0*/  STS.U8 [R2+UR4+0x300], R28 ;  /* 0x0003001c02007988 */ /* 0x0003e80008000004 */
[----:B0-----:R-:W4:Y:S04]  /*4d700*/  LDL.LU R23, [R1+0xd88] ;  /* 0x000d880001177983 */ /* 0x001f280000300800 */
[----:B-1----:R-:W4:Y:S04]  /*4d710*/  LDL.LU R28, [R1+0xd84] ;  /* 0x000d8400011c7983 */ /* 0x002f280000300800 */
[----:B------:R0:W-:Y:S04]  /*4d720*/  STS.U8 [R2+UR4+0x340], R21 ;  /* 0x0003401502007988 */ /* 0x0001e80008000004 */
[----:B------:R1:W-:Y:S04]  /*4d730*/  STS.U8 [R2+UR4+0x380], R29 ;  /* 0x0003801d02007988 */ /* 0x0003e80008000004 */
[----:B0-----:R-:W4:Y:S04]  /*4d740*/  LDL.LU R21, [R1+0xd80] ;  /* 0x000d800001157983 */ /* 0x001f280000300800 */
[----:B-1----:R-:W4:Y:S04]  /*4d750*/  LDL.LU R29, [R1+0xd4c] ;  /* 0x000d4c00011d7983 */ /* 0x002f280000300800 */
[----:B------:R0:W-:Y:S04]  /*4d760*/  STS.U8 [R2+UR4+0x3c0], R25 ;  /* 0x0003c01902007988 */ /* 0x0001e80008000004 */
[----:B0-----:R-:W4:Y:S04]  /*4d770*/  LDL.LU R25, [R1+0x378] ;  /* 0x0003780001197983 */ /* 0x001f280000300800 */
[----:B--2---:R0:W-:Y:S04]  /*4d780*/  STS.U8 [R2+UR4+0x1240], R27 ;  /* 0x0012401b02007988 */ /* 0x0041e80008000004 */
[----:B0-----:R-:W2:Y:S04]  /*4d790*/  LDL.LU R27, [R1+0x374] ;  /* 0x00037400011b7983 */ /* 0x001ea80000300800 */
[----:B------:R-:W-:Y:S04]  /*4d7a0*/  STS.U8 [R2+UR4+0x1200], R4 ;  /* 0x0012000402007988 */ /* 0x000fe80008000004 */
[----:B------:R-:W-:Y:S04]  /*4d7b0*/  STS.U8 [R2+UR4+0x12c0], R3 ;  /* 0x0012c00302007988 */ /* 0x000fe80008000004 */
[----:B------:R-:W-:Y:S04]  /*4d7c0*/  STS.U8 [R2+UR4+0x1280], R6 ;  /* 0x0012800602007988 */ /* 0x000fe80008000004 */
[----:B------:R-:W-:Y:S04]  /*4d7d0*/  STS.U8 [R2+UR4+0x1340], R7 ;  /* 0x0013400702007988 */ /* 0x000fe80008000004 */
[----:B------:R-:W-:Y:S04]  /*4d7e0*/  STS.U8 [R2+UR4+0x1300], R8 ;  /* 0x0013000802007988 */ /* 0x000fe80008000004 */
[----:B------:R-:W-:Y:S04]  /*4d7f0*/  STS.U8 [R2+UR4+0x13c0], R9 ;  /* 0x0013c00902007988 */ /* 0x000fe80008000004 */
[----:B---3--:R-:W-:Y:S04]  /*4d800*/  STS.U8 [R2+UR4+0x1380], R10 ;  /* 0x0013800a02007988 */ /* 0x008fe80008000004 */
[----:B------:R0:W-:Y:S04]  /*4d810*/  STS.U8 [R2+UR4+0x2200], R26 ;  /* 0x0022001a02007988 */ /* 0x0001e80008000004 */
[----:B0-----:R-:W3:Y:S04]  /*4d820*/  LDL.LU R26, [R1+0x370] ;  /* 0x00037000011a7983 */ /* 0x001ee80000300800 */
        /* <DEDUP_REMOVED lines=10> */
[----:B----4-:R-:W-:Y:S04]  /*4d8d0*/  STS.U8 [R2+UR4+0x3280], R20 ;  /* 0x0032801402007988 */ /* 0x010fe80008000004 */
[----:B------:R1:W-:Y:S04]  /*4d8e0*/  STS.U8 [R2+UR4+0x3340], R23 ;  /* 0x0033401702007988 */ /* 0x0003e80008000004 */
[----:B------:R4:W-:Y:S04]  /*4d8f0*/  STS.U8 [R2+UR4+0x3300], R28 ;  /* 0x0033001c02007988 */ /* 0x0009e80008000004 */
[----:B0-----:R-:W3:Y:S04]  /*4d900*/  LDL.LU R22, [R1+0x36c] ;  /* 0x00036c0001167983 */ /* 0x001ee80000300800 */
[----:B-1----:R-:W3:Y:S04]  /*4d910*/  LDL.LU R23, [R1+0x368] ;  /* 0x0003680001177983 */ /* 0x002ee80000300800 */
[----:B----4-:R-:W4:Y:S04]  /*4d920*/  LDL.LU R28, [R1+0x364] ;  /* 0x00036400011c7983 */ /* 0x010f280000300800 */
[----:B------:R-:W-:Y:S04]  /*4d930*/  STS.U8 [R2+UR4+0x33c0], R21 ;  /* 0x0033c01502007988 */ /* 0x000fe80008000004 */
[----:B------:R0:W-:Y:S04]  /*4d940*/  STS.U8 [R2+UR4+0x3380], R29 ;  /* 0x0033801d02007988 */ /* 0x0001e80008000004 */
[----:B0-----:R-:W4:Y:S04]  /*4d950*/  LDL.LU R29, [R1+0x360] ;  /* 0x00036000011d7983 */ /* 0x001f280000300800 */
[----:B------:R0:W-:Y:S04]  /*4d960*/  STS.U8 [R2+UR4+0x4200], R25 ;  /* 0x0042001902007988 */ /* 0x0001e80008000004 */
[----:B0-----:R-:W4:Y:S04]  /*4d970*/  LDL.LU R25, [R1+0x35c] ;  /* 0x00035c0001197983 */ /* 0x001f280000300800 */
[----:B------:R-:W4:Y:S04]  /*4d980*/  LDL.LU R4, [R1+0x278] ;  /* 0x0002780001047983 */ /* 0x000f280000300800 */
[----:B------:R-:W4:Y:S04]  /*4d990*/  LDL.LU R3, [R1+0x274] ;  /* 0x0002740001037983 */ /* 0x000f280000300800 */
[----:B------:R-:W4:Y:S04]  /*4d9a0*/  LDL.LU R6, [R1+0x270] ;  /* 0x0002700001067983 */ /* 0x000f280000300800 */
[----:B------:R-:W4:Y:S04]  /*4d9b0*/  LDL.LU R7, [R1+0x26c] ;  /* 0x00026c0001077983 */ /* 0x000f280000300800 */
[----:B------:R-:W4:Y:S04]  /*4d9c0*/  LDL.LU R8, [R1+0x268] ;  /* 0x0002680001087983 */ /* 0x000f280000300800 */
[----:B------:R-:W4:Y:S04]  /*4d9d0*/  LDL.LU R9, [R1+0x264] ;  /* 0x0002640001097983 */ /* 0x000f280000300800 */
[----:B------:R-:W4:Y:S04]  /*4d9e0*/  LDL.LU R10, [R1+0x260] ;  /* 0x00026000010a7983 */ /* 0x000f280000300800 */
        /* <DEDUP_REMOVED lines=9> */
[----:B0-----:R-:W3:Y:S04]  /*4da80*/  LDL.LU R26, [R1+0x160] ;  /* 0x00016000011a7983 */ /* 0x001ee80000300800 */
[----:B------:R-:W3:Y:S04]  /*4da90*/  LDL.LU R17, [R1+0x15c] ;  /* 0x00015c0001117983 */ /* 0x000ee80000300800 */
[----:B------:R-:W3:Y:S04]  /*4daa0*/  LDL.LU R18, [R1+0x78] ;  /* 0x0000780001127983 */ /* 0x000ee80000300800 */
[----:B------:R-:W3:Y:S04]  /*4dab0*/  LDL.LU R19, [R1+0x74] ;  /* 0x0000740001137983 */ /* 0x000ee80000300800 */
[----:B------:R-:W3:Y:S04]  /*4dac0*/  LDL.LU R20, [R1+0x70] ;  /* 0x0000700001147983 */ /* 0x000ee80000300800 */
[----:B------:R0:W-:Y:S04]  /*4dad0*/  STS.U8 [R2+UR4+0x42c0], R22 ;  /* 0x0042c01602007988 */ /* 0x0001e80008000004 */
[----:B------:R-:W3:Y:S04]  /*4dae0*/  LDL.LU R21, [R1+0x6c] ;  /* 0x00006c0001157983 */ /* 0x000ee80000300800 */
[----:B------:R1:W-:Y:S04]  /*4daf0*/  STS.U8 [R2+UR4+0x4300], R23 ;  /* 0x0043001702007988 */ /* 0x0003e80008000004 */
[----:B0-----:R-:W3:Y:S04]  /*4db00*/  LDL.LU R22, [R1+0x68] ;  /* 0x0000680001167983 */ /* 0x001ee80000300800 */
[----:B----4-:R0:W-:Y:S04]  /*4db10*/  STS.U8 [R2+UR4+0x4340], R28 ;  /* 0x0043401c02007988 */ /* 0x0101e80008000004 */
[----:B-1----:R-:W4:Y:S04]  /*4db20*/  LDL.LU R23, [R1+0x64] ;  /* 0x0000640001177983 */ /* 0x002f280000300800 */
[----:B0-----:R-:W4:Y:S04]  /*4db30*/  LDL.LU R28, [R1+0x60] ;  /* 0x00006000011c7983 */ /* 0x001f280000300800 */
[----:B------:R0:W-:Y:S04]  /*4db40*/  STS.U8 [R2+UR4+0x4380], R29 ;  /* 0x0043801d02007988 */ /* 0x0001e80008000004 */
[----:B0-----:R-:W4:Y:S04]  /*4db50*/  LDL.LU R29, [R1+0x5c] ;  /* 0x00005c00011d7983 */ /* 0x001f280000300800 */
[----:B------:R0:W-:Y:S04]  /*4db60*/  STS.U8 [R2+UR4+0x43c0], R25 ;  /* 0x0043c01902007988 */ /* 0x0001e80008000004 */
[----:B0-----:R-:W4:Y:S04]  /*4db70*/  LDL.LU R25, [R1+0x1ab8] ;  /* 0x001ab80001197983 */ /* 0x001f280000300800 */
[----:B------:R-:W-:Y:S04]  /*4db80*/  STS.U8 [R2+UR4+0x5240], R4 ;  /* 0x0052400402007988 */ /* 0x000fe80008000004 */
[----:B------:R-:W-:Y:S04]  /*4db90*/  STS.U8 [R2+UR4+0x5200], R3 ;  /* 0x0052000302007988 */ /* 0x000fe80008000004 */
[----:B------:R-:W-:Y:S04]  /*4dba0*/  STS.U8 [R2+UR4+0x52c0], R6 ;  /* 0x0052c00602007988 */ /* 0x000fe80008000004 */
[----:B------:R-:W-:Y:S04]  /*4dbb0*/  STS.U8 [R2+UR4+0x5280], R7 ;  /* 0x0052800702007988 */ /* 0x000fe80008000004 */
[----:B------:R-:W-:Y:S04]  /*4dbc0*/  STS.U8 [R2+UR4+0x5340], R8 ;  /* 0x0053400802007988 */ /* 0x000fe80008000004 */
[----:B------:R-:W-:Y:S04]  /*4dbd0*/  STS.U8 [R2+UR4+0x5300], R9 ;  /* 0x0053000902007988 */ /* 0x000fe80008000004 */
[----:B------:R-:W-:Y:S04]  /*4dbe0*/  STS.U8 [R2+UR4+0x53c0], R10 ;  /* 0x0053c00a02007988 */ /* 0x000fe80008000004 */
        /* <DEDUP_REMOVED lines=8> */
[----:B---3--:R0:W-:Y:S02]  /*4dc70*/  STS.U8 [R2+UR4+0x6380], R26 ;  /* 0x0063801a02007988 */ /* 0x0081e40008000004 */
[----:B0-----:R-:W0:Y:S02]  /*4dc80*/  S2R R26, SR_TID.X ;  /* 0x00000000001a7919 */ /* 0x001e240000002100 */
[----:B------:R-:W-:Y:S04]  /*4dc90*/  STS.U8 [R2+UR4+0x63c0], R17 ;  /* 0x0063c01102007988 */ /* 0x000fe80008000004 */
[----:B------:R-:W-:Y:S04]  /*4dca0*/  STS.U8 [R2+UR4+0x7240], R18 ;  /* 0x0072401202007988 */ /* 0x000fe80008000004 */
[----:B------:R-:W-:Y:S04]  /*4dcb0*/  STS.U8 [R2+UR4+0x7200], R19 ;  /* 0x0072001302007988 */ /* 0x000fe80008000004 */
[----:B------:R-:W-:Y:S04]  /*4dcc0*/  STS.U8 [R2+UR4+0x72c0], R20 ;  /* 0x0072c01402007988 */ /* 0x000fe80008000004 */
[----:B------:R-:W-:Y:S04]  /*4dcd0*/  STS.U8 [R2+UR4+0x7280], R21 ;  /* 0x0072801502007988 */ /* 0x000fe80008000004 */
[----:B------:R-:W-:Y:S04]  /*4dce0*/  STS.U8 [R2+UR4+0x7340], R22 ;  /* 0x0073401602007988 */ /* 0x000fe80008000004 */
[----:B----4-:R-:W-:Y:S04]  /*4dcf0*/  STS.U8 [R2+UR4+0x7300], R23 ;  /* 0x0073001702007988 */ /* 0x010fe80008000004 */
[----:B------:R1:W-:Y:S01]  /*4dd00*/  STS.U8 [R2+UR4+0x73c0], R28 ;  /* 0x0073c01c02007988 */ /* 0x0003e20008000004 */
[----:B0-----:R-:W-:-:S03]  /*4dd10*/  LOP3.LUT R26, R26, 0x3f, RZ, 0xc0, !PT ;  /* 0x0000003f1a1a7812 */ /* 0x001fc600078ec0ff */
[----:B------:R0:W-:Y:S04]  /*4dd20*/  STS.U8 [R2+UR4+0x7380], R29 ;  /* 0x0073801d02007988 */ /* 0x0001e80008000004 */
[----:B------:R3:W-:Y:S04]  /*4dd30*/  STL [R1+0x5c28], R26 ;  /* 0x005c281a01007387 */ /* 0x0007e80000100800 */
[----:B-1----:R-:W4:Y:S01]  /*4dd40*/  LDL.LU R28, [R1+0x1ab0] ;  /* 0x001ab000011c7983 */ /* 0x002f220000300800 */
[----:B------:R-:W-:-:S03]  /*4dd50*/  LOP3.LUT R3, R26, 0x10, RZ, 0x3c, !PT ;  /* 0x000000101a037812 */ /* 0x000fc600078e3cff */
[----:B0-----:R-:W4:Y:S04]  /*4dd60*/  LDL.LU R29, [R1+0x1aac] ;  /* 0x001aac00011d7983 */ /* 0x001f280000300800 */
[----:B---3--:R-:W3:Y:S04]  /*4dd70*/  LDL.LU R26, [R1+0x1aa8] ;  /* 0x001aa800011a7983 */ /* 0x008ee80000300800 */
[----:B------:R-:W3:Y:S04]  /*4dd80*/  LDL.LU R0, [R1+0x1aa4] ;  /* 0x001aa40001007983 */ /* 0x000ee80000300800 */
[----:B------:R-:W3:Y:S04]  /*4dd90*/  LDL.LU R2, [R1+0x1aa0] ;  /* 0x001aa00001027983 */ /* 0x000ee80000300800 */
[----:B------:R-:W3:Y:S04]  /*4dda0*/  LDL.LU R5, [R1+0x1a9c] ;  /* 0x001a9c0001057983 */ /* 0x000ee80000300800 */
[----:B------:R-:W3:Y:S04]  /*4ddb0*/  LDL.LU R24, [R1+0x1958] ;  /* 0x0019580001187983 */ /* 0x000ee80000300800 */
[----:B------:R-:W3:Y:S04]  /*4ddc0*/  LDL.LU R4, [R1+0x1954] ;  /* 0x0019540001047983 */ /* 0x000ee80000300800 */
[----:B------:R0:W-:Y:S04]  /*4ddd0*/  STS.U8 [R3+UR4+0x400], R25 ;  /* 0x0004001903007988 */ /* 0x0001e80008000004 */
        /* <DEDUP_REMOVED lines=19> */
[----:B--2---:R0:W-:Y:S04]  /*4df10*/  STS.U8 [R3+UR4+0x440], R27 ;  /* 0x0004401b03007988 */ /* 0x0041e80008000004 */
[----:B0-----:R-:W2:Y:S04]  /*4df20*/  LDL.LU R27, [R1+0xcc4] ;  /* 0x000cc400011b7983 */ /* 0x001ea80000300800 */
[----:B----4-:R0:W-:Y:S04]  /*4df30*/  STS.U8 [R3+UR4+0x480], R28 ;  /* 0x0004801c03007988 */ /* 0x0101e80008000004 */
[----:B------:R1:W-:Y:S04]  /*4df40*/  STS.U8 [R3+UR4+0x4c0], R29 ;  /* 0x0004c01d03007988 */ /* 0x0003e80008000004 */
[----:B0-----:R-:W4:Y:S04]  /*4df50*/  LDL.LU R28, [R1+0xcc0] ;  /* 0x000cc000011c7983 */ /* 0x001f280000300800 */
[----:B---3--:R-:W-:Y:S04]  /*4df60*/  STS.U8 [R3+UR4+0x500], R26 ;  /* 0x0005001a03007988 */ /* 0x008fe80008000004 */
[----:B------:R-:W-:Y:S04]  /*4df70*/  STS.U8 [R3+UR4+0x540], R0 ;  /* 0x0005400003007988 */ /* 0x000fe80008000004 */
[----:B------:R-:W-:Y:S04]  /*4df80*/  STS.U8 [R3+UR4+0x580], R2 ;  /* 0x0005800203007988 */ /* 0x000fe80008000004 */
[----:B------:R-:W-:Y:S04]  /*4df90*/  STS.U8 [R3+UR4+0x5c0], R5 ;  /* 0x0005c00503007988 */ /* 0x000fe80008000004 */
[----:B------:R-:W-:Y:S04]  /*4dfa0*/  STS.U8 [R3+UR4+0x1440], R24 ;  /* 0x0014401803007988 */ /* 0x000fe80008000004 */
[----:B------:R-:W-:Y:S04]  /*4dfb0*/  STS.U8 [R3+UR4+0x1400], R4 ;  /* 0x0014000403007988 */ /* 0x000fe80008000004 */
[----:B------:R-:W-:Y:S04]  /*4dfc0*/  STS.U8 [R3+UR4+0x14c0], R6 ;  /* 0x0014c00603007988 */ /* 0x000fe80008000004 */
[----:B-1----:R-:W3:Y:S04]  /*4dfd0*/  LDL.LU R29, [R1+0xc8c] ;  /* 0x000c8c00011d7983 */ /* 0x002ee80000300800 */
[----:B------:R0:W-:Y:S04]  /*4dfe0*/  STS.U8 [R3+UR4+0x1480], R25 ;  /* 0x0014801903007988 */ /* 0x0001e80008000004 */
        /* <DEDUP_REMOVED lines=17> */
[----:B0-----:R-:W3:Y:S04]  /*4e100*/  LDL.LU R25, [R1+0x358] ;  /* 0x0003580001197983 */ /* 0x001ee80000300800 */
[----:B--2---:R0:W-:Y:S04]  /*4e110*/  STS.U8 [R3+UR4+0x3500], R27 ;  /* 0x0035001b03007988 */ /* 0x0041e80008000004 */
[----:B0-----:R-:W2:Y:S04]  /*4e120*/  LDL.LU R27, [R1+0x354] ;  /* 0x00035400011b7983 */ /* 0x001ea80000300800 */
[----:B----4-:R0:W-:Y:S04]  /*4e130*/  STS.U8 [R3+UR4+0x35c0], R28 ;  /* 0x0035c01c03007988 */ /* 0x0101e80008000004 */
[----:B0-----:R-:W4:Y:S04]  /*4e140*/  LDL.LU R28, [R1+0x350] ;  /* 0x00035000011c7983 */ /* 0x001f280000300800 */
[----:B------:R-:W4:Y:S04]  /*4e150*/  LDL.LU R26, [R1+0x34c] ;  /* 0x00034c00011a7983 */ /* 0x000f280000300800 */
[----:B------:R-:W4:Y:S04]  /*4e160*/  LDL.LU R0, [R1+0x348] ;  /* 0x0003480001007983 */ /* 0x000f280000300800 */
[----:B------:R-:W4:Y:S04]  /*4e170*/  LDL.LU R2, [R1+0x344] ;  /* 0x0003440001027983 */ /* 0x000f280000300800 */
[----:B------:R-:W4:Y:S04]  /*4e180*/  LDL.LU R5, [R1+0x340] ;  /* 0x0003400001057983 */ /* 0x000f280000300800 */
[----:B------:R-:W4:Y:S04]  /*4e190*/  LDL.LU R24, [R1+0x33c] ;  /* 0x00033c0001187983 */ /* 0x000f280000300800 */
[----:B------:R-:W4:Y:S04]  /*4e1a0*/  LDL.LU R4, [R1+0x258] ;  /* 0x0002580001047983 */ /* 0x000f280000300800 */
        /* <DEDUP_REMOVED lines=22> */
[----:B--2---:R0:W-:Y:S04]  /*4e310*/  STS.U8 [R3+UR4+0x4440], R27 ;  /* 0x0044401b03007988 */ /* 0x0041e80008000004 */
[----:B0-----:R-:W2:Y:S04]  /*4e320*/  LDL.LU R27, [R1+0x44] ;  /* 0x00004400011b7983 */ /* 0x001ea80000300800 */
[----:B----4-:R0:W-:Y:S04]  /*4e330*/  STS.U8 [R3+UR4+0x4480], R28 ;  /* 0x0044801c03007988 */ /* 0x0101e80008000004 */
[----:B------:R1:W-:Y:S04]  /*4e340*/  STS.U8 [R3+UR4+0x44c0], R26 ;  /* 0x0044c01a03007988 */ /* 0x0003e80008000004 */
[----:B------:R-:W-:Y:S04]  /*4e350*/  STS.U8 [R3+UR4+0x4500], R0 ;  /* 0x0045000003007988 */ /* 0x000fe80008000004 */
[----:B------:R-:W-:Y:S04]  /*4e360*/  STS.U8 [R3+UR4+0x4540], R2 ;  /* 0x0045400203007988 */ /* 0x000fe80008000004 */
[----:B------:R-:W-:Y:S04]  /*4e370*/  STS.U8 [R3+UR4+0x4580], R5 ;  /* 0x0045800503007988 */ /* 0x000fe80008000004 */
[----:B------:R-:W-:Y:S04]  /*4e380*/  STS.U8 [R3+UR4+0x45c0], R24 ;  /* 0x0045c01803007988 */ /* 0x000fe80008000004 */
[----:B------:R-:W-:Y:S04]  /*4e390*/  STS.U8 [R3+UR4+0x5440], R4 ;  /* 0x0054400403007988 */ /* 0x000fe80008000004 */
[----:B---3--:R-:W-:Y:S04]  /*4e3a0*/  STS.U8 [R3+UR4+0x5400], R6 ;  /* 0x0054000603007988 */ /* 0x008fe80008000004 */
[----:B0-----:R-:W3:Y:S04]  /*4e3b0*/  LDL.LU R28, [R1+0x40] ;  /* 0x00004000011c7983 */ /* 0x001ee80000300800 */
[----:B-1----:R-:W4:Y:S04]  /*4e3c0*/  LDL.LU R26, [R1+0x5c28] ;  /* 0x005c2800011a7983 */ /* 0x002f280000300800 */
        /* <DEDUP_REMOVED lines=19> */
[----:B------:R-:W-:Y:S04]  /*4e500*/  STS.U8 [R3+UR4+0x7540], R25 ;  /* 0x0075401903007988 */ /* 0x000fe80008000004 */
[----:B--2---:R0:W-:Y:S04]  /*4e510*/  STS.U8 [R3+UR4+0x7500], R27 ;  /* 0x0075001b03007988 */ /* 0x0041e80008000004 */
[----:B0-----:R-:W2:Y:S04]  /*4e520*/  LDL.LU R27, [R1+0x1a98] ;  /* 0x001a9800011b7983 */ /* 0x001ea80000300800 */
[----:B------:R-:W2:Y:S04]  /*4e530*/  LDL.LU R0, [R1+0x1a90] ;  /* 0x001a900001007983 */ /* 0x000ea80000300800 */
[----:B--2---:R0:W-:Y:S04]  /*4e540*/  STL [R1+0x5c24], R0 ;  /* 0x005c240001007387 */ /* 0x0041e80000100800 */
[----:B0-----:R-:W2:Y:S04]  /*4e550*/  LDL.LU R0, [R1+0x1a94] ;  /* 0x001a940001007983 */ /* 0x001ea80000300800 */
[----:B------:R-:W2:Y:S04]  /*4e560*/  LDL.LU R2, [R1+0x1a8c] ;  /* 0x001a8c0001027983 */ /* 0x000ea80000300800 */
[----:B------:R-:W2:Y:S04]  /*4e570*/  LDL.LU R5, [R1+0x1a88] ;  /* 0x001a880001057983 */ /* 0x000ea80000300800 */
[----:B------:R-:W2:Y:S04]  /*4e580*/  LDL.LU R24, [R1+0x1a84] ;  /* 0x001a840001187983 */ /* 0x000ea80000300800 */
[----:B---3--:R0:W-:Y:S04]  /*4e590*/  STS.U8 [R3+UR4+0x75c0], R28 ;  /* 0x0075c01c03007988 */ /* 0x0081e80008000004 */
[----:B------:R-:W3:Y:S04]  /*4e5a0*/  LDL.LU R4, [R1+0x1a80] ;  /* 0x001a800001047983 */ /* 0x000ee80000300800 */
[----:B------:R1:W-:Y:S04]  /*4e5b0*/  STS.U8 [R3+UR4+0x7580], R29 ;  /* 0x0075801d03007988 */ /* 0x0003e80008000004 */
[----:B0-----:R-:W3:Y:S04]  /*4e5c0*/  LDL.LU R28, [R1+0x1a7c] ;  /* 0x001a7c00011c7983 */ /* 0x001ee80000300800 */
[----:B-1----:R-:W3:Y:S04]  /*4e5d0*/  LDL.LU R3, [R1+0x1908] ;  /* 0x0019080001037983 */ /* 0x002ee80000300800 */
        /* <DEDUP_REMOVED lines=14> */
[----:B----4-:R-:W-:-:S03]  /*4e6c0*/  LOP3.LUT R25, R26, 0x18, RZ, 0x3c, !PT ;  /* 0x000000181a197812 */ /* 0x010fc600078e3cff */
[----:B------:R-:W4:Y:S04]  /*4e6d0*/  LDL.LU R20, [R1+0x166c] ;  /* 0x00166c0001147983 */ /* 0x000f280000300800 */
        /* <DEDUP_REMOVED lines=9> */
[----:B--2---:R-:W-:Y:S04]  /*4e770*/  STS.U8 [R25+UR4+0x680], R0 ;  /* 0x0006800019007988 */ /* 0x004fe80008000004 */
[----:B------:R-:W-:Y:S04]  /*4e780*/  STS.U8 [R25+UR4+0x6c0], R2 ;  /* 0x0006c00219007988 */ /* 0x000fe80008000004 */
[----:B------:R-:W-:Y:S04]  /*4e790*/  STS.U8 [R25+UR4+0x700], R5 ;  /* 0x0007000519007988 */ /* 0x000fe80008000004 */
[----:B------:R-:W-:Y:S04]  /*4e7a0*/  STS.U8 [R25+UR4+0x740], R24 ;  /* 0x0007401819007988 */ /* 0x000fe80008000004 */
[----:B---3--:R-:W-:Y:S04]  /*4e7b0*/  STS.U8 [R25+UR4+0x780], R4 ;  /* 0x0007800419007988 */ /* 0x008fe80008000004 */
        /* <DEDUP_REMOVED lines=16> */
[----:B----4-:R-:W-:Y:S04]  /*4e8c0*/  STS.U8 [R25+UR4+0x27c0], R20 ;  /* 0x0027c01419007988 */ /* 0x010fe80008000004 */
[----:B------:R-:W-:Y:S04]  /*4e8d0*/  STS.U8 [R25+UR4+0x3640], R21 ;  /* 0x0036401519007988 */ /* 0x000fe80008000004 */
[----:B------:R-:W-:Y:S04]  /*4e8e0*/  STS.U8 [R25+UR4+0x3600], R22 ;  /* 0x0036001619007988 */ /* 0x000fe80008000004 */
[----:B------:R-:W-:Y:S04]  /*4e8f0*/  STS.U8 [R25+UR4+0x36c0], R23 ;  /* 0x0036c01719007988 */ /* 0x000fe80008000004 */
[----:B0-----:R-:W2:Y:S04]  /*4e900*/  LDL.LU R28, [R1+0x420] ;  /* 0x00042000011c7983 */ /* 0x001ea80000300800 */
[----:B------:R0:W-:Y:S04]  /*4e910*/  STS.U8 [R25+UR4+0x3680], R29 ;  /* 0x0036801d19007988 */ /* 0x0001e80008000004 */
[----:B0-----:R-:W3:Y:S04]  /*4e920*/  LDL.LU R29, [R1+0x41c] ;  /* 0x00041c00011d7983 */ /* 0x001ee80000300800 */
[----:B------:R-:W4:Y:S04]  /*4e930*/  LDL.LU R24, [R1+0x334] ;  /* 0x0003340001187983 */ /* 0x000f280000300800 */
[----:B------:R-:W-:Y:S04]  /*4e940*/  STS.U8 [R25+UR4+0x3740], R26 ;  /* 0x0037401a19007988 */ /* 0x000fe80008000004 */
[----:B------:R-:W-:Y:S04]  /*4e950*/  STS.U8 [R25+UR4+0x3700], R27 ;  /* 0x0037001b19007988 */ /* 0x000fe80008000004 */
[----:B----4-:R0:W-:Y:S04]  /*4e960*/  STL [R1+0x5c20], R24 ;  /* 0x005c201801007387 */ /* 0x0101e80000100800 */
        /* <DEDUP_REMOVED lines=26> */
[----:B------:R-:W2:Y:S04]  /*4eb10*/  LDL.LU R26, [R1+0x30] ;  /* 0x00003000011a7983 */ /* 0x000ea80000300800 */
[----:B---3--:R1:W-:Y:S04]  /*4eb20*/  STS.U8 [R25+UR4+0x3780], R29 ;  /* 0x0037801d19007988 */ /* 0x0083e80008000004 */
[----:B0-----:R-:W3:Y:S04]  /*4eb30*/  LDL.LU R28, [R1+0x2c] ;  /* 0x00002c00011c7983 */ /* 0x001ee80000300800 */
[----:B-1----:R-:W2:Y:S04]  /*4eb40*/  LDL.LU R29, [R1+0x28] ;  /* 0x00002800011d7983 */ /* 0x002ea80000300800 */
[----:B----4-:R0:W-:Y:S04]  /*4eb50*/  STS.U8 [R25+UR4+0x4600], R24 ;  /* 0x0046001819007988 */ /* 0x0101e80008000004 */
[----:B0-----:R-:W4:Y:S04]  /*4eb60*/  LDL.LU R24, [R1+0x5c20] ;  /* 0x005c200001187983 */ /* 0x001f280000300800 */
[----:B----4-:R0:W-:Y:S04]  /*4eb70*/  STS.U8 [R25+UR4+0x4640], R24 ;  /* 0x0046401819007988 */ /* 0x0101e80008000004 */
        /* <DEDUP_REMOVED lines=24> */
[----:B0-----:R-:W4:Y:S04]  /*4ed00*/  LDL.LU R24, [R1+0x5c1c] ;  /* 0x005c1c0001187983 */ /* 0x001f280000300800 */
[----:B--2---:R-:W-:Y:S04]  /*4ed10*/  STS.U8 [R25+UR4+0x76c0], R26 ;  /* 0x0076c01a19007988 */ /* 0x004fe80008000004 */
[----:B-1----:R-:W2:Y:S04]  /*4ed20*/  LDL.LU R27, [R1+0x24] ;  /* 0x00002400011b7983 */ /* 0x002ea80000300800 */
[----:B---3--:R0:W-:Y:S04]  /*4ed30*/  STS.U8 [R25+UR4+0x7680], R28 ;  /* 0x0076801c19007988 */ /* 0x0081e80008000004 */
[----:B0-----:R-:W3:Y:S04]  /*4ed40*/  LDL.LU R28, [R1+0x1c] ;  /* 0x00001c00011c7983 */ /* 0x001ee80000300800 */
[----:B------:R-:W-:Y:S04]  /*4ed50*/  STS.U8 [R25+UR4+0x7740], R29 ;  /* 0x0077401d19007988 */ /* 0x000fe80008000004 */
[----:B---3--:R0:W-:Y:S04]  /*4ed60*/  STL [R1+0x5c18], R28 ;  /* 0x005c181c01007387 */ /* 0x0081e80000100800 */
[----:B0-----:R-:W3:Y:S01]  /*4ed70*/  LDL.LU R28, [R1+0x20] ;  /* 0x00002000011c7983 */ /* 0x001ee20000300800 */
[----:B----4-:R-:W-:-:S03]  /*4ed80*/  LOP3.LUT R14, R24, 0x3f, RZ, 0xc0, !PT ;  /* 0x0000003f180e7812 */ /* 0x010fc600078ec0ff */
[----:B------:R-:W4:Y:S01]  /*4ed90*/  LDL.LU R29, [R1+0x1a78] ;  /* 0x001a7800011d7983 */ /* 0x000f220000300800 */
[----:B------:R-:W-:-:S03]  /*4eda0*/  LOP3.LUT R0, R14, 0x20, RZ, 0x3c, !PT ;  /* 0x000000200e007812 */ /* 0x000fc600078e3cff */
[----:B------:R0:W-:Y:S04]  /*4edb0*/  STL [R1+0x5c14], R14 ;  /* 0x005c140e01007387 */ /* 0x0001e80000100800 */
        /* <DEDUP_REMOVED lines=25> */
[----:B0-----:R-:W2:Y:S04]  /*4ef50*/  LDL.LU R27, [R1+0x414] ;  /* 0x00041400011b7983 */ /* 0x001ea80000300800 */
[----:B---3--:R0:W-:Y:S04]  /*4ef60*/  STS.U8 [R25+UR4+0x77c0], R28 ;  /* 0x0077c01c19007988 */ /* 0x0081e80008000004 */
[----:B0-----:R-:W3:Y:S04]  /*4ef70*/  LDL.LU R28, [R1+0x5c18] ;  /* 0x005c1800011c7983 */ /* 0x001ee80000300800 */
[----:B---3--:R0:W-:Y:S04]  /*4ef80*/  STS.U8 [R25+UR4+0x7780], R28 ;  /* 0x0077801c19007988 */ /* 0x0081e80008000004 */
[----:B0-----:R-:W3:Y:S04]  /*4ef90*/  LDL.LU R28, [R1+0x410] ;  /* 0x00041000011c7983 */ /* 0x001ee80000300800 */
[----:B----4-:R0:W-:Y:S04]  /*4efa0*/  STS.U8 [R0+UR4+0x800], R29 ;  /* 0x0008001d00007988 */ /* 0x0101e80008000004 */
[----:B------:R-:W4:Y:S04]  /*4efb0*/  LDL.LU R25, [R1+0x40c] ;  /* 0x00040c0001197983 */ /* 0x000f280000300800 */
        /* <DEDUP_REMOVED lines=25> */
[----:B------:R1:W-:Y:S04]  /*4f150*/  STS.U8 [R0+UR4+0x3800], R27 ;  /* 0x0038001b00007988 */ /* 0x0003e80008000004 */
[----:B0-----:R-:W2:Y:S04]  /*4f160*/  LDL.LU R26, [R1+0x404] ;  /* 0x00040400011a7983 */ /* 0x001ea80000300800 */
[----:B-1----:R-:W2:Y:S04]  /*4f170*/  LDL.LU R27, [R1+0x400] ;  /* 0x00040000011b7983 */ /* 0x002ea80000300800 */
[----:B---3--:R0:W-:Y:S04]  /*4f180*/  STS.U8 [R0+UR4+0x38c0], R28 ;  /* 0x0038c01c00007988 */ /* 0x0081e80008000004 */
        /* <DEDUP_REMOVED lines=28> */
[----:B--2---:R0:W-:Y:S04]  /*4f350*/  STS.U8 [R0+UR4+0x3900], R26 ;  /* 0x0039001a00007988 */ /* 0x0041e80008000004 */
[----:B------:R1:W-:Y:S04]  /*4f360*/  STS.U8 [R0+UR4+0x39c0], R27 ;  /* 0x0039c01b00007988 */ /* 0x0003e80008000004 */
[----:B0-----:R-:W2:Y:S04]  /*4f370*/  LDL.LU R26, [R1+0x14] ;  /* 0x00001400011a7983 */ /* 0x001ea80000300800 */
[----:B-1----:R-:W2:Y:S04]  /*4f380*/  LDL.LU R27, [R1+0x10] ;  /* 0x00001000011b7983 */ /* 0x002ea80000300800 */
[----:B---3--:R0:W-:Y:S04]  /*4f390*/  STS.U8 [R0+UR4+0x3980], R28 ;  /* 0x0039801c00007988 */ /* 0x0081e80008000004 */
        /* <DEDUP_REMOVED lines=23> */
[----:B----4-:R-:W-:Y:S04]  /*4f510*/  STS.U8 [R0+UR4+0x6980], R24 ;  /* 0x0069801800007988 */ /* 0x010fe80008000004 */
[----:B-1----:R-:W4:Y:S04]  /*4f520*/  LDL.LU R14, [R1+0x8] ;  /* 0x00000800010e7983 */ /* 0x002f280000300800 */
[----:B------:R-:W-:Y:S04]  /*4f530*/  STS.U8 [R0+UR4+0x69c0], R25 ;  /* 0x0069c01900007988 */ /* 0x000fe80008000004 */
[----:B------:R0:W-:Y:S04]  /*4f540*/  STS.U8 [R0+UR4+0x7840], R29 ;  /* 0x0078401d00007988 */ /* 0x0001e80008000004 */
[----:B0-----:R-:W4:Y:S04]  /*4f550*/  LDL.LU R29, [R1+0x4] ;  /* 0x00000400011d7983 */ /* 0x001f280000300800 */
[----:B------:R-:W4:Y:S04]  /*4f560*/  LDL.LU R2, [R1] ;  /* 0x0000000001027983 */ /* 0x000f280000300800 */
        /* <DEDUP_REMOVED lines=23> */
[----:B------:R1:W-:Y:S04]  /*4f6e0*/  STS.U8 [R0+UR4+0x78c0], R27 ;  /* 0x0078c01b00007988 */ /* 0x0003e80008000004 */
[----:B0-----:R-:W2:Y:S04]  /*4f6f0*/  LDL.LU R26, [R1+0x15e0] ;  /* 0x0015e000011a7983 */ /* 0x001ea80000300800 */
[----:B-1----:R-:W2:Y:S04]  /*4f700*/  LDL.LU R27, [R1+0x15dc] ;  /* 0x0015dc00011b7983 */ /* 0x002ea80000300800 */
[----:B---3--:R0:W-:Y:S04]  /*4f710*/  STS.U8 [R0+UR4+0x7880], R28 ;  /* 0x0078801c00007988 */ /* 0x0081e80008000004 */
[----:B----4-:R1:W-:Y:S04]  /*4f720*/  STS.U8 [R0+UR4+0x7940], R14 ;  /* 0x0079400e00007988 */ /* 0x0103e80008000004 */
[----:B0-----:R-:W3:Y:S04]  /*4f730*/  LDL.LU R28, [R1+0x3f8] ;  /* 0x0003f800011c7983 */ /* 0x001ee80000300800 */
[----:B-1----:R-:W4:Y:S04]  /*4f740*/  LDL.LU R14, [R1+0x5c14] ;  /* 0x005c1400010e7983 */ /* 0x002f280000300800 */
[----:B------:R0:W-:Y:S04]  /*4f750*/  STS.U8 [R0+UR4+0x7900], R29 ;  /* 0x0079001d00007988 */ /* 0x0001e80008000004 */
[----:B0-----:R-:W2:Y:S04]  /*4f760*/  LDL.LU R29, [R1+0x5c10] ;  /* 0x005c1000011d7983 */ /* 0x001ea80000300800 */
[----:B------:R-:W-:Y:S04]  /*4f770*/  STS.U8 [R0+UR4+0x79c0], R2 ;  /* 0x0079c00200007988 */ /* 0x000fe80008000004 */
[----:B--2---:R0:W-:Y:S04]  /*4f780*/  STS.U8 [R0+UR4+0x7980], R29 ;  /* 0x0079801d00007988 */ /* 0x0041e80008000004 */
[----:B------:R-:W-:Y:S04]  /*4f790*/  STL [R1+0x5b64], R29 ;  /* 0x005b641d01007387 */ /* 0x000fe80000100800 */
[----:B0-----:R-:W2:Y:S04]  /*4f7a0*/  LDL.LU R0, [R1+0x3e8] ;  /* 0x0003e80001007983 */ /* 0x001ea80000300800 */
[----:B--2---:R0:W-:Y:S04]  /*4f7b0*/  STL [R1+0x5c04], R0 ;  /* 0x005c040001007387 */ /* 0x0041e80000100800 */
[----:B0-----:R-:W2:Y:S04]  /*4f7c0*/  LDL.LU R0, [R1+0x3ec] ;  /* 0x0003ec0001007983 */ /* 0x001ea80000300800 */
[----:B--2---:R0:W-:Y:S04]  /*4f7d0*/  STL [R1+0x5c08], R0 ;  /* 0x005c080001007387 */ /* 0x0041e80000100800 */
[----:B0-----:R-:W2:Y:S01]  /*4f7e0*/  LDL.LU R0, [R1+0x3f0] ;  /* 0x0003f00001007983 */ /* 0x001ea20000300800 */
[----:B----4-:R-:W-:-:S05]  /*4f7f0*/  LOP3.LUT R14, R14, 0x28, RZ, 0x3c, !PT ;  /* 0x000000280e0e7812 */ /* 0x010fca00078e3cff */
        /* <DEDUP_REMOVED lines=19> */
[----:B--2---:R0:W-:Y:S04]  /*4f930*/  STL [R1+0x5c0c], R0 ;  /* 0x005c0c0001007387 */ /* 0x0041e80000100800 */
[----:B0-----:R-:W2:Y:S04]  /*4f940*/  LDL.LU R0, [R1+0x3f4] ;  /* 0x0003f40001007983 */ /* 0x001ea80000300800 */
[----:B------:R-:W4:Y:S04]  /*4f950*/  LDL.LU R21, [R1+0x3e4] ;  /* 0x0003e40001157983 */ /* 0x000f280000300800 */
[----:B------:R0:W-:Y:S04]  /*4f960*/  STS.U8 [R14+UR4+0x2ac0], R23 ;  /* 0x002ac0170e007988 */ /* 0x0001e80008000004 */
[----:B------:R-:W4:Y:S04]  /*4f970*/  LDL.LU R22, [R1+0x3e0] ;  /* 0x0003e00001167983 */ /* 0x000f280000300800 */
[----:B------:R1:W-:Y:S04]  /*4f980*/  STS.U8 [R14+UR4+0x2b00], R24 ;  /* 0x002b00180e007988 */ /* 0x0003e80008000004 */
[----:B------:R0:W-:Y:S04]  /*4f990*/  STS.U8 [R14+UR4+0x2b40], R25 ;  /* 0x002b40190e007988 */ /* 0x0001e80008000004 */
[----:B------:R0:W-:Y:S04]  /*4f9a0*/  STS.U8 [R14+UR4+0x2b80], R26 ;  /* 0x002b801a0e007988 */ /* 0x0001e80008000004 */
[----:B------:R1:W-:Y:S04]  /*4f9b0*/  STS.U8 [R14+UR4+0x2bc0], R27 ;  /* 0x002bc01b0e007988 */ /* 0x0003e80008000004 */
[----:B---3--:R3:W-:Y:S04]  /*4f9c0*/  STS.U8 [R14+UR4+0x3a40], R28 ;  /* 0x003a401c0e007988 */ /* 0x0087e80008000004 */
[----:B0-----:R-:W4:Y:S04]  /*4f9d0*/  LDL.LU R23, [R1+0x3dc] ;  /* 0x0003dc0001177983 */ /* 0x001f280000300800 */
[----:B-1----:R-:W4:Y:S04]  /*4f9e0*/  LDL.LU R24, [R1+0x2f8] ;  /* 0x0002f80001187983 */ /* 0x002f280000300800 */
[----:B------:R-:W4:Y:S04]  /*4f9f0*/  LDL.LU R25, [R1+0x2f4] ;  /* 0x0002f40001197983 */ /* 0x000f280000300800 */
[----:B------:R-:W4:Y:S04]  /*4fa00*/  LDL.LU R26, [R1+0x2f0] ;  /* 0x0002f000011a7983 */ /* 0x000f280000300800 */
[----:B------:R-:W4:Y:S04]  /*4fa10*/  LDL.LU R27, [R1+0x2ec] ;  /* 0x0002ec00011b7983 */ /* 0x000f280000300800 */
[----:B---3--:R-:W3:Y:S04]  /*4fa20*/  LDL.LU R28, [R1+0x2e8] ;  /* 0x0002e800011c7983 */ /* 0x008ee80000300800 */
        /* <DEDUP_REMOVED lines=21> */
[----:B--2---:R0:W-:Y:S04]  /*4fb80*/  STS.U8 [R14+UR4+0x3ac0], R0 ;  /* 0x003ac0000e007988 */ /* 0x0041e80008000004 */
[----:B0-----:R-:W2:Y:S04]  /*4fb90*/  LDL.LU R0, [R1+0x5c08] ;  /* 0x005c080001007983 */ /* 0x001ea80000300800 */
[----:B--2---:R0:W-:Y:S04]  /*4fba0*/  STS.U8 [R14+UR4+0x3a80], R0 ;  /* 0x003a80000e007988 */ /* 0x0041e80008000004 */
[----:B0-----:R-:W2:Y:S04]  /*4fbb0*/  LDL.LU R0, [R1+0x5c04] ;  /* 0x005c040001007983 */ /* 0x001ea80000300800 */
[----:B--2---:R0:W-:Y:S04]  /*4fbc0*/  STS.U8 [R14+UR4+0x3b40], R0 ;  /* 0x003b40000e007988 */ /* 0x0041e80008000004 */
[----:B----4-:R1:W-:Y:S04]  /*4fbd0*/  STS.U8 [R14+UR4+0x3b00], R21 ;  /* 0x003b00150e007988 */ /* 0x0103e80008000004 */
[----:B------:R2:W-:Y:S04]  /*4fbe0*/  STS.U8 [R14+UR4+0x3bc0], R22 ;  /* 0x003bc0160e007988 */ /* 0x0005e80008000004 */
[----:B------:R4:W-:Y:S04]  /*4fbf0*/  STS.U8 [R14+UR4+0x3b80], R23 ;  /* 0x003b80170e007988 */ /* 0x0009e80008000004 */
[----:B------:R1:W-:Y:S04]  /*4fc00*/  STS.U8 [R14+UR4+0x4a00], R24 ;  /* 0x004a00180e007988 */ /* 0x0003e80008000004 */
[----:B------:R2:W-:Y:S04]  /*4fc10*/  STS.U8 [R14+UR4+0x4a40], R25 ;  /* 0x004a40190e007988 */ /* 0x0005e80008000004 */
[----:B0-----:R-:W3:Y:S04]  /*4fc20*/  LDL.LU R0, [R1+0x5c00] ;  /* 0x005c000001007983 */ /* 0x001ee80000300800 */
[----:B-1----:R-:W3:Y:S04]  /*4fc30*/  LDL.LU R21, [R1+0x5bfc] ;  /* 0x005bfc0001157983 */ /* 0x002ee80000300800 */
[----:B--2---:R-:W2:Y:S04]  /*4fc40*/  LDL.LU R22, [R1+0x5bf8] ;  /* 0x005bf80001167983 */ /* 0x004ea80000300800 */
[----:B----4-:R-:W4:Y:S04]  /*4fc50*/  LDL.LU R23, [R1+0x5bf4] ;  /* 0x005bf40001177983 */ /* 0x010f280000300800 */
[----:B------:R-:W2:Y:S04]  /*4fc60*/  LDL.LU R24, [R1+0x5bf0] ;  /* 0x005bf00001187983 */ /* 0x000ea80000300800 */
[----:B------:R-:W2:Y:S04]  /*4fc70*/  LDL.LU R25, [R1+0x5bec] ;  /* 0x005bec0001197983 */ /* 0x000ea80000300800 */
[----:B------:R0:W-:Y:S04]  /*4fc80*/  STS.U8 [R14+UR4+0x4a80], R26 ;  /* 0x004a801a0e007988 */ /* 0x0001e80008000004 */
[----:B------:R1:W-:Y:S04]  /*4fc90*/  STS.U8 [R14+UR4+0x4ac0], R27 ;  /* 0x004ac01b0e007988 */ /* 0x0003e80008000004 */
[----:B---3--:R3:W-:Y:S04]  /*4fca0*/  STS.U8 [R14+UR4+0x4b00], R28 ;  /* 0x004b001c0e007988 */ /* 0x0087e80008000004 */
[----:B0-----:R-:W2:Y:S04]  /*4fcb0*/  LDL.LU R26, [R1+0x5be8] ;  /* 0x005be800011a7983 */ /* 0x001ea80000300800 */
[----:B-1----:R-:W2:Y:S04]  /*4fcc0*/  LDL.LU R27, [R1+0x5be4] ;  /* 0x005be400011b7983 */ /* 0x002ea80000300800 */
[----:B---3--:R-:W3:Y:S04]  /*4fcd0*/  LDL.LU R28, [R1+0x5be0] ;  /* 0x005be000011c7983 */ /* 0x008ee80000300800 */
[----:B------:R0:W-:Y:S04]  /*4fce0*/  STS.U8 [R14+UR4+0x4b40], R29 ;  /* 0x004b401d0e007988 */ /* 0x0001e80008000004 */
[----:B------:R1:W-:Y:S04]  /*4fcf0*/  STS.U8 [R14+UR4+0x4b80], R2 ;  /* 0x004b80020e007988 */ /* 0x0003e80008000004 */
[----:B------:R0:W-:Y:S04]  /*4fd00*/  STS.U8 [R14+UR4+0x4bc0], R5 ;  /* 0x004bc0050e007988 */ /* 0x0001e80008000004 */
[----:B------:R0:W-:Y:S04]  /*4fd10*/  STS.U8 [R14+UR4+0x5a40], R4 ;  /* 0x005a40040e007988 */ /* 0x0001e80008000004 */
[----:B------:R1:W-:Y:S04]  /*4fd20*/  STS.U8 [R14+UR4+0x5a00], R3 ;  /* 0x005a00030e007988 */ /* 0x0003e80008000004 */
[----:B------:R1:W-:Y:S04]  /*4fd30*/  STS.U8 [R14+UR4+0x5ac0], R6 ;  /* 0x005ac0060e007988 */ /* 0x0003e80008000004 */
[----:B0-----:R-:W4:Y:S04]  /*4fd40*/  LDL.LU R29, [R1+0x1a10] ;  /* 0x001a1000011d7983 */ /* 0x001f280000300800 */
[----:B-1----:R-:W4:Y:S04]  /*4fd50*/  LDL.LU R2, [R1+0x1a0c] ;  /* 0x001a0c0001027983 */ /* 0x002f280000300800 */
[----:B------:R-:W4:Y:S04]  /*4fd60*/  LDL.LU R5, [R1+0x1828] ;  /* 0x0018280001057983 */ /* 0x000f280000300800 */
[----:B------:R-:W4:Y:S04]  /*4fd70*/  LDL.LU R4, [R1+0x1824] ;  /* 0x0018240001047983 */ /* 0x000f280000300800 */
[----:B------:R-:W4:Y:S04]  /*4fd80*/  LDL.LU R3, [R1+0x1820] ;  /* 0x0018200001037983 */ /* 0x000f280000300800 */
[----:B------:R0:W-:Y:S04]  /*4fd90*/  STS.U8 [R14+UR4+0x5a80], R7 ;  /* 0x005a80070e007988 */ /* 0x0001e80008000004 */
[----:B------:R-:W4:Y:S04]  /*4fda0*/  LDL.LU R6, [R1+0x180c] ;  /* 0x00180c0001067983 */ /* 0x000f280000300800 */
        /* <DEDUP_REMOVED lines=24> */
[----:B0-----:R-:W4:Y:S04]  /*4ff30*/  LDL.LU R20, [R1+0x3d8] ;  /* 0x0003d80001147983 */ /* 0x001f280000300800 */
[----:B---3--:R-:W-:Y:S04]  /*4ff40*/  STS.U8 [R14+UR4+0x7a40], R28 ;  /* 0x007a401c0e007988 */ /* 0x008fe80008000004 */
[----:B------:R0:W-:Y:S04]  /*4ff50*/  STL [R1+0x5b68], R28 ;  /* 0x005b681c01007387 */ /* 0x0001e80000100800 */
[----:B--2---:R-:W-:Y:S04]  /*4ff60*/  STS.U8 [R14+UR4+0x7a00], R27 ;  /* 0x007a001b0e007988 */ /* 0x004fe80008000004 */
[----:B------:R-:W-:Y:S04]  /*4ff70*/  STS.U8 [R14+UR4+0x7ac0], R26 ;  /* 0x007ac01a0e007988 */ /* 0x000fe80008000004 */
[----:B------:R-:W-:Y:S04]  /*4ff80*/  STS.U8 [R14+UR4+0x7a80], R25 ;  /* 0x007a80190e007988 */ /* 0x000fe80008000004 */
[----:B0-----:R-:W2:Y:S04]  /*4ff90*/  LDL.LU R28, [R1+0x1a14] ;  /* 0x001a1400011c7983 */ /* 0x001ea80000300800 */
[----:B------:R0:W-:Y:S04]  /*4ffa0*/  STL [R1+0x5b6c], R27 ;  /* 0x005b6c1b01007387 */ /* 0x0001e80000100800 */
[----:B------:R-:W-:Y:S04]  /*4ffb0*/  STS.U8 [R14+UR4+0x7b40], R24 ;  /* 0x007b40180e007988 */ /* 0x000fe80008000004 */
[----:B----4-:R-:W-:Y:S04]  /*4ffc0*/  STS.U8 [R14+UR4+0x7b00], R23 ;  /* 0x007b00170e007988 */ /* 0x010fe80008000004 */
[----:B0-----:R-:W3:Y:S04]  /*4ffd0*/  LDL.LU R27, [R1+0x1a18] ;  /* 0x001a1800011b7983 */ /* 0x001ee80000300800 */
[----:B------:R0:W-:Y:S04]  /*4ffe0*/  STL [R1+0x5b70], R26 ;  /* 0x005b701a01007387 */ /* 0x0001e80000100800 */
[----:B------:R1:W-:Y:S04]  /*4fff0*/  STS.U8 [R14+UR4+0x7bc0], R22 ;  /* 0x007bc0160e007988 */ /* 0x0003e80008000004 */
[----:B0-----:R-:W4:Y:S04]  /*50000*/  LDL.LU R26, [R1+0x1a1c] ;  /* 0x001a1c00011a7983 */ /* 0x001f280000300800 */
[----:B------:R0:W-:Y:S01]  /*50010*/  STL [R1+0x5b74], R25 ;  /* 0x005b741901007387 */ /* 0x0001e20000100800 */
[----:B-1----:R-:W-:-:S03]  /*50020*/  LOP3.LUT R14, R0, 0x30, RZ, 0x3c, !PT ;  /* 0x00000030000e7812 */ /* 0x002fc600078e3cff */
[----:B0-----:R-:W2:Y:S04]  /*50030*/  LDL.LU R25, [R1+0x1a30] ;  /* 0x001a300001197983 */ /* 0x001ea80000300800 */
[----:B------:R0:W-:Y:S04]  /*50040*/  STL [R1+0x5b78], R24 ;  /* 0x005b781801007387 */ /* 0x0001e80000100800 */
[----:B0-----:R-:W2:Y:S04]  /*50050*/  LDL.LU R24, [R1+0x1a34] ;  /* 0x001a340001187983 */ /* 0x001ea80000300800 */
[----:B------:R0:W-:Y:S04]  /*50060*/  STL [R1+0x5b7c], R23 ;  /* 0x005b7c1701007387 */ /* 0x0001e80000100800 */
[----:B0-----:R-:W2:Y:S04]  /*50070*/  LDL.LU R23, [R1+0x1a38] ;  /* 0x001a380001177983 */ /* 0x001ea80000300800 */
[----:B------:R0:W-:Y:S02]  /*50080*/  STL [R1+0x5bd0], R0 ;  /* 0x005bd00001007387 */ /* 0x0001e40000100800 */
[----:B0-----:R-:W0:Y:S02]  /*50090*/  S2R R0, SR_TID.X ;  /* 0x0000000000007919 */ /* 0x001e240000002100 */
[----:B------:R-:W-:Y:S04]  /*500a0*/  STL [R1+0x5b80], R22 ;  /* 0x005b801601007387 */ /* 0x000fe80000100800 */
[----:B------:R-:W-:Y:S01]  /*500b0*/  STL [R1+0x5b84], R21 ;  /* 0x005b841501007387 */ /* 0x000fe20000100800 */
[----:B0-----:R-:W-:-:S04]  /*500c0*/  LOP3.LUT R0, R0, 0x3f, RZ, 0xc0, !PT ;  /* 0x0000003f00007812 */ /* 0x001fc800078ec0ff */
[----:B------:R-:W-:-:S05]  /*500d0*/  LOP3.LUT R0, R0, 0x28, RZ, 0x3c, !PT ;  /* 0x0000002800007812 */ /* 0x000fca00078e3cff */
[----:B------:R0:W-:Y:S04]  /*500e0*/  STS.U8 [R0+UR4+0x7b80], R21 ;  /* 0x007b801500007988 */ /* 0x0001e80008000004 */
[----:B0-----:R-:W2:Y:S04]  /*500f0*/  LDL.LU R0, [R1+0x3c8] ;  /* 0x0003c80001007983 */ /* 0x001ea80000300800 */
[----:B--2---:R0:W-:Y:S04]  /*50100*/  STL [R1+0x5bd4], R0 ;  /* 0x005bd40001007387 */ /* 0x0041e80000100800 */
[----:B0-----:R-:W2:Y:S04]  /*50110*/  LDL.LU R0, [R1+0x3cc] ;  /* 0x0003cc0001007983 */ /* 0x001ea80000300800 */
[----:B--2---:R0:W-:Y:S04]  /*50120*/  STL [R1+0x5bd8], R0 ;  /* 0x005bd80001007387 */ /* 0x0041e80000100800 */
[----:B0-----:R-:W2:Y:S04]  /*50130*/  LDL.LU R0, [R1+0x3d0] ;  /* 0x0003d00001007983 */ /* 0x001ea80000300800 */
[----:B------:R-:W-:Y:S04]  /*50140*/  STS.U8 [R14+UR4+0xc00], R23 ;  /* 0x000c00170e007988 */ /* 0x000fe80008000004 */
[----:B------:R-:W-:Y:S04]  /*50150*/  STS.U8 [R14+UR4+0xc40], R24 ;  /* 0x000c40180e007988 */ /* 0x000fe80008000004 */
[----:B------:R-:W-:Y:S04]  /*50160*/  STS.U8 [R14+UR4+0xc80], R25 ;  /* 0x000c80190e007988 */ /* 0x000fe80008000004 */
[----:B----4-:R-:W-:Y:S04]  /*50170*/  STS.U8 [R14+UR4+0xcc0], R26 ;  /* 0x000cc01a0e007988 */ /* 0x010fe80008000004 */
[----:B---3--:R-:W-:Y:S04]  /*50180*/  STS.U8 [R14+UR4+0xd00], R27 ;  /* 0x000d001b0e007988 */ /* 0x008fe80008000004 */
        /* <DEDUP_REMOVED lines=19> */
[----:B------:R-:W3:Y:S04]  /*502c0*/  LDL.LU R13, [R1+0x3c4] ;  /* 0x0003c400010d7983 */ /* 0x000ee80000300800 */
[----:B------:R-:W4:Y:S04]  /*502d0*/  LDL.LU R15, [R1+0x3c0] ;  /* 0x0003c000010f7983 */ /* 0x000f280000300800 */
[----:B------:R-:W3:Y:S04]  /*502e0*/  LDL.LU R16, [R1+0x3bc] ;  /* 0x0003bc0001107983 */ /* 0x000ee80000300800 */
[----:B------:R0:W-:Y:S04]  /*502f0*/  STS.U8 [R14+UR4+0x2d80], R18 ;  /* 0x002d80120e007988 */ /* 0x0001e80008000004 */
[----:B------:R-:W3:Y:S04]  /*50300*/  LDL.LU R17, [R1+0x2d8] ;  /* 0x0002d80001117983 */ /* 0x000ee80000300800 */
[----:B------:R1:W-:Y:S04]  /*50310*/  STS.U8 [R14+UR4+0x2dc0], R19 ;  /* 0x002dc0130e007988 */ /* 0x0003e80008000004 */
        /* <DEDUP_REMOVED lines=31> */
[----:B---3--:R1:W-:Y:S04]  /*50510*/  STS.U8 [R14+UR4+0x3d00], R13 ;  /* 0x003d000d0e007988 */ /* 0x0083e80008000004 */
[----:B----4-:R2:W-:Y:S04]  /*50520*/  STS.U8 [R14+UR4+0x3dc0], R15 ;  /* 0x003dc00f0e007988 */ /* 0x0105e80008000004 */
[----:B------:R3:W-:Y:S04]  /*50530*/  STS.U8 [R14+UR4+0x3d80], R16 ;  /* 0x003d80100e007988 */ /* 0x0007e80008000004 */
[----:B------:R4:W-:Y:S04]  /*50540*/  STS.U8 [R14+UR4+0x4c00], R17 ;  /* 0x004c00110e007988 */ /* 0x0009e80008000004 */
[----:B------:R2:W-:Y:S04]  /*50550*/  STS.U8 [R14+UR4+0x4c40], R18 ;  /* 0x004c40120e007988 */ /* 0x0005e80008000004 */
[----:B0-----:R-:W4:Y:S04]  /*50560*/  LDL.LU R0, [R1+0x5bd0] ;  /* 0x005bd00001007983 */ /* 0x001f280000300800 */
[----:B-1----:R-:W4:Y:S04]  /*50570*/  LDL.LU R13, [R1+0x5bcc] ;  /* 0x005bcc00010d7983 */ /* 0x002f280000300800 */
[----:B--2---:R-:W2:Y:S04]  /*50580*/  LDL.LU R15, [R1+0x5bc8] ;  /* 0x005bc800010f7983 */ /* 0x004ea80000300800 */
[----:B---3--:R-:W3:Y:S04]  /*50590*/  LDL.LU R16, [R1+0x5bc4] ;  /* 0x005bc40001107983 */ /* 0x008ee80000300800 */
[----:B----4-:R-:W4:Y:S04]  /*505a0*/  LDL.LU R17, [R1+0x5bc0] ;  /* 0x005bc00001117983 */ /* 0x010f280000300800 */
[----:B------:R-:W2:Y:S04]  /*505b0*/  LDL.LU R18, [R1+0x5bbc] ;  /* 0x005bbc0001127983 */ /* 0x000ea80000300800 */
[----:B------:R0:W-:Y:S04]  /*505c0*/  STS.U8 [R14+UR4+0x4c80], R19 ;  /* 0x004c80130e007988 */ /* 0x0001e80008000004 */
[----:B------:R1:W-:Y:S04]  /*505d0*/  STS.U8 [R14+UR4+0x4cc0], R20 ;  /* 0x004cc0140e007988 */ /* 0x0003e80008000004 */
[----:B0-----:R-:W2:Y:S04]  /*505e0*/  LDL.LU R19, [R1+0x5bb8] ;  /* 0x005bb80001137983 */ /* 0x001ea80000300800 */
[----:B-1----:R-:W2:Y:S04]  /*505f0*/  LDL.LU R20, [R1+0x5bb4] ;  /* 0x005bb40001147983 */ /* 0x002ea80000300800 */
        /* <DEDUP_REMOVED lines=20> */
[----:B--2---:R-:W-:Y:S04]  /*50740*/  STS.U8 [R14+UR4+0x7c40], R20 ;  /* 0x007c40140e007988 */ /* 0x004fe80008000004 */
[----:B------:R-:W-:Y:S04]  /*50750*/  STL [R1+0x5b88], R20 ;  /* 0x005b881401007387 */ /* 0x000fe80000100800 */
[----:B------:R-:W-:Y:S04]  /*50760*/  STS.U8 [R14+UR4+0x7c00], R19 ;  /* 0x007c00130e007988 */ /* 0x000fe80008000004 */
[----:B------:R-:W-:Y:S04]  /*50770*/  STL [R1+0x5b8c], R19 ;  /* 0x005b8c1301007387 */ /* 0x000fe80000100800 */
[----:B------:R-:W-:Y:S04]  /*50780*/  STS.U8 [R14+UR4+0x7cc0], R18 ;  /* 0x007cc0120e007988 */ /* 0x000fe80008000004 */
[----:B------:R-:W-:Y:S04]  /*50790*/  STL [R1+0x5b90], R18 ;  /* 0x005b901201007387 */ /* 0x000fe80000100800 */
[----:B----4-:R-:W-:Y:S04]  /*507a0*/  STS.U8 [R14+UR4+0x7c80], R17 ;  /* 0x007c80110e007988 */ /* 0x010fe80008000004 */
[----:B------:R-:W-:Y:S04]  /*507b0*/  STL [R1+0x5b94], R17 ;  /* 0x005b941101007387 */ /* 0x000fe80000100800 */
[----:B---3--:R-:W-:Y:S04]  /*507c0*/  STS.U8 [R14+UR4+0x7d40], R16 ;  /* 0x007d40100e007988 */ /* 0x008fe80008000004 */
[----:B------:R0:W-:Y:S04]  /*507d0*/  STL [R1+0x5b98], R16 ;  /* 0x005b981001007387 */ /* 0x0001e80000100800 */
[----:B0-----:R-:W2:Y:S04]  /*507e0*/  LDL.LU R16, [R1+0x1a08] ;  /* 0x001a080001107983 */ /* 0x001ea80000300800 */
[----:B------:R-:W3:Y:S04]  /*507f0*/  LDL.LU R17, [R1+0x1a04] ;  /* 0x001a040001117983 */ /* 0x000ee80000300800 */
[----:B------:R-:W4:Y:S04]  /*50800*/  LDL.LU R18, [R1+0x1a00] ;  /* 0x001a000001127983 */ /* 0x000f280000300800 */
[----:B------:R-:W2:Y:S04]  /*50810*/  LDL.LU R19, [R1+0x19ec] ;  /* 0x0019ec0001137983 */ /* 0x000ea80000300800 */
        /* <DEDUP_REMOVED lines=21> */
[----:B------:R0:W-:Y:S04]  /*50970*/  STS.U8 [R14+UR4+0x7d00], R15 ;  /* 0x007d000f0e007988 */ /* 0x0001e80008000004 */
[----:B0-----:R-:W2:Y:S04]  /*50980*/  LDL.LU R14, [R1+0x5bb0] ;  /* 0x005bb000010e7983 */ /* 0x001ea80000300800 */
[----:B------:R0:W-:Y:S02]  /*50990*/  STL [R1+0x5b9c], R15 ;  /* 0x005b9c0f01007387 */ /* 0x0001e40000100800 */
[----:B0-----:R-:W0:Y:S01]  /*509a0*/  S2R R15, SR_TID.X ;  /* 0x00000000000f7919 */ /* 0x001e220000002100 */
[----:B------:R-:W-:-:S02]  /*509b0*/  LOP3.LUT R0, R0, 0x38, RZ, 0x3c, !PT ;  /* 0x0000003800007812 */ /* 0x000fc400078e3cff */
[----:B0-----:R-:W-:-:S04]  /*509c0*/  LOP3.LUT R15, R15, 0x3f, RZ, 0xc0, !PT ;  /* 0x0000003f0f0f7812 */ /* 0x001fc800078ec0ff */
[----:B------:R-:W-:-:S05]  /*509d0*/  LOP3.LUT R15, R15, 0x30, RZ, 0x3c, !PT ;  /* 0x000000300f0f7812 */ /* 0x000fca00078e3cff */
[----:B--2---:R-:W-:Y:S04]  /*509e0*/  STS.U8 [R15+UR4+0x7dc0], R14 ;  /* 0x007dc00e0f007988 */ /* 0x004fe80008000004 */
[----:B------:R-:W-:Y:S04]  /*509f0*/  STS.U8 [R15+UR4+0x7d80], R13 ;  /* 0x007d800d0f007988 */ /* 0x000fe80008000004 */
[----:B------:R-:W-:Y:S04]  /*50a00*/  STS.U8 [R0+UR4+0xe00], R16 ;  /* 0x000e001000007988 */ /* 0x000fe80008000004 */
[----:B---3--:R-:W-:Y:S04]  /*50a10*/  STS.U8 [R0+UR4+0xe40], R17 ;  /* 0x000e401100007988 */ /* 0x008fe80008000004 */
        /* <DEDUP_REMOVED lines=18> */
[----:B------:R-:W-:Y:S04]  /*50b40*/  STL [R1+0x5ba0], R14 ;  /* 0x005ba00e01007387 */ /* 0x000fe80000100800 */
[----:B------:R-:W-:Y:S04]  /*50b50*/  STS.U8 [R0+UR4+0x2f00], R8 ;  /* 0x002f000800007988 */ /* 0x000fe80008000004 */
[----:B------:R-:W-:Y:S04]  /*50b60*/  STL [R1+0x5ba4], R13 ;  /* 0x005ba40d01007387 */ /* 0x000fe80000100800 */
[----:B------:R0:W-:Y:S04]  /*50b70*/  STS.U8 [R0+UR4+0x2f40], R12 ;  /* 0x002f400c00007988 */ /* 0x0001e80008000004 */
[----:B0-----:R-:W2:Y:S04]  /*50b80*/  LDL.LU R12, [R1+0x3b4] ;  /* 0x0003b400010c7983 */ /* 0x001ea80000300800 */
[----:B------:R-:W3:Y:S04]  /*50b90*/  LDL.LU R13, [R1+0x3a8] ;  /* 0x0003a800010d7983 */ /* 0x000ee80000300800 */
[----:B---3--:R0:W-:Y:S04]  /*50ba0*/  STL [R1+0x5ba8], R13 ;  /* 0x005ba80d01007387 */ /* 0x0081e80000100800 */
[----:B0-----:R-:W3:Y:S04]  /*50bb0*/  LDL.LU R13, [R1+0x3ac] ;  /* 0x0003ac00010d7983 */ /* 0x001ee80000300800 */
[----:B------:R-:W-:Y:S04]  /*50bc0*/  STS.U8 [R0+UR4+0x2f80], R9 ;  /* 0x002f800900007988 */ /* 0x000fe80008000004 */
[----:B------:R-:W-:Y:S04]  /*50bd0*/  STS.U8 [R0+UR4+0x2fc0], R10 ;  /* 0x002fc00a00007988 */ /* 0x000fe80008000004 */
[----:B---3--:R0:W-:Y:S04]  /*50be0*/  STL [R1+0x5bac], R13 ;  /* 0x005bac0d01007387 */ /* 0x0081e80000100800 */
        /* <DEDUP_REMOVED lines=27> */
[----:B--2---:R1:W-:Y:S04]  /*50da0*/  STS.U8 [R0+UR4+0x3e00], R12 ;  /* 0x003e000c00007988 */ /* 0x0043e80008000004 */
[----:B0-----:R-:W2:Y:S04]  /*50db0*/  LDL.LU R11, [R1+0xa0] ;  /* 0x0000a000010b7983 */ /* 0x001ea80000300800 */
[----:B-1----:R-:W2:Y:S04]  /*50dc0*/  LDL.LU R12, [R1+0x9c] ;  /* 0x00009c00010c7983 */ /* 0x002ea80000300800 */
[----:B---3--:R0:W-:Y:S04]  /*50dd0*/  STS.U8 [R0+UR4+0x3ec0], R13 ;  /* 0x003ec00d00007988 */ /* 0x0081e80008000004 */
[----:B0-----:R-:W3:Y:S04]  /*50de0*/  LDL.LU R13, [R1+0x5bac] ;  /* 0x005bac00010d7983 */ /* 0x001ee80000300800 */
[----:B---3--:R0:W-:Y:S04]  /*50df0*/  STS.U8 [R0+UR4+0x3e80], R13 ;  /* 0x003e800d00007988 */ /* 0x0081e80008000004 */
[----:B0-----:R-:W3:Y:S04]  /*50e00*/  LDL.LU R13, [R1+0x5ba8] ;  /* 0x005ba800010d7983 */ /* 0x001ee80000300800 */
[----:B---3--:R0:W-:Y:S04]  /*50e10*/  STS.U8 [R0+UR4+0x3f40], R13 ;  /* 0x003f400d00007988 */ /* 0x0081e80008000004 */
[----:B----4-:R1:W-:Y:S04]  /*50e20*/  STS.U8 [R0+UR4+0x3f00], R14 ;  /* 0x003f000e00007988 */ /* 0x0103e80008000004 */
[----:B------:R3:W-:Y:S04]  /*50e30*/  STS.U8 [R0+UR4+0x3fc0], R15 ;  /* 0x003fc00f00007988 */ /* 0x0007e80008000004 */
[----:B------:R4:W-:Y:S04]  /*50e40*/  STS.U8 [R0+UR4+0x3f80], R16 ;  /* 0x003f801000007988 */ /* 0x0009e80008000004 */
[----:B------:R1:W-:Y:S04]  /*50e50*/  STS.U8 [R0+UR4+0x4e00], R17 ;  /* 0x004e001100007988 */ /* 0x0003e80008000004 */
[----:B------:R2:W-:Y:S04]  /*50e60*/  STS.U8 [R0+UR4+0x4e40], R18 ;  /* 0x004e401200007988 */ /* 0x0005e80008000004 */
[----:B0-----:R-:W2:Y:S04]  /*50e70*/  LDL.LU R13, [R1+0x5ba4] ;  /* 0x005ba400010d7983 */ /* 0x001ea80000300800 */
[----:B-1----:R-:W2:Y:S04]  /*50e80*/  LDL.LU R14, [R1+0x5ba0] ;  /* 0x005ba000010e7983 */ /* 0x002ea80000300800 */
[----:B---3--:R-:W3:Y:S04]  /*50e90*/  LDL.LU R15, [R1+0x5b9c] ;  /* 0x005b9c00010f7983 */ /* 0x008ee80000300800 */
[----:B----4-:R-:W4:Y:S04]  /*50ea0*/  LDL.LU R16, [R1+0x5b98] ;  /* 0x005b980001107983 */ /* 0x010f280000300800 */
[----:B------:R-:W3:Y:S04]  /*50eb0*/  LDL.LU R17, [R1+0x5b94] ;  /* 0x005b940001117983 */ /* 0x000ee80000300800 */
[----:B--2---:R-:W2:Y:S04]  /*50ec0*/  LDL.LU R18, [R1+0x5b90] ;  /* 0x005b900001127983 */ /* 0x004ea80000300800 */
[----:B------:R0:W-:Y:S04]  /*50ed0*/  STS.U8 [R0+UR4+0x4e80], R19 ;  /* 0x004e801300007988 */ /* 0x0001e80008000004 */
[----:B------:R1:W-:Y:S04]  /*50ee0*/  STS.U8 [R0+UR4+0x4ec0], R20 ;  /* 0x004ec01400007988 */ /* 0x0003e80008000004 */
[----:B------:R0:W-:Y:S04]  /*50ef0*/  STS.U8 [R0+UR4+0x4f00], R21 ;  /* 0x004f001500007988 */ /* 0x0001e80008000004 */
[----:B------:R0:W-:Y:S04]  /*50f00*/  STS.U8 [R0+UR4+0x4f40], R22 ;  /* 0x004f401600007988 */ /* 0x0001e80008000004 */
[----:B------:R1:W-:Y:S04]  /*50f10*/  STS.U8 [R0+UR4+0x4f80], R23 ;  /* 0x004f801700007988 */ /* 0x0003e80008000004 */
[----:B------:R1:W-:Y:S04]  /*50f20*/  STS.U8 [R0+UR4+0x4fc0], R24 ;  /* 0x004fc01800007988 */ /* 0x0003e80008000004 */
[----:B0-----:R-:W2:Y:S04]  /*50f30*/  LDL.LU R19, [R1+0x5b8c] ;  /* 0x005b8c0001137983 */ /* 0x001ea80000300800 */
[----:B-1----:R-:W2:Y:S04]  /*50f40*/  LDL.LU R20, [R1+0x5b88] ;  /* 0x005b880001147983 */ /* 0x002ea80000300800 */
[----:B------:R-:W2:Y:S04]  /*50f50*/  LDL.LU R21, [R1+0x5b84] ;  /* 0x005b840001157983 */ /* 0x000ea80000300800 */
[----:B------:R-:W2:Y:S04]  /*50f60*/  LDL.LU R22, [R1+0x5b80] ;  /* 0x005b800001167983 */ /* 0x000ea80000300800 */
[----:B------:R-:W2:Y:S04]  /*50f70*/  LDL.LU R23, [R1+0x5b7c] ;  /* 0x005b7c0001177983 */ /* 0x000ea80000300800 */
[----:B------:R-:W2:Y:S04]  /*50f80*/  LDL.LU R24, [R1+0x5b78] ;  /* 0x005b780001187983 */ /* 0x000ea80000300800 */
        /* <DEDUP_REMOVED lines=22> */
[----:B------:R-:W2:Y:S04]  /*510f0*/  LDL R2, [R1+0x4b60] ;  /* 0x004b600001027983 */ /* 0x000ea80000100800 */
[----:B------:R-:W2:Y:S04]  /*51100*/  LDL.LU R8, [R1+0x5b4c] ;  /* 0x005b4c0001087983 */ /* 0x000ea80000300800 */
        /* <DEDUP_REMOVED lines=8> */
[----:B--2---:R-:W-:Y:S04]  /*51190*/  STS.U8 [R0+UR4+0x7e40], R12 ;  /* 0x007e400c00007988 */ /* 0x004fe80008000004 */
[----:B------:R-:W-:Y:S04]  /*511a0*/  STS.U8 [R0+UR4+0x7e00], R11 ;  /* 0x007e000b00007988 */ /* 0x000fe80008000004 */
[----:B------:R-:W-:Y:S04]  /*511b0*/  STS.U8 [R0+UR4+0x7ec0], R10 ;  /* 0x007ec00a00007988 */ /* 0x000fe80008000004 */
[----:B------:R-:W-:Y:S04]  /*511c0*/  STS.U8 [R0+UR4+0x7e80], R9 ;  /* 0x007e800900007988 */ /* 0x000fe80008000004 */
[----:B------:R-:W-:Y:S04]  /*511d0*/  STS.U8 [R0+UR4+0x7f40], R8 ;  /* 0x007f400800007988 */ /* 0x000fe80008000004 */
[----:B------:R-:W-:Y:S04]  /*511e0*/  STS.U8 [R0+UR4+0x7f00], R7 ;  /* 0x007f000700007988 */ /* 0x000fe80008000004 */
[----:B------:R-:W-:Y:S04]  /*511f0*/  STS.U8 [R0+UR4+0x7fc0], R6 ;  /* 0x007fc00600007988 */ /* 0x000fe80008000004 */
[----:B------:R0:W-:Y:S04]  /*51200*/  STS.U8 [R0+UR4+0x7f80], R3 ;  /* 0x007f800300007988 */ /* 0x0001e80008000004 */
[----:B0-----:R-:W2:Y:S04]  /*51210*/  LDL.LU R0, [R1+0x5b38] ;  /* 0x005b380001007983 */ /* 0x001ea80000300800 */
[----:B------:R-:W2:Y:S01]  /*51220*/  LDL R3, [R1+0x4b58] ;  /* 0x004b580001037983 */ /* 0x000ea20000100800 */
[----:B------:R-:W-:Y:S01]  /*51230*/  BAR.SYNC.DEFER_BLOCKING 0x0 ;  /* 0x0000000000007b1d */ /* 0x000fe20000010000 */
[----:B------:R-:W-:-:S06]  /*51240*/  PRMT R5, RZ, 0x7610, R5 ;  /* 0x00007610ff057816 */ /* 0x000fcc0000000005 */
[----:B--2---:R-:W2:Y:S04]  /*51250*/  @!P0 LDG.E.U8 R5, desc[UR6][R2.64] ;  /* 0x0000000602058981 */ /* 0x004ea8000c1e1100 */
[----:B--2---:R0:W-:Y:S04]  /*51260*/  STL [R1+0x38c], R5 ;  /* 0x00038c0501007387 */ /* 0x0041e80000100800 */
[----:B0-----:R-:W2:Y:S04]  /*51270*/  LDL.LU R5, [R1+0x5b34] ;  /* 0x005b340001057983 */ /* 0x001ea80000300800 */
[----:B------:R-:W2:Y:S04]  /*51280*/  LDL R2, [R1+0x4398] ;  /* 0x0043980001027983 */ /* 0x000ea80000100800 */
[----:B------:R-:W2:Y:S01]  /*51290*/  LDL R3, [R1+0x47ac] ;  /* 0x0047ac0001037983 */ /* 0x000ea20000100800 */
[----:B------:R-:W-:-:S02]  /*512a0*/  PRMT R0, RZ, 0x7610, R0 ;  /* 0x00007610ff007816 */ /* 0x000fc40000000000 */
[----:B--2---:R-:W-:-:S04]  /*512b0*/  @!P0 LOP3.LUT R3, R3, R2, RZ, 0x3c, !PT ;  /* 0x0000000203038212 */ /* 0x004fc800078e3cff */
[----:B------:R-:W-:-:S04]  /*512c0*/  @!P0 LOP3.LUT R2, R3, R2, RZ, 0x3c, !PT ;  /* 0x0000000203028212 */ /* 0x000fc800078e3cff */
[----:B------:R-:W-:-:S05]  /*512d0*/  @!P0 LOP3.LUT R3, R3, R2, RZ, 0x3c, !PT ;  /* 0x0000000203038212 */ /* 0x000fca00078e3cff */
[----:B------:R-:W2:Y:S04]  /*512e0*/  @!P0 LDG.E.U8 R0, desc[UR6][R2.64] ;  /* 0x0000000602008981 */ /* 0x000ea8000c1e1100 */
        /* <DEDUP_REMOVED lines=2052> */
[----:B--2---:R0:W-:Y:S04]  /*59330*/  STL [R1], R0 ;  /* 0x0000000001007387 */ /* 0x0041e80000100800 */
        /* <DEDUP_REMOVED lines=8> */
[----:B------:R-:W3:Y:S04]  /*593c0*/  LDL R2, [R1+0x4a90] ;  /* 0x004a900001027983 */ /* 0x000ee80000100800 */
[----:B------:R-:W3:Y:S01]  /*593d0*/  LDL R3, [R1+0x4acc] ;  /* 0x004acc0001037983 */ /* 0x000ee20000100800 */
[----:B------:R-:W-:-:S03]  /*593e0*/  PRMT R28, RZ, 0x7610, R28 ;  /* 0x00007610ff1c7816 */ /* 0x000fc6000000001c */
[----:B--2---:R0:W-:Y:S04]  /*593f0*/  STL [R1+0x5714], R29 ;  /* 0x0057141d01007387 */ /* 0x0041e80000100800 */
[----:B0-----:R-:W2:Y:S01]  /*59400*/  LDL R29, [R1+0x4ad4] ;  /* 0x004ad400011d7983 */ /* 0x001ea20000100800 */
[----:B---3--:R-:W-:-:S04]  /*59410*/  @!P0 LOP3.LUT R3, R3, R2, RZ, 0x3c, !PT ;  /* 0x0000000203038212 */ /* 0x008fc800078e3cff */
[----:B------:R-:W-:-:S04]  /*59420*/  @!P0 LOP3.LUT R2, R3, R2, RZ, 0x3c, !PT ;  /* 0x0000000203028212 */ /* 0x000fc800078e3cff */
[----:B------:R-:W-:-:S05]  /*59430*/  @!P0 LOP3.LUT R3, R3, R2, RZ, 0x3c, !PT ;  /* 0x0000000203038212 */ /* 0x000fca00078e3cff */
[----:B------:R2:W3:Y:S04]  /*59440*/  @!P0 LDG.E.U8 R28, desc[UR6][R2.64] ;  /* 0x00000006021c8981 */ /* 0x0004e8000c1e1100 */
[----:B------:R-:W4:Y:S01]  /*59450*/  LDL R3, [R1+0x4a98] ;  /* 0x004a980001037983 */ /* 0x000f220000100800 */
[----:B------:R-:W-:Y:S01]  /*59460*/  PRMT R27, RZ, 0x7610, R27 ;  /* 0x00007610ff1b7816 */ /* 0x000fe2000000001b */
[----:B--2---:R-:W-:Y:S02]  /*59470*/  @!P0 IMAD.MOV.U32 R2, RZ, RZ, R29 ;  /* 0x000000ffff028224 */ /* 0x004fe400078e001d */
[----:B---3--:R0:W-:Y:S01]  /*59480*/  STL [R1+0x5700], R28 ;  /* 0x0057001c01007387 */ /* 0x0081e20000100800 */
[----:B------:R-:W-:-:S03]  /*59490*/  PRMT R26, RZ, 0x7610, R26 ;  /* 0x00007610ff1a7816 */ /* 0x000fc6000000001a */
[----:B------:R-:W2:Y:S04]  /*594a0*/  LDL R29, [R1+0x4ab8] ;  /* 0x004ab800011d7983 */ /* 0x000ea80000100800 */
[----:B----4-:R1:W3:Y:S04]  /*594b0*/  @!P0 LDG.E.U8 R27, desc[UR6][R2.64] ;  /* 0x00000006021b8981 */ /* 0x0102e8000c1e1100 */
[----:B0-----:R-:W4:Y:S04]  /*594c0*/  LDL R28, [R1+0x4af4] ;  /* 0x004af400011c7983 */ /* 0x001f280000100800 */
[----:B------:R-:W1:Y:S04]  /*594d0*/  LDL R2, [R1+0x4aa0] ;  /* 0x004aa00001027983 */ /* 0x000e680000100800 */
[----:B------:R-:W1:Y:S02]  /*594e0*/  LDL R3, [R1+0x4adc] ;  /* 0x004adc0001037983 */ /* 0x000e640000100800 */
[----:B-1----:R-:W-:-:S04]  /*594f0*/  @!P0 LOP3.LUT R3, R3, R2, RZ, 0x3c, !PT ;  /* 0x0000000203038212 */ /* 0x002fc800078e3cff */
[----:B------:R-:W-:-:S04]  /*59500*/  @!P0 LOP3.LUT R2, R3, R2, RZ, 0x3c, !PT ;  /* 0x0000000203028212 */ /* 0x000fc800078e3cff */
[----:B------:R-:W-:-:S05]  /*59510*/  @!P0 LOP3.LUT R3, R3, R2, RZ, 0x3c, !PT ;  /* 0x0000000203038212 */ /* 0x000fca00078e3cff */
[----:B------:R-:W2:Y:S04]  /*59520*/  @!P0 LDG.E.U8 R26, desc[UR6][R2.64] ;  /* 0x00000006021a8981 */ /* 0x000ea8000c1e1100 */
[----:B---3--:R0:W-:Y:S04]  /*59530*/  STL [R1+0x5704], R27 ;  /* 0x0057041b01007387 */ /* 0x0081e80000100800 */
[----:B------:R-:W3:Y:S04]  /*59540*/  LDL R2, [R1+0x4aa8] ;  /* 0x004aa80001027983 */ /* 0x000ee80000100800 */
[----:B------:R-:W3:Y:S04]  /*59550*/  LDL R3, [R1+0x4ae4] ;  /* 0x004ae40001037983 */ /* 0x000ee80000100800 */
[----:B0-----:R-:W4:Y:S04]  /*59560*/  LDL R27, [R1+0x4aec] ;  /* 0x004aec00011b7983 */ /* 0x001f280000100800 */
[----:B--2---:R0:W-:Y:S04]  /*59570*/  STL [R1+0x5774], R26 ;  /* 0x0057741a01007387 */ /* 0x0041e80000100800 */
[----:B0-----:R-:W2:Y:S01]  /*59580*/  LDL R26, [R1+0x4ab0] ;  /* 0x004ab000011a7983 */ /* 0x001ea20000100800 */
[----:B---3--:R-:W-:-:S02]  /*59590*/  @!P0 LOP3.LUT R3, R3, R2, RZ, 0x3c, !PT ;  /* 0x0000000203038212 */ /* 0x008fc400078e3cff */
[----:B------:R-:W-:Y:S02]  /*595a0*/  PRMT R25, RZ, 0x7610, R25 ;  /* 0x00007610ff197816 */ /* 0x000fe40000000019 */
[----:B------:R-:W-:-:S04]  /*595b0*/  @!P0 LOP3.LUT R2, R3, R2, RZ, 0x3c, !PT ;  /* 0x0000000203028212 */ /* 0x000fc800078e3cff */
[----:B------:R-:W-:Y:S02]  /*595c0*/  @!P0 LOP3.LUT R3, R3, R2, RZ, 0x3c, !PT ;  /* 0x0000000203038212 */ /* 0x000fe400078e3cff */
[----:B------:R-:W-:-:S03]  /*595d0*/  PRMT R24, RZ, 0x7610, R24 ;  /* 0x00007610ff187816 */ /* 0x000fc60000000018 */
[----:B------:R4:W3:Y:S02]  /*595e0*/  @!P0 LDG.E.U8 R25, desc[UR6][R2.64] ;  /* 0x0000000602198981 */ /* 0x0008e4000c1e1100 */
[----:B----4-:R-:W-:Y:S02]  /*595f0*/  @!P0 IMAD.MOV.U32 R2, RZ, RZ, R27 ;  /* 0x000000ffff028224 */ /* 0x010fe400078e001b */
[----:B--2---:R-:W-:-:S05]  /*59600*/  @!P0 IMAD.MOV.U32 R3, RZ, RZ, R26 ;  /* 0x000000ffff038224 */ /* 0x004fca00078e001a */
[----:B------:R0:W2:Y:S01]  /*59610*/  @!P0 LDG.E.U8 R24, desc[UR6][R2.64] ;  /* 0x0000000602188981 */ /* 0x0000a2000c1e1100 */
[----:B------:R-:W-:Y:S01]  /*59620*/  PRMT R23, RZ, 0x7610, R23 ;  /* 0x00007610ff177816 */ /* 0x000fe20000000017 */
[----:B0-----:R-:W-:Y:S02]  /*59630*/  @!P0 IMAD.MOV.U32 R2, RZ, RZ, R28 ;  /* 0x000000ffff028224 */ /* 0x001fe400078e001c */
[----:B------:R-:W-:Y:S01]  /*59640*/  @!P0 IMAD.MOV.U32 R3, RZ, RZ, R29 ;  /* 0x000000ffff038224 */ /* 0x000fe200078e001d */
[----:B---3--:R0:W-:Y:S04]  /*59650*/  STL [R1+0x5778], R25 ;  /* 0x0057781901007387 */ /* 0x0081e80000100800 */
[----:B------:R-:W3:Y:S04]  /*59660*/  @!P0 LDG.E.U8 R23, desc[UR6][R2.64] ;  /* 0x0000000602178981 */ /* 0x000ee8000c1e1100 */
[----:B0-----:R-:W4:Y:S04]  /*59670*/  LDL R25, [R1+0x4afc] ;  /* 0x004afc0001197983 */ /* 0x001f280000100800 */
[----:B--2---:R0:W-:Y:S01]  /*59680*/  STL [R1+0x5750], R24 ;  /* 0x0057501801007387 */ /* 0x0041e20000100800 */
[----:B------:R-:W-:-:S03]  /*59690*/  PRMT R22, RZ, 0x7610, R22 ;  /* 0x00007610ff167816 */ /* 0x000fc60000000016 */
[----:B------:R-:W2:Y:S04]  /*596a0*/  LDL R29, [R1+0x4ad0] ;  /* 0x004ad000011d7983 */ /* 0x000ea80000100800 */
[----:B------:R-:W2:Y:S04]  /*596b0*/  LDL R28, [R1+0x4b0c] ;  /* 0x004b0c00011c7983 */ /* 0x000ea80000100800 */
[----:B------:R-:W2:Y:S04]  /*596c0*/  LDL R27, [R1+0x4ad8] ;  /* 0x004ad800011b7983 */ /* 0x000ea80000100800 */
[----:B------:R-:W2:Y:S04]  /*596d0*/  LDL R26, [R1+0x4b14] ;  /* 0x004b1400011a7983 */ /* 0x000ea80000100800 */
[----:B0-----:R-:W2:Y:S04]  /*596e0*/  LDL R24, [R1+0x4ac0] ;  /* 0x004ac00001187983 */ /* 0x001ea80000100800 */
[----:B---3--:R0:W-:Y:S01]  /*596f0*/  STL [R1+0x5754], R23 ;  /* 0x0057541701007387 */ /* 0x0081e20000100800 */
[----:B----4-:R-:W-:-:S03]  /*59700*/  @!P0 IMAD.MOV.U32 R2, RZ, RZ, R25 ;  /* 0x000000ffff028224 */ /* 0x010fc600078e0019 */
[----:B------:R-:W3:Y:S04]  /*59710*/  LDL R25, [R1+0x4ae0] ;  /* 0x004ae00001197983 */ /* 0x000ee80000100800 */
[----:B0-----:R-:W4:Y:S01]  /*59720*/  LDL R23, [R1+0x4b04] ;  /* 0x004b040001177983 */ /* 0x001f220000100800 */
[----:B--2---:R-:W-:-:S03]  /*59730*/  @!P0 IMAD.MOV.U32 R3, RZ, RZ, R24 ;  /* 0x000000ffff038224 */ /* 0x004fc600078e0018 */
[----:B------:R-:W2:Y:S04]  /*59740*/  LDL R24, [R1+0x4b1c] ;  /* 0x004b1c0001187983 */ /* 0x000ea80000100800 */
[----:B------:R4:W2:Y:S04]  /*59750*/  @!P0 LDG.E.U8 R22, desc[UR6][R2.64] ;  /* 0x0000000602168981 */ /* 0x0008a8000c1e1100 */
[----:B------:R-:W2:Y:S01]  /*59760*/  LDL R3, [R1+0x4ac8] ;  /* 0x004ac80001037983 */ /* 0x000ea20000100800 */
[----:B------:R-:W-:Y:S01]  /*59770*/  PRMT R21, RZ, 0x7610, R21 ;  /* 0x00007610ff157816 */ /* 0x000fe20000000015 */
[----:B----4-:R-:W-:Y:S01]  /*59780*/  @!P0 IMAD.MOV.U32 R2, RZ, RZ, R23 ;  /* 0x000000ffff028224 */ /* 0x010fe200078e0017 */
[----:B------:R-:W-:-:S02]  /*59790*/  PRMT R20, RZ, 0x7610, R20 ;  /* 0x00007610ff147816 */ /* 0x000fc40000000014 */
[----:B------:R-:W-:Y:S02]  /*597a0*/  PRMT R19, RZ, 0x7610, R19 ;  /* 0x00007610ff137816 */ /* 0x000fe40000000013 */
[----:B------:R-:W-:Y:S01]  /*597b0*/  PRMT R18, RZ, 0x7610, R18 ;  /* 0x00007610ff127816 */ /* 0x000fe20000000012 */
[----:B--2---:R0:W2:Y:S02]  /*597c0*/  @!P0 LDG.E.U8 R21, desc[UR6][R2.64] ;  /* 0x0000000602158981 */ /* 0x0040a4000c1e1100 */
[----:B0-----:R-:W-:Y:S02]  /*597d0*/  @!P0 IMAD.MOV.U32 R2, RZ, RZ, R28 ;  /* 0x000000ffff028224 */ /* 0x001fe400078e001c */
[----:B------:R-:W-:-:S05]  /*597e0*/  @!P0 IMAD.MOV.U32 R3, RZ, RZ, R29 ;  /* 0x000000ffff038224 */ /* 0x000fca00078e001d */
[----:B------:R0:W4:Y:S02]  /*597f0*/  @!P0 LDG.E.U8 R20, desc[UR6][R2.64] ;  /* 0x0000000602148981 */ /* 0x000124000c1e1100 */
[----:B0-----:R-:W-:Y:S02]  /*59800*/  @!P0 IMAD.MOV.U32 R2, RZ, RZ, R26 ;  /* 0x000000ffff028224 */ /* 0x001fe400078e001a */
[----:B------:R-:W-:-:S05]  /*59810*/  @!P0 IMAD.MOV.U32 R3, RZ, RZ, R27 ;  /* 0x000000ffff038224 */ /* 0x000fca00078e001b */
[----:B------:R0:W4:Y:S04]  /*59820*/  @!P0 LDG.E.U8 R19, desc[UR6][R2.64] ;  /* 0x0000000602138981 */ /* 0x000128000c1e1100 */
[----:B------:R1:W-:Y:S04]  /*59830*/  STL [R1+0x5718], R22 ;  /* 0x0057181601007387 */ /* 0x0003e80000100800 */
[----:B------:R-:W4:Y:S01]  /*59840*/  LDL R23, [R1+0x4ae8] ;  /* 0x004ae80001177983 */ /* 0x000f220000100800 */
[----:B0-----:R-:W-:Y:S02]  /*59850*/  @!P0 IMAD.MOV.U32 R2, RZ, RZ, R24 ;  /* 0x000000ffff028224 */ /* 0x001fe400078e0018 */
[----:B---3--:R-:W-:Y:S01]  /*59860*/  @!P0 IMAD.MOV.U32 R3, RZ, RZ, R25 ;  /* 0x000000ffff038224 */ /* 0x008fe200078e0019 */
[----:B-1----:R-:W3:Y:S04]  /*59870*/  LDL R22, [R1+0x4b24] ;  /* 0x004b240001167983 */ /* 0x002ee80000100800 */
[----:B------:R0:W3:Y:S04]  /*59880*/  @!P0 LDG.E.U8 R18, desc[UR6][R2.64] ;  /* 0x0000000602128981 */ /* 0x0000e8000c1e1100 */
[----:B--2---:R1:W-:Y:S04]  /*59890*/  STL [R1+0x571c], R21 ;  /* 0x00571c1501007387 */ /* 0x0043e80000100800 */
[----:B----4-:R2:W-:Y:S04]  /*598a0*/  STL [R1+0x5708], R20 ;  /* 0x0057081401007387 */ /* 0x0105e80000100800 */
[----:B------:R-:W4:Y:S04]  /*598b0*/  LDL R27, [R1+0x4af0] ;  /* 0x004af000011b7983 */ /* 0x000f280000100800 */
[----:B------:R-:W4:Y:S04]  /*598c0*/  LDL R26, [R1+0x4b2c] ;  /* 0x004b2c00011a7983 */ /* 0x000f280000100800 */
[----:B------:R1:W-:Y:S04]  /*598d0*/  STL [R1+0x570c], R19 ;  /* 0x00570c1301007387 */ /* 0x0003e80000100800 */
[----:B------:R-:W4:Y:S04]  /*598e0*/  LDL R25, [R1+0x4af8] ;  /* 0x004af80001197983 */ /* 0x000f280000100800 */
[----:B------:R-:W4:Y:S01]  /*598f0*/  LDL R24, [R1+0x4b34] ;  /* 0x004b340001187983 */ /* 0x000f220000100800 */
[----:B0-----:R-:W-:-:S02]  /*59900*/  @!P0 IMAD.MOV.U32 R3, RZ, RZ, R23 ;  /* 0x000000ffff038224 */ /* 0x001fc400078e0017 */
[----:B---3--:R-:W-:Y:S01]  /*59910*/  @!P0 IMAD.MOV.U32 R2, RZ, RZ, R22 ;  /* 0x000000ffff028224 */ /* 0x008fe200078e0016 */
[----:B------:R0:W-:Y:S04]  /*59920*/  STL [R1+0x577c], R18 ;  /* 0x00577c1201007387 */ /* 0x0001e80000100800 */
[----:B------:R-:W3:Y:S04]  /*59930*/  LDL R23, [R1+0x4b00] ;  /* 0x004b000001177983 */ /* 0x000ee80000100800 */
[----:B------:R-:W3:Y:S01]  /*59940*/  LDL R22, [R1+0x4b3c] ;  /* 0x004b3c0001167983 */ /* 0x000ee20000100800 */
[----:B------:R-:W-:-:S02]  /*59950*/  PRMT R17, RZ, 0x7610, R17 ;  /* 0x00007610ff117816 */ /* 0x000fc40000000011 */
[----:B------:R-:W-:Y:S02]  /*59960*/  PRMT R16, RZ, 0x7610, R16 ;  /* 0x00007610ff107816 */ /* 0x000fe40000000010 */
[----:B------:R-:W-:Y:S02]  /*59970*/  PRMT R15, RZ, 0x7610, R15 ;  /* 0x00007610ff0f7816 */ /* 0x000fe4000000000f */
[----:B------:R-:W-:Y:S01]  /*59980*/  PRMT R14, RZ, 0x7610, R14 ;  /* 0x00007610ff0e7816 */ /* 0x000fe2000000000e */
[----:B-1----:R-:W3:Y:S04]  /*59990*/  LDL R21, [R1+0x4b08] ;  /* 0x004b080001157983 */ /* 0x002ee80000100800 */
[----:B------:R4:W3:Y:S04]  /*599a0*/  @!P0 LDG.E.U8 R17, desc[UR6][R2.64] ;  /* 0x0000000602118981 */ /* 0x0008e8000c1e1100 */
[----:B--2---:R-:W2:Y:S01]  /*599b0*/  LDL R20, [R1+0x4b44] ;  /* 0x004b440001147983 */ /* 0x004ea20000100800 */
[----:B----4-:R-:W-:-:S02]  /*599c0*/  @!P0 IMAD.MOV.U32 R3, RZ, RZ, R27 ;  /* 0x000000ffff038224 */ /* 0x010fc400078e001b */
[----:B------:R-:W-:-:S05]  /*599d0*/  @!P0 IMAD.MOV.U32 R2, RZ, RZ, R26 ;  /* 0x000000ffff028224 */ /* 0x000fca00078e001a */
[----:B------:R1:W4:Y:S02]  /*599e0*/  @!P0 LDG.E.U8 R16, desc[UR6][R2.64] ;  /* 0x0000000602108981 */ /* 0x000324000c1e1100 */
[----:B-1----:R-:W-:Y:S02]  /*599f0*/  @!P0 IMAD.MOV.U32 R3, RZ, RZ, R25 ;  /* 0x000000ffff038224 */ /* 0x002fe400078e0019 */
[----:B------:R-:W-:-:S05]  /*59a00*/  @!P0 IMAD.MOV.U32 R2, RZ, RZ, R24 ;  /* 0x000000ffff028224 */ /* 0x000fca00078e0018 */
[----:B------:R3:W2:Y:S02]  /*59a10*/  @!P0 LDG.E.U8 R15, desc[UR6][R2.64] ;  /* 0x00000006020f8981 */ /* 0x0006a4000c1e1100 */
[----:B---3--:R-:W-:Y:S02]  /*59a20*/  @!P0 IMAD.MOV.U32 R3, RZ, RZ, R23 ;  /* 0x000000ffff038224 */ /* 0x008fe400078e0017 */
[----:B------:R-:W-:-:S05]  /*59a30*/  @!P0 IMAD.MOV.U32 R2, RZ, RZ, R22 ;  /* 0x000000ffff028224 */ /* 0x000fca00078e0016 */
[----:B------:R-:W3:Y:S04]  /*59a40*/  @!P0 LDG.E.U8 R14, desc[UR6][R2.64] ;  /* 0x00000006020e8981 */ /* 0x000ee8000c1e1100 */
[----:B------:R1:W-:Y:S04]  /*59a50*/  STL [R1+0x5780], R17 ;  /* 0x0057801101007387 */ /* 0x0003e80000100800 */
[----:B------:R-:W3:Y:S04]  /*59a60*/  LDL R19, [R1+0x4b10] ;  /* 0x004b100001137983 */ /* 0x000ee80000100800 */
[----:B0-----:R-:W3:Y:S04]  /*59a70*/  LDL R18, [R1+0x4b4c] ;  /* 0x004b4c0001127983 */ /* 0x001ee80000100800 */
[----:B----4-:R0:W-:Y:S04]  /*59a80*/  STL [R1+0x5758], R16 ;  /* 0x0057581001007387 */ /* 0x0101e80000100800 */
[----:B-1----:R-:W4:Y:S04]  /*59a90*/  LDL R17, [R1+0x4b18] ;  /* 0x004b180001117983 */ /* 0x002f280000100800 */
[----:B0-----:R-:W4:Y:S04]  /*59aa0*/  LDL R16, [R1+0x4b54] ;  /* 0x004b540001107983 */ /* 0x001f280000100800 */
[----:B--2---:R0:W-:Y:S04]  /*59ab0*/  STL [R1+0x575c], R15 ;  /* 0x00575c0f01007387 */ /* 0x0041e80000100800 */
[----:B---3--:R1:W-:Y:S04]  /*59ac0*/  STL [R1+0x5720], R14 ;  /* 0x0057200e01007387 */ /* 0x0083e80000100800 */
[----:B0-----:R-:W2:Y:S04]  /*59ad0*/  LDL R15, [R1+0x4b20] ;  /* 0x004b2000010f7983 */ /* 0x001ea80000100800 */
[----:B-1----:R-:W3:Y:S01]  /*59ae0*/  LDL R14, [R1+0x4b5c] ;  /* 0x004b5c00010e7983 */ /* 0x002ee20000100800 */
[----:B------:R-:W-:Y:S01]  /*59af0*/  PRMT R13, RZ, 0x7610, R13 ;  /* 0x00007610ff0d7816 */ /* 0x000fe2000000000d */
[----:B------:R-:W-:-:S02]  /*59b00*/  @!P0 IMAD.MOV.U32 R2, RZ, RZ, R20 ;  /* 0x000000ffff028224 */ /* 0x000fc400078e0014 */
[----:B------:R-:W-:Y:S01]  /*59b10*/  @!P0 IMAD.MOV.U32 R3, RZ, RZ, R21 ;  /* 0x000000ffff038224 */ /* 0x000fe200078e0015 */
[----:B------:R-:W-:-:S04]  /*59b20*/  PRMT R12, RZ, 0x7610, R12 ;  /* 0x00007610ff0c7816 */ /* 0x000fc8000000000c */
[----:B------:R0:W3:Y:S02]  /*59b30*/  @!P0 LDG.E.U8 R13, desc[UR6][R2.64] ;  /* 0x00000006020d8981 */ /* 0x0000e4000c1e1100 */
[----:B0-----:R-:W-:Y:S02]  /*59b40*/  @!P0 IMAD.MOV.U32 R2, RZ, RZ, R18 ;  /* 0x000000ffff028224 */ /* 0x001fe400078e0012 */
[----:B------:R-:W-:-:S05]  /*59b50*/  @!P0 IMAD.MOV.U32 R3, RZ, RZ, R19 ;  /* 0x000000ffff038224 */ /* 0x000fca00078e0013 */
[----:B------:R4:W3:Y:S01]  /*59b60*/  @!P0 LDG.E.U8 R12, desc[UR6][R2.64] ;  /* 0x00000006020c8981 */ /* 0x0008e2000c1e1100 */
[----:B------:R-:W-:Y:S02]  /*59b70*/  PRMT R11, RZ, 0x7610, R11 ;  /* 0x00007610ff0b7816 */ /* 0x000fe4000000000b */
[----:B------:R-:W-:Y:S01]  /*59b80*/  PRMT R10, RZ, 0x7610, R10 ;  /* 0x00007610ff0a7816 */ /* 0x000fe2000000000a */
[----:B----4-:R-:W-:Y:S02]  /*59b90*/  @!P0 IMAD.MOV.U32 R3, RZ, RZ, R17 ;  /* 0x000000ffff038224 */ /* 0x010fe400078e0011 */
[----:B------:R-:W-:-:S05]  /*59ba0*/  @!P0 IMAD.MOV.U32 R2, RZ, RZ, R16 ;  /* 0x000000ffff028224 */ /* 0x000fca00078e0010 */
[----:B------:R2:W4:Y:S02]  /*59bb0*/  @!P0 LDG.E.U8 R11, desc[UR6][R2.64] ;  /* 0x00000006020b8981 */ /* 0x000524000c1e1100 */
[----:B--2---:R-:W-:Y:S02]  /*59bc0*/  @!P0 IMAD.MOV.U32 R3, RZ, RZ, R15 ;  /* 0x000000ffff038224 */ /* 0x004fe400078e000f */
[----:B---3--:R-:W-:-:S05]  /*59bd0*/  @!P0 IMAD.MOV.U32 R2, RZ, RZ, R14 ;  /* 0x000000ffff028224 */ /* 0x008fca00078e000e */
[----:B------:R-:W2:Y:S04]  /*59be0*/  @!P0 LDG.E.U8 R10, desc[UR6][R2.64] ;  /* 0x00000006020a8981 */ /* 0x000ea8000c1e1100 */
[----:B------:R0:W-:Y:S04]  /*59bf0*/  STL [R1+0x5724], R13 ;  /* 0x0057240d01007387 */ /* 0x0001e80000100800 */
[----:B------:R-:W3:Y:S04]  /*59c00*/  LDL R21, [R1+0x4b28] ;  /* 0x004b280001157983 */ /* 0x000ee80000100800 */
[----:B------:R-:W3:Y:S04]  /*59c10*/  LDL R20, [R1+0x4b78] ;  /* 0x004b780001147983 */ /* 0x000ee80000100800 */
[----:B------:R1:W-:Y:S04]  /*59c20*/  STL [R1+0x5710], R12 ;  /* 0x0057100c01007387 */ /* 0x0003e80000100800 */
[----:B------:R-:W3:Y:S04]  /*59c30*/  LDL R19, [R1+0x4b30] ;  /* 0x004b300001137983 */ /* 0x000ee80000100800 */
[----:B------:R-:W3:Y:S04]  /*59c40*/  LDL R18, [R1+0x4b74] ;  /* 0x004b740001127983 */ /* 0x000ee80000100800 */
[----:B------:R-:W3:Y:S04]  /*59c50*/  LDL R17, [R1+0x4b38] ;  /* 0x004b380001117983 */ /* 0x000ee80000100800 */
[----:B------:R-:W3:Y:S04]  /*59c60*/  LDL R16, [R1+0x4b70] ;  /* 0x004b700001107983 */ /* 0x000ee80000100800 */
[----:B----4-:R4:W-:Y:S04]  /*59c70*/  STL [R1+0x5728], R11 ;  /* 0x0057280b01007387 */ /* 0x0109e80000100800 */
[----:B------:R-:W3:Y:S04]  /*59c80*/  LDL R15, [R1+0x4b40] ;  /* 0x004b4000010f7983 */ /* 0x000ee80000100800 */
[----:B------:R-:W3:Y:S04]  /*59c90*/  LDL R14, [R1+0x4b6c] ;  /* 0x004b6c00010e7983 */ /* 0x000ee80000100800 */
[----:B0-----:R-:W3:Y:S04]  /*59ca0*/  LDL R13, [R1+0x4b48] ;  /* 0x004b4800010d7983 */ /* 0x001ee80000100800 */
[----:B-1----:R-:W3:Y:S04]  /*59cb0*/  LDL R12, [R1+0x4b68] ;  /* 0x004b6800010c7983 */ /* 0x002ee80000100800 */
[----:B--2---:R0:W-:Y:S04]  /*59cc0*/  STL [R1+0x5784], R10 ;  /* 0x0057840a01007387 */ /* 0x0041e80000100800 */
[----:B----4-:R-:W2:Y:S04]  /*59cd0*/  LDL R11, [R1+0x4b50] ;  /* 0x004b5000010b7983 */ /* 0x010ea80000100800 */
[----:B0-----:R-:W4:Y:S01]  /*59ce0*/  LDL R10, [R1+0x4b64] ;  /* 0x004b6400010a7983 */ /* 0x001f220000100800 */
[----:B------:R-:W-:Y:S01]  /*59cf0*/  PRMT R9, RZ, 0x7610, R9 ;  /* 0x00007610ff097816 */ /* 0x000fe20000000009 */
[----:B---3--:R-:W-:-:S02]  /*59d00*/  @!P0 IMAD.MOV.U32 R2, RZ, RZ, R20 ;  /* 0x000000ffff028224 */ /* 0x008fc400078e0014 */
[----:B------:R-:W-:Y:S01]  /*59d10*/  @!P0 IMAD.MOV.U32 R3, RZ, RZ, R21 ;  /* 0x000000ffff038224 */ /* 0x000fe200078e0015 */
[----:B------:R-:W-:-:S04]  /*59d20*/  PRMT R8, RZ, 0x7610, R8 ;  /* 0x00007610ff087816 */ /* 0x000fc80000000008 */
[----:B------:R0:W3:Y:S01]  /*59d30*/  @!P0 LDG.E.U8 R9, desc[UR6][R2.64] ;  /* 0x0000000602098981 */ /* 0x0000e2000c1e1100 */
[----:B------:R-:W-:Y:S01]  /*59d40*/  PRMT R7, RZ, 0x7610, R7 ;  /* 0x00007610ff077816 */ /* 0x000fe20000000007 */
[----:B0-----:R-:W-:Y:S02]  /*59d50*/  @!P0 IMAD.MOV.U32 R2, RZ, RZ, R18 ;  /* 0x000000ffff028224 */ /* 0x001fe400078e0012 */
[----:B------:R-:W-:-:S05]  /*59d60*/  @!P0 IMAD.MOV.U32 R3, RZ, RZ, R19 ;  /* 0x000000ffff038224 */ /* 0x000fca00078e0013 */
[----:B------:R0:W3:Y:S01]  /*59d70*/  @!P0 LDG.E.U8 R8, desc[UR6][R2.64] ;  /* 0x0000000602088981 */ /* 0x0000e2000c1e1100 */
[----:B------:R-:W-:Y:S01]  /*59d80*/  PRMT R6, RZ, 0x7610, R6 ;  /* 0x00007610ff067816 */ /* 0x000fe20000000006 */
[----:B0-----:R-:W-:Y:S02]  /*59d90*/  @!P0 IMAD.MOV.U32 R2, RZ, RZ, R16 ;  /* 0x000000ffff028224 */ /* 0x001fe400078e0010 */
[----:B------:R-:W-:-:S05]  /*59da0*/  @!P0 IMAD.MOV.U32 R3, RZ, RZ, R17 ;  /* 0x000000ffff038224 */ /* 0x000fca00078e0011 */
[----:B------:R0:W3:Y:S01]  /*59db0*/  @!P0 LDG.E.U8 R7, desc[UR6][R2.64] ;  /* 0x0000000602078981 */ /* 0x0000e2000c1e1100 */
[----:B------:R-:W-:Y:S02]  /*59dc0*/  PRMT R5, RZ, 0x7610, R5 ;  /* 0x00007610ff057816 */ /* 0x000fe40000000005 */
[----:B------:R-:W-:Y:S01]  /*59dd0*/  PRMT R4, RZ, 0x7610, R4 ;  /* 0x00007610ff047816 */ /* 0x000fe20000000004 */
[----:B0-----:R-:W-:Y:S02]  /*59de0*/  @!P0 IMAD.MOV.U32 R3, RZ, RZ, R15 ;  /* 0x000000ffff038224 */ /* 0x001fe400078e000f */
[----:B------:R-:W-:-:S05]  /*59df0*/  @!P0 IMAD.MOV.U32 R2, RZ, RZ, R14 ;  /* 0x000000ffff028224 */ /* 0x000fca00078e000e */
[----:B------:R0:W3:Y:S02]  /*59e00*/  @!P0 LDG.E.U8 R6, desc[UR6][R2.64] ;  /* 0x0000000602068981 */ /* 0x0000e4000c1e1100 */
[----:B0-----:R-:W-:Y:S02]  /*59e10*/  @!P0 IMAD.MOV.U32 R2, RZ, RZ, R12 ;  /* 0x000000ffff028224 */ /* 0x001fe400078e000c */
[----:B------:R-:W-:-:S05]  /*59e20*/  @!P0 IMAD.MOV.U32 R3, RZ, RZ, R13 ;  /* 0x000000ffff038224 */ /* 0x000fca00078e000d */
[----:B------:R2:W3:Y:S02]  /*59e30*/  @!P0 LDG.E.U8 R5, desc[UR6][R2.64] ;  /* 0x0000000602058981 */ /* 0x0004e4000c1e1100 */
[----:B--2---:R-:W-:Y:S02]  /*59e40*/  @!P0 IMAD.MOV.U32 R3, RZ, RZ, R11 ;  /* 0x000000ffff038224 */ /* 0x004fe400078e000b */
[----:B----4-:R-:W-:-:S05]  /*59e50*/  @!P0 IMAD.MOV.U32 R2, RZ, RZ, R10 ;  /* 0x000000ffff028224 */ /* 0x010fca00078e000a */
[----:B------:R0:W2:Y:S04]  /*59e60*/  @!P0 LDG.E.U8 R4, desc[UR6][R2.64] ;  /* 0x0000000602048981 */ /* 0x0000a8000c1e1100 */
[----:B0-----:R-:W0:Y:S04]  /*59e70*/  LDS.U8 R3, [R0+UR4] ;  /* 0x0000000400037984 */ /* 0x001e280008000000 */
[----:B------:R-:W1:Y:S04]  /*59e80*/  LDS.U8 R2, [R0+UR4+0x208] ;  /* 0x0002080400027984 */ /* 0x000e680008000000 */
[----:B---3--:R-:W-:Y:S04]  /*59e90*/  STL [R1+0x5788], R9 ;  /* 0x0057880901007387 */ /* 0x008fe80000100800 */
[----:B------:R-:W-:Y:S04]  /*59ea0*/  STL [R1+0x5760], R8 ;  /* 0x0057600801007387 */ /* 0x000fe80000100800 */
[----:B------:R-:W-:Y:S04]  /*59eb0*/  STL [R1+0x574c], R7 ;  /* 0x00574c0701007387 */ /* 0x000fe80000100800 */
[----:B------:R-:W-:Y:S04]  /*59ec0*/  STL [R1+0x572c], R6 ;  /* 0x00572c0601007387 */ /* 0x000fe80000100800 */
[----:B------:R-:W-:Y:S04]  /*59ed0*/  STL [R1+0x5730], R5 ;  /* 0x0057300501007387 */ /* 0x000fe80000100800 */
[----:B--2---:R-:W-:Y:S04]  /*59ee0*/  STL [R1+0x5734], R4 ;  /* 0x0057340401007387 */ /* 0x004fe80000100800 */
[----:B0-----:R-:W-:Y:S04]  /*59ef0*/  STL [R1+0x5738], R3 ;  /* 0x0057380301007387 */ /* 0x001fe80000100800 */
[----:B------:R-:W0:Y:S04]  /*59f00*/  LDS.U8 R3, [R0+UR4+0x8] ;  /* 0x0000080400037984 */ /* 0x000e280008000000 */
[----:B-1----:R-:W-:Y:S04]  /*59f10*/  STL [R1+0x573c], R2 ;  /* 0x00573c0201007387 */ /* 0x002fe80000100800 */
[----:B------:R-:W1:Y:S04]  /*59f20*/  LDS.U8 R4, [R0+UR4+0x200] ;  /* 0x0002000400047984 */ /* 0x000e680008000000 */
[----:B------:R-:W2:Y:S04]  /*59f30*/  LDS.U8 R2, [R0+UR4+0x2000] ;  /* 0x0020000400027984 */ /* 0x000ea80008000000 */
[----:B0-----:R-:W-:Y:S04]  /*59f40*/  STL [R1+0x39c], R3 ;  /* 0x00039c0301007387 */ /* 0x001fe80000100800 */
[----:B------:R-:W0:Y:S04]  /*59f50*/  LDS.U8 R3, [R0+UR4+0x2208] ;  /* 0x0022080400037984 */ /* 0x000e280008000000 */
[----:B-1----:R-:W-:Y:S04]  /*59f60*/  STL [R1+0x398], R4 ;  /* 0x0003980401007387 */ /* 0x002fe80000100800 */
[----:B------:R-:W1:Y:S04]  /*59f70*/  LDS.U8 R4, [R0+UR4+0x2008] ;  /* 0x0020080400047984 */ /* 0x000e680008000000 */
[----:B--2---:R-:W-:Y:S04]  /*59f80*/  STL [R1+0x3a4], R2 ;  /* 0x0003a40201007387 */ /* 0x004fe80000100800 */
        /* <DEDUP_REMOVED lines=109> */
[----:B0-----:R0:W-:Y:S04]  /*5a660*/  STL [R1+0x4d24], R3 ;  /* 0x004d240301007387 */ /* 0x0011e80000100800 */
[----:B-1----:R-:W-:Y:S04]  /*5a670*/  STL [R1+0x4d30], R4 ;  /* 0x004d300401007387 */ /* 0x002fe80000100800 */
[----:B------:R-:W1:Y:S04]  /*5a680*/  LDS.U8 R4, [R0+UR4+0x6188] ;  /* 0x0061880400047984 */ /* 0x000e680008000000 */
[----:B--2---:R-:W-:Y:S04]  /*5a690*/  STL [R1+0x4d2c], R2 ;  /* 0x004d2c0201007387 */ /* 0x004fe80000100800 */
[----:B------:R-:W2:Y:S04]  /*5a6a0*/  LDS.U8 R2, [R0+UR4+0x6380] ;  /* 0x0063800400027984 */ /* 0x000ea80008000000 */
[----:B------:R-:W-:Y:S01]  /*5a6b0*/  STL [R1+0x5740], R0 ;  /* 0x0057400001007387 */ /* 0x000fe20000100800 */
[----:B0-----:R-:W-:-:S05]  /*5a6c0*/  LOP3.LUT R3, R0, 0x410, RZ, 0x3c, !PT ;  /* 0x0000041000037812 */ /* 0x001fca00078e3cff */
[----:B------:R-:W0:Y:S04]  /*5a6d0*/  LDS.U8 R0, [R3+UR4] ;  /* 0x0000000403007984 */ /* 0x000e280008000000 */
[----:B------:R-:W-:Y:S04]  /*5a6e0*/  LDS.U8 R5, [R3+UR4+0x380] ;  /* 0x0003800403057984 */ /* 0x000fe80008000000 */
[----:B-1----:R-:W-:Y:S04]  /*5a6f0*/  STL [R1+0x4d38], R4 ;  /* 0x004d380401007387 */ /* 0x002fe80000100800 */
[----:B--2---:R-:W-:Y:S04]  /*5a700*/  STL [R1+0x4d34], R2 ;  /* 0x004d340201007387 */ /* 0x004fe80000100800 */
        /* <DEDUP_REMOVED lines=94> */
[----:B-1----:R1:W-:Y:S04]  /*5acf0*/  STL [R1+0x4eb8], R2 ;  /* 0x004eb80201007387 */ /* 0x0023e80000100800 */
[----:B-1----:R-:W3:Y:S04]  /*5ad00*/  LDL R2, [R1+0x4fb0] ;  /* 0x004fb00001027983 */ /* 0x002ee80000100800 */
[----:B--2---:R-:W-:Y:S04]  /*5ad10*/  STL [R1+0x4eb4], R4 ;  /* 0x004eb40401007387 */ /* 0x004fe80000100800 */
[----:B------:R-:W1:Y:S04]  /*5ad20*/  LDS.U8 R4, [R3+UR4+0x388] ;  /* 0x0003880403047984 */ /* 0x000e680008000000 */
[----:B0-----:R-:W-:Y:S04]  /*5ad30*/  STL [R1+0x3360], R0 ;  /* 0x0033600001007387 */ /* 0x001fe80000100800 */
[----:B------:R-:W0:Y:S04]  /*5ad40*/  LDS.U8 R0, [R3+UR4+0x188] ;  /* 0x0001880403007984 */ /* 0x000e280008000000 */
[----:B-1----:R-:W-:Y:S04]  /*5ad50*/  STL [R1+0x335c], R4 ;  /* 0x00335c0401007387 */ /* 0x002fe80000100800 */
[----:B------:R-:W1:Y:S04]  /*5ad60*/  LDS.U8 R4, [R3+UR4+0x2180] ;  /* 0x0021800403047984 */ /* 0x000e680008000000 */
[----:B0-----:R-:W-:Y:S04]  /*5ad70*/  STL [R1+0x3368], R0 ;  /* 0x0033680001007387 */ /* 0x001fe80000100800 */
[----:B------:R-:W0:Y:S04]  /*5ad80*/  LDS.U8 R0, [R3+UR4+0x2388] ;  /* 0x0023880403007984 */ /* 0x000e280008000000 */
[----:B------:R-:W-:Y:S04]  /*5ad90*/  STL [R1+0x3364], R5 ;  /* 0x0033640501007387 */ /* 0x000fe80000100800 */
[----:B------:R-:W2:Y:S04]  /*5ada0*/  LDS.U8 R5, [R3+UR4+0x2188] ;  /* 0x0021880403057984 */ /* 0x000ea80008000000 */
[----:B-1----:R-:W-:Y:S04]  /*5adb0*/  STL [R1+0x3370], R4 ;  /* 0x0033700401007387 */ /* 0x002fe80000100800 */
[----:B------:R-:W1:Y:S04]  /*5adc0*/  LDS.U8 R4, [R3+UR4+0x2380] ;  /* 0x0023800403047984 */ /* 0x000e680008000000 */
[----:B0-----:R-:W-:Y:S04]  /*5add0*/  STL [R1+0x336c], R0 ;  /* 0x00336c0001007387 */ /* 0x001fe80000100800 */
[----:B------:R-:W0:Y:S04]  /*5ade0*/  LDS.U8 R0, [R3+UR4+0x4180] ;  /* 0x0041800403007984 */ /* 0x000e280008000000 */
[----:B--2---:R-:W-:Y:S04]  /*5adf0*/  STL [R1+0x3378], R5 ;  /* 0x0033780501007387 */ /* 0x004fe80000100800 */
        /* <DEDUP_REMOVED lines=14> */
[----:B0-----:R-:W-:Y:S04]  /*5aee0*/  STL [R1+0x4f38], R0 ;  /* 0x004f380001007387 */ /* 0x001fe80000100800 */
[----:B--2---:R-:W-:Y:S04]  /*5aef0*/  STL [R1+0x4f34], R3 ;  /* 0x004f340301007387 */ /* 0x004fe80000100800 */
[----:B---3--:R-:W0:Y:S04]  /*5af00*/  LDS.U8 R4, [R2+UR4] ;  /* 0x0000000402047984 */ /* 0x008e280008000000 */
[----:B------:R-:W1:Y:S04]  /*5af10*/  LDS.U8 R0, [R2+UR4+0x208] ;  /* 0x0002080402007984 */ /* 0x000e680008000000 */
[----:B------:R-:W2:Y:S04]  /*5af20*/  LDS.U8 R3, [R2+UR4+0x8] ;  /* 0x0000080402037984 */ /* 0x000ea80008000000 */
[----:B------:R-:W-:Y:S04]  /*5af30*/  LDS.U8 R5, [R2+UR4+0x188] ;  /* 0x0001880402057984 */ /* 0x000fe80008000000 */
        /* <DEDUP_REMOVED lines=91> */
[----:B-1----:R0:W-:Y:S04]  /*5b4f0*/  STL [R1+0x4cd8], R0 ;  /* 0x004cd80001007387 */ /* 0x0021e80000100800 */
[----:B------:R-:W1:Y:S04]  /*5b500*/  LDS.U8 R4, [R2+UR4+0x180] ;  /* 0x0001800402047984 */ /* 0x000e680008000000 */
[----:B0-----:R-:W3:Y:S04]  /*5b510*/  LDL R0, [R1+0x4fac] ;  /* 0x004fac0001007983 */ /* 0x001ee80000100800 */
[----:B--2---:R-:W-:Y:S04]  /*5b520*/  STL [R1+0x4cd4], R3 ;  /* 0x004cd40301007387 */ /* 0x004fe80000100800 */
        /* <DEDUP_REMOVED lines=28> */
[----:B--2---:R-:W-:Y:S04]  /*5b6f0*/  STL [R1+0x4d58], R5 ;  /* 0x004d580501007387 */ /* 0x004fe80000100800 */
[----:B-1----:R-:W-:Y:S04]  /*5b700*/  STL [R1+0x4d54], R4 ;  /* 0x004d540401007387 */ /* 0x002fe80000100800 */
        /* <DEDUP_REMOVED lines=634> */
[----:B-1----:R-:W-:Y:S04]  /*5deb0*/  STL [R1+0x4f88], R2 ;  /* 0x004f880201007387 */ /* 0x002fe80000100800 */
[----:B------:R-:W0:Y:S04]  /*5dec0*/  LDS.U8 R3, [R0+UR4+0x6180] ;  /* 0x0061800400037984 */ /* 0x000e280008000000 */
[----:B------:R1:W3:Y:S04]  /*5ded0*/  LDS.U8 R2, [R0+UR4+0x6388] ;  /* 0x0063880400027984 */ /* 0x0002e80008000000 */
[----:B--2---:R-:W-:Y:S04]  /*5dee0*/  STL [R1+0x4f84], R4 ;  /* 0x004f840401007387 */ /* 0x004fe80000100800 */
[----:B-1----:R-:W2:Y:S01]  /*5def0*/  LDL.LU R0, [R1+0x394] ;  /* 0x0003940001007983 */ /* 0x002ea20000300800 */
[----:B------:R-:W1:Y:S03]  /*5df00*/  S2R R28, SR_TID.X ;  /* 0x00000000001c7919 */ /* 0x000e660000002100 */
[----:B0-----:R-:W-:Y:S01]  /*5df10*/  STL [R1+0x4f90], R3 ;  /* 0x004f900301007387 */ /* 0x001fe20000100800 */
[----:B-1----:R-:W-:-:S03]  /*5df20*/  LOP3.LUT R29, R28, 0x3f, RZ, 0xc0, !PT ;  /* 0x0000003f1c1d7812 */ /* 0x002fc600078ec0ff */
[----:B--2---:R-:W-:Y:S04]  /*5df30*/  STL [R1+0x579c], R0 ;  /* 0x00579c0001007387 */ /* 0x004fe80000100800 */
[----:B---3--:R0:W-:Y:S04]  /*5df40*/  STL [R1+0x4f8c], R2 ;  /* 0x004f8c0201007387 */ /* 0x0081e80000100800 */
        /* <DEDUP_REMOVED lines=26> */
[----:B------:R0:W-:Y:S04]  /*5e0f0*/  STL [R1+0x578c], R28 ;  /* 0x00578c1c01007387 */ /* 0x0001e80000100800 */
[----:B0-----:R-:W2:Y:S04]  /*5e100*/  LDL R28, [R1+0x4f9c] ;  /* 0x004f9c00011c7983 */ /* 0x001ea80000100800 */
[----:B--2---:R-:W0:Y:S04]  /*5e110*/  LDS.U8 R0, [R28+UR4+0x6188] ;  /* 0x006188041c007984 */ /* 0x004e280008000000 */
[----:B------:R-:W1:Y:S01]  /*5e120*/  LDS.U8 R28, [R28+UR4+0x6380] ;  /* 0x006380041c1c7984 */ /* 0x000e620008000000 */
[----:B------:R-:W-:Y:S06]  /*5e130*/  BAR.SYNC.DEFER_BLOCKING 0x0 ;  /* 0x0000000000007b1d */ /* 0x000fec0000010000 */
[----:B0-----:R0:W-:Y:S04]  /*5e140*/  STL [R1+0x4f98], R0 ;  /* 0x004f980001007387 */ /* 0x0011e80000100800 */
[----:B0-----:R-:W2:Y:S04]  /*5e150*/  LDL.LU R0, [R1+0x579c] ;  /* 0x00579c0001007983 */ /* 0x001ea80000300800 */
[----:B-1----:R0:W-:Y:S04]  /*5e160*/  STL [R1+0x4f94], R28 ;  /* 0x004f941c01007387 */ /* 0x0021e80000100800 */
[----:B0-----:R-:W2:Y:S04]  /*5e170*/  LDL.LU R28, [R1+0x1b0] ;  /* 0x0001b000011c7983 */ /* 0x001ea80000300800 */
[----:B--2---:R0:W-:Y:S04]  /*5e180*/  STL [R1+0x5790], R28 ;  /* 0x0057901c01007387 */ /* 0x0041e80000100800 */
[----:B0-----:R-:W2:Y:S04]  /*5e190*/  LDL.LU R28, [R1+0x1cc] ;  /* 0x0001cc00011c7983 */ /* 0x001ea80000300800 */
[----:B--2---:R0:W-:Y:S04]  /*5e1a0*/  STL [R1+0x5794], R28 ;  /* 0x0057941c01007387 */ /* 0x0041e80000100800 */
[----:B0-----:R-:W2:Y:S04]  /*5e1b0*/  LDL.LU R28, [R1+0x1d0] ;  /* 0x0001d000011c7983 */ /* 0x001ea80000300800 */
[----:B------:R-:W-:Y:S04]  /*5e1c0*/  STS.U8 [R29+UR4], R0 ;  /* 0x000000001d007988 */ /* 0x000fe80008000004 */
        /* <DEDUP_REMOVED lines=26> */
[----:B------:R-:W-:Y:S04]  /*5e370*/  STS.U8 [R29+UR4+0x1640], R24 ;  /* 0x001640181d007988 */ /* 0x000fe80008000004 */
[----:B------:R-:W3:Y:S04]  /*5e380*/  LDL.LU R17, [R1+0x18c] ;  /* 0x00018c0001117983 */ /* 0x000ee80000300800 */
[----:B------:R0:W-:Y:S04]  /*5e390*/  STS.U8 [R29+UR4+0x1800], R25 ;  /* 0x001800191d007988 */ /* 0x0001e80008000004 */
        /* <DEDUP_REMOVED lines=45> */
[----:B0-----:R-:W2:Y:S04]  /*5e670*/  LDL.LU R26, [R1+0x5774] ;  /* 0x00577400011a7983 */ /* 0x001ea80000300800 */
        /* <DEDUP_REMOVED lines=20> */
[----:B------:R-:W-:Y:S01]  /*5e7c0*/  STS.U8 [R29+UR4+0x3840], R27 ;  /* 0x0038401b1d007988 */ /* 0x000fe20008000004 */
[----:B0-----:R-:W-:-:S03]  /*5e7d0*/  LOP3.LUT R7, R29, 0x10, RZ, 0x3c, !PT ;  /* 0x000000101d077812 */ /* 0x001fc600078e3cff */
[----:B--2---:R-:W-:Y:S04]  /*5e7e0*/  STS.U8 [R29+UR4+0x3a00], R26 ;  /* 0x003a001a1d007988 */ /* 0x004fe80008000004 */
[----:B------:R0:W-:Y:S04]  /*5e7f0*/  STS.U8 [R29+UR4+0x3a40], R25 ;  /* 0x003a40191d007988 */ /* 0x0001e80008000004 */
[----:B0-----:R-:W2:Y:S04]  /*5e800*/  LDL.LU R25, [R1+0x364] ;  /* 0x0003640001197983 */ /* 0x001ea80000300800 */
        /* <DEDUP_REMOVED lines=16> */
[----:B----4-:R0:W-:Y:S04]  /*5e910*/  STS.U8 [R29+UR4+0x3c00], R18 ;  /* 0x003c00121d007988 */ /* 0x0101e80008000004 */
[----:B------:R-:W4:Y:S04]  /*5e920*/  LDL.LU R21, [R1+0x248] ;  /* 0x0002480001157983 */ /* 0x000f280000300800 */
[----:B------:R-:W2:Y:S04]  /*5e930*/  LDL.LU R22, [R1+0x244] ;  /* 0x0002440001167983 */ /* 0x000ea80000300800 */
[----:B------:R-:W2:Y:S04]  /*5e940*/  LDL.LU R23, [R1+0x228] ;  /* 0x0002280001177983 */ /* 0x000ea80000300800 */
[----:B------:R-:W2:Y:S04]  /*5e950*/  LDL.LU R24, [R1+0x224] ;  /* 0x0002240001187983 */ /* 0x000ea80000300800 */
[----:B------:R-:W2:Y:S01]  /*5e960*/  LDL.LU R27, [R1+0x208] ;  /* 0x00020800011b7983 */ /* 0x000ea20000300800 */
[----:B0-----:R-:W-:-:S03]  /*5e970*/  LOP3.LUT R18, R28, 0x3f, RZ, 0xc0, !PT ;  /* 0x0000003f1c127812 */ /* 0x001fc600078ec0ff */
[----:B------:R-:W2:Y:S04]  /*5e980*/  LDL.LU R28, [R1+0x204] ;  /* 0x00020400011c7983 */ /* 0x000ea80000300800 */
[----:B------:R-:W2:Y:S04]  /*5e990*/  LDL.LU R29, [R1+0x1e8] ;  /* 0x0001e800011d7983 */ /* 0x000ea80000300800 */
[----:B---3--:R0:W-:Y:S04]  /*5e9a0*/  STS.U8 [R18+UR4+0x3c40], R17 ;  /* 0x003c401112007988 */ /* 0x0081e80008000004 */
[----:B------:R1:W-:Y:S04]  /*5e9b0*/  STS.U8 [R18+UR4+0x3e00], R10 ;  /* 0x003e000a12007988 */ /* 0x0003e80008000004 */
[----:B------:R3:W-:Y:S04]  /*5e9c0*/  STS.U8 [R18+UR4+0x3e40], R9 ;  /* 0x003e400912007988 */ /* 0x0007e80008000004 */
[----:B0-----:R-:W2:Y:S04]  /*5e9d0*/  LDL.LU R17, [R1+0x368] ;  /* 0x0003680001117983 */ /* 0x001ea80000300800 */
[----:B-1----:R-:W2:Y:S04]  /*5e9e0*/  LDL.LU R10, [R1+0x384] ;  /* 0x00038400010a7983 */ /* 0x002ea80000300800 */
[----:B---3--:R-:W3:Y:S04]  /*5e9f0*/  LDL.LU R9, [R1+0x388] ;  /* 0x0003880001097983 */ /* 0x008ee80000300800 */
[----:B------:R0:W-:Y:S04]  /*5ea00*/  STL [R1+0x5764], R18 ;  /* 0x0057641201007387 */ /* 0x0001e80000100800 */
[----:B0-----:R-:W2:Y:S04]  /*5ea10*/  LDL.LU R18, [R1+0x1a8] ;  /* 0x0001a80001127983 */ /* 0x001ea80000300800 */
[----:B--2---:R0:W-:Y:S04]  /*5ea20*/  STL [R1+0x5768], R18 ;  /* 0x0057681201007387 */ /* 0x0041e80000100800 */
[----:B0-----:R-:W2:Y:S04]  /*5ea30*/  LDL.LU R18, [R1+0x1c4] ;  /* 0x0001c40001127983 */ /* 0x001ea80000300800 */
[----:B--2---:R0:W-:Y:S04]  /*5ea40*/  STL [R1+0x576c], R18 ;  /* 0x00576c1201007387 */ /* 0x0041e80000100800 */
[----:B0-----:R-:W2:Y:S04]  /*5ea50*/  LDL.LU R18, [R1+0x1c8] ;  /* 0x0001c80001127983 */ /* 0x001ea80000300800 */
        /* <DEDUP_REMOVED lines=76> */
[----:B------:R0:W-:Y:S04]  /*5ef20*/  STS.U8 [R7+UR4+0x2680], R17 ;  /* 0x0026801107007988 */ /* 0x0001e80008000004 */
[----:B------:R-:W-:Y:S04]  /*5ef30*/  STS.U8 [R7+UR4+0x26c0], R25 ;  /* 0x0026c01907007988 */ /* 0x000fe80008000004 */
[----:B------:R0:W-:Y:S04]  /*5ef40*/  STS.U8 [R7+UR4+0x2880], R26 ;  /* 0x0028801a07007988 */ /* 0x0001e80008000004 */
[----:B------:R0:W-:Y:S04]  /*5ef50*/  STS.U8 [R7+UR4+0x28c0], R0 ;  /* 0x0028c00007007988 */ /* 0x0001e80008000004 */
[----:B------:R0:W-:Y:S04]  /*5ef60*/  STS.U8 [R7+UR4+0x2a80], R2 ;  /* 0x002a800207007988 */ /* 0x0001e80008000004 */
[----:B------:R0:W-:Y:S04]  /*5ef70*/  STS.U8 [R7+UR4+0x2ac0], R3 ;  /* 0x002ac00307007988 */ /* 0x0001e80008000004 */
[----:B------:R0:W-:Y:S04]  /*5ef80*/  STS.U8 [R7+UR4+0x2c80], R4 ;  /* 0x002c800407007988 */ /* 0x0001e80008000004 */
[----:B------:R0:W-:Y:S04]  /*5ef90*/  STS.U8 [R7+UR4+0x2cc0], R5 ;  /* 0x002cc00507007988 */ /* 0x0001e80008000004 */
[----:B------:R-:W-:Y:S04]  /*5efa0*/  STS.U8 [R7+UR4+0x2e80], R6 ;  /* 0x002e800607007988 */ /* 0x000fe80008000004 */
[----:B------:R-:W-:Y:S04]  /*5efb0*/  STS.U8 [R7+UR4+0x2ec0], R11 ;  /* 0x002ec00b07007988 */ /* 0x000fe80008000004 */
[----:B0-----:R-:W3:Y:S04]  /*5efc0*/  LDL.LU R9, [R1+0x33c] ;  /* 0x00033c0001097983 */ /* 0x001ee80000300800 */
[----:B------:R-:W-:Y:S04]  /*5efd0*/  STS.U8 [R7+UR4+0x3080], R12 ;  /* 0x0030800c07007988 */ /* 0x000fe80008000004 */
[----:B-1----:R-:W3:Y:S04]  /*5efe0*/  LDL.LU R10, [R1+0x320] ;  /* 0x00032000010a7983 */ /* 0x002ee80000300800 */
[----:B------:R-:W-:Y:S04]  /*5eff0*/  STS.U8 [R7+UR4+0x30c0], R13 ;  /* 0x0030c00d07007988 */ /* 0x000fe80008000004 */
[----:B------:R-:W3:Y:S04]  /*5f000*/  LDL.LU R17, [R1+0x31c] ;  /* 0x00031c0001117983 */ /* 0x000ee80000300800 */
        /* <DEDUP_REMOVED lines=10> */
[----:B------:R0:W-:Y:S04]  /*5f0b0*/  STS.U8 [R7+UR4+0x36c0], R27 ;  /* 0x0036c01b07007988 */ /* 0x0001e80008000004 */
[----:B------:R-:W3:Y:S04]  /*5f0c0*/  LDL.LU R5, [R1+0x2bc] ;  /* 0x0002bc0001057983 */ /* 0x000ee80000300800 */
[----:B------:R1:W-:Y:S04]  /*5f0d0*/  STS.U8 [R7+UR4+0x3880], R28 ;  /* 0x0038801c07007988 */ /* 0x0003e80008000004 */
        /* <DEDUP_REMOVED lines=8> */
[----:B-1----:R-:W3:Y:S04]  /*5f160*/  LDL.LU R28, [R1+0x220] ;  /* 0x00022000011c7983 */ /* 0x002ee80000300800 */
[----:B------:R-:W3:Y:S04]  /*5f170*/  LDL.LU R21, [R1+0x21c] ;  /* 0x00021c0001157983 */ /* 0x000ee80000300800 */
[----:B------:R0:W-:Y:S04]  /*5f180*/  STS.U8 [R7+UR4+0x38c0], R29 ;  /* 0x0038c01d07007988 */ /* 0x0001e80008000004 */
[----:B------:R-:W3:Y:S04]  /*5f190*/  LDL.LU R22, [R1+0x200] ;  /* 0x0002000001167983 */ /* 0x000ee80000300800 */
[----:B0-----:R-:W3:Y:S01]  /*5f1a0*/  LDL.LU R29, [R1+0x1fc] ;  /* 0x0001fc00011d7983 */ /* 0x001ee20000300800 */
[----:B------:R-:W-:-:S03]  /*5f1b0*/  LOP3.LUT R25, R18, 0x20, RZ, 0x3c, !PT ;  /* 0x0000002012197812 */ /* 0x000fc600078e3cff */
[----:B--2---:R0:W-:Y:S04]  /*5f1c0*/  STS.U8 [R7+UR4+0x3a80], R24 ;  /* 0x003a801807007988 */ /* 0x0041e80008000004 */
[----:B----4-:R1:W-:Y:S04]  /*5f1d0*/  STS.U8 [R7+UR4+0x3ac0], R23 ;  /* 0x003ac01707007988 */ /* 0x0103e80008000004 */
[----:B---3--:R2:W-:Y:S04]  /*5f1e0*/  STS.U8 [R7+UR4+0x3c80], R16 ;  /* 0x003c801007007988 */ /* 0x0085e80008000004 */
[----:B------:R-:W-:Y:S04]  /*5f1f0*/  STS.U8 [R7+UR4+0x3cc0], R15 ;  /* 0x003cc00f07007988 */ /* 0x000fe80008000004 */
[----:B------:R-:W-:Y:S04]  /*5f200*/  STS.U8 [R7+UR4+0x3e80], R8 ;  /* 0x003e800807007988 */ /* 0x000fe80008000004 */
[----:B0-----:R-:W3:Y:S04]  /*5f210*/  LDL.LU R24, [R1+0x340] ;  /* 0x0003400001187983 */ /* 0x001ee80000300800 */
[----:B-1----:R-:W4:Y:S04]  /*5f220*/  LDL.LU R23, [R1+0x35c] ;  /* 0x00035c0001177983 */ /* 0x002f280000300800 */
[----:B--2---:R-:W2:Y:S04]  /*5f230*/  LDL.LU R16, [R1+0x360] ;  /* 0x0003600001107983 */ /* 0x004ea80000300800 */
[----:B------:R0:W-:Y:S04]  /*5f240*/  STL [R1+0x5744], R18 ;  /* 0x0057441201007387 */ /* 0x0001e80000100800 */
[----:B0-----:R-:W2:Y:S04]  /*5f250*/  LDL.LU R18, [R1+0x37c] ;  /* 0x00037c0001127983 */ /* 0x001ea80000300800 */
[----:B------:R-:W2:Y:S04]  /*5f260*/  LDL.LU R15, [R1+0x380] ;  /* 0x00038000010f7983 */ /* 0x000ea80000300800 */
[----:B------:R-:W2:Y:S01]  /*5f270*/  LDL.LU R7, [R1+0x574c] ;  /* 0x00574c0001077983 */ /* 0x000ea20000300800 */
[----:B------:R-:W0:Y:S02]  /*5f280*/  S2R R8, SR_TID.X ;  /* 0x0000000000087919 */ /* 0x000e240000002100 */
[----:B0-----:R-:W-:-:S04]  /*5f290*/  LOP3.LUT R8, R8, 0x3f, RZ, 0xc0, !PT ;  /* 0x0000003f08087812 */ /* 0x001fc800078ec0ff */
[----:B------:R-:W-:-:S05]  /*5f2a0*/  LOP3.LUT R8, R8, 0x10, RZ, 0x3c, !PT ;  /* 0x0000001008087812 */ /* 0x000fca00078e3cff */
[----:B--2---:R-:W-:Y:S04]  /*5f2b0*/  STS.U8 [R8+UR4+0x3ec0], R7 ;  /* 0x003ec00708007988 */ /* 0x004fe80008000004 */
        /* <DEDUP_REMOVED lines=24> */
[----:B-1----:R-:W3:Y:S04]  /*5f440*/  LDL.LU R28, [R1+0x1dc] ;  /* 0x0001dc00011c7983 */ /* 0x002ee80000300800 */
[----:B------:R-:W4:Y:S04]  /*5f450*/  LDL.LU R18, [R1+0x1bc] ;  /* 0x0001bc0001127983 */ /* 0x000f280000300800 */
[----:B------:R-:W-:Y:S04]  /*5f460*/  STS.U8 [R25+UR4+0x1740], R21 ;  /* 0x0017401519007988 */ /* 0x000fe80008000004 */
        /* <DEDUP_REMOVED lines=32> */
[----:B-1----:R-:W2:Y:S04]  /*5f670*/  LDL.LU R28, [R1] ;  /* 0x00000000011c7983 */ /* 0x002ea80000300800 */
[----:B----4-:R0:W-:Y:S04]  /*5f680*/  STS.U8 [R25+UR4+0x1d00], R18 ;  /* 0x001d001219007988 */ /* 0x0101e80008000004 */
[----:B0-----:R-:W4:Y:S04]  /*5f690*/  LDL.LU R18, [R1+0x5748] ;  /* 0x0057480001127983 */ /* 0x001f280000300800 */
[----:B----4-:R0:W-:Y:S04]  /*5f6a0*/  STS.U8 [R25+UR4+0x1d40], R18 ;  /* 0x001d401219007988 */ /* 0x0101e80008000004 */
[----:B------:R1:W-:Y:S04]  /*5f6b0*/  STS.U8 [R25+UR4+0x1f00], R0 ;  /* 0x001f000019007988 */ /* 0x0003e80008000004 */
[----:B------:R4:W-:Y:S04]  /*5f6c0*/  STS.U8 [R25+UR4+0x1f40], R2 ;  /* 0x001f400219007988 */ /* 0x0009e80008000004 */
[----:B------:R0:W-:Y:S04]  /*5f6d0*/  STS.U8 [R25+UR4+0x2100], R3 ;  /* 0x0021000319007988 */ /* 0x0001e80008000004 */
[----:B------:R1:W-:Y:S04]  /*5f6e0*/  STS.U8 [R25+UR4+0x2140], R4 ;  /* 0x0021400419007988 */ /* 0x0003e80008000004 */
[----:B------:R2:W-:Y:S04]  /*5f6f0*/  STS.U8 [R25+UR4+0x2300], R5 ;  /* 0x0023000519007988 */ /* 0x0005e80008000004 */
[----:B0-----:R-:W3:Y:S04]  /*5f700*/  LDL.LU R18, [R1+0x5744] ;  /* 0x0057440001127983 */ /* 0x001ee80000300800 */
[----:B-1----:R-:W3:Y:S04]  /*5f710*/  LDL.LU R0, [R1+0x5740] ;  /* 0x0057400001007983 */ /* 0x002ee80000300800 */
[----:B----4-:R-:W4:Y:S04]  /*5f720*/  LDL.LU R2, [R1+0x573c] ;  /* 0x00573c0001027983 */ /* 0x010f280000300800 */
[----:B------:R-:W4:Y:S04]  /*5f730*/  LDL.LU R3, [R1+0x5738] ;  /* 0x0057380001037983 */ /* 0x000f280000300800 */
[----:B------:R-:W4:Y:S04]  /*5f740*/  LDL.LU R4, [R1+0x5734] ;  /* 0x0057340001047983 */ /* 0x000f280000300800 */
        /* <DEDUP_REMOVED lines=14> */
[----:B0-----:R-:W2:Y:S04]  /*5f830*/  LDL.LU R29, [R1+0x5714] ;  /* 0x00571400011d7983 */ /* 0x001ea80000300800 */
        /* <DEDUP_REMOVED lines=11> */
[----:B------:R1:W-:Y:S04]  /*5f8f0*/  STS.U8 [R25+UR4+0x3540], R26 ;  /* 0x0035401a19007988 */ /* 0x0003e80008000004 */
[----:B0-----:R-:W4:Y:S04]  /*5f900*/  LDL.LU R12, [R1+0x378] ;  /* 0x00037800010c7983 */ /* 0x001f280000300800 */
[----:B------:R0:W-:Y:S04]  /*5f910*/  STS.U8 [R25+UR4+0x3700], R20 ;  /* 0x0037001419007988 */ /* 0x0001e80008000004 */
[----:B---3--:R3:W-:Y:S04]  /*5f920*/  STS.U8 [R25+UR4+0x3740], R27 ;  /* 0x0037401b19007988 */ /* 0x0087e80008000004 */
[----:B------:R0:W-:Y:S04]  /*5f930*/  STS.U8 [R25+UR4+0x3900], R28 ;  /* 0x0039001c19007988 */ /* 0x0001e80008000004 */
[----:B-1----:R-:W4:Y:S04]  /*5f940*/  LDL.LU R19, [R1+0x374] ;  /* 0x0003740001137983 */ /* 0x002f280000300800 */
[----:B------:R-:W4:Y:S04]  /*5f950*/  LDL.LU R7, [R1+0x338] ;  /* 0x0003380001077983 */ /* 0x000f280000300800 */
[----:B------:R-:W4:Y:S04]  /*5f960*/  LDL.LU R8, [R1+0x334] ;  /* 0x0003340001087983 */ /* 0x000f280000300800 */
[----:B------:R-:W4:Y:S04]  /*5f970*/  LDL.LU R15, [R1+0x318] ;  /* 0x00031800010f7983 */ /* 0x000f280000300800 */
[----:B------:R-:W4:Y:S04]  /*5f980*/  LDL.LU R26, [R1+0x314] ;  /* 0x00031400011a7983 */ /* 0x000f280000300800 */
[----:B0-----:R-:W4:Y:S04]  /*5f990*/  LDL.LU R20, [R1+0x2f8] ;  /* 0x0002f80001147983 */ /* 0x001f280000300800 */
[----:B---3--:R-:W3:Y:S04]  /*5f9a0*/  LDL.LU R27, [R1+0x2f4] ;  /* 0x0002f400011b7983 */ /* 0x008ee80000300800 */
[----:B------:R-:W3:Y:S04]  /*5f9b0*/  LDL.LU R28, [R1+0x2d8] ;  /* 0x0002d800011c7983 */ /* 0x000ee80000300800 */
[----:B--2---:R-:W-:Y:S04]  /*5f9c0*/  STS.U8 [R25+UR4+0x3940], R29 ;  /* 0x0039401d19007988 */ /* 0x004fe80008000004 */
[----:B------:R-:W-:Y:S04]  /*5f9d0*/  STS.U8 [R25+UR4+0x3b00], R22 ;  /* 0x003b001619007988 */ /* 0x000fe80008000004 */
[----:B------:R-:W-:Y:S04]  /*5f9e0*/  STS.U8 [R25+UR4+0x3b40], R21 ;  /* 0x003b401519007988 */ /* 0x000fe80008000004 */
[----:B------:R-:W-:Y:S04]  /*5f9f0*/  STS.U8 [R25+UR4+0x3d00], R14 ;  /* 0x003d000e19007988 */ /* 0x000fe80008000004 */
[----:B------:R-:W-:Y:S04]  /*5fa00*/  STS.U8 [R25+UR4+0x3d40], R13 ;  /* 0x003d400d19007988 */ /* 0x000fe80008000004 */
[----:B------:R0:W-:Y:S04]  /*5fa10*/  STS.U8 [R25+UR4+0x3f00], R6 ;  /* 0x003f000619007988 */ /* 0x0001e80008000004 */
[----:B------:R1:W-:Y:S04]  /*5fa20*/  STS.U8 [R25+UR4+0x3f40], R5 ;  /* 0x003f400519007988 */ /* 0x0003e80008000004 */
[----:B0-----:R-:W2:Y:S04]  /*5fa30*/  LDL.LU R6, [R1+0x354] ;  /* 0x0003540001067983 */ /* 0x001ea80000300800 */
[----:B-1----:R-:W2:Y:S04]  /*5fa40*/  LDL.LU R5, [R1+0x358] ;  /* 0x0003580001057983 */ /* 0x002ea80000300800 */
[----:B------:R-:W3:Y:S04]  /*5fa50*/  LDL.LU R13, [R1+0x2d4] ;  /* 0x0002d400010d7983 */ /* 0x000ee80000300800 */
[----:B------:R-:W3:Y:S04]  /*5fa60*/  LDL.LU R14, [R1+0x2b8] ;  /* 0x0002b800010e7983 */ /* 0x000ee80000300800 */
[----:B------:R-:W3:Y:S04]  /*5fa70*/  LDL.LU R21, [R1+0x2b4] ;  /* 0x0002b40001157983 */ /* 0x000ee80000300800 */
[----:B------:R-:W3:Y:S01]  /*5fa80*/  LDL.LU R22, [R1+0x298] ;  /* 0x0002980001167983 */ /* 0x000ee20000300800 */
[----:B------:R-:W-:-:S03]  /*5fa90*/  LOP3.LUT R23, R18, 0x30, RZ, 0x3c, !PT ;  /* 0x0000003012177812 */ /* 0x000fc600078e3cff */
        /* <DEDUP_REMOVED lines=8> */
[----:B------:R-:W4:Y:S04]  /*5fb20*/  LDL.LU R18, [R1+0x234] ;  /* 0x0002340001127983 */ /* 0x000f280000300800 */
[----:B------:R-:W4:Y:S04]  /*5fb30*/  LDL.LU R25, [R1+0x218] ;  /* 0x0002180001197983 */ /* 0x000f280000300800 */
[----:B0-----:R-:W4:Y:S04]  /*5fb40*/  LDL.LU R12, [R1+0x214] ;  /* 0x00021400010c7983 */ /* 0x001f280000300800 */
[----:B-1----:R-:W4:Y:S04]  /*5fb50*/  LDL.LU R19, [R1+0x1f8] ;  /* 0x0001f80001137983 */ /* 0x002f280000300800 */
[----:B--2---:R-:W-:Y:S04]  /*5fb60*/  STS.U8 [R23+UR4+0x380], R5 ;  /* 0x0003800517007988 */ /* 0x004fe80008000004 */
[----:B------:R-:W-:Y:S04]  /*5fb70*/  STS.U8 [R23+UR4+0x3c0], R6 ;  /* 0x0003c00617007988 */ /* 0x000fe80008000004 */
[----:B------:R-:W-:Y:S04]  /*5fb80*/  STS.U8 [R23+UR4+0x580], R7 ;  /* 0x0005800717007988 */ /* 0x000fe80008000004 */
[----:B------:R-:W-:Y:S04]  /*5fb90*/  STS.U8 [R23+UR4+0x5c0], R8 ;  /* 0x0005c00817007988 */ /* 0x000fe80008000004 */
[----:B------:R-:W-:Y:S04]  /*5fba0*/  STS.U8 [R23+UR4+0x780], R15 ;  /* 0x0007800f17007988 */ /* 0x000fe80008000004 */
[----:B------:R0:W-:Y:S04]  /*5fbb0*/  STS.U8 [R23+UR4+0x7c0], R26 ;  /* 0x0007c01a17007988 */ /* 0x0001e80008000004 */
[----:B------:R1:W-:Y:S04]  /*5fbc0*/  STS.U8 [R23+UR4+0x980], R20 ;  /* 0x0009801417007988 */ /* 0x0003e80008000004 */
[----:B---3--:R2:W-:Y:S04]  /*5fbd0*/  STS.U8 [R23+UR4+0x9c0], R27 ;  /* 0x0009c01b17007988 */ /* 0x0085e80008000004 */
[----:B------:R3:W-:Y:S04]  /*5fbe0*/  STS.U8 [R23+UR4+0xb80], R28 ;  /* 0x000b801c17007988 */ /* 0x0007e80008000004 */
[----:B0-----:R-:W4:Y:S04]  /*5fbf0*/  LDL.LU R26, [R1+0x1f4] ;  /* 0x0001f400011a7983 */ /* 0x001f280000300800 */
[----:B------:R-:W4:Y:S04]  /*5fc00*/  LDL.LU R7, [R1+0x1d8] ;  /* 0x0001d80001077983 */ /* 0x000f280000300800 */
[----:B------:R-:W4:Y:S04]  /*5fc10*/  LDL.LU R8, [R1+0x1d4] ;  /* 0x0001d40001087983 */ /* 0x000f280000300800 */
[----:B------:R-:W4:Y:S04]  /*5fc20*/  LDL.LU R15, [R1+0x1b8] ;  /* 0x0001b800010f7983 */ /* 0x000f280000300800 */
[----:B-1----:R-:W4:Y:S04]  /*5fc30*/  LDL.LU R20, [R1+0x1b4] ;  /* 0x0001b40001147983 */ /* 0x002f280000300800 */
[----:B--2---:R-:W2:Y:S04]  /*5fc40*/  LDL.LU R27, [R1+0x198] ;  /* 0x00019800011b7983 */ /* 0x004ea80000300800 */
[----:B---3--:R-:W3:Y:S04]  /*5fc50*/  LDL.LU R28, [R1+0x194] ;  /* 0x00019400011c7983 */ /* 0x008ee80000300800 */
        /* <DEDUP_REMOVED lines=10> */
[----:B------:R-:W-:Y:S04]  /*5fd00*/  STS.U8 [R23+UR4+0x15c0], R18 ;  /* 0x0015c01217007988 */ /* 0x000fe80008000004 */
[----:B------:R-:W-:Y:S04]  /*5fd10*/  STS.U8 [R23+UR4+0x1780], R25 ;  /* 0x0017801917007988 */ /* 0x000fe80008000004 */
[----:B------:R1:W-:Y:S04]  /*5fd20*/  STS.U8 [R23+UR4+0x17c0], R12 ;  /* 0x0017c00c17007988 */ /* 0x0003e80008000004 */
[----:B0-----:R-:W4:Y:S04]  /*5fd30*/  LDL.LU R16, [R1+0x178] ;  /* 0x0001780001107983 */ /* 0x001f280000300800 */
[----:B------:R0:W-:Y:S04]  /*5fd40*/  STS.U8 [R23+UR4+0x1980], R19 ;  /* 0x0019801317007988 */ /* 0x0001e80008000004 */
[----:B-1----:R-:W4:Y:S04]  /*5fd50*/  LDL.LU R12, [R1+0x174] ;  /* 0x00017400010c7983 */ /* 0x002f280000300800 */
[----:B0-----:R-:W4:Y:S04]  /*5fd60*/  LDL.LU R19, [R1+0x158] ;  /* 0x0001580001137983 */ /* 0x001f280000300800 */
[----:B------:R-:W4:Y:S04]  /*5fd70*/  LDL.LU R24, [R1+0x154] ;  /* 0x0001540001187983 */ /* 0x000f280000300800 */
[----:B------:R-:W4:Y:S04]  /*5fd80*/  LDL.LU R9, [R1+0x138] ;  /* 0x0001380001097983 */ /* 0x000f280000300800 */
[----:B------:R-:W4:Y:S04]  /*5fd90*/  LDL.LU R10, [R1+0x134] ;  /* 0x00013400010a7983 */ /* 0x000f280000300800 */
[----:B------:R-:W4:Y:S04]  /*5fda0*/  LDL.LU R17, [R1+0x118] ;  /* 0x0001180001117983 */ /* 0x000f280000300800 */
[----:B------:R-:W4:Y:S04]  /*5fdb0*/  LDL.LU R18, [R1+0x114] ;  /* 0x0001140001127983 */ /* 0x000f280000300800 */
[----:B------:R-:W4:Y:S04]  /*5fdc0*/  LDL.LU R25, [R1+0xf8] ;  /* 0x0000f80001197983 */ /* 0x000f280000300800 */
[----:B------:R0:W-:Y:S04]  /*5fdd0*/  STS.U8 [R23+UR4+0x19c0], R26 ;  /* 0x0019c01a17007988 */ /* 0x0001e80008000004 */
[----:B------:R-:W-:Y:S04]  /*5fde0*/  STS.U8 [R23+UR4+0x1b80], R7 ;  /* 0x001b800717007988 */ /* 0x000fe80008000004 */
[----:B------:R-:W-:Y:S04]  /*5fdf0*/  STS.U8 [R23+UR4+0x1bc0], R8 ;  /* 0x001bc00817007988 */ /* 0x000fe80008000004 */
[----:B------:R-:W-:Y:S04]  /*5fe00*/  STS.U8 [R23+UR4+0x1d80], R15 ;  /* 0x001d800f17007988 */ /* 0x000fe80008000004 */
[----:B------:R1:W-:Y:S04]  /*5fe10*/  STS.U8 [R23+UR4+0x1dc0], R20 ;  /* 0x001dc01417007988 */ /* 0x0003e80008000004 */
[----:B--2---:R2:W-:Y:S04]  /*5fe20*/  STS.U8 [R23+UR4+0x1f80], R27 ;  /* 0x001f801b17007988 */ /* 0x0045e80008000004 */
[----:B---3--:R3:W-:Y:S04]  /*5fe30*/  STS.U8 [R23+UR4+0x1fc0], R28 ;  /* 0x001fc01c17007988 */ /* 0x0087e80008000004 */
[----:B0-----:R-:W4:Y:S04]  /*5fe40*/  LDL.LU R26, [R1+0xf4] ;  /* 0x0000f400011a7983 */ /* 0x001f280000300800 */
[----:B-1----:R-:W4:Y:S04]  /*5fe50*/  LDL.LU R20, [R1+0xd8] ;  /* 0x0000d80001147983 */ /* 0x002f280000300800 */
[----:B--2---:R-:W2:Y:S04]  /*5fe60*/  LDL.LU R27, [R1+0xd4] ;  /* 0x0000d400011b7983 */ /* 0x004ea80000300800 */
        /* <DEDUP_REMOVED lines=13> */
[----:B------:R0:W-:Y:S04]  /*5ff40*/  STS.U8 [R23+UR4+0x2380], R19 ;  /* 0x0023801317007988 */ /* 0x0001e80008000004 */
[----:B------:R1:W-:Y:S04]  /*5ff50*/  STS.U8 [R23+UR4+0x23c0], R24 ;  /* 0x0023c01817007988 */ /* 0x0003e80008000004 */
[----:B------:R1:W-:Y:S04]  /*5ff60*/  STS.U8 [R23+UR4+0x2580], R9 ;  /* 0x0025800917007988 */ /* 0x0003e80008000004 */
[----:B0-----:R-:W4:Y:S04]  /*5ff70*/  LDL.LU R16, [R1+0x14] ;  /* 0x0000140001107983 */ /* 0x001f280000300800 */
[----:B-1----:R-:W4:Y:S04]  /*5ff80*/  LDL.LU R12, [R1+0x5710] ;  /* 0x00571000010c7983 */ /* 0x002f280000300800 */
[----:B------:R-:W4:Y:S04]  /*5ff90*/  LDL.LU R19, [R1+0x570c] ;  /* 0x00570c0001137983 */ /* 0x000f280000300800 */
[----:B------:R0:W-:Y:S04]  /*5ffa0*/  STS.U8 [R23+UR4+0x25c0], R10 ;  /* 0x0025c00a17007988 */ /* 0x0001e80008000004 */
[----:B------:R-:W4:Y:S04]  /*5ffb0*/  LDL.LU R24, [R1+0x38c] ;  /* 0x00038c0001187983 */ /* 0x000f280000300800 */
[----:B------:R-:W4:Y:S04]  /*5ffc0*/  LDL.LU R9, [R1+0x39c] ;  /* 0x00039c0001097983 */ /* 0x000f280000300800 */
[----:B------:R1:W-:Y:S04]  /*5ffd0*/  STS.U8 [R23+UR4+0x2780], R17 ;  /* 0x0027801117007988 */ /* 0x0003e80008000004 */
[----:B------:R1:W-:Y:S04]  /*5ffe0*/  STS.U8 [R23+UR4+0x27c0], R18 ;  /* 0x0027c01217007988 */ /* 0x0003e80008000004 */
[----:B------:R1:W-:Y:S04]  /*5fff0*/  STS.U8 [R23+UR4+0x2980], R25 ;  /* 0x0029801917007988 */ /* 0x0003e80008000004 */
[----:B0-----:R-:W4:Y:S04]  /*60000*/  LDL.LU R10, [R1+0x398] ;  /* 0x00039800010a7983 */ /* 0x001f280000300800 */
[----:B-1----:R-:W4:Y:S04]  /*60010*/  LDL.LU R17, [R1+0x3a4] ;  /* 0x0003a40001117983 */ /* 0x002f280000300800 */
[----:B------:R-:W4:Y:S04]  /*60020*/  LDL.LU R18, [R1+0x3a0] ;  /* 0x0003a00001127983 */ /* 0x000f280000300800 */
[----:B------:R-:W4:Y:S04]  /*60030*/  LDL.LU R25, [R1+0x3ac] ;  /* 0x0003ac0001197983 */ /* 0x000f280000300800 */
[----:B------:R0:W-:Y:S04]  /*60040*/  STS.U8 [R23+UR4+0x29c0], R26 ;  /* 0x0029c01a17007988 */ /* 0x0001e80008000004 */
[----:B------:R1:W-:Y:S04]  /*60050*/  STS.U8 [R23+UR4+0x2b80], R20 ;  /* 0x002b801417007988 */ /* 0x0003e80008000004 */
[----:B--2---:R2:W-:Y:S04]  /*60060*/  STS.U8 [R23+UR4+0x2bc0], R27 ;  /* 0x002bc01b17007988 */ /* 0x0045e80008000004 */
[----:B---3--:R3:W-:Y:S04]  /*60070*/  STS.U8 [R23+UR4+0x2d80], R28 ;  /* 0x002d801c17007988 */ /* 0x0087e80008000004 */
[----:B0-----:R-:W4:Y:S04]  /*60080*/  LDL.LU R26, [R1+0x3a8] ;  /* 0x0003a800011a7983 */ /* 0x001f280000300800 */
[----:B-1----:R-:W4:Y:S04]  /*60090*/  LDL.LU R20, [R1+0x5708] ;  /* 0x0057080001147983 */ /* 0x002f280000300800 */
[----:B--2---:R-:W2:Y:S04]  /*600a0*/  LDL.LU R27, [R1+0x5704] ;  /* 0x00570400011b7983 */ /* 0x004ea80000300800 */
[----:B---3--:R-:W3:Y:S04]  /*600b0*/  LDL.LU R28, [R1+0x5700] ;  /* 0x00570000011c7983 */ /* 0x008ee80000300800 */
[----:B------:R-:W-:Y:S04]  /*600c0*/  STS.U8 [R23+UR4+0x2dc0], R5 ;  /* 0x002dc00517007988 */ /* 0x000fe80008000004 */
[----:B------:R0:W-:Y:S04]  /*600d0*/  STS.U8 [R23+UR4+0x2f80], R6 ;  /* 0x002f800617007988 */ /* 0x0001e80008000004 */
[----:B0-----:R-:W2:Y:S04]  /*600e0*/  LDL R6, [R1+0x1030] ;  /* 0x0010300001067983 */ /* 0x001ea80000100800 */
        /* <DEDUP_REMOVED lines=9> */
[----:B---3--:R-:W-:Y:S04]  /*60180*/  STS.U8 [R23+UR4+0x3980], R28 ;  /* 0x0039801c17007988 */ /* 0x008fe80008000004 */
[----:B--2---:R-:W-:Y:S04]  /*60190*/  STS.U8 [R23+UR4+0x39c0], R27 ;  /* 0x0039c01b17007988 */ /* 0x004fe80008000004 */
[----:B------:R-:W-:Y:S04]  /*601a0*/  STS.U8 [R23+UR4+0x3b80], R20 ;  /* 0x003b801417007988 */ /* 0x000fe80008000004 */
[----:B------:R-:W-:Y:S04]  /*601b0*/  STS.U8 [R23+UR4+0x3bc0], R19 ;  /* 0x003bc01317007988 */ /* 0x000fe80008000004 */
[----:B------:R-:W-:Y:S04]  /*601c0*/  STS.U8 [R23+UR4+0x3d80], R12 ;  /* 0x003d800c17007988 */ /* 0x000fe80008000004 */
[----:B------:R-:W-:Y:S04]  /*601d0*/  STS.U8 [R23+UR4+0x3dc0], R11 ;  /* 0x003dc00b17007988 */ /* 0x000fe80008000004 */
[----:B------:R-:W-:Y:S04]  /*601e0*/  STS.U8 [R23+UR4+0x3f80], R4 ;  /* 0x003f800417007988 */ /* 0x000fe80008000004 */
[----:B------:R-:W-:Y:S01]  /*601f0*/  STS.U8 [R23+UR4+0x3fc0], R24 ;  /* 0x003fc01817007988 */ /* 0x000fe20008000004 */
[----:B------:R-:W-:Y:S06]  /*60200*/  BAR.SYNC.DEFER_BLOCKING 0x0 ;  /* 0x0000000000007b1d */ /* 0x000fec0000010000 */
[----:B------:R-:W0:Y:S04]  /*60210*/  LDSM.16.M88.4 R12, [R6+UR4] ;  /* 0x00000004060c783b */ /* 0x000e280008000200 */
[----:B0-----:R0:W-:Y:S04]  /*60220*/  STL.64 [R1+0x2f00], R12 ;  /* 0x002f000c01007387 */ /* 0x0011e80000100a00 */
[----:B------:R1:W-:Y:S01]  /*60230*/  STL.64 [R1+0x2f08], R14 ;  /* 0x002f080e01007387 */ /* 0x0003e20000100a00 */
[----:B------:R-:W-:-:S02]  /*60240*/  IMAD.MOV.U32 R5, RZ, RZ, R12 ;  /* 0x000000ffff057224 */ /* 0x000fc400078e000c */
[----:B------:R-:W-:Y:S02]  /*60250*/  IMAD.MOV.U32 R4, RZ, RZ, R13 ;  /* 0x000000ffff047224 */ /* 0x000fe400078e000d */
[----:B0-----:R-:W-:Y:S02]  /*60260*/  IMAD R12, R2, 0x100, R3 ;  /* 0x00000100020c7824 */ /* 0x001fe400078e0203 */
[----:B-1----:R-:W-:Y:S02]  /*60270*/  IMAD R14, R18, 0x100, R17 ;  /* 0x00000100120e7824 */ /* 0x002fe400078e0211 */
[----:B------:R-:W-:Y:S02]  /*60280*/  IMAD R15, R26, 0x100, R25 ;  /* 0x000001001a0f7824 */ /* 0x000fe400078e0219 */
[----:B------:R-:W-:Y:S02]  /*60290*/  IMAD R13, R10, 0x100, R9 ;  /* 0x000001000a0d7824 */ /* 0x000fe400078e0209 */
[----:B------:R-:W-:Y:S01]  /*602a0*/  IMAD.MOV.U32 R3, RZ, RZ, R6 ;  /* 0x000000ffff037224 */ /* 0x000fe200078e0006 */
[----:B------:R-:W-:-:S02]  /*602b0*/  F2FP.F16.E4M3.UNPACK_B R12, R12 ;  /* 0x0000000cff0c723e */ /* 0x000fc400020006ff */
[----:B------:R-:W-:Y:S02]  /*602c0*/  F2FP.F16.E4M3.UNPACK_B R14, R14 ;  /* 0x0000000eff0e723e */ /* 0x000fe400020006ff */
[----:B------:R-:W-:Y:S02]  /*602d0*/  F2FP.F16.E4M3.UNPACK_B R15, R15 ;  /* 0x0000000fff0f723e */ /* 0x000fe400020006ff */
[----:B------:R-:W-:-:S03]  /*602e0*/  F2FP.F16.E4M3.UNPACK_B R13, R13 ;  /* 0x0000000dff0d723e */ /* 0x000fc600020006ff */
[----:B------:R-:W-:Y:S04]  /*602f0*/  STL.64 [R1+0x56f8], R14 ;  /* 0x0056f80e01007387 */ /* 0x000fe80000100a00 */
[----:B------:R-:W-:Y:S04]  /*60300*/  STL.64 [R1+0x56f0], R12 ;  /* 0x0056f00c01007387 */ /* 0x000fe80000100a00 */
[----:B------:R-:W0:Y:S01]  /*60310*/  LDSM.16.M88.4 R12, [R3+UR4+0x200] ;  /* 0x00020004030c783b */ /* 0x000e220008000200 */
[----:B------:R-:W-:Y:S02]  /*60320*/  F2FP.F16.E4M3.UNPACK_B R8, R5 ;  /* 0x00000005ff08723e */ /* 0x000fe400020006ff */
[----:B------:R-:W-:-:S02]  /*60330*/  F2FP.F16.E4M3.UNPACK_B R2, R4 ;  /* 0x00000004ff02723e */ /* 0x000fc400020006ff */
[----:B------:R-:W1:Y:S04]  /*60340*/  LDSM.16.M88.4 R4, [R3+UR4+0x400] ;  /* 0x000400040304783b */ /* 0x000e680008000200 */
[----:B0-----:R-:W-:Y:S04]  /*60350*/  STL.64 [R1+0x2f10], R12 ;  /* 0x002f100c01007387 */ /* 0x001fe80000100a00 */
[----:B------:R-:W-:Y:S04]  /*60360*/  STL.64 [R1+0x2f18], R14 ;  /* 0x002f180e01007387 */ /* 0x000fe80000100a00 */
[----:B------:R-:W-:Y:S04]  /*60370*/  STL [R1+0x98], R8 ;  /* 0x0000980801007387 */ /* 0x000fe80000100800 */
[----:B------:R-:W0:Y:S04]  /*60380*/  LDSM.16.M88.4 R12, [R3+UR4+0x600] ;  /* 0x00060004030c783b */ /* 0x000e280008000200 */
[----:B------:R-:W-:Y:S04]  /*60390*/  STL [R1+0x9c], R2 ;  /* 0x00009c0201007387 */ /* 0x000fe80000100800 */
[----:B------:R-:W2:Y:S04]  /*603a0*/  LDSM.16.M88.4 R8, [R3+UR4+0x800] ;  /* 0x000800040308783b */ /* 0x000ea80008000200 */
[----:B-1----:R-:W-:Y:S04]  /*603b0*/  STL.64 [R1+0x2f20], R4 ;  /* 0x002f200401007387 */ /* 0x002fe80000100a00 */
[----:B------:R-:W-:Y:S04]  /*603c0*/  STL.64 [R1+0x2f28], R6 ;  /* 0x002f280601007387 */ /* 0x000fe80000100a00 */
[----:B------:R-:W1:Y:S04]  /*603d0*/  LDSM.16.M88.4 R4, [R3+UR4+0xa00] ;  /* 0x000a00040304783b */ /* 0x000e680008000200 */
[----:B0-----:R-:W-:Y:S04]  /*603e0*/  STL.64 [R1+0x2f30], R12 ;  /* 0x002f300c01007387 */ /* 0x001fe80000100a00 */
[----:B------:R-:W-:Y:S04]  /*603f0*/  STL.64 [R1+0x2f38], R14 ;  /* 0x002f380e01007387 */ /* 0x000fe80000100a00 */
[----:B------:R-:W0:Y:S04]  /*60400*/  LDSM.16.M88.4 R12, [R3+UR4+0xc00] ;  /* 0x000c0004030c783b */ /* 0x000e280008000200 */
[----:B--2---:R-:W-:Y:S04]  /*60410*/  STL.64 [R1+0x2f40], R8 ;  /* 0x002f400801007387 */ /* 0x004fe80000100a00 */
[----:B------:R-:W-:Y:S04]  /*60420*/  STL.64 [R1+0x2f48], R10 ;  /* 0x002f480a01007387 */ /* 0x000fe80000100a00 */
        /* <DEDUP_REMOVED lines=42> */
[----:B--2---:R-:W-:Y:S04]  /*606d0*/  STL.64 [R1+0x3030], R8 ;  /* 0x0030300801007387 */ /* 0x004fe80000100a00 */
[----:B------:R-:W-:Y:S01]  /*606e0*/  STL.64 [R1+0x3038], R10 ;  /* 0x0030380a01007387 */ /* 0x000fe20000100a00 */
[----:B-1----:R-:W-:-:S03]  /*606f0*/  IMAD.MOV.U32 R28, RZ, RZ, R4 ;  /* 0x000000ffff1c7224 */ /* 0x002fc600078e0004 */
[----:B------:R-:W-:Y:S04]  /*60700*/  LDSM.16.M88.4 R12, [R3+UR4+0x3a00] ;  /* 0x003a0004030c783b */ /* 0x000fe80008000200 */
[----:B------:R-:W-:Y:S04]  /*60710*/  STL.64 [R1+0x3040], R4 ;  /* 0x0030400401007387 */ /* 0x000fe80000100a00 */
[----:B------:R-:W-:Y:S01]  /*60720*/  STL.64 [R1+0x3048], R6 ;  /* 0x0030480601007387 */ /* 0x000fe20000100a00 */
[----:B------:R-:W-:-:S03]  /*60730*/  IMAD.MOV.U32 R29, RZ, RZ, R5 ;  /* 0x000000ffff1d7224 */ /* 0x000fc600078e0005 */
[----:B------:R-:W0:Y:S04]  /*60740*/  LDSM.16.M88.4 R4, [R3+UR4+0x2a00] ;  /* 0x002a00040304783b */ /* 0x000e280008000200 */
[----:B0-----:R-:W-:Y:S01]  /*60750*/  STL.64 [R1+0x3050], R4 ;  /* 0x0030500401007387 */ /* 0x001fe20000100a00 */
[----:B------:R-:W-:-:S03]  /*60760*/  IMAD.MOV.U32 R26, RZ, RZ, R4 ;  /* 0x000000ffff1a7224 */ /* 0x000fc600078e0004 */
        /* <DEDUP_REMOVED lines=33> */
[----:B0-----:R-:W-:Y:S04]  /*60980*/  STL.64 [R1+0x30c0], R4 ;  /* 0x0030c00401007387 */ /* 0x001fe80000100a00 */
[----:B------:R0:W-:Y:S04]  /*60990*/  STL.64 [R1+0x30c8], R6 ;  /* 0x0030c80601007387 */ /* 0x0001e80000100a00 */
[----:B------:R-:W-:Y:S04]  /*609a0*/  STL.64 [R1+0x30d0], R12 ;  /* 0x0030d00c01007387 */ /* 0x000fe80000100a00 */
[----:B------:R-:W-:Y:S01]  /*609b0*/  STL.64 [R1+0x30d8], R14 ;  /* 0x0030d80e01007387 */ /* 0x000fe20000100a00 */
[----:B0-----:R-:W-:-:S02]  /*609c0*/  IMAD.MOV.U32 R6, RZ, RZ, R12 ;  /* 0x000000ffff067224 */ /* 0x001fc400078e000c */
[----:B------:R-:W-:Y:S02]  /*609d0*/  IMAD.MOV.U32 R7, RZ, RZ, R13 ;  /* 0x000000ffff077224 */ /* 0x000fe400078e000d */
[----:B------:R-:W0:Y:S01]  /*609e0*/  LDSM.16.M88.4 R12, [R3+UR4+0x3c00] ;  /* 0x003c0004030c783b */ /* 0x000e220008000200 */
[----:B------:R-:W-:Y:S02]  /*609f0*/  IMAD.MOV.U32 R8, RZ, RZ, R4 ;  /* 0x000000ffff087224 */ /* 0x000fe400078e0004 */
[----:B------:R-:W-:Y:S01]  /*60a00*/  IMAD.MOV.U32 R9, RZ, RZ, R5 ;  /* 0x000000ffff097224 */ /* 0x000fe200078e0005 */
[----:B0-----:R-:W-:Y:S01]  /*60a10*/  STL.64 [R1+0x30e0], R12 ;  /* 0x0030e00c01007387 */ /* 0x001fe20000100a00 */
[----:B------:R-:W-:-:S03]  /*60a20*/  IMAD.MOV.U32 R4, RZ, RZ, R12 ;  /* 0x000000ffff047224 */ /* 0x000fc600078e000c */
[----:B------:R-:W-:Y:S01]  /*60a30*/  STL.64 [R1+0x30e8], R14 ;  /* 0x0030e80e01007387 */ /* 0x000fe20000100a00 */
[----:B------:R-:W-:-:S03]  /*60a40*/  IMAD.MOV.U32 R5, RZ, RZ, R13 ;  /* 0x000000ffff057224 */ /* 0x000fc600078e000d */
[----:B------:R-:W0:Y:S04]  /*60a50*/  LDSM.16.M88.4 R12, [R3+UR4+0x3e00] ;  /* 0x003e0004030c783b */ /* 0x000e280008000200 */
[----:B0-----:R-:W-:Y:S04]  /*60a60*/  STL.64 [R1+0x30f0], R12 ;  /* 0x0030f00c01007387 */ /* 0x001fe80000100a00 */
[----:B------:R0:W-:Y:S01]  /*60a70*/  STL.64 [R1+0x30f8], R14 ;  /* 0x0030f80e01007387 */ /* 0x0001e20000100a00 */
[----:B------:R-:W-:Y:S02]  /*60a80*/  IMAD.MOV.U32 R2, RZ, RZ, R12 ;  /* 0x000000ffff027224 */ /* 0x000fe400078e000c */
[----:B------:R-:W-:Y:S01]  /*60a90*/  IMAD.MOV.U32 R3, RZ, RZ, R13 ;  /* 0x000000ffff037224 */ /* 0x000fe200078e000d */
[----:B0-----:R-:W2:Y:S04]  /*60aa0*/  LDL.LU.64 R14, [R1+0x56f8] ;  /* 0x0056f800010e7983 */ /* 0x001ea80000300a00 */
[----:B------:R-:W2:Y:S04]  /*60ab0*/  LDL.LU.64 R12, [R1+0x56f0] ;  /* 0x0056f000010c7983 */ /* 0x000ea80000300a00 */
[----:B------:R0:W-:Y:S04]  /*60ac0*/  STL.64 [R1+0xdee8], R26 ;  /* 0x00dee81a01007387 */ /* 0x0001e80000100a00 */
[----:B0-----:R-:W3:Y:S04]  /*60ad0*/  LDL R26, [R1+0x2f64] ;  /* 0x002f6400011a7983 */ /* 0x001ee80000100800 */
[----:B------:R-:W4:Y:S04]  /*60ae0*/  LDL R27, [R1+0x2f60] ;  /* 0x002f6000011b7983 */ /* 0x000f280000100800 */
[----:B------:R0:W-:Y:S04]  /*60af0*/  STL.64 [R1+0xdee0], R24 ;  /* 0x00dee01801007387 */ /* 0x0001e80000100a00 */
[----:B0-----:R-:W2:Y:S04]  /*60b00*/  LDL R24, [R1+0x2f10] ;  /* 0x002f100001187983 */ /* 0x001ea80000100800 */
[----:B------:R-:W2:Y:S04]  /*60b10*/  LDL R25, [R1+0x2f14] ;  /* 0x002f140001197983 */ /* 0x000ea80000100800 */
[----:B------:R0:W-:Y:S04]  /*60b20*/  STL.64 [R1+0xded8], R22 ;  /* 0x00ded81601007387 */ /* 0x0001e80000100a00 */
[----:B0-----:R-:W2:Y:S04]  /*60b30*/  LDL R22, [R1+0x2f34] ;  /* 0x002f340001167983 */ /* 0x001ea80000100800 */
[----:B------:R-:W3:Y:S04]  /*60b40*/  LDL R23, [R1+0x2f44] ;  /* 0x002f440001177983 */ /* 0x000ee80000100800 */
[----:B------:R0:W-:Y:S04]  /*60b50*/  STL.64 [R1+0xded0], R20 ;  /* 0x00ded01401007387 */ /* 0x0001e80000100a00 */
[----:B0-----:R-:W3:Y:S04]  /*60b60*/  LDL R20, [R1+0x98] ;  /* 0x0000980001147983 */ /* 0x001ee80000100800 */
[----:B------:R-:W3:Y:S04]  /*60b70*/  LDL R21, [R1+0x9c] ;  /* 0x00009c0001157983 */ /* 0x000ee80000100800 */
[----:B------:R-:W-:Y:S04]  /*60b80*/  STL.64 [R1+0xdec8], R18 ;  /* 0x00dec81201007387 */ /* 0x000fe80000100a00 */
[----:B------:R0:W-:Y:S04]  /*60b90*/  STL.64 [R1+0xdec0], R16 ;  /* 0x00dec01001007387 */ /* 0x0001e80000100a00 */
[----:B0-----:R-:W3:Y:S04]  /*60ba0*/  LDL.LU.64 R16, [R1+0x16d0] ;  /* 0x0016d00001107983 */ /* 0x001ee80000300a00 */
[----:B------:R-:W3:Y:S04]  /*60bb0*/  LDL.LU.64 R18, [R1+0x16d8] ;  /* 0x0016d80001127983 */ /* 0x000ee80000300a00 */
[----:B------:R-:W-:Y:S04]  /*60bc0*/  STL.64 [R1+0xdeb8], R10 ;  /* 0x00deb80a01007387 */ /* 0x000fe80000100a00 */
[----:B------:R-:W-:Y:S04]  /*60bd0*/  STL.64 [R1+0xdeb0], R8 ;  /* 0x00deb00801007387 */ /* 0x000fe80000100a00 */
[----:B------:R-:W-:Y:S04]  /*60be0*/  STL.64 [R1+0xdea8], R6 ;  /* 0x00dea80601007387 */ /* 0x000fe80000100a00 */
[----:B------:R-:W-:Y:S04]  /*60bf0*/  STL.64 [R1+0xdea0], R4 ;  /* 0x00dea00401007387 */ /* 0x000fe80000100a00 */
[----:B------:R2:W-:Y:S02]  /*60c00*/  STL [R1+0x56f0], R0 ;  /* 0x0056f00001007387 */ /* 0x0005e40000100800 */
[----:B--2---:R-:W-:Y:S01]  /*60c10*/  IMAD.MOV.U32 R0, RZ, RZ, R22 ;  /* 0x000000ffff007224 */ /* 0x004fe200078e0016 */
[----:B---3--:R-:W-:Y:S01]  /*60c20*/  HMMA.16816.F32 R4, R12, R20, R16 ;  /* 0x000000140c04723c */ /* 0x008fe20000001810 */
[----:B------:R-:W-:Y:S01]  /*60c30*/  F2FP.F16.E4M3.UNPACK_B R16, R24 ;  /* 0x00000018ff10723e */ /* 0x000fe200020006ff */
[----:B------:R-:W2:Y:S01]  /*60c40*/  LDL R18, [R1+0x2f20] ;  /* 0x002f200001127983 */ /* 0x000ea20000100800 */
[----:B------:R-:W-:-:S03]  /*60c50*/  F2FP.F16.E4M3.UNPACK_B R17, R25 ;  /* 0x00000019ff11723e */ /* 0x000fc600020006ff */
[----:B------:R-:W3:Y:S01]  /*60c60*/  LDL R19, [R1+0x2f24] ;  /* 0x002f240001137983 */ /* 0x000ee20000100800 */
[----:B------:R-:W-:-:S12]  /*60c70*/  IMAD.MOV.U32 R21, RZ, RZ, R23 ;  /* 0x000000ffff157224 */ /* 0x000fd800078e0017 */
[----:B------:R0:W-:Y:S04]  /*60c80*/  STL.64 [R1+0x2bb0], R4 ;  /* 0x002bb00401007387 */ /* 0x0001e80000100a00 */
[----:B------:R-:W-:Y:S04]  /*60c90*/  STL.64 [R1+0x2bb8], R6 ;  /* 0x002bb80601007387 */ /* 0x000fe80000100a00 */
[----:B------:R-:W2:Y:S04]  /*60ca0*/  LDL R20, [R1+0x2f40] ;  /* 0x002f400001147983 */ /* 0x000ea80000100800 */
[----:B------:R-:W-:Y:S01]  /*60cb0*/  STL [R1+0x90], R16 ;  /* 0x0000901001007387 */ /* 0x000fe20000100800 */
[----:B0-----:R-:W-:-:S02]  /*60cc0*/  IMAD.MOV.U32 R5, RZ, RZ, R26 ;  /* 0x000000ffff057224 */ /* 0x001fc400078e001a */
[----:B----4-:R-:W-:Y:S01]  /*60cd0*/  IMAD.MOV.U32 R4, RZ, RZ, R27 ;  /* 0x000000ffff047224 */ /* 0x010fe200078e001b */
[----:B------:R-:W4:Y:S04]  /*60ce0*/  LDL R22, [R1+0x2f50] ;  /* 0x002f500001167983 */ /* 0x000f280000100800 */
[----:B------:R-:W-:Y:S04]  /*60cf0*/  STL [R1+0x94], R17 ;  /* 0x0000941101007387 */ /* 0x000fe80000100800 */
[----:B------:R-:W4:Y:S04]  /*60d00*/  LDL R23, [R1+0x2f54] ;  /* 0x002f540001177983 */ /* 0x000f280000100800 */
[----:B----4-:R-:W-:Y:S04]  /*60d10*/  STL.64 [R1+0xdf58], R22 ;  /* 0x00df581601007387 */ /* 0x010fe80000100a00 */
[----:B--2---:R0:W-:Y:S04]  /*60d20*/  STL.64 [R1+0xdf50], R20 ;  /* 0x00df501401007387 */ /* 0x0041e80000100a00 */
[----:B0-----:R-:W2:Y:S04]  /*60d30*/  LDL.LU.64 R20, [R1+0xcf0] ;  /* 0x000cf00001147983 */ /* 0x001ea80000300a00 */
[----:B------:R-:W2:Y:S04]  /*60d40*/  LDL.LU.64 R22, [R1+0xcf8] ;  /* 0x000cf80001167983 */ /* 0x000ea80000300a00 */
[----:B------:R-:W4:Y:S04]  /*60d50*/  LDL R6, [R1+0x2f70] ;  /* 0x002f700001067983 */ /* 0x000f280000100800 */
[----:B------:R-:W4:Y:S04]  /*60d60*/  LDL R7, [R1+0x2f74] ;  /* 0x002f740001077983 */ /* 0x000f280000100800 */
[----:B----4-:R0:W-:Y:S04]  /*60d70*/  STL.64 [R1+0xdf38], R6 ;  /* 0x00df380601007387 */ /* 0x0101e80000100a00 */
[----:B------:R-:W4:Y:S04]  /*60d80*/  LDL R8, [R1+0x2f80] ;  /* 0x002f800001087983 */ /* 0x000f280000100800 */
[----:B------:R-:W4:Y:S04]  /*60d90*/  LDL R9, [R1+0x2f84] ;  /* 0x002f840001097983 */ /* 0x000f280000100800 */
[----:B0-----:R-:W2:Y:S04]  /*60da0*/  LDL R7, [R1+0x2f30] ;  /* 0x002f300001077983 */ /* 0x001ea80000100800 */
[----:B----4-:R0:W-:Y:S04]  /*60db0*/  STL.64 [R1+0xdf30], R8 ;  /* 0x00df300801007387 */ /* 0x0101e80000100a00 */
[----:B0-----:R-:W4:Y:S04]  /*60dc0*/  LDL.LU.64 R8, [R1+0xd90] ;  /* 0x000d900001087983 */ /* 0x001f280000300a00 */
[----:B------:R-:W4:Y:S04]  /*60dd0*/  LDL.LU.64 R10, [R1+0xd98] ;  /* 0x000d9800010a7983 */ /* 0x000f280000300a00 */
[----:B------:R-:W2:Y:S04]  /*60de0*/  LDL R26, [R1+0x2fa0] ;  /* 0x002fa000011a7983 */ /* 0x000ea80000100800 */
[----:B------:R-:W2:Y:S04]  /*60df0*/  LDL R27, [R1+0x2fa4] ;  /* 0x002fa400011b7983 */ /* 0x000ea80000100800 */
[----:B------:R-:W3:Y:S04]  /*60e00*/  LDL R24, [R1+0x2f90] ;  /* 0x002f900001187983 */ /* 0x000ee80000100800 */
[----:B------:R-:W3:Y:S04]  /*60e10*/  LDL R25, [R1+0x2f94] ;  /* 0x002f940001197983 */ /* 0x000ee80000100800 */
[----:B--2---:R-:W-:Y:S04]  /*60e20*/  STL.64 [R1+0xdf28], R26 ;  /* 0x00df281a01007387 */ /* 0x004fe80000100a00 */
[----:B---3--:R0:W-:Y:S04]  /*60e30*/  STL.64 [R1+0xdf20], R24 ;  /* 0x00df201801007387 */ /* 0x0081e80000100a00 */
[----:B0-----:R-:W2:Y:S04]  /*60e40*/  LDL.LU.64 R24, [R1+0xc90] ;  /* 0x000c900001187983 */ /* 0x001ea80000300a00 */
[----:B------:R-:W2:Y:S01]  /*60e50*/  LDL.LU.64 R26, [R1+0xc98] ;  /* 0x000c9800011a7983 */ /* 0x000ea20000300a00 */
[----:B------:R-:W-:-:S02]  /*60e60*/  F2FP.F16.E4M3.UNPACK_B R6, R7 ;  /* 0x00000007ff06723e */ /* 0x000fc400020006ff */
[----:B------:R-:W-:-:S07]  /*60e70*/  F2FP.F16.E4M3.UNPACK_B R7, R0 ;  /* 0x00000000ff07723e */ /* 0x000fce00020006ff */
[C---:B----4-:R-:W-:Y:S08]  /*60e80*/  HMMA.16816.F32 R8, R12.reuse, R6, R8 ;  /* 0x000000060c08723c */ /* 0x050ff00000001808 */
[----:B--2---:R-:W-:Y:S01]  /*60e90*/  HMMA.16816.F32 R24, R12, R16, R24 ;  /* 0x000000100c18723c */ /* 0x004fe20000001818 */
[----:B------:R-:W-:Y:S02]  /*60ea0*/  F2FP.F16.E4M3.UNPACK_B R16, R18 ;  /* 0x00000012ff10723e */ /* 0x000fe400020006ff */
[----:B------:R-:W-:-:S15]  /*60eb0*/  F2FP.F16.E4M3.UNPACK_B R17, R19 ;  /* 0x00000013ff11723e */ /* 0x000fde00020006ff */
[----:B------:R-:W-:Y:S01]  /*60ec0*/  NOP ;  /* 0x0000000000007918 */ /* 0x000fe20000000000 */
[----:B------:R0:W-:Y:S04]  /*60ed0*/  STL.64 [R1+0x2bc0], R24 ;  /* 0x002bc01801007387 */ /* 0x0001e80000100a00 */
[----:B------:R1:W-:Y:S04]  /*60ee0*/  STL.64 [R1+0x2bc8], R26 ;  /* 0x002bc81a01007387 */ /* 0x0003e80000100a00 */
[----:B0-----:R-:W2:Y:S04]  /*60ef0*/  LDL.LU.64 R24, [R1+0xdd0] ;  /* 0x000dd00001187983 */ /* 0x001ea80000300a00 */
[----:B-1----:R-:W2:Y:S04]  /*60f00*/  LDL.LU.64 R26, [R1+0xdd8] ;  /* 0x000dd800011a7983 */ /* 0x002ea80000300a00 */
[----:B------:R0:W-:Y:S02]  /*60f10*/  STL.64 [R1+0x88], R16 ;  /* 0x0000881001007387 */ /* 0x0001e40000100a00 */
[----:B0-----:R-:W-:Y:S02]  /*60f20*/  HMMA.16816.F32 R16, R12, R16, R20 ;  /* 0x000000100c10723c */ /* 0x001fe40000001814 */
[----:B------:R-:W3:Y:S04]  /*60f30*/  LDL.LU.64 R22, [R1+0xdf58] ;  /* 0x00df580001167983 */ /* 0x000ee80000300a00 */
[----:B------:R-:W4:-:S13]  /*60f40*/  LDL.LU.64 R20, [R1+0xdf50] ;  /* 0x00df500001147983 */ /* 0x000f1a0000300a00 */
[----:B------:R0:W-:Y:S04]  /*60f50*/  STL.64 [R1+0x2be0], R16 ;  /* 0x002be01001007387 */ /* 0x0001e80000100a00 */
[----:B------:R1:W-:Y:S04]  /*60f60*/  STL.64 [R1+0x2be8], R18 ;  /* 0x002be81201007387 */ /* 0x0003e80000100a00 */
[----:B0-----:R-:W2:Y:S04]  /*60f70*/  LDL.LU.64 R16, [R1+0xe60] ;  /* 0x000e600001107983 */ /* 0x001ea80000300a00 */
[----:B-1----:R-:W2:Y:S04]  /*60f80*/  LDL.LU.64 R18, [R1+0xe68] ;  /* 0x000e680001127983 */ /* 0x002ea80000300a00 */
[----:B------:R-:W-:Y:S04]  /*60f90*/  STL.64 [R1+0x80], R6 ;  /* 0x0000800601007387 */ /* 0x000fe80000100a00 */
[----:B------:R0:W-:Y:S04]  /*60fa0*/  STL.64 [R1+0x2c00], R8 ;  /* 0x002c000801007387 */ /* 0x0001e80000100a00 */
[----:B------:R1:W-:Y:S04]  /*60fb0*/  STL.64 [R1+0x2c08], R10 ;  /* 0x002c080a01007387 */ /* 0x0003e80000100a00 */
[----:B0-----:R-:W2:Y:S04]  /*60fc0*/  LDL.LU.64 R8, [R1+0xea0] ;  /* 0x000ea00001087983 */ /* 0x001ea80000300a00 */
[----:B-1----:R-:W2:Y:S01]  /*60fd0*/  LDL.LU.64 R10, [R1+0xea8] ;  /* 0x000ea800010a7983 */ /* 0x002ea20000300a00 */
[----:B----4-:R-:W-:-:S02]  /*60fe0*/  F2FP.F16.E4M3.UNPACK_B R6, R20 ;  /* 0x00000014ff06723e */ /* 0x010fc400020006ff */
[----:B------:R-:W-:-:S03]  /*60ff0*/  F2FP.F16.E4M3.UNPACK_B R7, R21 ;  /* 0x00000015ff07723e */ /* 0x000fc600020006ff */
[----:B------:R-:W-:Y:S04]  /*61000*/  STL [R1+0x78], R6 ;  /* 0x0000780601007387 */ /* 0x000fe80000100800 */
[----:B--2---:R-:W-:Y:S04]  /*61010*/  STL.64 [R1+0xdf48], R10 ;  /* 0x00df480a01007387 */ /* 0x004fe80000100a00 */
[----:B------:R-:W-:Y:S04]  /*61020*/  STL [R1+0x7c], R7 ;  /* 0x00007c0701007387 */ /* 0x000fe80000100800 */
[----:B------:R0:W-:Y:S04]  /*61030*/  STL.64 [R1+0xdf40], R8 ;  /* 0x00df400801007387 */ /* 0x0001e80000100a00 */
[----:B0-----:R-:W2:Y:S04]  /*61040*/  LDL.LU.64 R8, [R1+0xe90] ;  /* 0x000e900001087983 */ /* 0x001ea80000300a00 */
[----:B------:R-:W2:Y:S01]  /*61050*/  LDL.LU.64 R10, [R1+0xe98] ;  /* 0x000e9800010a7983 */ /* 0x000ea20000300a00 */
[----:B------:R-:W-:Y:S01]  /*61060*/  HMMA.16816.F32 R24, R12, R6, R24 ;  /* 0x000000060c18723c */ /* 0x000fe20000001818 */
[----:B---3--:R-:W-:-:S02]  /*61070*/  F2FP.F16.E4M3.UNPACK_B R6, R22 ;  /* 0x00000016ff06723e */ /* 0x008fc400020006ff */
[----:B------:R-:W-:-:S07]  /*61080*/  F2FP.F16.E4M3.UNPACK_B R7, R23 ;  /* 0x00000017ff07723e */ /* 0x000fce00020006ff */
[----:B------:R-:W-:Y:S01]  /*61090*/  HMMA.16816.F32 R16, R12, R6, R16 ;  /* 0x000000060c10723c */ /* 0x000fe20000001810 */
[----:B------:R-:W-:Y:S02]  /*610a0*/  F2FP.F16.E4M3.UNPACK_B R4, R4 ;  /* 0x00000004ff04723e */ /* 0x000fe400020006ff */
[----:B------:R-:W-:-:S06]  /*610b0*/  F2FP.F16.E4M3.UNPACK_B R5, R5 ;  /* 0x00000005ff05723e */ /* 0x000fcc00020006ff */
[----:B------:R0:W-:Y:S04]  /*610c0*/  STL.64 [R1+0x2c20], R24 ;  /* 0x002c201801007387 */ /* 0x0001e80000100a00 */
[----:B------:R1:W-:Y:S04]  /*610d0*/  STL.64 [R1+0x2c28], R26 ;  /* 0x002c281a01007387 */ /* 0x0003e80000100a00 */
[----:B0-----:R-:W3:Y:S04]  /*610e0*/  LDL.LU.64 R24, [R1+0xed0] ;  /* 0x000ed00001187983 */ /* 0x001ee80000300a00 */
[----:B-1----:R-:W3:Y:S04]  /*610f0*/  LDL.LU.64 R26, [R1+0xed8] ;  /* 0x000ed800011a7983 */ /* 0x002ee80000300a00 */
[----:B------:R-:W-:Y:S04]  /*61100*/  STL.64 [R1+0x70], R6 ;  /* 0x0000700601007387 */ /* 0x000fe80000100a00 */
[----:B------:R-:W4:Y:S04]  /*61110*/  LDL.LU.64 R20, [R1+0xee0] ;  /* 0x000ee00001147983 */ /* 0x000f280000300a00 */
[----:B------:R-:W4:Y:S04]  /*61120*/  LDL.LU.64 R22, [R1+0xee8] ;  /* 0x000ee80001167983 */ /* 0x000f280000300a00 */
[----:B------:R0:W-:Y:S04]  /*61130*/  STL.64 [R1+0x2c40], R16 ;  /* 0x002c401001007387 */ /* 0x0001e80000100a00 */
[----:B------:R1:W-:Y:S04]  /*61140*/  STL.64 [R1+0x2c48], R18 ;  /* 0x002c481201007387 */ /* 0x0003e80000100a00 */
[----:B0-----:R-:W3:Y:S04]  /*61150*/  LDL.LU.64 R16, [R1+0xef0] ;  /* 0x000ef00001107983 */ /* 0x001ee80000300a00 */
[----:B-1----:R-:W3:Y:S04]  /*61160*/  LDL.LU.64 R18, [R1+0xef8] ;  /* 0x000ef80001127983 */ /* 0x002ee80000300a00 */
[----:B------:R2:W-:Y:S02]  /*61170*/  STL.64 [R1+0x68], R4 ;  /* 0x0000680401007387 */ /* 0x0005e40000100a00 */
[----:B--2---:R-:W-:Y:S02]  /*61180*/  HMMA.16816.F32 R4, R12, R4, R8 ;  /* 0x000000040c04723c */ /* 0x004fe40000001808 */
[----:B------:R-:W2:Y:S04]  /*61190*/  LDL.LU.64 R10, [R1+0xdf48] ;  /* 0x00df4800010a7983 */ /* 0x000ea80000300a00 */
[----:B------:R-:W2:-:S13]  /*611a0*/  LDL.LU.64 R8, [R1+0xdf40] ;  /* 0x00df400001087983 */ /* 0x000e9a0000300a00 */
[----:B------:R-:W-:Y:S04]  /*611b0*/  STL.64 [R1+0x2c50], R4 ;  /* 0x002c500401007387 */ /* 0x000fe80000100a00 */
[----:B------:R0:W-:Y:S04]  /*611c0*/  STL.64 [R1+0x2c58], R6 ;  /* 0x002c580601007387 */ /* 0x0001e80000100a00 */
[----:B0-----:R-:W2:Y:S02]  /*611d0*/  LDL.LU.64 R6, [R1+0xdf38] ;  /* 0x00df380001067983 */ /* 0x001ea40000300a00 */
[----:B--2---:R-:W-:-:S02]  /*611e0*/  F2FP.F16.E4M3.UNPACK_B R4, R6 ;  /* 0x00000006ff04723e */ /* 0x004fc400020006ff */
[----:B------:R-:W-:-:S05]  /*611f0*/  F2FP.F16.E4M3.UNPACK_B R5, R7 ;  /* 0x00000007ff05723e */ /* 0x000fca00020006ff */
[----:B------:R0:W-:Y:S02]  /*61200*/  STL.64 [R1+0x60], R4 ;  /* 0x0000600401007387 */ /* 0x0001e40000100a00 */
[----:B0-----:R-:W-:Y:S02]  /*61210*/  HMMA.16816.F32 R4, R12, R4, R8 ;  /* 0x000000040c04723c */ /* 0x001fe40000001808 */
[----:B------:R-:W2:Y:S04]  /*61220*/  LDL.LU.64 R8, [R1+0xdf30] ;  /* 0x00df300001087983 */ /* 0x000ea80000300a00 */
[----:B------:R-:W3:Y:S04]  /*61230*/  LDL R10, [R1+0x2fb0] ;  /* 0x002fb000010a7983 */ /* 0x000ee80000100800 */
[----:B------:R-:W3:Y:S09]  /*61240*/  LDL R11, [R1+0x2fb4] ;  /* 0x002fb400010b7983 */ /* 0x000ef20000100800 */
[----:B------:R2:W-:Y:S04]  /*61250*/  STL.64 [R1+0x2c70], R4 ;  /* 0x002c700401007387 */ /* 0x0005e80000100a00 */
[----:B------:R-:W-:Y:S01]  /*61260*/  STL.64 [R1+0x2c78], R6 ;  /* 0x002c780601007387 */ /* 0x000fe20000100a00 */
[----:B--2---:R-:W-:-:S02]  /*61270*/  F2FP.F16.E4M3.UNPACK_B R4, R8 ;  /* 0x00000008ff04723e */ /* 0x004fc400020006ff */
[----:B------:R-:W-:-:S05]  /*61280*/  F2FP.F16.E4M3.UNPACK_B R5, R9 ;  /* 0x00000009ff05723e */ /* 0x000fca00020006ff */
[----:B------:R3:W-:Y:S02]  /*61290*/  STL.64 [R1+0x58], R4 ;  /* 0x0000580401007387 */ /* 0x0007e40000100a00 */
[----:B---3--:R-:W-:Y:S02]  /*612a0*/  HMMA.16816.F32 R4, R12, R4, R24 ;  /* 0x000000040c04723c */ /* 0x008fe40000001818 */
[----:B------:R-:W2:Y:S04]  /*612b0*/  LDL.LU.64 R26, [R1+0xdf28] ;  /* 0x00df2800011a7983 */ /* 0x000ea80000300a00 */
[----:B------:R-:W3:-:S13]  /*612c0*/  LDL.LU.64 R24, [R1+0xdf20] ;  /* 0x00df200001187983 */ /* 0x000eda0000300a00 */
[----:B------:R3:W-:Y:S04]  /*612d0*/  STL.64 [R1+0x2c90], R4 ;  /* 0x002c900401007387 */ /* 0x0007e80000100a00 */
[----:B------:R-:W-:Y:S01]  /*612e0*/  STL.64 [R1+0x2c98], R6 ;  /* 0x002c980601007387 */ /* 0x000fe20000100a00 */
[----:B---3--:R-:W-:Y:S02]  /*612f0*/  F2FP.F16.E4M3.UNPACK_B R4, R24 ;  /* 0x00000018ff04723e */ /* 0x008fe400020006ff */
[----:B------:R-:W-:-:S07]  /*61300*/  F2FP.F16.E4M3.UNPACK_B R5, R25 ;  /* 0x00000019ff05723e */ /* 0x000fce00020006ff */
[----:B----4-:R-:W-:Y:S01]  /*61310*/  HMMA.16816.F32 R20, R12, R4, R20 ;  /* 0x000000040c14723c */ /* 0x010fe20000001814 */
[----:B------:R2:W-:Y:S02]  /*61320*/  STL.64 [R1+0x50], R4 ;  /* 0x0000500401007387 */ /* 0x0005e40000100a00 */
[----:B--2---:R-:W-:Y:S02]  /*61330*/  F2FP.F16.E4M3.UNPACK_B R4, R26 ;  /* 0x0000001aff04723e */ /* 0x004fe400020006ff */
[----:B------:R-:W-:-:S14]  /*61340*/  F2FP.F16.E4M3.UNPACK_B R5, R27 ;  /* 0x0000001bff05723e */ /* 0x000fdc00020006ff */
[----:B------:R-:W-:Y:S04]  /*61350*/  STL.64 [R1+0x2cb0], R20 ;  /* 0x002cb01401007387 */ /* 0x000fe80000100a00 */
[----:B------:R-:W-:Y:S04]  /*61360*/  STL.64 [R1+0x2cb8], R22 ;  /* 0x002cb81601007387 */ /* 0x000fe80000100a00 */
[----:B------:R0:W-:Y:S04]  /*61370*/  STL.64 [R1+0x48], R4 ;  /* 0x0000480401007387 */ /* 0x0001e80000100a00 */
[----:B------:R-:W2:Y:S04]  /*61380*/  LDL R24, [R1+0x2fc0] ;  /* 0x002fc00001187983 */ /* 0x000ea80000100800 */
[----:B------:R-:W3:Y:S01]  /*61390*/  LDL R25, [R1+0x2fc4] ;  /* 0x002fc40001197983 */ /* 0x000ee20000100800 */
[----:B0-----:R-:W-:-:S15]  /*613a0*/  HMMA.16816.F32 R4, R12, R4, R16 ;  /* 0x000000040c04723c */ /* 0x001fde0000001810 */
[----:B------:R-:W-:-:S04]  /*613b0*/  NOP ;  /* 0x0000000000007918 */ /* 0x000fc80000000000 */
[----:B------:R-:W-:Y:S04]  /*613c0*/  STL.64 [R1+0x2cc0], R4 ;  /* 0x002cc00401007387 */ /* 0x000fe80000100a00 */
[----:B------:R0:W-:Y:S04]  /*613d0*/  STL.64 [R1+0x2cc8], R6 ;  /* 0x002cc80601007387 */ /* 0x0001e80000100a00 */
[----:B------:R-:W4:Y:S04]  /*613e0*/  LDL R18, [R1+0x2ff0] ;  /* 0x002ff00001127983 */ /* 0x000f280000100800 */
[----:B------:R-:W4:Y:S04]  /*613f0*/  LDL R19, [R1+0x2ff4] ;  /* 0x002ff40001137983 */ /* 0x000f280000100800 */
[----:B0-----:R-:W2:Y:S04]  /*61400*/  LDL R6, [R1+0x2fd0] ;  /* 0x002fd00001067983 */ /* 0x001ea80000100800 */
[----:B------:R-:W2:Y:S04]  /*61410*/  LDL R7, [R1+0x2fd4] ;  /* 0x002fd40001077983 */ /* 0x000ea80000100800 */
[----:B------:R-:W2:Y:S04]  /*61420*/  LDL R20, [R1+0x2fe0] ;  /* 0x002fe00001147983 */ /* 0x000ea80000100800 */
[----:B------:R-:W2:Y:S04]  /*61430*/  LDL R21, [R1+0x2fe4] ;  /* 0x002fe40001157983 */ /* 0x000ea80000100800 */
[----:B----4-:R0:W-:Y:S04]  /*61440*/  STL.64 [R1+0xdf10], R18 ;  /* 0x00df101201007387 */ /* 0x0101e80000100a00 */
[----:B------:R-:W4:Y:S04]  /*61450*/  LDL.LU.64 R16, [R1+0xf00] ;  /* 0x000f000001107983 */ /* 0x000f280000300a00 */
[----:B0-----:R-:W4:Y:S04]  /*61460*/  LDL.LU.64 R18, [R1+0xf08] ;  /* 0x000f080001127983 */ /* 0x001f280000300a00 */
[----:B------:R-:W2:Y:S04]  /*61470*/  LDL R26, [R1+0x3000] ;  /* 0x00300000011a7983 */ /* 0x000ea80000100800 */
[----:B------:R-:W2:Y:S01]  /*61480*/  LDL R27, [R1+0x3004] ;  /* 0x00300400011b7983 */ /* 0x000ea20000100800 */
[----:B------:R-:W-:-:S02]  /*61490*/  F2FP.F16.E4M3.UNPACK_B R4, R10 ;  /* 0x0000000aff04723e */ /* 0x000fc400020006ff */
[----:B------:R-:W-:Y:S01]  /*614a0*/  F2FP.F16.E4M3.UNPACK_B R5, R11 ;  /* 0x0000000bff05723e */ /* 0x000fe200020006ff */
[----:B--2---:R-:W-:Y:S04]  /*614b0*/  STL.64 [R1+0xdf08], R26 ;  /* 0x00df081a01007387 */ /* 0x004fe80000100a00 */
[----:B------:R-:W2:Y:S04]  /*614c0*/  LDL R22, [R1+0x3020] ;  /* 0x0030200001167983 */ /* 0x000ea80000100800 */
[----:B------:R-:W2:Y:S01]  /*614d0*/  LDL R23, [R1+0x3024] ;  /* 0x0030240001177983 */ /* 0x000ea20000100800 */
[----:B----4-:R-:W-:Y:S03]  /*614e0*/  HMMA.16816.F32 R16, R12, R4, R16 ;  /* 0x000000040c10723c */ /* 0x010fe60000001810 */
[----:B------:R-:W4:Y:S04]  /*614f0*/  LDL R8, [R1+0x3010] ;  /* 0x0030100001087983 */ /* 0x000f280000100800 */
[----:B------:R-:W4:Y:S04]  /*61500*/  LDL R9, [R1+0x3014] ;  /* 0x0030140001097983 */ /* 0x000f280000100800 */
[----:B--2---:R-:W-:Y:S04]  /*61510*/  STL.64 [R1+0xdef0], R22 ;  /* 0x00def01601007387 */ /* 0x004fe80000100a00 */
[----:B------:R0:W-:Y:S04]  /*61520*/  STL.64 [R1+0xdf18], R20 ;  /* 0x00df181401007387 */ /* 0x0001e80000100a00 */
[----:B------:R-:W-:Y:S04]  /*61530*/  STL.64 [R1+0x40], R4 ;  /* 0x0000400401007387 */ /* 0x000fe80000100a00 */
[----:B0-----:R-:W2:Y:S04]  /*61540*/  LDL.LU.64 R20, [R1+0xf20] ;  /* 0x000f200001147983 */ /* 0x001ea80000300a00 */
[----:B------:R-:W2:Y:S04]  /*61550*/  LDL.LU.64 R22, [R1+0xf28] ;  /* 0x000f280001167983 */ /* 0x000ea80000300a00 */
[----:B------:R0:W-:Y:S04]  /*61560*/  STL.64 [R1+0x2ce0], R16 ;  /* 0x002ce01001007387 */ /* 0x0001e80000100a00 */
[----:B------:R1:W-:Y:S04]  /*61570*/  STL.64 [R1+0x2ce8], R18 ;  /* 0x002ce81201007387 */ /* 0x0003e80000100a00 */
[----:B0-----:R-:W2:Y:S04]  /*61580*/  LDL.LU.64 R16, [R1+0xf30] ;  /* 0x000f300001107983 */ /* 0x001ea80000300a00 */
[----:B-1----:R-:W2:Y:S04]  /*61590*/  LDL.LU.64 R18, [R1+0xf38] ;  /* 0x000f380001127983 */ /* 0x002ea80000300a00 */
[----:B------:R-:W2:Y:S04]  /*615a0*/  LDL R10, [R1+0x3030] ;  /* 0x00303000010a7983 */ /* 0x000ea80000100800 */
[----:B------:R-:W2:Y:S01]  /*615b0*/  LDL R11, [R1+0x3034] ;  /* 0x00303400010b7983 */ /* 0x000ea20000100800 */
[----:B------:R-:W-:-:S02]  /*615c0*/  F2FP.F16.E4M3.UNPACK_B R4, R24 ;  /* 0x00000018ff04723e */ /* 0x000fc400020006ff */
[----:B---3--:R-:W-:Y:S01]  /*615d0*/  F2FP.F16.E4M3.UNPACK_B R5, R25 ;  /* 0x00000019ff05723e */ /* 0x008fe200020006ff */
[----:B--2---:R-:W-:Y:S04]  /*615e0*/  STL.64 [R1+0xdf00], R10 ;  /* 0x00df000a01007387 */ /* 0x004fe80000100a00 */
[----:B----4-:R0:W-:Y:S04]  /*615f0*/  STL.64 [R1+0xdef8], R8 ;  /* 0x00def80801007387 */ /* 0x0101e80000100a00 */
[----:B0-----:R-:W2:Y:S04]  /*61600*/  LDL.LU.64 R8, [R1+0xf10] ;  /* 0x000f100001087983 */ /* 0x001ea80000300a00 */
[----:B------:R-:W2:Y:S04]  /*61610*/  LDL.LU.64 R10, [R1+0xf18] ;  /* 0x000f1800010a7983 */ /* 0x000ea80000300a00 */
[----:B------:R-:W3:Y:S04]  /*61620*/  LDL.LU.64 R24, [R1+0xf40] ;  /* 0x000f400001187983 */ /* 0x000ee80000300a00 */
[----:B------:R-:W3:Y:S04]  /*61630*/  LDL.LU.64 R26, [R1+0xf48] ;  /* 0x000f4800011a7983 */ /* 0x000ee80000300a00 */
[----:B------:R0:W-:Y:S01]  /*61640*/  STL.64 [R1+0x38], R4 ;  /* 0x0000380401007387 */ /* 0x0001e20000100a00 */
[----:B--2---:R-:W-:Y:S01]  /*61650*/  HMMA.16816.F32 R8, R12, R4, R8 ;  /* 0x000000040c08723c */ /* 0x004fe20000001808 */
[----:B0-----:R-:W-:-:S02]  /*61660*/  F2FP.F16.E4M3.UNPACK_B R4, R6 ;  /* 0x00000006ff04723e */ /* 0x001fc400020006ff */
        /* <DEDUP_REMOVED lines=8> */
[----:B------:R-:W4:-:S15]  /*616f0*/  LDL.LU.64 R20, [R1+0xdf18] ;  /* 0x00df180001147983 */ /* 0x000f1e0000300a00 */
[----:B------:R-:W-:Y:S02]  /*61700*/  NOP ;  /* 0x0000000000007918 */ /* 0x000fe40000000000 */
[----:B------:R4:W-:Y:S04]  /*61710*/  STL.64 [R1+0x2d20], R4 ;  /* 0x002d200401007387 */ /* 0x0009e80000100a00 */
[----:B------:R-:W-:Y:S01]  /*61720*/  STL.64 [R1+0x2d28], R6 ;  /* 0x002d280601007387 */ /* 0x000fe20000100a00 */
[----:B----4-:R-:W-:Y:S02]  /*61730*/  F2FP.F16.E4M3.UNPACK_B R4, R20 ;  /* 0x00000014ff04723e */ /* 0x010fe400020006ff */
[----:B------:R-:W-:Y:S02]  /*61740*/  F2FP.F16.E4M3.UNPACK_B R5, R21 ;  /* 0x00000015ff05723e */ /* 0x000fe400020006ff */
[----:B------:R-:W4:Y:S04]  /*61750*/  LDL.LU.64 R20, [R1+0xf60] ;  /* 0x000f600001147983 */ /* 0x000f280000300a00 */
[----:B------:R-:W4:Y:S04]  /*61760*/  LDL.LU.64 R22, [R1+0xf68] ;  /* 0x000f680001167983 */ /* 0x000f280000300a00 */
[----:B------:R0:W-:Y:S02]  /*61770*/  STL.64 [R1+0x28], R4 ;  /* 0x0000280401007387 */ /* 0x0001e40000100a00 */
[----:B0-----:R-:W-:Y:S02]  /*61780*/  HMMA.16816.F32 R4, R12, R4, R16 ;  /* 0x000000040c04723c */ /* 0x001fe40000001810 */
[----:B------:R-:W2:-:S15]  /*61790*/  LDL.LU.64 R18, [R1+0xdf10] ;  /* 0x00df100001127983 */ /* 0x000e9e0000300a00 */
[----:B------:R-:W-:Y:S02]  /*617a0*/  NOP ;  /* 0x0000000000007918 */ /* 0x000fe40000000000 */
[----:B------:R2:W-:Y:S04]  /*617b0*/  STL.64 [R1+0x2d30], R4 ;  /* 0x002d300401007387 */ /* 0x0005e80000100a00 */
[----:B------:R-:W-:Y:S04]  /*617c0*/  STL.64 [R1+0x2d38], R6 ;  /* 0x002d380601007387 */ /* 0x000fe80000100a00 */
[----:B------:R-:W4:Y:S01]  /*617d0*/  LDL.LU.64 R16, [R1+0xf70] ;  /* 0x000f700001107983 */ /* 0x000f220000300a00 */
[----:B--2---:R-:W-:Y:S02]  /*617e0*/  F2FP.F16.E4M3.UNPACK_B R4, R18 ;  /* 0x00000012ff04723e */ /* 0x004fe400020006ff */
[----:B------:R-:W-:-:S02]  /*617f0*/  F2FP.F16.E4M3.UNPACK_B R5, R19 ;  /* 0x00000013ff05723e */ /* 0x000fc400020006ff */
[----:B------:R-:W2:Y:S04]  /*61800*/  LDL.LU.64 R18, [R1+0xf78] ;  /* 0x000f780001127983 */ /* 0x000ea80000300a00 */
[----:B------:R3:W-:Y:S02]  /*61810*/  STL.64 [R1+0x20], R4 ;  /* 0x0000200401007387 */ /* 0x0007e40000100a00 */
[----:B---3--:R-:W-:Y:S02]  /*61820*/  HMMA.16816.F32 R4, R12, R4, R24 ;  /* 0x000000040c04723c */ /* 0x008fe40000001818 */
[----:B------:R-:W3:-:S15]  /*61830*/  LDL.LU.64 R26, [R1+0xdf08] ;  /* 0x00df0800011a7983 */ /* 0x000ede0000300a00 */
[----:B------:R-:W-:Y:S02]  /*61840*/  NOP ;  /* 0x0000000000007918 */ /* 0x000fe40000000000 */
[----:B------:R3:W-:Y:S04]  /*61850*/  STL.64 [R1+0x2d50], R4 ;  /* 0x002d500401007387 */ /* 0x0007e80000100a00 */
[----:B------:R-:W-:Y:S04]  /*61860*/  STL.64 [R1+0x2d58], R6 ;  /* 0x002d580601007387 */ /* 0x000fe80000100a00 */
[----:B------:R-:W2:Y:S01]  /*61870*/  LDL.LU.64 R24, [R1+0xf80] ;  /* 0x000f800001187983 */ /* 0x000ea20000300a00 */
[----:B---3--:R-:W-:Y:S02]  /*61880*/  F2FP.F16.E4M3.UNPACK_B R4, R26 ;  /* 0x0000001aff04723e */ /* 0x008fe400020006ff */
[----:B------:R-:W-:-:S02]  /*61890*/  F2FP.F16.E4M3.UNPACK_B R5, R27 ;  /* 0x0000001bff05723e */ /* 0x000fc400020006ff */
[----:B------:R-:W3:Y:S04]  /*618a0*/  LDL.LU.64 R26, [R1+0xf88] ;  /* 0x000f8800011a7983 */ /* 0x000ee80000300a00 */
[----:B------:R0:W-:Y:S02]  /*618b0*/  STL.64 [R1+0x18], R4 ;  /* 0x0000180401007387 */ /* 0x0001e40000100a00 */
[----:B0-----:R-:W-:Y:S02]  /*618c0*/  HMMA.16816.F32 R4, R12, R4, R8 ;  /* 0x000000040c04723c */ /* 0x001fe40000001808 */
[----:B------:R-:W2:Y:S04]  /*618d0*/  LDL.LU.64 R10, [R1+0xdf00] ;  /* 0x00df0000010a7983 */ /* 0x000ea80000300a00 */
[----:B------:R-:W2:-:S13]  /*618e0*/  LDL.LU.64 R8, [R1+0xdef8] ;  /* 0x00def80001087983 */ /* 0x000e9a0000300a00 */
[----:B------:R0:W-:Y:S04]  /*618f0*/  STL.64 [R1+0x2d70], R4 ;  /* 0x002d700401007387 */ /* 0x0001e80000100a00 */
[----:B------:R1:W-:Y:S04]  /*61900*/  STL.64 [R1+0x2d78], R6 ;  /* 0x002d780601007387 */ /* 0x0003e80000100a00 */
[----:B0-----:R-:W3:Y:S04]  /*61910*/  LDL.LU.64 R4, [R1+0xf90] ;  /* 0x000f900001047983 */ /* 0x001ee80000300a00 */
[----:B-1----:R-:W3:Y:S01]  /*61920*/  LDL.LU.64 R6, [R1+0xf98] ;  /* 0x000f980001067983 */ /* 0x002ee20000300a00 */
[----:B--2---:R-:W-:-:S02]  /*61930*/  F2FP.F16.E4M3.UNPACK_B R8, R8 ;  /* 0x00000008ff08723e */ /* 0x004fc400020006ff */
[----:B------:R-:W-:-:S07]  /*61940*/  F2FP.F16.E4M3.UNPACK_B R9, R9 ;  /* 0x00000009ff09723e */ /* 0x000fce00020006ff */
[----:B----4-:R-:W-:Y:S01]  /*61950*/  HMMA.16816.F32 R20, R12, R8, R20 ;  /* 0x000000080c14723c */ /* 0x010fe20000001814 */
[----:B------:R-:W-:-:S15]  /*61960*/  STL.64 [R1+0x10], R8 ;  /* 0x0000100801007387 */ /* 0x000fde0000100a00 */
[----:B------:R-:W-:-:S03]  /*61970*/  NOP ;  /* 0x0000000000007918 */ /* 0x000fc60000000000 */
[----:B------:R-:W-:Y:S04]  /*61980*/  STL.64 [R1+0x2d90], R20 ;  /* 0x002d901401007387 */ /* 0x000fe80000100a00 */
[----:B------:R0:W-:Y:S04]  /*61990*/  STL.64 [R1+0x2d98], R22 ;  /* 0x002d981601007387 */ /* 0x0001e80000100a00 */
[----:B0-----:R-:W2:Y:S04]  /*619a0*/  LDL.LU.64 R22, [R1+0xdef0] ;  /* 0x00def00001167983 */ /* 0x001ea80000300a00 */
[----:B------:R-:W4:Y:S01]  /*619b0*/  LDL.LU.64 R20, [R1+0xfa0] ;  /* 0x000fa00001147983 */ /* 0x000f220000300a00 */
[----:B--2---:R-:W-:-:S02]  /*619c0*/  F2FP.F16.E4M3.UNPACK_B R8, R22 ;  /* 0x00000016ff08723e */ /* 0x004fc400020006ff */
[----:B------:R-:W-:Y:S02]  /*619d0*/  F2FP.F16.E4M3.UNPACK_B R9, R23 ;  /* 0x00000017ff09723e */ /* 0x000fe400020006ff */
[----:B------:R-:W4:Y:S05]  /*619e0*/  LDL.LU.64 R22, [R1+0xfa8] ;  /* 0x000fa80001167983 */ /* 0x000f2a0000300a00 */
[----:B------:R-:W-:Y:S01]  /*619f0*/  HMMA.16816.F32 R16, R12, R8, R16 ;  /* 0x000000080c10723c */ /* 0x000fe20000001810 */
[----:B------:R0:W-:Y:S02]  /*61a00*/  STL.64 [R1+0x8], R8 ;  /* 0x0000080801007387 */ /* 0x0001e40000100a00 */
[----:B0-----:R-:W-:-:S02]  /*61a10*/  F2FP.F16.E4M3.UNPACK_B R8, R10 ;  /* 0x0000000aff08723e */ /* 0x001fc400020006ff */
[----:B------:R-:W-:-:S14]  /*61a20*/  F2FP.F16.E4M3.UNPACK_B R9, R11 ;  /* 0x0000000bff09723e */ /* 0x000fdc00020006ff */
[----:B------:R0:W-:Y:S04]  /*61a30*/  STL.64 [R1+0x2da0], R16 ;  /* 0x002da01001007387 */ /* 0x0001e80000100a00 */
[----:B------:R1:W-:Y:S04]  /*61a40*/  STL.64 [R1+0x2da8], R18 ;  /* 0x002da81201007387 */ /* 0x0003e80000100a00 */
[----:B0-----:R-:W2:Y:S04]  /*61a50*/  LDL.LU.64 R16, [R1+0xfb0] ;  /* 0x000fb00001107983 */ /* 0x001ea80000300a00 */
[----:B-1----:R-:W2:Y:S04]  /*61a60*/  LDL.LU.64 R18, [R1+0xfb8] ;  /* 0x000fb80001127983 */ /* 0x002ea80000300a00 */
[----:B------:R3:W-:Y:S02]  /*61a70*/  STL.64 [R1], R8 ;  /* 0x0000000801007387 */ /* 0x0007e40000100a00 */
[----:B---3--:R-:W-:Y:S02]  /*61a80*/  HMMA.16816.F32 R8, R12, R8, R24 ;  /* 0x000000080c08723c */ /* 0x008fe40000001818 */
[----:B------:R-:W3:Y:S01]  /*61a90*/  LDL.LU.64 R26, [R1+0xdee8] ;  /* 0x00dee800011a7983 */ /* 0x000ee20000300a00 */
[----:B------:R-:W-:-:S02]  /*61aa0*/  F2FP.F16.E4M3.UNPACK_B R28, R28 ;  /* 0x0000001cff1c723e */ /* 0x000fc400020006ff */
[----:B------:R-:W-:Y:S01]  /*61ab0*/  F2FP.F16.E4M3.UNPACK_B R29, R29 ;  /* 0x0000001dff1d723e */ /* 0x000fe200020006ff */
[----:B------:R-:W2:Y:S06]  /*61ac0*/  LDL.LU.64 R24, [R1+0xdee0] ;  /* 0x00dee00001187983 */ /* 0x000eac0000300a00 */
[----:B------:R-:W-:Y:S07]  /*61ad0*/  HMMA.16816.F32 R4, R12, R28, R4 ;  /* 0x0000001c0c04723c */ /* 0x000fee0000001804 */
[----:B------:R0:W-:Y:S04]  /*61ae0*/  STL.64 [R1+0x2dc0], R8 ;  /* 0x002dc00801007387 */ /* 0x0001e80000100a00 */
[----:B------:R1:W-:Y:S04]  /*61af0*/  STL.64 [R1+0x2dc8], R10 ;  /* 0x002dc80a01007387 */ /* 0x0003e80000100a00 */
[----:B0-----:R-:W2:Y:S04]  /*61b00*/  LDL.LU.64 R8, [R1+0xfc0] ;  /* 0x000fc00001087983 */ /* 0x001ea80000300a00 */
[----:B-1----:R-:W2:Y:S04]  /*61b10*/  LDL.LU.64 R10, [R1+0xfc8] ;  /* 0x000fc800010a7983 */ /* 0x002ea80000300a00 */
[----:B------:R0:W-:Y:S04]  /*61b20*/  STL.64 [R1+0x2de0], R4 ;  /* 0x002de00401007387 */ /* 0x0001e80000100a00 */
[----:B------:R1:W-:Y:S04]  /*61b30*/  STL.64 [R1+0x2de8], R6 ;  /* 0x002de80601007387 */ /* 0x0003e80000100a00 */
[----:B0-----:R-:W2:Y:S04]  /*61b40*/  LDL.LU.64 R4, [R1+0xfd0] ;  /* 0x000fd00001047983 */ /* 0x001ea80000300a00 */
[----:B-1----:R-:W2:Y:S04]  /*61b50*/  LDL.LU.64 R6, [R1+0xfd8] ;  /* 0x000fd80001067983 */ /* 0x002ea80000300a00 */
[----:B------:R-:W-:Y:S01]  /*61b60*/  STL.64 [R1+0xde88], R28 ;  /* 0x00de881c01007387 */ /* 0x000fe20000100a00 */
[----:B---3--:R-:W-:-:S02]  /*61b70*/  F2FP.F16.E4M3.UNPACK_B R26, R26 ;  /* 0x0000001aff1a723e */ /* 0x008fc400020006ff */
[----:B------:R-:W-:-:S07]  /*61b80*/  F2FP.F16.E4M3.UNPACK_B R27, R27 ;  /* 0x0000001bff1b723e */ /* 0x000fce00020006ff */
[----:B----4-:R-:W-:-:S15]  /*61b90*/  HMMA.16816.F32 R20, R12, R26, R20 ;  /* 0x0000001a0c14723c */ /* 0x010fde0000001814 */
[----:B------:R-:W-:-:S04]  /*61ba0*/  NOP ;  /* 0x0000000000007918 */ /* 0x000fc80000000000 */
[----:B------:R-:W-:Y:S04]  /*61bb0*/  STL.64 [R1+0x2e00], R20 ;  /* 0x002e001401007387 */ /* 0x000fe80000100a00 */
[----:B------:R0:W-:Y:S04]  /*61bc0*/  STL.64 [R1+0x2e08], R22 ;  /* 0x002e081601007387 */ /* 0x0001e80000100a00 */
[----:B0-----:R-:W3:Y:S04]  /*61bd0*/  LDL.LU.64 R22, [R1+0xded8] ;  /* 0x00ded80001167983 */ /* 0x001ee80000300a00 */
[----:B------:R-:W4:Y:S01]  /*61be0*/  LDL.LU.64 R20, [R1+0xded0] ;  /* 0x00ded00001147983 */ /* 0x000f220000300a00 */
[----:B--2---:R-:W-:-:S02]  /*61bf0*/  F2FP.F16.E4M3.UNPACK_B R24, R24 ;  /* 0x00000018ff18723e */ /* 0x004fc400020006ff */
[----:B------:R-:W-:-:S07]  /*61c00*/  F2FP.F16.E4M3.UNPACK_B R25, R25 ;  /* 0x00000019ff19723e */ /* 0x000fce00020006ff */
[----:B------:R-:W-:-:S15]  /*61c10*/  HMMA.16816.F32 R16, R12, R24, R16 ;  /* 0x000000180c10723c */ /* 0x000fde0000001810 */
[----:B------:R-:W-:-:S04]  /*61c20*/  NOP ;  /* 0x0000000000007918 */ /* 0x000fc80000000000 */
[----:B------:R-:W-:Y:S04]  /*61c30*/  STL.64 [R1+0x2e10], R16 ;  /* 0x002e101001007387 */ /* 0x000fe80000100a00 */
[----:B------:R0:W-:Y:S04]  /*61c40*/  STL.64 [R1+0x2e18], R18 ;  /* 0x002e181201007387 */ /* 0x0001e80000100a00 */
[----:B0-----:R-:W2:Y:S04]  /*61c50*/  LDL.LU.64 R18, [R1+0xdec8] ;  /* 0x00dec80001127983 */ /* 0x001ea80000300a00 */
[----:B------:R-:W2:Y:S04]  /*61c60*/  LDL.LU.64 R16, [R1+0xdec0] ;  /* 0x00dec00001107983 */ /* 0x000ea80000300a00 */
[----:B------:R-:W-:Y:S04]  /*61c70*/  STL.64 [R1+0xdd50], R26 ;  /* 0x00dd501a01007387 */ /* 0x000fe80000100a00 */
[----:B------:R0:W-:Y:S04]  /*61c80*/  STL.64 [R1+0xdd48], R24 ;  /* 0x00dd481801007387 */ /* 0x0001e80000100a00 */
[----:B0-----:R-:W2:Y:S04]  /*61c90*/  LDL.LU.64 R24, [R1+0xff0] ;  /* 0x000ff00001187983 */ /* 0x001ea80000300a00 */
[----:B------:R-:W2:Y:S01]  /*61ca0*/  LDL.LU.64 R26, [R1+0xff8] ;  /* 0x000ff800011a7983 */ /* 0x000ea20000300a00 */
[----:B---3--:R-:W-:-:S02]  /*61cb0*/  F2FP.F16.E4M3.UNPACK_B R22, R22 ;  /* 0x00000016ff16723e */ /* 0x008fc400020006ff */
[----:B------:R-:W-:Y:S02]  /*61cc0*/  F2FP.F16.E4M3.UNPACK_B R23, R23 ;  /* 0x00000017ff17723e */ /* 0x000fe400020006ff */
[----:B----4-:R-:W-:Y:S02]  /*61cd0*/  F2FP.F16.E4M3.UNPACK_B R20, R20 ;  /* 0x00000014ff14723e */ /* 0x010fe400020006ff */
[----:B------:R-:W-:-:S03]  /*61ce0*/  F2FP.F16.E4M3.UNPACK_B R21, R21 ;  /* 0x00000015ff15723e */ /* 0x000fc600020006ff */
[C---:B------:R-:W-:Y:S08]  /*61cf0*/  HMMA.16816.F32 R8, R12.reuse, R22, R8 ;  /* 0x000000160c08723c */ /* 0x040ff00000001808 */
[----:B------:R-:W-:Y:S11]  /*61d00*/  HMMA.16816.F32 R4, R12, R20, R4 ;  /* 0x000000140c04723c */ /* 0x000ff60000001804 */
[----:B------:R-:W-:Y:S04]  /*61d10*/  STL.64 [R1+0x2e30], R8 ;  /* 0x002e300801007387 */ /* 0x000fe80000100a00 */
[----:B------:R0:W-:Y:S04]  /*61d20*/  STL.64 [R1+0x2e38], R10 ;  /* 0x002e380a01007387 */ /* 0x0001e80000100a00 */
[----:B0-----:R-:W3:Y:S04]  /*61d30*/  LDL.LU.64 R10, [R1+0xdeb8] ;  /* 0x00deb800010a7983 */ /* 0x001ee80000300a00 */
[----:B------:R-:W4:Y:S04]  /*61d40*/  LDL.LU.64 R8, [R1+0xdeb0] ;  /* 0x00deb00001087983 */ /* 0x000f280000300a00 */
[----:B------:R-:W-:Y:S04]  /*61d50*/  STL.64 [R1+0xdd30], R22 ;  /* 0x00dd301601007387 */ /* 0x000fe80000100a00 */
[----:B------:R0:W-:Y:S04]  /*61d60*/  STL.64 [R1+0xdd28], R20 ;  /* 0x00dd281401007387 */ /* 0x0001e80000100a00 */
[----:B------:R1:W-:Y:S04]  /*61d70*/  STL.64 [R1+0x2e50], R4 ;  /* 0x002e500401007387 */ /* 0x0003e80000100a00 */
[----:B------:R1:W-:Y:S04]  /*61d80*/  STL.64 [R1+0x2e58], R6 ;  /* 0x002e580601007387 */ /* 0x0003e80000100a00 */
[----:B0-----:R-:W3:Y:S04]  /*61d90*/  LDL.LU.64 R20, [R1+0xfe0] ;  /* 0x000fe00001147983 */ /* 0x001ee80000300a00 */
[----:B------:R-:W3:Y:S01]  /*61da0*/  LDL.LU.64 R22, [R1+0xfe8] ;  /* 0x000fe80001167983 */ /* 0x000ee20000300a00 */
[----:B--2---:R-:W-:-:S02]  /*61db0*/  F2FP.F16.E4M3.UNPACK_B R18, R18 ;  /* 0x00000012ff12723e */ /* 0x004fc400020006ff */
[----:B------:R-:W-:Y:S01]  /*61dc0*/  F2FP.F16.E4M3.UNPACK_B R19, R19 ;  /* 0x00000013ff13723e */ /* 0x000fe200020006ff */
[----:B-1----:R-:W2:Y:S04]  /*61dd0*/  LDL.LU.64 R4, [R1+0x1000] ;  /* 0x0010000001047983 */ /* 0x002ea80000300a00 */
[----:B------:R-:W2:Y:S01]  /*61de0*/  LDL.LU.64 R6, [R1+0x1008] ;  /* 0x0010080001067983 */ /* 0x000ea20000300a00 */
[----:B------:R-:W-:Y:S02]  /*61df0*/  F2FP.F16.E4M3.UNPACK_B R16, R16 ;  /* 0x00000010ff10723e */ /* 0x000fe400020006ff */
[----:B------:R-:W-:Y:S01]  /*61e00*/  F2FP.F16.E4M3.UNPACK_B R17, R17 ;  /* 0x00000011ff11723e */ /* 0x000fe200020006ff */
[----:B---3--:R-:W-:-:S15]  /*61e10*/  HMMA.16816.F32 R20, R12, R18, R20 ;  /* 0x000000120c14723c */ /* 0x008fde0000001814 */
[----:B------:R-:W-:-:S04]  /*61e20*/  NOP ;  /* 0x0000000000007918 */ /* 0x000fc80000000000 */
[----:B------:R-:W-:Y:S04]  /*61e30*/  STL.64 [R1+0x2e70], R20 ;  /* 0x002e701401007387 */ /* 0x000fe80000100a00 */
[----:B------:R0:W-:Y:S02]  /*61e40*/  STL.64 [R1+0x2e78], R22 ;  /* 0x002e781601007387 */ /* 0x0001e40000100a00 */
[----:B0-----:R-:W-:Y:S02]  /*61e50*/  HMMA.16816.F32 R20, R12, R16, R24 ;  /* 0x000000100c14723c */ /* 0x001fe40000001818 */
[----:B------:R-:W3:Y:S04]  /*61e60*/  LDL.LU.64 R24, [R1+0x1020] ;  /* 0x0010200001187983 */ /* 0x000ee80000300a00 */
[----:B------:R-:W3:-:S13]  /*61e70*/  LDL.LU.64 R26, [R1+0x1028] ;  /* 0x00102800011a7983 */ /* 0x000eda0000300a00 */
[----:B------:R-:W-:Y:S04]  /*61e80*/  STL.64 [R1+0x2e80], R20 ;  /* 0x002e801401007387 */ /* 0x000fe80000100a00 */
[----:B------:R-:W-:Y:S04]  /*61e90*/  STL.64 [R1+0x2e88], R22 ;  /* 0x002e881601007387 */ /* 0x000fe80000100a00 */
[----:B------:R-:W-:Y:S04]  /*61ea0*/  STL.64 [R1+0xdd10], R18 ;  /* 0x00dd101201007387 */ /* 0x000fe80000100a00 */
[----:B------:R0:W-:Y:S04]  /*61eb0*/  STL.64 [R1+0xdd08], R16 ;  /* 0x00dd081001007387 */ /* 0x0001e80000100a00 */
[----:B0-----:R-:W3:Y:S04]  /*61ec0*/  LDL.LU.64 R16, [R1+0x1010] ;  /* 0x0010100001107983 */ /* 0x001ee80000300a00 */
[----:B------:R-:W3:Y:S01]  /*61ed0*/  LDL.LU.64 R18, [R1+0x1018] ;  /* 0x0010180001127983 */ /* 0x000ee20000300a00 */
[----:B------:R-:W-:-:S02]  /*61ee0*/  F2FP.F16.E4M3.UNPACK_B R10, R10 ;  /* 0x0000000aff0a723e */ /* 0x000fc400020006ff */
[----:B------:R-:W-:Y:S01]  /*61ef0*/  F2FP.F16.E4M3.UNPACK_B R11, R11 ;  /* 0x0000000bff0b723e */ /* 0x000fe200020006ff */
[----:B------:R-:W3:Y:S04]  /*61f00*/  LDL.LU.64 R20, [R1+0x1050] ;  /* 0x0010500001147983 */ /* 0x000ee80000300a00 */
[----:B------:R-:W3:Y:S02]  /*61f10*/  LDL.LU.64 R22, [R1+0x1058] ;  /* 0x0010580001167983 */ /* 0x000ee40000300a00 */
[----:B--2---:R-:W-:Y:S02]  /*61f20*/  HMMA.16816.F32 R4, R12, R10, R4 ;  /* 0x0000000a0c04723c */ /* 0x004fe40000001804 */
[----:B------:R-:W2:Y:S04]  /*61f30*/  LDL.LU R28, [R1+0x3b4] ;  /* 0x0003b400011c7983 */ /* 0x000ea80000300800 */
[----:B------:R-:W2:Y:S01]  /*61f40*/  LDL.LU R29, [R1+0x3b0] ;  /* 0x0003b000011d7983 */ /* 0x000ea20000300800 */
[----:B----4-:R-:W-:-:S02]  /*61f50*/  F2FP.F16.E4M3.UNPACK_B R8, R8 ;  /* 0x00000008ff08723e */ /* 0x010fc400020006ff */
[----:B------:R-:W-:-:S10]  /*61f60*/  F2FP.F16.E4M3.UNPACK_B R9, R9 ;  /* 0x00000009ff09723e */ /* 0x000fd400020006ff */
[----:B------:R-:W-:Y:S04]  /*61f70*/  STL.64 [R1+0x2ea0], R4 ;  /* 0x002ea00401007387 */ /* 0x000fe80000100a00 */
[----:B------:R0:W-:Y:S04]  /*61f80*/  STL.64 [R1+0x2ea8], R6 ;  /* 0x002ea80601007387 */ /* 0x0001e80000100a00 */
[----:B0-----:R-:W4:Y:S04]  /*61f90*/  LDL.LU.64 R6, [R1+0xdea8] ;  /* 0x00dea80001067983 */ /* 0x001f280000300a00 */
[----:B------:R-:W2:Y:S01]  /*61fa0*/  LDL.LU.64 R4, [R1+0xdea0] ;  /* 0x00dea00001047983 */ /* 0x000ea20000300a00 */
[----:B---3--:R-:W-:-:S15]  /*61fb0*/  HMMA.16816.F32 R16, R12, R8, R16 ;  /* 0x000000080c10723c */ /* 0x008fde0000001810 */
[----:B------:R-:W-:-:S04]  /*61fc0*/  NOP ;  /* 0x0000000000007918 */ /* 0x000fc80000000000 */
[----:B------:R0:W-:Y:S04]  /*61fd0*/  STL.64 [R1+0x2ec0], R16 ;  /* 0x002ec01001007387 */ /* 0x0001e80000100a00 */
[----:B------:R1:W-:Y:S04]  /*61fe0*/  STL.64 [R1+0x2ec8], R18 ;  /* 0x002ec81201007387 */ /* 0x0003e80000100a00 */
[----:B0-----:R-:W3:Y:S04]  /*61ff0*/  LDL.LU.64 R16, [R1+0x1040] ;  /* 0x0010400001107983 */ /* 0x001ee80000300a00 */
[----:B-1----:R-:W3:Y:S04]  /*62000*/  LDL.LU.64 R18, [R1+0x1048] ;  /* 0x0010480001127983 */ /* 0x002ee80000300a00 */
[----:B------:R-:W-:Y:S01]  /*62010*/  STL.64 [R1+0xdd20], R10 ;  /* 0x00dd200a01007387 */ /* 0x000fe20000100a00 */
[----:B----4-:R-:W-:-:S02]  /*62020*/  F2FP.F16.E4M3.UNPACK_B R6, R6 ;  /* 0x00000006ff06723e */ /* 0x010fc400020006ff */
[----:B------:R-:W-:Y:S01]  /*62030*/  F2FP.F16.E4M3.UNPACK_B R7, R7 ;  /* 0x00000007ff07723e */ /* 0x000fe200020006ff */
[----:B------:R0:W-:Y:S06]  /*62040*/  STL.64 [R1+0xdd18], R8 ;  /* 0x00dd180801007387 */ /* 0x0001ec0000100a00 */
[----:B0-----:R-:W-:Y:S01]  /*62050*/  HMMA.16816.F32 R8, R12, R6, R24 ;  /* 0x000000060c08723c */ /* 0x001fe20000001818 */
[----:B--2---:R-:W-:Y:S02]  /*62060*/  F2FP.F16.E4M3.UNPACK_B R4, R4 ;  /* 0x00000004ff04723e */ /* 0x004fe400020006ff */
[----:B------:R-:W-:Y:S01]  /*62070*/  F2FP.F16.E4M3.UNPACK_B R5, R5 ;  /* 0x00000005ff05723e */ /* 0x000fe200020006ff */
[----:B------:R-:W-:Y:S04]  /*62080*/  STL [R1+0xdce8], R6 ;  /* 0x00dce80601007387 */ /* 0x000fe80000100800 */
[----:B------:R-:W-:Y:S01]  /*62090*/  STL [R1+0xdce4], R7 ;  /* 0x00dce40701007387 */ /* 0x000fe20000100800 */
[----:B------:R-:W-:-:S02]  /*620a0*/  F2FP.F16.E4M3.UNPACK_B R2, R2 ;  /* 0x00000002ff02723e */ /* 0x000fc400020006ff */
[----:B------:R-:W-:-:S08]  /*620b0*/  F2FP.F16.E4M3.UNPACK_B R3, R3 ;  /* 0x00000003ff03723e */ /* 0x000fd000020006ff */
[----:B------:R-:W-:Y:S04]  /*620c0*/  STL.64 [R1+0x2ee0], R8 ;  /* 0x002ee00801007387 */ /* 0x000fe80000100a00 */
[----:B------:R0:W-:Y:S04]  /*620d0*/  STL.64 [R1+0x2ee8], R10 ;  /* 0x002ee80a01007387 */ /* 0x0001e80000100a00 */
[----:B------:R-:W-:Y:S01]  /*620e0*/  STL [R1+0xdcec], R4 ;  /* 0x00dcec0401007387 */ /* 0x000fe20000100800 */
[----:B0-----:R-:W-:Y:S03]  /*620f0*/  HMMA.16816.F32 R8, R12, R4, R20 ;  /* 0x000000040c08723c */ /* 0x001fe60000001814 */
[----:B------:R-:W-:-:S15]  /*62100*/  STL [R1+0xdce0], R5 ;  /* 0x00dce00501007387 */ /* 0x000fde0000100800 */
[----:B------:R-:W-:Y:S01]  /*62110*/  NOP ;  /* 0x0000000000007918 */ /* 0x000fe20000000000 */
[----:B------:R0:W-:Y:S04]  /*62120*/  STL.64 [R1+0x2ef0], R8 ;  /* 0x002ef00801007387 */ /* 0x0001e80000100a00 */
[----:B------:R-:W-:Y:S04]  /*62130*/  STL.64 [R1+0x2ef8], R10 ;  /* 0x002ef80a01007387 */ /* 0x000fe80000100a00 */
[----:B0-----:R-:W2:Y:S04]  /*62140*/  LDL.LU R8, [R1+0x3c0] ;  /* 0x0003c00001087983 */ /* 0x001ea80000300800 */
[----:B------:R-:W4:Y:S04]  /*62150*/  LDL.LU R9, [R1+0x3cc] ;  /* 0x0003cc0001097983 */ /* 0x000f280000300800 */
[----:B------:R-:W4:Y:S04]  /*62160*/  LDL.LU R0, [R1+0x3c8] ;  /* 0x0003c80001007983 */ /* 0x000f280000300800 */
[----:B------:R-:W2:Y:S01]  /*62170*/  LDL.64 R20, [R1+0x60] ;  /* 0x0000600001147983 */ /* 0x000ea20000100a00 */
[----:B---3--:R-:W-:Y:S03]  /*62180*/  HMMA.16816.F32 R4, R12, R2, R16 ;  /* 0x000000020c04723c */ /* 0x008fe60000001810 */
[----:B------:R-:W3:Y:S04]  /*62190*/  LDL.LU R13, [R1+0x3bc] ;  /* 0x0003bc00010d7983 */ /* 0x000ee80000300800 */
[----:B------:R-:W3:-:S12]  /*621a0*/  LDL.LU R14, [R1+0x3b8] ;  /* 0x0003b800010e7983 */ /* 0x000ed80000300800 */
[----:B------:R0:W-:Y:S04]  /*621b0*/  STL.64 [R1+0x2eb0], R4 ;  /* 0x002eb00401007387 */ /* 0x0001e80000100a00 */
[----:B------:R1:W-:Y:S04]  /*621c0*/  STL.64 [R1+0x2eb8], R6 ;  /* 0x002eb80601007387 */ /* 0x0003e80000100a00 */
[----:B------:R-:W2:Y:S04]  /*621d0*/  LDL.LU R15, [R1+0x3c4] ;  /* 0x0003c400010f7983 */ /* 0x000ea80000300800 */
[----:B0-----:R-:W2:Y:S04]  /*621e0*/  LDL.64 R4, [R1+0x68] ;  /* 0x0000680001047983 */ /* 0x001ea80000100a00 */
[----:B--2---:R-:W-:Y:S04]  /*621f0*/  STL.64 [R1+0xde40], R4 ;  /* 0x00de400401007387 */ /* 0x004fe80000100a00 */
[----:B------:R0:W-:Y:S04]  /*62200*/  STL [R1+0xdd04], R2 ;  /* 0x00dd040201007387 */ /* 0x0001e80000100800 */
[----:B------:R2:W-:Y:S04]  /*62210*/  STL [R1+0xdd00], R3 ;  /* 0x00dd000301007387 */ /* 0x0005e80000100800 */
[----:B------:R-:W3:Y:S04]  /*62220*/  LDL R18, [R1+0x80] ;  /* 0x0000800001127983 */ /* 0x000ee80000100800 */
[----:B------:R-:W3:Y:S04]  /*62230*/  LDL R19, [R1+0x84] ;  /* 0x0000840001137983 */ /* 0x000ee80000100800 */
[----:B------:R-:W4:Y:S04]  /*62240*/  LDL R16, [R1+0x88] ;  /* 0x0000880001107983 */ /* 0x000f280000100800 */
[----:B------:R-:W4:Y:S04]  /*62250*/  LDL R17, [R1+0x8c] ;  /* 0x00008c0001117983 */ /* 0x000f280000100800 */
[----:B-1----:R-:W4:Y:S04]  /*62260*/  LDL R6, [R1+0x70] ;  /* 0x0000700001067983 */ /* 0x002f280000100800 */
[----:B------:R-:W4:Y:S01]  /*62270*/  LDL R7, [R1+0x74] ;  /* 0x0000740001077983 */ /* 0x000f220000100800 */
[----:B------:R-:W-:-:S03]  /*62280*/  IMAD R12, R29, 0x100, R28 ;  /* 0x000001001d0c7824 */ /* 0x000fc600078e021c */
[----:B0-----:R-:W4:Y:S04]  /*62290*/  LDL R2, [R1+0x90] ;  /* 0x0000900001027983 */ /* 0x001f280000100800 */
[----:B--2---:R-:W2:Y:S04]  /*622a0*/  LDL R3, [R1+0x94] ;  /* 0x0000940001037983 */ /* 0x004ea80000100800 */
[----:B------:R-:W2:Y:S04]  /*622b0*/  LDL.64 R28, [R1+0x98] ;  /* 0x00009800011c7983 */ /* 0x000ea80000100a00 */
[----:B---3--:R-:W-:Y:S04]  /*622c0*/  STL.64 [R1+0xde68], R18 ;  /* 0x00de681201007387 */ /* 0x008fe80000100a00 */
[----:B----4-:R0:W-:Y:S04]  /*622d0*/  STL.64 [R1+0xde80], R16 ;  /* 0x00de801001007387 */ /* 0x0101e80000100a00 */
[----:B------:R-:W-:Y:S04]  /*622e0*/  STL.64 [R1+0xde58], R6 ;  /* 0x00de580601007387 */ /* 0x000fe80000100a00 */
[----:B------:R-:W3:Y:S04]  /*622f0*/  LDL.64 R10, [R1+0x78] ;  /* 0x00007800010a7983 */ /* 0x000ee80000100a00 */
[----:B---3--:R-:W-:Y:S04]  /*62300*/  STL.64 [R1+0xde60], R10 ;  /* 0x00de600a01007387 */ /* 0x008fe80000100a00 */
[----:B------:R-:W3:Y:S04]  /*62310*/  LDL.64 R22, [R1+0x58] ;  /* 0x0000580001167983 */ /* 0x000ee80000100a00 */
[----:B---3--:R-:W-:Y:S04]  /*62320*/  STL.64 [R1+0xde38], R22 ;  /* 0x00de381601007387 */ /* 0x008fe80000100a00 */
[----:B------:R-:W-:Y:S04]  /*62330*/  STL.64 [R1+0xde30], R20 ;  /* 0x00de301401007387 */ /* 0x000fe80000100a00 */
[----:B------:R-:W3:Y:S04]  /*62340*/  LDL.64 R26, [R1+0x48] ;  /* 0x00004800011a7983 */ /* 0x000ee80000100a00 */
[----:B------:R-:W4:Y:S04]  /*62350*/  LDL.64 R24, [R1+0x50] ;  /* 0x0000500001187983 */ /* 0x000f280000100a00 */
[----:B---3--:R-:W-:Y:S04]  /*62360*/  STL.64 [R1+0xde28], R26 ;  /* 0x00de281a01007387 */ /* 0x008fe80000100a00 */
[----:B----4-:R-:W-:Y:S04]  /*62370*/  STL.64 [R1+0xde20], R24 ;  /* 0x00de201801007387 */ /* 0x010fe80000100a00 */
[----:B0-----:R-:W3:Y:S04]  /*62380*/  LDL.LU.64 R16, [R1+0x11b0] ;  /* 0x0011b00001107983 */ /* 0x001ee80000300a00 */
[----:B------:R-:W4:Y:S01]  /*62390*/  LDL.LU.64 R18, [R1+0x11b8] ;  /* 0x0011b80001127983 */ /* 0x000f220000300a00 */
[----:B------:R-:W-:-:S02]  /*623a0*/  IMAD R13, R14, 0x100, R13 ;  /* 0x000001000e0d7824 */ /* 0x000fc400078e020d */
[----:B------:R-:W-:Y:S02]  /*623b0*/  IMAD R14, R8, 0x100, R15 ;  /* 0x00000100080e7824 */ /* 0x000fe400078e020f */
[----:B------:R-:W-:Y:S01]  /*623c0*/  IMAD R15, R0, 0x100, R9 ;  /* 0x00000100000f7824 */ /* 0x000fe200078e0209 */
[----:B----4-:R-:W-:Y:S04]  /*623d0*/  STL.64 [R1+0xde98], R18 ;  /* 0x00de981201007387 */ /* 0x010fe80000100a00 */
[----:B---3--:R0:W-:Y:S04]  /*623e0*/  STL.64 [R1+0xde90], R16 ;  /* 0x00de901001007387 */ /* 0x0081e80000100a00 */
[----:B0-----:R-:W2:Y:S04]  /*623f0*/  LDL.LU.64 R16, [R1+0x11c0] ;  /* 0x0011c00001107983 */ /* 0x001ea80000300a00 */
[----:B------:R-:W2:Y:S04]  /*62400*/  LDL.LU.64 R18, [R1+0x11c8] ;  /* 0x0011c80001127983 */ /* 0x000ea80000300a00 */
[----:B------:R-:W3:Y:S04]  /*62410*/  LDL.LU.64 R8, [R1+0x1190] ;  /* 0x0011900001087983 */ /* 0x000ee80000300a00 */
[----:B------:R-:W4:Y:S01]  /*62420*/  LDL.LU.64 R10, [R1+0x1198] ;  /* 0x00119800010a7983 */ /* 0x000f220000300a00 */
[----:B------:R-:W-:-:S02]  /*62430*/  F2FP.F16.E4M3.UNPACK_B R12, R12 ;  /* 0x0000000cff0c723e */ /* 0x000fc400020006ff */
[----:B------:R-:W-:Y:S02]  /*62440*/  F2FP.F16.E4M3.UNPACK_B R13, R13 ;  /* 0x0000000dff0d723e */ /* 0x000fe400020006ff */
[----:B------:R-:W-:Y:S02]  /*62450*/  F2FP.F16.E4M3.UNPACK_B R14, R14 ;  /* 0x0000000eff0e723e */ /* 0x000fe400020006ff */
[----:B------:R-:W-:Y:S01]  /*62460*/  F2FP.F16.E4M3.UNPACK_B R15, R15 ;  /* 0x0000000fff0f723e */ /* 0x000fe200020006ff */
[----:B----4-:R-:W-:Y:S04]  /*62470*/  STL.64 [R1+0xde78], R10 ;  /* 0x00de780a01007387 */ /* 0x010fe80000100a00 */
[----:B---3--:R0:W-:Y:S04]  /*62480*/  STL.64 [R1+0xde70], R8 ;  /* 0x00de700801007387 */ /* 0x0081e80000100a00 */
[----:B0-----:R-:W3:Y:S04]  /*62490*/  LDL.LU.64 R8, [R1+0x11a0] ;  /* 0x0011a00001087983 */ /* 0x001ee80000300a00 */
[----:B------:R-:W3:Y:S04]  /*624a0*/  LDL.LU.64 R10, [R1+0x11a8] ;  /* 0x0011a800010a7983 */ /* 0x000ee80000300a00 */
[----:B------:R-:W4:Y:S04]  /*624b0*/  LDL.LU.64 R4, [R1+0x1180] ;  /* 0x0011800001047983 */ /* 0x000f280000300a00 */
[----:B------:R-:W4:Y:S04]  /*624c0*/  LDL.LU.64 R6, [R1+0x1188] ;  /* 0x0011880001067983 */ /* 0x000f280000300a00 */
[----:B------:R-:W3:Y:S04]  /*624d0*/  LDL.LU.64 R20, [R1+0x1160] ;  /* 0x0011600001147983 */ /* 0x000ee80000300a00 */
[----:B------:R-:W3:Y:S01]  /*624e0*/  LDL.LU.64 R22, [R1+0x1168] ;  /* 0x0011680001167983 */ /* 0x000ee20000300a00 */
[----:B--2---:R-:W-:Y:S03]  /*624f0*/  HMMA.16816.F32 R16, R12, R28, R16 ;  /* 0x0000001c0c10723c */ /* 0x004fe60000001810 */
[----:B---3--:R-:W-:Y:S04]  /*62500*/  STL.64 [R1+0xde50], R22 ;  /* 0x00de501601007387 */ /* 0x008fe80000100a00 */
[----:B------:R0:W-:Y:S04]  /*62510*/  STL.64 [R1+0xde48], R20 ;  /* 0x00de481401007387 */ /* 0x0001e80000100a00 */
[----:B0-----:R-:W2:Y:S04]  /*62520*/  LDL.LU.64 R20, [R1+0x1170] ;  /* 0x0011700001147983 */ /* 0x001ea80000300a00 */
[----:B------:R-:W2:Y:S04]  /*62530*/  LDL.LU.64 R22, [R1+0x1178] ;  /* 0x0011780001167983 */ /* 0x000ea80000300a00 */
[----:B------:R-:W3:Y:S04]  /*62540*/  LDL.LU.64 R24, [R1+0x1150] ;  /* 0x0011500001187983 */ /* 0x000ee80000300a00 */
[----:B------:R-:W3:Y:S04]  /*62550*/  LDL.LU.64 R26, [R1+0x1158] ;  /* 0x00115800011a7983 */ /* 0x000ee80000300a00 */
[----:B------:R-:W-:Y:S04]  /*62560*/  STL.64 [R1+0x2ed0], R16 ;  /* 0x002ed01001007387 */ /* 0x000fe80000100a00 */
[----:B------:R0:W-:Y:S04]  /*62570*/  STL.64 [R1+0x2ed8], R18 ;  /* 0x002ed81201007387 */ /* 0x0001e80000100a00 */
[----:B0-----:R-:W2:Y:S04]  /*62580*/  LDL.LU.64 R18, [R1+0xde98] ;  /* 0x00de980001127983 */ /* 0x001ea80000300a00 */
[----:B------:R-:W2:Y:S01]  /*62590*/  LDL.LU.64 R16, [R1+0xde90] ;  /* 0x00de900001107983 */ /* 0x000ea20000300a00 */
[----:B------:R-:W-:-:S03]  /*625a0*/  IMAD.MOV.U32 R0, RZ, RZ, R29 ;  /* 0x000000ffff007224 */ /* 0x000fc600078e001d */
[----:B------:R-:W3:Y:S04]  /*625b0*/  LDL.LU.64 R28, [R1+0xde88] ;  /* 0x00de8800011c7983 */ /* 0x000ee80000300a00 */
[----:B------:R-:W-:Y:S01]  /*625c0*/  STL [R1+0xdcc8], R0 ;  /* 0x00dcc80001007387 */ /* 0x000fe20000100800 */
[----:B--2---:R-:W-:-:S15]  /*625d0*/  HMMA.16816.F32 R16, R12, R2, R16 ;  /* 0x000000020c10723c */ /* 0x004fde0000001810 */
[----:B------:R-:W-:-:S04]  /*625e0*/  NOP ;  /* 0x0000000000007918 */ /* 0x000fc80000000000 */
[----:B------:R0:W-:Y:S04]  /*625f0*/  STL.64 [R1+0x2e90], R16 ;  /* 0x002e901001007387 */ /* 0x0001e80000100a00 */
[----:B------:R1:W-:Y:S04]  /*62600*/  STL.64 [R1+0x2e98], R18 ;  /* 0x002e981201007387 */ /* 0x0003e80000100a00 */
[----:B0-----:R-:W1:Y:S02]  /*62610*/  LDL.LU.64 R16, [R1+0xde80] ;  /* 0x00de800001107983 */ /* 0x001e640000300a00 */
[----:B-1----:R-:W-:Y:S02]  /*62620*/  HMMA.16816.F32 R16, R12, R16, R8 ;  /* 0x000000100c10723c */ /* 0x002fe40000001808 */
[----:B------:R-:W2:Y:S04]  /*62630*/  LDL.LU.64 R10, [R1+0xde78] ;  /* 0x00de7800010a7983 */ /* 0x000ea80000300a00 */
[----:B------:R-:W2:-:S13]  /*62640*/  LDL.LU.64 R8, [R1+0xde70] ;  /* 0x00de700001087983 */ /* 0x000e9a0000300a00 */
[----:B------:R-:W-:Y:S04]  /*62650*/  STL.64 [R1+0x2e60], R16 ;  /* 0x002e601001007387 */ /* 0x000fe80000100a00 */
[----:B------:R0:W-:Y:S04]  /*62660*/  STL.64 [R1+0x2e68], R18 ;  /* 0x002e681201007387 */ /* 0x0001e80000100a00 */
[----:B0-----:R-:W2:Y:S02]  /*62670*/  LDL.LU.64 R18, [R1+0xde68] ;  /* 0x00de680001127983 */ /* 0x001ea40000300a00 */
[----:B--2---:R-:W-:Y:S02]  /*62680*/  HMMA.16816.F32 R16, R12, R18, R8 ;  /* 0x000000120c10723c */ /* 0x004fe40000001808 */
[----:B------:R-:W4:-:S15]  /*62690*/  LDL.LU.64 R10, [R1+0xde60] ;  /* 0x00de6000010a7983 */ /* 0x000f1e0000300a00 */
[----:B------:R-:W-:Y:S02]  /*626a0*/  NOP ;  /* 0x0000000000007918 */ /* 0x000fe40000000000 */
[----:B------:R0:W-:Y:S04]  /*626b0*/  STL.64 [R1+0x2e40], R16 ;  /* 0x002e401001007387 */ /* 0x0001e80000100a00 */
[----:B------:R1:W-:Y:S04]  /*626c0*/  STL.64 [R1+0x2e48], R18 ;  /* 0x002e481201007387 */ /* 0x0003e80000100a00 */
[----:B0-----:R-:W2:Y:S04]  /*626d0*/  LDL.LU.64 R16, [R1+0x1130] ;  /* 0x0011300001107983 */ /* 0x001ea80000300a00 */
[----:B-1----:R-:W2:Y:S01]  /*626e0*/  LDL.LU.64 R18, [R1+0x1138] ;  /* 0x0011380001127983 */ /* 0x002ea20000300a00 */
[----:B----4-:R-:W-:-:S15]  /*626f0*/  HMMA.16816.F32 R4, R12, R10, R4 ;  /* 0x0000000a0c04723c */ /* 0x010fde0000001804 */
[----:B------:R-:W-:-:S04]  /*62700*/  NOP ;  /* 0x0000000000007918 */ /* 0x000fc80000000000 */
[----:B------:R-:W-:Y:S04]  /*62710*/  STL.64 [R1+0x2e20], R4 ;  /* 0x002e200401007387 */ /* 0x000fe80000100a00 */
[----:B------:R0:W-:Y:S04]  /*62720*/  STL.64 [R1+0x2e28], R6 ;  /* 0x002e280601007387 */ /* 0x0001e80000100a00 */
[----:B0-----:R-:W4:Y:S01]  /*62730*/  LDL.LU.64 R6, [R1+0xde58] ;  /* 0x00de580001067983 */ /* 0x001f220000300a00 */
[----:B------:R-:W-:-:S03]  /*62740*/  IMAD.MOV.U32 R0, RZ, RZ, R11 ;  /* 0x000000ffff007224 */ /* 0x000fc600078e000b */
[----:B------:R-:W2:Y:S04]  /*62750*/  LDL.LU.64 R8, [R1+0x1120] ;  /* 0x0011200001087983 */ /* 0x000ea80000300a00 */
[----:B------:R-:W2:Y:S01]  /*62760*/  LDL.LU.64 R10, [R1+0x1128] ;  /* 0x00112800010a7983 */ /* 0x000ea20000300a00 */
[----:B----4-:R-:W-:Y:S03]  /*62770*/  HMMA.16816.F32 R4, R12, R6, R20 ;  /* 0x000000060c04723c */ /* 0x010fe60000001814 */
[----:B------:R-:W4:Y:S04]  /*62780*/  LDL.LU.64 R22, [R1+0xde50] ;  /* 0x00de500001167983 */ /* 0x000f280000300a00 */
[----:B------:R-:W4:-:S12]  /*62790*/  LDL.LU.64 R20, [R1+0xde48] ;  /* 0x00de480001147983 */ /* 0x000f180000300a00 */
[----:B------:R0:W-:Y:S04]  /*627a0*/  STL.64 [R1+0x2df0], R4 ;  /* 0x002df00401007387 */ /* 0x0001e80000100a00 */
[----:B------:R-:W-:Y:S04]  /*627b0*/  STL.64 [R1+0x2df8], R6 ;  /* 0x002df80601007387 */ /* 0x000fe80000100a00 */
[----:B0-----:R-:W4:Y:S02]  /*627c0*/  LDL.LU.64 R4, [R1+0xde40] ;  /* 0x00de400001047983 */ /* 0x001f240000300a00 */
[----:B----4-:R-:W-:-:S15]  /*627d0*/  HMMA.16816.F32 R20, R12, R4, R20 ;  /* 0x000000040c14723c */ /* 0x010fde0000001814 */
[----:B------:R-:W-:-:S04]  /*627e0*/  NOP ;  /* 0x0000000000007918 */ /* 0x000fc80000000000 */
[----:B------:R-:W-:Y:S04]  /*627f0*/  STL.64 [R1+0x2dd0], R20 ;  /* 0x002dd01401007387 */ /* 0x000fe80000100a00 */
[----:B------:R0:W-:Y:S04]  /*62800*/  STL.64 [R1+0x2dd8], R22 ;  /* 0x002dd81601007387 */ /* 0x0001e80000100a00 */
[----:B0-----:R-:W4:Y:S04]  /*62810*/  LDL.LU.64 R22, [R1+0xde38] ;  /* 0x00de380001167983 */ /* 0x001f280000300a00 */
[----:B------:R-:W3:Y:S01]  /*62820*/  LDL.LU.64 R20, [R1+0xde30] ;  /* 0x00de300001147983 */ /* 0x000ee20000300a00 */
[----:B------:R-:W-:Y:S01]  /*62830*/  IMAD.MOV.U32 R7, RZ, RZ, R4 ;  /* 0x000000ffff077224 */ /* 0x000fe200078e0004 */
[----:B---3--:R-:W-:Y:S01]  /*62840*/  HMMA.16816.F32 R24, R12, R20, R24 ;  /* 0x000000140c18723c */ /* 0x008fe20000001818 */
[----:B------:R-:W-:-:S02]  /*62850*/  IMAD.MOV.U32 R6, RZ, RZ, R21 ;  /* 0x000000ffff067224 */ /* 0x000fc400078e0015 */
[----:B------:R-:W-:-:S15]  /*62860*/  IMAD.MOV.U32 R4, RZ, RZ, R20 ;  /* 0x000000ffff047224 */ /* 0x000fde00078e0014 */
[----:B------:R-:W-:Y:S01]  /*62870*/  NOP ;  /* 0x0000000000007918 */ /* 0x000fe20000000000 */
[----:B------:R-:W-:Y:S04]  /*62880*/  STL.64 [R1+0x2db0], R24 ;  /* 0x002db01801007387 */ /* 0x000fe80000100a00 */
[----:B------:R0:W-:Y:S04]  /*62890*/  STL.64 [R1+0x2db8], R26 ;  /* 0x002db81a01007387 */ /* 0x0001e80000100a00 */
[----:B0-----:R-:W2:Y:S04]  /*628a0*/  LDL.LU.64 R26, [R1+0xde28] ;  /* 0x00de2800011a7983 */ /* 0x001ea80000300a00 */
[----:B------:R-:W3:Y:S04]  /*628b0*/  LDL.LU.64 R24, [R1+0xde20] ;  /* 0x00de200001187983 */ /* 0x000ee80000300a00 */
[----:B------:R-:W-:Y:S04]  /*628c0*/  STL.64 [R1+0xdcf8], R6 ;  /* 0x00dcf80601007387 */ /* 0x000fe80000100a00 */
[----:B------:R0:W-:Y:S04]  /*628d0*/  STL.64 [R1+0xdcf0], R4 ;  /* 0x00dcf00401007387 */ /* 0x0001e80000100a00 */
[----:B0-----:R-:W4:Y:S04]  /*628e0*/  LDL.LU.64 R4, [R1+0x1140] ;  /* 0x0011400001047983 */ /* 0x001f280000300a00 */
[----:B------:R-:W4:Y:S01]  /*628f0*/  LDL.LU.64 R6, [R1+0x1148] ;  /* 0x0011480001067983 */ /* 0x000f220000300a00 */
[C---:B--2---:R-:W-:Y:S08]  /*62900*/  HMMA.16816.F32 R8, R12.reuse, R26, R8 ;  /* 0x0000001a0c08723c */ /* 0x044ff00000001808 */
[C---:B---3--:R-:W-:Y:S08]  /*62910*/  HMMA.16816.F32 R16, R12.reuse, R24, R16 ;  /* 0x000000180c10723c */ /* 0x048ff00000001810 */
[----:B----4-:R-:W-:-:S15]  /*62920*/  HMMA.16816.F32 R4, R12, R22, R4 ;  /* 0x000000160c04723c */ /* 0x010fde0000001804 */
[----:B------:R-:W-:-:S04]  /*62930*/  NOP ;  /* 0x0000000000007918 */ /* 0x000fc80000000000 */
[----:B------:R0:W-:Y:S04]  /*62940*/  STL.64 [R1+0x2d80], R4 ;  /* 0x002d800401007387 */ /* 0x0001e80000100a00 */
[----:B------:R1:W-:Y:S04]  /*62950*/  STL.64 [R1+0x2d88], R6 ;  /* 0x002d880601007387 */ /* 0x0003e80000100a00 */
[----:B------:R-:W-:Y:S04]  /*62960*/  STL.64 [R1+0x2d60], R16 ;  /* 0x002d601001007387 */ /* 0x000fe80000100a00 */
[----:B------:R-:W-:Y:S01]  /*62970*/  STL.64 [R1+0x2d68], R18 ;  /* 0x002d681201007387 */ /* 0x000fe20000100a00 */
[----:B0-----:R-:W-:-:S02]  /*62980*/  IMAD.MOV.U32 R5, RZ, RZ, R24 ;  /* 0x000000ffff057224 */ /* 0x001fc400078e0018 */
[----:B------:R-:W-:Y:S01]  /*62990*/  IMAD.MOV.U32 R4, RZ, RZ, R25 ;  /* 0x000000ffff047224 */ /* 0x000fe200078e0019 */
[----:B------:R-:W-:Y:S01]  /*629a0*/  STL.64 [R1+0x2d40], R8 ;  /* 0x002d400801007387 */ /* 0x000fe20000100a00 */
[----:B-1----:R-:W-:Y:S02]  /*629b0*/  IMAD.MOV.U32 R7, RZ, RZ, R26 ;  /* 0x000000ffff077224 */ /* 0x002fe400078e001a */
[----:B------:R-:W-:Y:S01]  /*629c0*/  IMAD.MOV.U32 R6, RZ, RZ, R27 ;  /* 0x000000ffff067224 */ /* 0x000fe200078e001b */
[----:B------:R-:W-:Y:S04]  /*629d0*/  STL.64 [R1+0x2d48], R10 ;  /* 0x002d480a01007387 */ /* 0x000fe80000100a00 */
[----:B------:R-:W2:Y:S04]  /*629e0*/  LDL.LU.64 R24, [R1+0x1080] ;  /* 0x0010800001187983 */ /* 0x000ea80000300a00 */
[----:B------:R-:W3:Y:S04]  /*629f0*/  LDL.LU.64 R26, [R1+0x1088] ;  /* 0x00108800011a7983 */ /* 0x000ee80000300a00 */
[----:B---3--:R0:W-:Y:S04]  /*62a00*/  STL.64 [R1+0xdd60], R26 ;  /* 0x00dd601a01007387 */ /* 0x0081e80000100a00 */
[----:B0-----:R-:W3:Y:S04]  /*62a10*/  LDL R26, [R1] ;  /* 0x00000000011a7983 */ /* 0x001ee80000100800 */
[----:B------:R-:W3:Y:S04]  /*62a20*/  LDL R27, [R1+0x4] ;  /* 0x00000400011b7983 */ /* 0x000ee80000100800 */
[----:B--2---:R0:W-:Y:S04]  /*62a30*/  STL.64 [R1+0xdd58], R24 ;  /* 0x00dd581801007387 */ /* 0x0041e80000100a00 */
[----:B0-----:R-:W2:Y:S04]  /*62a40*/  LDL R24, [R1+0x8] ;  /* 0x0000080001187983 */ /* 0x001ea80000100800 */
[----:B------:R-:W2:Y:S04]  /*62a50*/  LDL R25, [R1+0xc] ;  /* 0x00000c0001197983 */ /* 0x000ea80000100800 */
[----:B---3--:R0:W-:Y:S04]  /*62a60*/  STL.64 [R1+0xdd78], R26 ;  /* 0x00dd781a01007387 */ /* 0x0081e80000100a00 */
[----:B0-----:R-:W3:Y:S04]  /*62a70*/  LDL R26, [R1+0x10] ;  /* 0x00001000011a7983 */ /* 0x001ee80000100800 */
        /* <DEDUP_REMOVED lines=14> */
[----:B------:R-:W2:Y:S04]  /*62b60*/  LDL R18, [R1+0x40] ;  /* 0x0000400001127983 */ /* 0x000ea80000100800 */
[----:B------:R-:W2:Y:S04]  /*62b70*/  LDL R19, [R1+0x44] ;  /* 0x0000440001137983 */ /* 0x000ea80000100800 */
[----:B0-----:R-:W4:Y:S04]  /*62b80*/  LDL R24, [R1+0x38] ;  /* 0x0000380001187983 */ /* 0x001f280000100800 */
[----:B------:R-:W4:Y:S04]  /*62b90*/  LDL R25, [R1+0x3c] ;  /* 0x00003c0001197983 */ /* 0x000f280000100800 */
[----:B------:R-:W2:Y:S04]  /*62ba0*/  LDL.LU.64 R8, [R1+0x1110] ;  /* 0x0011100001087983 */ /* 0x000ea80000300a00 */
[----:B------:R-:W2:Y:S04]  /*62bb0*/  LDL.LU.64 R10, [R1+0x1118] ;  /* 0x00111800010a7983 */ /* 0x000ea80000300a00 */
[----:B---3--:R-:W-:Y:S04]  /*62bc0*/  STL.64 [R1+0xde08], R26 ;  /* 0x00de081a01007387 */ /* 0x008fe80000100a00 */
[----:B------:R-:W-:Y:S04]  /*62bd0*/  STL.64 [R1+0xdd40], R6 ;  /* 0x00dd400601007387 */ /* 0x000fe80000100a00 */
[----:B------:R0:W-:Y:S04]  /*62be0*/  STL.64 [R1+0xdd38], R4 ;  /* 0x00dd380401007387 */ /* 0x0001e80000100a00 */
[----:B0-----:R-:W3:Y:S04]  /*62bf0*/  LDL.LU.64 R4, [R1+0x1070] ;  /* 0x0010700001047983 */ /* 0x001ee80000300a00 */
[----:B------:R-:W2:Y:S04]  /*62c00*/  LDL.LU.64 R6, [R1+0x1078] ;  /* 0x0010780001067983 */ /* 0x000ea80000300a00 */
[----:B--2---:R-:W-:Y:S04]  /*62c10*/  STL.64 [R1+0xdd70], R6 ;  /* 0x00dd700601007387 */ /* 0x004fe80000100a00 */
[----:B---3--:R0:W-:Y:S04]  /*62c20*/  STL.64 [R1+0xdd68], R4 ;  /* 0x00dd680401007387 */ /* 0x0081e80000100a00 */
[----:B0-----:R-:W2:Y:S04]  /*62c30*/  LDL.LU.64 R4, [R1+0x1090] ;  /* 0x0010900001047983 */ /* 0x001ea80000300a00 */
[----:B------:R-:W3:Y:S04]  /*62c40*/  LDL.LU.64 R6, [R1+0x1098] ;  /* 0x0010980001067983 */ /* 0x000ee80000300a00 */
[----:B---3--:R-:W-:Y:S04]  /*62c50*/  STL.64 [R1+0xdd88], R6 ;  /* 0x00dd880601007387 */ /* 0x008fe80000100a00 */
[----:B--2---:R0:W-:Y:S04]  /*62c60*/  STL.64 [R1+0xdd80], R4 ;  /* 0x00dd800401007387 */ /* 0x0041e80000100a00 */
        /* <DEDUP_REMOVED lines=21> */
[----:B------:R-:W3:Y:S01]  /*62dc0*/  LDL.LU.64 R6, [R1+0x10f8] ;  /* 0x0010f80001067983 */ /* 0x000ee20000300a00 */
[----:B------:R-:W-:Y:S03]  /*62dd0*/  HMMA.16816.F32 R16, R12, R18, R8 ;  /* 0x000000120c10723c */ /* 0x000fe60000001808 */
[----:B---3--:R-:W-:Y:S04]  /*62de0*/  STL.64 [R1+0xde18], R6 ;  /* 0x00de180601007387 */ /* 0x008fe80000100a00 */
[----:B--2---:R0:W-:Y:S04]  /*62df0*/  STL.64 [R1+0xde10], R4 ;  /* 0x00de100401007387 */ /* 0x0041e80000100a00 */
[----:B0-----:R-:W4:Y:S04]  /*62e00*/  LDL.LU.64 R4, [R1+0x1100] ;  /* 0x0011000001047983 */ /* 0x001f280000300a00 */
[----:B------:R-:W4:Y:S01]  /*62e10*/  LDL.LU.64 R6, [R1+0x1108] ;  /* 0x0011080001067983 */ /* 0x000f220000300a00 */
[----:B------:R-:W-:-:S02]  /*62e20*/  IMAD.MOV.U32 R2, RZ, RZ, R22 ;  /* 0x000000ffff027224 */ /* 0x000fc400078e0016 */
[----:B------:R-:W-:Y:S01]  /*62e30*/  IMAD.MOV.U32 R3, RZ, RZ, R23 ;  /* 0x000000ffff037224 */ /* 0x000fe200078e0017 */
[----:B------:R-:W2:Y:S04]  /*62e40*/  LDL.LU.64 R20, [R1+0x1060] ;  /* 0x0010600001147983 */ /* 0x000ea80000300a00 */
[----:B------:R-:W2:Y:S04]  /*62e50*/  LDL.LU.64 R22, [R1+0x1068] ;  /* 0x0010680001167983 */ /* 0x000ea80000300a00 */
[----:B------:R-:W3:Y:S04]  /*62e60*/  LDL.LU.64 R8, [R1+0x11e0] ;  /* 0x0011e00001087983 */ /* 0x000ee80000300a00 */
[----:B------:R-:W3:Y:S04]  /*62e70*/  LDL.LU.64 R10, [R1+0x11e8] ;  /* 0x0011e800010a7983 */ /* 0x000ee80000300a00 */
[----:B------:R0:W-:Y:S04]  /*62e80*/  STL.64 [R1+0x2d10], R16 ;  /* 0x002d101001007387 */ /* 0x0001e80000100a00 */
[----:B------:R1:W-:Y:S04]  /*62e90*/  STL.64 [R1+0x2d18], R18 ;  /* 0x002d181201007387 */ /* 0x0003e80000100a00 */
[----:B0-----:R-:W2:Y:S04]  /*62ea0*/  LDL.LU.64 R16, [R1+0x1200] ;  /* 0x0012000001107983 */ /* 0x001ea80000300a00 */
[----:B-1----:R-:W2:Y:S01]  /*62eb0*/  LDL.LU.64 R18, [R1+0x1208] ;  /* 0x0012080001127983 */ /* 0x002ea20000300a00 */
[----:B----4-:R-:W-:Y:S03]  /*62ec0*/  HMMA.16816.F32 R24, R12, R24, R4 ;  /* 0x000000180c18723c */ /* 0x010fe60000001804 */
[----:B------:R-:W4:Y:S04]  /*62ed0*/  LDL.LU.64 R6, [R1+0xde18] ;  /* 0x00de180001067983 */ /* 0x000f280000300a00 */
[----:B------:R-:W4:-:S12]  /*62ee0*/  LDL.LU.64 R4, [R1+0xde10] ;  /* 0x00de100001047983 */ /* 0x000f180000300a00 */
[----:B------:R-:W-:Y:S04]  /*62ef0*/  STL.64 [R1+0x2cf0], R24 ;  /* 0x002cf01801007387 */ /* 0x000fe80000100a00 */
[----:B------:R0:W-:Y:S04]  /*62f00*/  STL.64 [R1+0x2cf8], R26 ;  /* 0x002cf81a01007387 */ /* 0x0001e80000100a00 */
[----:B0-----:R-:W4:Y:S02]  /*62f10*/  LDL.LU.64 R26, [R1+0xde08] ;  /* 0x00de0800011a7983 */ /* 0x001f240000300a00 */
[----:B----4-:R-:W-:Y:S02]  /*62f20*/  HMMA.16816.F32 R24, R12, R26, R4 ;  /* 0x0000001a0c18723c */ /* 0x010fe40000001804 */
[----:B------:R-:W4:Y:S04]  /*62f30*/  LDL.LU.64 R6, [R1+0xde00] ;  /* 0x00de000001067983 */ /* 0x000f280000300a00 */
[----:B------:R-:W4:-:S13]  /*62f40*/  LDL.LU.64 R4, [R1+0xddf8] ;  /* 0x00ddf80001047983 */ /* 0x000f1a0000300a00 */
[----:B------:R0:W-:Y:S04]  /*62f50*/  STL.64 [R1+0x2cd0], R24 ;  /* 0x002cd01801007387 */ /* 0x0001e80000100a00 */
[----:B------:R4:W-:Y:S04]  /*62f60*/  STL.64 [R1+0x2cd8], R26 ;  /* 0x002cd81a01007387 */ /* 0x0009e80000100a00 */
[----:B0-----:R-:W4:Y:S02]  /*62f70*/  LDL.LU.64 R24, [R1+0xddf0] ;  /* 0x00ddf00001187983 */ /* 0x001f240000300a00 */
[----:B----4-:R-:W-:Y:S02]  /*62f80*/  HMMA.16816.F32 R24, R12, R24, R4 ;  /* 0x000000180c18723c */ /* 0x010fe40000001804 */
[----:B------:R-:W4:Y:S04]  /*62f90*/  LDL.LU.64 R6, [R1+0xdde8] ;  /* 0x00dde80001067983 */ /* 0x000f280000300a00 */
[----:B------:R-:W4:-:S13]  /*62fa0*/  LDL.LU.64 R4, [R1+0xdde0] ;  /* 0x00dde00001047983 */ /* 0x000f1a0000300a00 */
        /* <DEDUP_REMOVED lines=30> */
[----:B------:R-:W-:Y:S04]  /*63190*/  STL.64 [R1+0x2bf0], R24 ;  /* 0x002bf01801007387 */ /* 0x000fe80000100a00 */
[----:B------:R0:W-:Y:S04]  /*631a0*/  STL.64 [R1+0x2bf8], R26 ;  /* 0x002bf81a01007387 */ /* 0x0001e80000100a00 */
[----:B0-----:R-:W2:Y:S04]  /*631b0*/  LDL.LU.64 R26, [R1+0xdd60] ;  /* 0x00dd6000011a7983 */ /* 0x001ea80000300a00 */
[----:B------:R-:W2:Y:S02]  /*631c0*/  LDL.LU.64 R24, [R1+0xdd58] ;  /* 0x00dd580001187983 */ /* 0x000ea40000300a00 */
[----:B--2---:R-:W-:-:S15]  /*631d0*/  HMMA.16816.F32 R24, R12, R28, R24 ;  /* 0x0000001c0c18723c */ /* 0x004fde0000001818 */
[----:B------:R-:W-:-:S04]  /*631e0*/  NOP ;  /* 0x0000000000007918 */ /* 0x000fc80000000000 */
[----:B------:R-:W-:Y:S04]  /*631f0*/  STL.64 [R1+0x2bd0], R24 ;  /* 0x002bd01801007387 */ /* 0x000fe80000100a00 */
[----:B------:R0:W-:Y:S04]  /*63200*/  STL.64 [R1+0x2bd8], R26 ;  /* 0x002bd81a01007387 */ /* 0x0001e80000100a00 */
[----:B0-----:R-:W4:Y:S04]  /*63210*/  LDL.LU.64 R26, [R1+0xdd50] ;  /* 0x00dd5000011a7983 */ /* 0x001f280000300a00 */
[----:B------:R-:W2:Y:S01]  /*63220*/  LDL.LU.64 R24, [R1+0xdd48] ;  /* 0x00dd480001187983 */ /* 0x000ea20000300a00 */
[C---:B----4-:R-:W-:Y:S08]  /*63230*/  HMMA.16816.F32 R4, R12.reuse, R26, R4 ;  /* 0x0000001a0c04723c */ /* 0x050ff00000001804 */
[C---:B--2---:R-:W-:Y:S11]  /*63240*/  HMMA.16816.F32 R20, R12.reuse, R24, R20 ;  /* 0x000000180c14723c */ /* 0x044ff60000001814 */
[----:B------:R-:W-:Y:S04]  /*63250*/  STL.64 [R1+0x2ba0], R4 ;  /* 0x002ba00401007387 */ /* 0x000fe80000100a00 */
[----:B------:R0:W-:Y:S04]  /*63260*/  STL.64 [R1+0x2ba8], R6 ;  /* 0x002ba80601007387 */ /* 0x0001e80000100a00 */
[----:B0-----:R-:W2:Y:S04]  /*63270*/  LDL.LU.64 R6, [R1+0xdd40] ;  /* 0x00dd400001067983 */ /* 0x001ea80000300a00 */
[----:B------:R-:W4:Y:S04]  /*63280*/  LDL.LU.64 R4, [R1+0xdd38] ;  /* 0x00dd380001047983 */ /* 0x000f280000300a00 */
[----:B------:R-:W-:Y:S04]  /*63290*/  STL.64 [R1+0x420], R20 ;  /* 0x0004201401007387 */ /* 0x000fe80000100a00 */
[----:B------:R0:W-:Y:S04]  /*632a0*/  STL.64 [R1+0x428], R22 ;  /* 0x0004281601007387 */ /* 0x0001e80000100a00 */
[----:B0-----:R-:W3:Y:S04]  /*632b0*/  LDL.LU.64 R22, [R1+0xdd30] ;  /* 0x00dd300001167983 */ /* 0x001ee80000300a00 */
[----:B------:R-:W2:Y:S04]  /*632c0*/  LDL.LU.64 R20, [R1+0xdd28] ;  /* 0x00dd280001147983 */ /* 0x000ea80000300a00 */
[----:B------:R-:W-:Y:S04]  /*632d0*/  STL.64 [R1+0xdb38], R26 ;  /* 0x00db381a01007387 */ /* 0x000fe80000100a00 */
[----:B------:R0:W-:Y:S04]  /*632e0*/  STL.64 [R1+0xdb30], R24 ;  /* 0x00db301801007387 */ /* 0x0001e80000100a00 */
[----:B0-----:R-:W4:Y:S04]  /*632f0*/  LDL.LU.64 R24, [R1+0x1240] ;  /* 0x0012400001187983 */ /* 0x001f280000300a00 */
[----:B------:R-:W4:Y:S01]  /*63300*/  LDL.LU.64 R26, [R1+0x1248] ;  /* 0x00124800011a7983 */ /* 0x000f220000300a00 */
[C---:B---3--:R-:W-:Y:S08]  /*63310*/  HMMA.16816.F32 R8, R12.reuse, R22, R8 ;  /* 0x000000160c08723c */ /* 0x048ff00000001808 */
[C---:B--2---:R-:W-:Y:S11]  /*63320*/  HMMA.16816.F32 R16, R12.reuse, R20, R16 ;  /* 0x000000140c10723c */ /* 0x044ff60000001810 */
[----:B------:R-:W-:Y:S04]  /*63330*/  STL.64 [R1+0x410], R8 ;  /* 0x0004100801007387 */ /* 0x000fe80000100a00 */
[----:B------:R0:W-:Y:S04]  /*63340*/  STL.64 [R1+0x418], R10 ;  /* 0x0004180a01007387 */ /* 0x0001e80000100a00 */
[----:B0-----:R-:W2:Y:S04]  /*63350*/  LDL.LU.64 R10, [R1+0xdd20] ;  /* 0x00dd2000010a7983 */ /* 0x001ea80000300a00 */
[----:B------:R-:W3:Y:S04]  /*63360*/  LDL.LU.64 R8, [R1+0xdd18] ;  /* 0x00dd180001087983 */ /* 0x000ee80000300a00 */
[----:B------:R-:W-:Y:S04]  /*63370*/  STL.64 [R1+0x400], R16 ;  /* 0x0004001001007387 */ /* 0x000fe80000100a00 */
[----:B------:R0:W-:Y:S04]  /*63380*/  STL.64 [R1+0x408], R18 ;  /* 0x0004081201007387 */ /* 0x0001e80000100a00 */
[----:B0-----:R-:W2:Y:S04]  /*63390*/  LDL.LU.64 R18, [R1+0xdd10] ;  /* 0x00dd100001127983 */ /* 0x001ea80000300a00 */
[----:B------:R-:W4:Y:S04]  /*633a0*/  LDL.LU.64 R16, [R1+0xdd08] ;  /* 0x00dd080001107983 */ /* 0x000f280000300a00 */
[----:B------:R-:W-:Y:S04]  /*633b0*/  STL.64 [R1+0xdb18], R22 ;  /* 0x00db181601007387 */ /* 0x000fe80000100a00 */
[----:B------:R0:W-:Y:S04]  /*633c0*/  STL.64 [R1+0xdb10], R20 ;  /* 0x00db101401007387 */ /* 0x0001e80000100a00 */
[----:B0-----:R-:W2:Y:S04]  /*633d0*/  LDL.LU.64 R20, [R1+0x1230] ;  /* 0x0012300001147983 */ /* 0x001ea80000300a00 */
[----:B------:R-:W2:Y:S01]  /*633e0*/  LDL.LU.64 R22, [R1+0x1238] ;  /* 0x0012380001167983 */ /* 0x000ea20000300a00 */
[C---:B----4-:R-:W-:Y:S08]  /*633f0*/  HMMA.16816.F32 R24, R12.reuse, R16, R24 ;  /* 0x000000100c18723c */ /* 0x050ff00000001818 */
[----:B--2---:R-:W-:-:S15]  /*63400*/  HMMA.16816.F32 R20, R12, R18, R20 ;  /* 0x000000120c14723c */ /* 0x004fde0000001814 */
[----:B------:R-:W-:-:S04]  /*63410*/  NOP ;  /* 0x0000000000007918 */ /* 0x000fc80000000000 */
[----:B------:R0:W-:Y:S04]  /*63420*/  STL.64 [R1+0x3f0], R20 ;  /* 0x0003f01401007387 */ /* 0x0001e80000100a00 */
[----:B------:R1:W-:Y:S04]  /*63430*/  STL.64 [R1+0x3f8], R22 ;  /* 0x0003f81601007387 */ /* 0x0003e80000100a00 */
[----:B0-----:R-:W2:Y:S04]  /*63440*/  LDL.LU.64 R20, [R1+0x1250] ;  /* 0x0012500001147983 */ /* 0x001ea80000300a00 */
[----:B-1----:R-:W2:Y:S04]  /*63450*/  LDL.LU.64 R22, [R1+0x1258] ;  /* 0x0012580001167983 */ /* 0x002ea80000300a00 */
[----:B------:R0:W-:Y:S04]  /*63460*/  STL.64 [R1+0x3e0], R24 ;  /* 0x0003e01801007387 */ /* 0x0001e80000100a00 */
[----:B------:R1:W-:Y:S01]  /*63470*/  STL.64 [R1+0x3e8], R26 ;  /* 0x0003e81a01007387 */ /* 0x0003e20000100a00 */
[----:B0-----:R-:W-:-:S02]  /*63480*/  IMAD.MOV.U32 R24, RZ, RZ, R5 ;  /* 0x000000ffff187224 */ /* 0x001fc400078e0005 */
[----:B------:R-:W-:Y:S02]  /*63490*/  IMAD.MOV.U32 R25, RZ, RZ, R4 ;  /* 0x000000ffff197224 */ /* 0x000fe400078e0004 */
[----:B-1----:R-:W-:Y:S01]  /*634a0*/  IMAD.MOV.U32 R26, RZ, RZ, R7 ;  /* 0x000000ffff1a7224 */ /* 0x002fe200078e0007 */
[----:B------:R-:W3:Y:S01]  /*634b0*/  LDL.LU.64 R4, [R1+0x1260] ;  /* 0x0012600001047983 */ /* 0x000ee20000300a00 */
[----:B------:R-:W-:-:S03]  /*634c0*/  IMAD.MOV.U32 R27, RZ, RZ, R6 ;  /* 0x000000ffff1b7224 */ /* 0x000fc600078e0006 */
[----:B------:R-:W3:Y:S04]  /*634d0*/  LDL.LU.64 R6, [R1+0x1268] ;  /* 0x0012680001067983 */ /* 0x000ee80000300a00 */
[----:B------:R0:W-:Y:S04]  /*634e0*/  STL.64 [R1+0xdc10], R26 ;  /* 0x00dc101a01007387 */ /* 0x0001e80000100a00 */
[----:B0-----:R-:W4:Y:S04]  /*634f0*/  LDL.LU R26, [R1+0xccc] ;  /* 0x000ccc00011a7983 */ /* 0x001f280000300800 */
[----:B------:R-:W4:Y:S04]  /*63500*/  LDL.LU R27, [R1+0xcc8] ;  /* 0x000cc800011b7983 */ /* 0x000f280000300800 */
[----:B------:R0:W-:Y:S04]  /*63510*/  STL.64 [R1+0xdc08], R24 ;  /* 0x00dc081801007387 */ /* 0x0001e80000100a00 */
[----:B0-----:R-:W4:Y:S04]  /*63520*/  LDL.LU R24, [R1+0xcc4] ;  /* 0x000cc40001187983 */ /* 0x001f280000300800 */
[----:B------:R-:W4:Y:S01]  /*63530*/  LDL.LU R25, [R1+0xcc0] ;  /* 0x000cc00001197983 */ /* 0x000f220000300800 */
[C---:B--2---:R-:W-:Y:S08]  /*63540*/  HMMA.16816.F32 R20, R12.reuse, R10, R20 ;  /* 0x0000000a0c14723c */ /* 0x044ff00000001814 */
[----:B---3--:R-:W-:Y:S01]  /*63550*/  HMMA.16816.F32 R4, R12, R8, R4 ;  /* 0x000000080c04723c */ /* 0x008fe20000001804 */
[----:B----4-:R-:W-:Y:S04]  /*63560*/  STL.64 [R1+0xdcd8], R26 ;  /* 0x00dcd81a01007387 */ /* 0x010fe80000100a00 */
[----:B------:R-:W-:Y:S04]  /*63570*/  STL.64 [R1+0xdcd0], R24 ;  /* 0x00dcd01801007387 */ /* 0x000fe80000100a00 */
[----:B------:R0:W-:Y:S04]  /*63580*/  STL.64 [R1+0xdb28], R18 ;  /* 0x00db281201007387 */ /* 0x0001e80000100a00 */
[----:B0-----:R-:W2:Y:S04]  /*63590*/  LDL.LU R18, [R1+0xc8c] ;  /* 0x000c8c0001127983 */ /* 0x001ea80000300800 */
[----:B------:R-:W2:Y:S04]  /*635a0*/  LDL.LU R19, [R1+0xc88] ;  /* 0x000c880001137983 */ /* 0x000ea80000300800 */
[----:B------:R0:W-:Y:S04]  /*635b0*/  STL.64 [R1+0xdb20], R16 ;  /* 0x00db201001007387 */ /* 0x0001e80000100a00 */
[----:B0-----:R-:W3:Y:S04]  /*635c0*/  LDL.LU R16, [R1+0xc84] ;  /* 0x000c840001107983 */ /* 0x001ee80000300800 */
[----:B------:R-:W3:Y:S04]  /*635d0*/  LDL.LU R17, [R1+0xc80] ;  /* 0x000c800001117983 */ /* 0x000ee80000300800 */
[----:B------:R-:W4:Y:S04]  /*635e0*/  LDL.LU.64 R24, [R1+0x1270] ;  /* 0x0012700001187983 */ /* 0x000f280000300a00 */
[----:B------:R-:W4:Y:S04]  /*635f0*/  LDL.LU.64 R26, [R1+0x1278] ;  /* 0x00127800011a7983 */ /* 0x000f280000300a00 */
[----:B------:R-:W-:Y:S04]  /*63600*/  STL.64 [R1+0x3d0], R20 ;  /* 0x0003d01401007387 */ /* 0x000fe80000100a00 */
[----:B------:R0:W-:Y:S02]  /*63610*/  STL.64 [R1+0x3d8], R22 ;  /* 0x0003d81601007387 */ /* 0x0001e40000100a00 */
[----:B0-----:R-:W-:-:S02]  /*63620*/  IMAD.MOV.U32 R22, RZ, RZ, R2 ;  /* 0x000000ffff167224 */ /* 0x001fc400078e0002 */
[----:B------:R-:W2:Y:S01]  /*63630*/  LDL.LU R2, [R1+0xdd04] ;  /* 0x00dd040001027983 */ /* 0x000ea20000300800 */
[----:B------:R-:W-:-:S03]  /*63640*/  IMAD.MOV.U32 R23, RZ, RZ, R3 ;  /* 0x000000ffff177224 */ /* 0x000fc600078e0003 */
[----:B------:R-:W2:Y:S04]  /*63650*/  LDL.LU R3, [R1+0xdd00] ;  /* 0x00dd000001037983 */ /* 0x000ea80000300800 */
[----:B------:R-:W-:Y:S04]  /*63660*/  STL.64 [R1+0x3c0], R4 ;  /* 0x0003c00401007387 */ /* 0x000fe80000100a00 */
[----:B------:R0:W-:Y:S04]  /*63670*/  STL.64 [R1+0x3c8], R6 ;  /* 0x0003c80601007387 */ /* 0x0001e80000100a00 */
[----:B0-----:R-:W2:Y:S04]  /*63680*/  LDL.LU.64 R6, [R1+0xdcf8] ;  /* 0x00dcf80001067983 */ /* 0x001ea80000300a00 */
[----:B------:R-:W3:Y:S01]  /*63690*/  LDL.LU.64 R4, [R1+0xdcf0] ;  /* 0x00dcf00001047983 */ /* 0x000ee20000300a00 */
[----:B--2---:R-:W-:-:S02]  /*636a0*/  IMAD.MOV.U32 R21, RZ, RZ, R6 ;  /* 0x000000ffff157224 */ /* 0x004fc400078e0006 */
[----:B---3--:R-:W-:Y:S02]  /*636b0*/  IMAD.MOV.U32 R20, RZ, RZ, R4 ;  /* 0x000000ffff147224 */ /* 0x008fe400078e0004 */
[----:B------:R-:W2:Y:S04]  /*636c0*/  LDL.LU R4, [R1+0xdcec] ;  /* 0x00dcec0001047983 */ /* 0x000ea80000300800 */
[----:B------:R-:W4:Y:S04]  /*636d0*/  LDL.LU R6, [R1+0xdce8] ;  /* 0x00dce80001067983 */ /* 0x000f280000300800 */
[----:B------:R0:W-:Y:S02]  /*636e0*/  STL.64 [R1+0xdc20], R22 ;  /* 0x00dc201601007387 */ /* 0x0001e40000100a00 */
[----:B0-----:R-:W-:-:S02]  /*636f0*/  IMAD.MOV.U32 R22, RZ, RZ, R7 ;  /* 0x000000ffff167224 */ /* 0x001fc400078e0007 */
[----:B------:R-:W-:Y:S01]  /*63700*/  IMAD.MOV.U32 R23, RZ, RZ, R5 ;  /* 0x000000ffff177224 */ /* 0x000fe200078e0005 */
[----:B------:R-:W4:Y:S04]  /*63710*/  LDL.LU R7, [R1+0xdce4] ;  /* 0x00dce40001077983 */ /* 0x000f280000300800 */
[----:B------:R-:W2:Y:S04]  /*63720*/  LDL.LU R5, [R1+0xdce0] ;  /* 0x00dce00001057983 */ /* 0x000ea80000300800 */
[----:B------:R0:W-:Y:S04]  /*63730*/  STL.64 [R1+0xdc18], R20 ;  /* 0x00dc181401007387 */ /* 0x0001e80000100a00 */
[----:B------:R1:W-:Y:S04]  /*63740*/  STL.64 [R1+0xdc38], R22 ;  /* 0x00dc381601007387 */ /* 0x0003e80000100a00 */
[----:B0-----:R-:W2:Y:S04]  /*63750*/  LDL.LU.64 R20, [R1+0x12a0] ;  /* 0x0012a00001147983 */ /* 0x001ea80000300a00 */
[----:B-1----:R-:W2:Y:S04]  /*63760*/  LDL.LU.64 R22, [R1+0x12a8] ;  /* 0x0012a80001167983 */ /* 0x002ea80000300a00 */
[----:B------:R-:W-:Y:S04]  /*63770*/  STL.64 [R1+0xdaf8], R10 ;  /* 0x00daf80a01007387 */ /* 0x000fe80000100a00 */
[----:B------:R0:W-:Y:S04]  /*63780*/  STL.64 [R1+0xdaf0], R8 ;  /* 0x00daf00801007387 */ /* 0x0001e80000100a00 */
[----:B0-----:R-:W3:Y:S04]  /*63790*/  LDL.LU.64 R8, [R1+0x1290] ;  /* 0x0012900001087983 */ /* 0x001ee80000300a00 */
[----:B------:R-:W3:Y:S01]  /*637a0*/  LDL.LU.64 R10, [R1+0x1298] ;  /* 0x00129800010a7983 */ /* 0x000ee20000300a00 */
[C---:B----4-:R-:W-:Y:S08]  /*637b0*/  HMMA.16816.F32 R24, R12.reuse, R6, R24 ;  /* 0x000000060c18723c */ /* 0x050ff00000001818 */
[----:B--2---:R-:W-:Y:S11]  /*637c0*/  HMMA.16816.F32 R20, R12, R4, R20 ;  /* 0x000000040c14723c */ /* 0x004ff60000001814 */
[----:B------:R-:W-:Y:S04]  /*637d0*/  STL.64 [R1+0x3b0], R24 ;  /* 0x0003b01801007387 */ /* 0x000fe80000100a00 */
[----:B------:R0:W-:Y:S04]  /*637e0*/  STL.64 [R1+0x3b8], R26 ;  /* 0x0003b81a01007387 */ /* 0x0001e80000100a00 */
[----:B0-----:R-:W2:Y:S04]  /*637f0*/  LDL.LU.64 R26, [R1+0xdcd8] ;  /* 0x00dcd800011a7983 */ /* 0x001ea80000300a00 */
[----:B------:R-:W4:Y:S04]  /*63800*/  LDL.LU.64 R24, [R1+0xdcd0] ;  /* 0x00dcd00001187983 */ /* 0x000f280000300a00 */
[----:B------:R0:W-:Y:S04]  /*63810*/  STL.64 [R1+0x3a0], R20 ;  /* 0x0003a01401007387 */ /* 0x0001e80000100a00 */
[----:B------:R1:W-:Y:S04]  /*63820*/  STL.64 [R1+0x3a8], R22 ;  /* 0x0003a81601007387 */ /* 0x0003e80000100a00 */
[----:B0-----:R-:W2:Y:S04]  /*63830*/  LDL R20, [R1+0x70] ;  /* 0x0000700001147983 */ /* 0x001ea80000100800 */
[----:B------:R-:W2:Y:S01]  /*63840*/  LDL R21, [R1+0x74] ;  /* 0x0000740001157983 */ /* 0x000ea20000100800 */
[----:B-1----:R-:W-:-:S03]  /*63850*/  IMAD.MOV.U32 R23, RZ, RZ, R0 ;  /* 0x000000ffff177224 */ /* 0x002fc600078e0000 */
[----:B--2---:R-:W-:Y:S04]  /*63860*/  STL.64 [R1+0xdc50], R20 ;  /* 0x00dc501401007387 */ /* 0x004fe80000100a00 */
[----:B------:R-:W-:Y:S04]  /*63870*/  STL.64 [R1+0xdad8], R6 ;  /* 0x00dad80601007387 */ /* 0x000fe80000100a00 */
[----:B------:R3:W-:Y:S04]  /*63880*/  STL.64 [R1+0xdad0], R4 ;  /* 0x00dad00401007387 */ /* 0x0007e80000100a00 */
[----:B------:R-:W2:Y:S01]  /*63890*/  LDL R22, [R1+0x78] ;  /* 0x0000780001167983 */ /* 0x000ea20000100800 */
[----:B---3--:R-:W-:-:S15]  /*638a0*/  HMMA.16816.F32 R4, R12, R2, R8 ;  /* 0x000000020c04723c */ /* 0x008fde0000001808 */
[----:B------:R-:W-:-:S04]  /*638b0*/  NOP ;  /* 0x0000000000007918 */ /* 0x000fc80000000000 */
[----:B------:R-:W-:Y:S04]  /*638c0*/  STL.64 [R1+0xb0], R4 ;  /* 0x0000b00401007387 */ /* 0x000fe80000100a00 */
[----:B------:R-:W-:Y:S04]  /*638d0*/  STL.64 [R1+0xb8], R6 ;  /* 0x0000b80601007387 */ /* 0x000fe80000100a00 */
[----:B------:R-:W3:Y:S04]  /*638e0*/  LDL.LU R0, [R1+0xdcc8] ;  /* 0x00dcc80001007983 */ /* 0x000ee80000300800 */
[----:B------:R-:W3:Y:S04]  /*638f0*/  LDL.64 R20, [R1+0x80] ;  /* 0x0000800001147983 */ /* 0x000ee80000100a00 */
[----:B--2---:R0:W-:Y:S04]  /*63900*/  STL.64 [R1+0xdc80], R22 ;  /* 0x00dc801601007387 */ /* 0x0041e80000100a00 */
[----:B---3--:R1:W-:Y:S04]  /*63910*/  STL.64 [R1+0xdc78], R20 ;  /* 0x00dc781401007387 */ /* 0x0083e80000100a00 */
[----:B0-----:R-:W2:Y:S04]  /*63920*/  LDL R22, [R1+0x88] ;  /* 0x0000880001167983 */ /* 0x001ea80000100800 */
[----:B------:R-:W2:Y:S04]  /*63930*/  LDL R23, [R1+0x8c] ;  /* 0x00008c0001177983 */ /* 0x000ea80000100800 */
[----:B-1----:R-:W3:Y:S04]  /*63940*/  LDL R20, [R1+0x90] ;  /* 0x0000900001147983 */ /* 0x002ee80000100800 */
[----:B------:R-:W3:Y:S01]  /*63950*/  LDL R21, [R1+0x94] ;  /* 0x0000940001157983 */ /* 0x000ee20000100800 */
[----:B----4-:R-:W-:-:S02]  /*63960*/  IMAD R14, R25, 0x100, R24 ;  /* 0x00000100190e7824 */ /* 0x010fc400078e0218 */
[----:B------:R-:W-:Y:S01]  /*63970*/  IMAD R15, R27, 0x100, R26 ;  /* 0x000001001b0f7824 */ /* 0x000fe200078e021a */
[----:B--2---:R0:W-:Y:S04]  /*63980*/  STL.64 [R1+0xdc98], R22 ;  /* 0x00dc981601007387 */ /* 0x0041e80000100a00 */
[----:B0-----:R-:W2:Y:S04]  /*63990*/  LDL R22, [R1+0x98] ;  /* 0x0000980001167983 */ /* 0x001ea80000100800 */
[----:B---3--:R-:W-:Y:S04]  /*639a0*/  STL.64 [R1+0xdcb0], R20 ;  /* 0x00dcb01401007387 */ /* 0x008fe80000100a00 */
[----:B------:R-:W3:Y:S04]  /*639b0*/  LDL.LU.64 R24, [R1+0x1380] ;  /* 0x0013800001187983 */ /* 0x000ee80000300a00 */
[----:B------:R-:W4:Y:S04]  /*639c0*/  LDL.LU.64 R26, [R1+0x1388] ;  /* 0x00138800011a7983 */ /* 0x000f280000300a00 */
[----:B----4-:R-:W-:Y:S04]  /*639d0*/  STL.64 [R1+0xdc30], R26 ;  /* 0x00dc301a01007387 */ /* 0x010fe80000100a00 */
[----:B---3--:R0:W-:Y:S04]  /*639e0*/  STL.64 [R1+0xdc28], R24 ;  /* 0x00dc281801007387 */ /* 0x0081e80000100a00 */
[----:B0-----:R-:W3:Y:S04]  /*639f0*/  LDL.LU.64 R24, [R1+0x1360] ;  /* 0x0013600001187983 */ /* 0x001ee80000300a00 */
        /* <DEDUP_REMOVED lines=20> */
[----:B------:R-:W4:Y:S01]  /*63b40*/  LDL.LU.64 R26, [R1+0x12e8] ;  /* 0x0012e800011a7983 */ /* 0x000f220000300a00 */
[----:B------:R-:W-:-:S02]  /*63b50*/  IMAD R12, R17, 0x100, R16 ;  /* 0x00000100110c7824 */ /* 0x000fc400078e0210 */
[----:B------:R-:W-:Y:S01]  /*63b60*/  IMAD R13, R19, 0x100, R18 ;  /* 0x00000100130d7824 */ /* 0x000fe200078e0212 */
[----:B------:R-:W-:Y:S01]  /*63b70*/  F2FP.F16.E4M3.UNPACK_B R14, R14 ;  /* 0x0000000eff0e723e */ /* 0x000fe200020006ff */
[----:B----4-:R-:W-:Y:S04]  /*63b80*/  STL.64 [R1+0xdcc0], R26 ;  /* 0x00dcc01a01007387 */ /* 0x010fe80000100a00 */
[----:B---3--:R0:W-:Y:S04]  /*63b90*/  STL.64 [R1+0xdcb8], R24 ;  /* 0x00dcb81801007387 */ /* 0x0081e80000100a00 */
[----:B0-----:R-:W2:Y:S04]  /*63ba0*/  LDL.LU.64 R24, [R1+0x12c0] ;  /* 0x0012c00001187983 */ /* 0x001ea80000300a00 */
[----:B------:R-:W2:Y:S01]  /*63bb0*/  LDL.LU.64 R26, [R1+0x12c8] ;  /* 0x0012c800011a7983 */ /* 0x000ea20000300a00 */
[----:B------:R-:W-:Y:S01]  /*63bc0*/  IMAD.MOV.U32 R23, RZ, RZ, R0 ;  /* 0x000000ffff177224 */ /* 0x000fe200078e0000 */
[----:B------:R-:W-:-:S02]  /*63bd0*/  F2FP.F16.E4M3.UNPACK_B R12, R12 ;  /* 0x0000000cff0c723e */ /* 0x000fc400020006ff */
[----:B------:R-:W-:Y:S01]  /*63be0*/  F2FP.F16.E4M3.UNPACK_B R13, R13 ;  /* 0x0000000dff0d723e */ /* 0x000fe200020006ff */
[----:B------:R-:W3:Y:S01]  /*63bf0*/  LDL.LU.64 R16, [R1+0x13a0] ;  /* 0x0013a00001107983 */ /* 0x000ee20000300a00 */
[----:B------:R-:W-:-:S03]  /*63c00*/  F2FP.F16.E4M3.UNPACK_B R15, R15 ;  /* 0x0000000fff0f723e */ /* 0x000fc600020006ff */
[----:B------:R-:W3:Y:S04]  /*63c10*/  LDL.LU.64 R18, [R1+0x13a8] ;  /* 0x0013a80001127983 */ /* 0x000ee80000300a00 */
[----:B------:R-:W4:Y:S04]  /*63c20*/  LDL.LU.64 R8, [R1+0x13c0] ;  /* 0x0013c00001087983 */ /* 0x000f280000300a00 */
[----:B------:R-:W4:Y:S04]  /*63c30*/  LDL.LU.64 R10, [R1+0x13c8] ;  /* 0x0013c800010a7983 */ /* 0x000f280000300a00 */
[----:B------:R-:W3:Y:S04]  /*63c40*/  LDL.LU.64 R4, [R1+0x13e0] ;  /* 0x0013e00001047983 */ /* 0x000ee80000300a00 */
[----:B------:R-:W3:Y:S01]  /*63c50*/  LDL.LU.64 R6, [R1+0x13e8] ;  /* 0x0013e80001067983 */ /* 0x000ee20000300a00 */
[----:B--2---:R-:W-:Y:S03]  /*63c60*/  HMMA.16816.F32 R20, R12, R22, R24 ;  /* 0x000000160c14723c */ /* 0x004fe60000001818 */
[----:B------:R-:W2:Y:S04]  /*63c70*/  LDL.LU.64 R26, [R1+0xdcc0] ;  /* 0x00dcc000011a7983 */ /* 0x000ea80000300a00 */
[----:B------:R-:W2:-:S12]  /*63c80*/  LDL.LU.64 R24, [R1+0xdcb8] ;  /* 0x00dcb80001187983 */ /* 0x000e980000300a00 */
[----:B------:R0:W-:Y:S04]  /*63c90*/  STL.64 [R1+0x390], R20 ;  /* 0x0003901401007387 */ /* 0x0001e80000100a00 */
[----:B------:R2:W-:Y:S04]  /*63ca0*/  STL.64 [R1+0x398], R22 ;  /* 0x0003981601007387 */ /* 0x0005e80000100a00 */
[----:B0-----:R-:W2:Y:S02]  /*63cb0*/  LDL.LU.64 R20, [R1+0xdcb0] ;  /* 0x00dcb00001147983 */ /* 0x001ea40000300a00 */
[----:B--2---:R-:W-:Y:S02]  /*63cc0*/  HMMA.16816.F32 R20, R12, R20, R24 ;  /* 0x000000140c14723c */ /* 0x004fe40000001818 */
[----:B------:R-:W2:Y:S04]  /*63cd0*/  LDL.LU.64 R26, [R1+0xdca8] ;  /* 0x00dca800011a7983 */ /* 0x000ea80000300a00 */
[----:B------:R-:W2:-:S13]  /*63ce0*/  LDL.LU.64 R24, [R1+0xdca0] ;  /* 0x00dca00001187983 */ /* 0x000e9a0000300a00 */
[----:B------:R-:W-:Y:S04]  /*63cf0*/  STL.64 [R1+0x380], R20 ;  /* 0x0003801401007387 */ /* 0x000fe80000100a00 */
[----:B------:R0:W-:Y:S04]  /*63d00*/  STL.64 [R1+0x388], R22 ;  /* 0x0003881601007387 */ /* 0x0001e80000100a00 */
[----:B0-----:R-:W2:Y:S02]  /*63d10*/  LDL.LU.64 R22, [R1+0xdc98] ;  /* 0x00dc980001167983 */ /* 0x001ea40000300a00 */
[----:B--2---:R-:W-:Y:S02]  /*63d20*/  HMMA.16816.F32 R20, R12, R22, R24 ;  /* 0x000000160c14723c */ /* 0x004fe40000001818 */
[----:B------:R-:W2:Y:S04]  /*63d30*/  LDL.LU.64 R26, [R1+0xdc90] ;  /* 0x00dc9000011a7983 */ /* 0x000ea80000300a00 */
[----:B------:R-:W2:-:S13]  /*63d40*/  LDL.LU.64 R24, [R1+0xdc88] ;  /* 0x00dc880001187983 */ /* 0x000e9a0000300a00 */
        /* <DEDUP_REMOVED lines=8> */
[----:B0-----:R-:W2:Y:S04]  /*63dd0*/  LDL.LU.64 R26, [R1+0xdc70] ;  /* 0x00dc7000011a7983 */ /* 0x001ea80000300a00 */
[----:B------:R-:W2:Y:S01]  /*63de0*/  LDL.LU.64 R24, [R1+0xdc68] ;  /* 0x00dc680001187983 */ /* 0x000ea20000300a00 */
[----:B------:R-:W-:-:S05]  /*63df0*/  IMAD.MOV.U32 R0, RZ, RZ, R21 ;  /* 0x000000ffff007224 */ /* 0x000fca00078e0015 */
[----:B------:R-:W-:Y:S01]  /*63e00*/  STL [R1+0xdaa8], R0 ;  /* 0x00daa80001007387 */ /* 0x000fe20000100800 */
        /* <DEDUP_REMOVED lines=17> */
[----:B0-----:R-:W3:Y:S04]  /*63f20*/  LDL.LU.64 R22, [R1+0xdc20] ;  /* 0x00dc200001167983 */ /* 0x001ee80000300a00 */
[----:B------:R-:W2:Y:S02]  /*63f30*/  LDL.LU.64 R20, [R1+0xdc18] ;  /* 0x00dc180001147983 */ /* 0x000ea40000300a00 */
[----:B--2---:R-:W-:-:S15]  /*63f40*/  HMMA.16816.F32 R24, R12, R20, R24 ;  /* 0x000000140c18723c */ /* 0x004fde0000001818 */
[----:B------:R-:W-:-:S04]  /*63f50*/  NOP ;  /* 0x0000000000007918 */ /* 0x000fc80000000000 */
[----:B------:R-:W-:Y:S04]  /*63f60*/  STL.64 [R1+0x320], R24 ;  /* 0x0003201801007387 */ /* 0x000fe80000100a00 */
[----:B------:R0:W-:Y:S04]  /*63f70*/  STL.64 [R1+0x328], R26 ;  /* 0x0003281a01007387 */ /* 0x0001e80000100a00 */
[----:B0-----:R-:W2:Y:S04]  /*63f80*/  LDL.LU.64 R26, [R1+0xdc10] ;  /* 0x00dc1000011a7983 */ /* 0x001ea80000300a00 */
[----:B------:R-:W4:Y:S01]  /*63f90*/  LDL.LU.64 R24, [R1+0xdc08] ;  /* 0x00dc080001187983 */ /* 0x000f220000300a00 */
[----:B---3--:R-:W-:-:S15]  /*63fa0*/  HMMA.16816.F32 R16, R12, R22, R16 ;  /* 0x000000160c10723c */ /* 0x008fde0000001810 */
[----:B------:R-:W-:-:S04]  /*63fb0*/  NOP ;  /* 0x0000000000007918 */ /* 0x000fc80000000000 */
[----:B------:R-:W-:Y:S04]  /*63fc0*/  STL.64 [R1+0x310], R16 ;  /* 0x0003101001007387 */ /* 0x000fe80000100a00 */
[----:B------:R-:W-:Y:S01]  /*63fd0*/  STL.64 [R1+0x318], R18 ;  /* 0x0003181201007387 */ /* 0x000fe20000100a00 */
[C---:B----4-:R-:W-:Y:S03]  /*63fe0*/  HMMA.16816.F32 R8, R12.reuse, R24, R8 ;  /* 0x000000180c08723c */ /* 0x050fe60000001808 */
[----:B------:R-:W3:Y:S05]  /*63ff0*/  LDL.LU.64 R24, [R1+0x2020] ;  /* 0x0020200001187983 */ /* 0x000eea0000300a00 */
[C---:B--2---:R-:W-:Y:S11]  /*64000*/  HMMA.16816.F32 R4, R12.reuse, R26, R4 ;  /* 0x0000001a0c04723c */ /* 0x044ff60000001804 */
[----:B------:R-:W-:Y:S04]  /*64010*/  STL.64 [R1+0x300], R8 ;  /* 0x0003000801007387 */ /* 0x000fe80000100a00 */
[----:B------:R-:W-:Y:S04]  /*64020*/  STL.64 [R1+0x308], R10 ;  /* 0x0003080a01007387 */ /* 0x000fe80000100a00 */
[----:B------:R-:W2:Y:S04]  /*64030*/  LDL.LU.64 R26, [R1+0x2028] ;  /* 0x00202800011a7983 */ /* 0x000ea80000300a00 */
[----:B------:R-:W-:Y:S04]  /*64040*/  STL.64 [R1+0x2f0], R4 ;  /* 0x0002f00401007387 */ /* 0x000fe80000100a00 */
[----:B------:R-:W-:Y:S04]  /*64050*/  STL.64 [R1+0x2f8], R6 ;  /* 0x0002f80601007387 */ /* 0x000fe80000100a00 */
[----:B--2---:R0:W-:Y:S04]  /*64060*/  STL.64 [R1+0xdb48], R26 ;  /* 0x00db481a01007387 */ /* 0x0041e80000100a00 */
[----:B0-----:R-:W2:Y:S04]  /*64070*/  LDL R26, [R1] ;  /* 0x00000000011a7983 */ /* 0x001ea80000100800 */
[----:B------:R-:W2:Y:S04]  /*64080*/  LDL R27, [R1+0x4] ;  /* 0x00000400011b7983 */ /* 0x000ea80000100800 */
[----:B---3--:R0:W-:Y:S04]  /*64090*/  STL.64 [R1+0xdb40], R24 ;  /* 0x00db401801007387 */ /* 0x0081e80000100a00 */
[----:B------:R-:W3:Y:S04]  /*640a0*/  LDL R10, [R1+0x20] ;  /* 0x00002000010a7983 */ /* 0x000ee80000100800 */
[----:B------:R-:W3:Y:S04]  /*640b0*/  LDL R11, [R1+0x24] ;  /* 0x00002400010b7983 */ /* 0x000ee80000100800 */
[----:B------:R-:W4:Y:S04]  /*640c0*/  LDL.64 R8, [R1+0x28] ;  /* 0x0000280001087983 */ /* 0x000f280000100a00 */
[----:B0-----:R-:W2:Y:S04]  /*640d0*/  LDL R24, [R1+0x8] ;  /* 0x0000080001187983 */ /* 0x001ea80000100800 */
[----:B------:R-:W2:Y:S04]  /*640e0*/  LDL R25, [R1+0xc] ;  /* 0x00000c0001197983 */ /* 0x000ea80000100800 */
[----:B---3--:R0:W-:Y:S04]  /*640f0*/  STL.64 [R1+0xdbc0], R10 ;  /* 0x00dbc00a01007387 */ /* 0x0081e80000100a00 */
[----:B----4-:R-:W-:Y:S04]  /*64100*/  STL.64 [R1+0xdbb8], R8 ;  /* 0x00dbb80801007387 */ /* 0x010fe80000100a00 */
[----:B--2---:R1:W-:Y:S04]  /*64110*/  STL.64 [R1+0xdb60], R26 ;  /* 0x00db601a01007387 */ /* 0x0043e80000100a00 */
[----:B0-----:R-:W2:Y:S04]  /*64120*/  LDL R10, [R1+0x30] ;  /* 0x00003000010a7983 */ /* 0x001ea80000100800 */
[----:B------:R-:W2:Y:S04]  /*64130*/  LDL R11, [R1+0x34] ;  /* 0x00003400010b7983 */ /* 0x000ea80000100800 */
[----:B-1----:R-:W3:Y:S04]  /*64140*/  LDL R26, [R1+0x10] ;  /* 0x00001000011a7983 */ /* 0x002ee80000100800 */
[----:B------:R-:W3:Y:S04]  /*64150*/  LDL R27, [R1+0x14] ;  /* 0x00001400011b7983 */ /* 0x000ee80000100800 */
[----:B--2---:R-:W-:Y:S04]  /*64160*/  STL.64 [R1+0xdbd8], R10 ;  /* 0x00dbd80a01007387 */ /* 0x004fe80000100a00 */
[----:B------:R0:W-:Y:S04]  /*64170*/  STL.64 [R1+0xdb78], R24 ;  /* 0x00db781801007387 */ /* 0x0001e80000100a00 */
[----:B------:R-:W2:Y:S04]  /*64180*/  LDL R8, [R1+0x38] ;  /* 0x0000380001087983 */ /* 0x000ea80000100800 */
[----:B------:R-:W2:Y:S04]  /*64190*/  LDL R9, [R1+0x3c] ;  /* 0x00003c0001097983 */ /* 0x000ea80000100800 */
[----:B0-----:R-:W4:Y:S04]  /*641a0*/  LDL R24, [R1+0x18] ;  /* 0x0000180001187983 */ /* 0x001f280000100800 */
[----:B------:R-:W4:Y:S04]  /*641b0*/  LDL R25, [R1+0x1c] ;  /* 0x00001c0001197983 */ /* 0x000f280000100800 */
[----:B------:R-:W3:Y:S04]  /*641c0*/  LDL R10, [R1+0x40] ;  /* 0x00004000010a7983 */ /* 0x000ee80000100800 */
[----:B------:R-:W3:Y:S04]  /*641d0*/  LDL R11, [R1+0x44] ;  /* 0x00004400010b7983 */ /* 0x000ee80000100800 */
[----:B--2---:R-:W-:Y:S04]  /*641e0*/  STL.64 [R1+0xdbf0], R8 ;  /* 0x00dbf00801007387 */ /* 0x004fe80000100a00 */
[----:B------:R-:W2:Y:S04]  /*641f0*/  LDL.LU.64 R4, [R1+0x1e20] ;  /* 0x001e200001047983 */ /* 0x000ea80000300a00 */
[----:B------:R-:W2:Y:S04]  /*64200*/  LDL.LU.64 R6, [R1+0x1e28] ;  /* 0x001e280001067983 */ /* 0x000ea80000300a00 */
[----:B--2---:R-:W-:Y:S04]  /*64210*/  STL.64 [R1+0xdbb0], R6 ;  /* 0x00dbb00601007387 */ /* 0x004fe80000100a00 */
[----:B------:R0:W-:Y:S04]  /*64220*/  STL.64 [R1+0xdba8], R4 ;  /* 0x00dba80401007387 */ /* 0x0001e80000100a00 */
[----:B0-----:R-:W2:Y:S04]  /*64230*/  LDL.LU.64 R4, [R1+0x1de0] ;  /* 0x001de00001047983 */ /* 0x001ea80000300a00 */
        /* <DEDUP_REMOVED lines=13> */
[----:B---3--:R-:W-:Y:S04]  /*64310*/  STL.64 [R1+0xdb90], R26 ;  /* 0x00db901a01007387 */ /* 0x008fe80000100a00 */
[----:B------:R-:W3:Y:S04]  /*64320*/  LDL.LU.64 R16, [R1+0x2040] ;  /* 0x0020400001107983 */ /* 0x000ee80000300a00 */
        /* <DEDUP_REMOVED lines=8> */
[----:B------:R-:W3:Y:S01]  /*643b0*/  LDL.LU.64 R18, [R1+0x1fe8] ;  /* 0x001fe80001127983 */ /* 0x000ee20000300a00 */
[C---:B------:R-:W-:Y:S03]  /*643c0*/  HMMA.16816.F32 R8, R12.reuse, R10, R4 ;  /* 0x0000000a0c08723c */ /* 0x040fe60000001804 */
[----:B---3--:R-:W-:Y:S04]  /*643d0*/  STL.64 [R1+0xdb88], R18 ;  /* 0x00db881201007387 */ /* 0x008fe80000100a00 */
[----:B--2---:R0:W-:Y:S04]  /*643e0*/  STL.64 [R1+0xdb80], R16 ;  /* 0x00db801001007387 */ /* 0x0041e80000100a00 */
[----:B0-----:R-:W2:Y:S04]  /*643f0*/  LDL.LU.64 R16, [R1+0x1f80] ;  /* 0x001f800001107983 */ /* 0x001ea80000300a00 */
[----:B------:R-:W3:Y:S04]  /*64400*/  LDL.LU.64 R18, [R1+0x1f88] ;  /* 0x001f880001127983 */ /* 0x000ee80000300a00 */
[----:B---3--:R-:W-:Y:S04]  /*64410*/  STL.64 [R1+0xdba0], R18 ;  /* 0x00dba01201007387 */ /* 0x008fe80000100a00 */
[----:B--2---:R0:W-:Y:S04]  /*64420*/  STL.64 [R1+0xdb98], R16 ;  /* 0x00db981001007387 */ /* 0x0041e80000100a00 */
[----:B0-----:R-:W4:Y:S04]  /*64430*/  LDL.LU.64 R16, [R1+0x1f40] ;  /* 0x001f400001107983 */ /* 0x001f280000300a00 */
[----:B------:R-:W4:Y:S04]  /*64440*/  LDL.LU.64 R18, [R1+0x1f48] ;  /* 0x001f480001127983 */ /* 0x000f280000300a00 */
[----:B------:R-:W2:Y:S04]  /*64450*/  LDL.LU.64 R20, [R1+0x2060] ;  /* 0x0020600001147983 */ /* 0x000ea80000300a00 */
[----:B------:R-:W2:Y:S04]  /*64460*/  LDL.LU.64 R22, [R1+0x2068] ;  /* 0x0020680001167983 */ /* 0x000ea80000300a00 */
[----:B------:R-:W3:Y:S04]  /*64470*/  LDL.LU.64 R6, [R1+0xdc00] ;  /* 0x00dc000001067983 */ /* 0x000ee80000300a00 */
[----:B------:R-:W3:Y:S04]  /*64480*/  LDL.LU.64 R4, [R1+0xdbf8] ;  /* 0x00dbf80001047983 */ /* 0x000ee80000300a00 */
[----:B------:R0:W-:Y:S04]  /*64490*/  STL.64 [R1+0x2e0], R8 ;  /* 0x0002e00801007387 */ /* 0x0001e80000100a00 */
[----:B------:R3:W-:Y:S04]  /*644a0*/  STL.64 [R1+0x2e8], R10 ;  /* 0x0002e80a01007387 */ /* 0x0007e80000100a00 */
[----:B0-----:R-:W3:Y:S02]  /*644b0*/  LDL.LU.64 R8, [R1+0xdbf0] ;  /* 0x00dbf00001087983 */ /* 0x001ee40000300a00 */
[----:B---3--:R-:W-:Y:S02]  /*644c0*/  HMMA.16816.F32 R8, R12, R8, R4 ;  /* 0x000000080c08723c */ /* 0x008fe40000001804 */
[----:B------:R-:W3:Y:S04]  /*644d0*/  LDL.LU.64 R6, [R1+0xdbe8] ;  /* 0x00dbe80001067983 */ /* 0x000ee80000300a00 */
[----:B------:R-:W3:-:S13]  /*644e0*/  LDL.LU.64 R4, [R1+0xdbe0] ;  /* 0x00dbe00001047983 */ /* 0x000eda0000300a00 */
[----:B------:R-:W-:Y:S04]  /*644f0*/  STL.64 [R1+0x2d0], R8 ;  /* 0x0002d00801007387 */ /* 0x000fe80000100a00 */
[----:B------:R0:W-:Y:S04]  /*64500*/  STL.64 [R1+0x2d8], R10 ;  /* 0x0002d80a01007387 */ /* 0x0001e80000100a00 */
[----:B0-----:R-:W3:Y:S02]  /*64510*/  LDL.LU.64 R10, [R1+0xdbd8] ;  /* 0x00dbd800010a7983 */ /* 0x001ee40000300a00 */
[----:B---3--:R-:W-:Y:S02]  /*64520*/  HMMA.16816.F32 R8, R12, R10, R4 ;  /* 0x0000000a0c08723c */ /* 0x008fe40000001804 */
[----:B------:R-:W3:Y:S04]  /*64530*/  LDL.LU.64 R6, [R1+0xdbd0] ;  /* 0x00dbd00001067983 */ /* 0x000ee80000300a00 */
[----:B------:R-:W3:-:S13]  /*64540*/  LDL.LU.64 R4, [R1+0xdbc8] ;  /* 0x00dbc80001047983 */ /* 0x000eda0000300a00 */
[----:B------:R-:W-:Y:S04]  /*64550*/  STL.64 [R1+0x2c0], R8 ;  /* 0x0002c00801007387 */ /* 0x000fe80000100a00 */
[----:B------:R0:W-:Y:S04]  /*64560*/  STL.64 [R1+0x2c8], R10 ;  /* 0x0002c80a01007387 */ /* 0x0001e80000100a00 */
[----:B0-----:R-:W2:Y:S04]  /*64570*/  LDL.LU.64 R10, [R1+0xdbc0] ;  /* 0x00dbc000010a7983 */ /* 0x001ea80000300a00 */
[----:B------:R-:W3:Y:S02]  /*64580*/  LDL.LU.64 R8, [R1+0xdbb8] ;  /* 0x00dbb80001087983 */ /* 0x000ee40000300a00 */
[----:B---3--:R-:W-:-:S15]  /*64590*/  HMMA.16816.F32 R4, R12, R8, R4 ;  /* 0x000000080c04723c */ /* 0x008fde0000001804 */
[----:B------:R-:W-:-:S04]  /*645a0*/  NOP ;  /* 0x0000000000007918 */ /* 0x000fc80000000000 */
[----:B------:R-:W-:Y:S04]  /*645b0*/  STL.64 [R1+0x2b0], R4 ;  /* 0x0002b00401007387 */ /* 0x000fe80000100a00 */
[----:B------:R0:W-:Y:S04]  /*645c0*/  STL.64 [R1+0x2b8], R6 ;  /* 0x0002b80601007387 */ /* 0x0001e80000100a00 */
[----:B0-----:R-:W2:Y:S04]  /*645d0*/  LDL.LU.64 R6, [R1+0xdbb0] ;  /* 0x00dbb00001067983 */ /* 0x001ea80000300a00 */
[----:B------:R-:W2:Y:S01]  /*645e0*/  LDL.LU.64 R4, [R1+0xdba8] ;  /* 0x00dba80001047983 */ /* 0x000ea20000300a00 */
[----:B----4-:R-:W-:Y:S01]  /*645f0*/  HMMA.16816.F32 R24, R12, R24, R16 ;  /* 0x000000180c18723c */ /* 0x010fe20000001810 */
[----:B------:R-:W-:-:S02]  /*64600*/  IMAD.MOV.U32 R0, RZ, RZ, R9 ;  /* 0x000000ffff007224 */ /* 0x000fc400078e0009 */
[----:B------:R-:W3:Y:S05]  /*64610*/  LDL.LU.64 R8, [R1+0x2080] ;  /* 0x0020800001087983 */ /* 0x000eea0000300a00 */
[----:B--2---:R-:W-:Y:S01]  /*64620*/  HMMA.16816.F32 R4, R12, R10, R4 ;  /* 0x0000000a0c04723c */ /* 0x004fe20000001804 */
[----:B------:R-:W3:-:S15]  /*64630*/  LDL.LU.64 R10, [R1+0x2088] ;  /* 0x00208800010a7983 */ /* 0x000ede0000300a00 */
[----:B------:R-:W-:-:S03]  /*64640*/  NOP ;  /* 0x0000000000007918 */ /* 0x000fc60000000000 */
[----:B------:R0:W-:Y:S04]  /*64650*/  STL.64 [R1+0x2a0], R4 ;  /* 0x0002a00401007387 */ /* 0x0001e80000100a00 */
[----:B------:R1:W-:Y:S04]  /*64660*/  STL.64 [R1+0x2a8], R6 ;  /* 0x0002a80601007387 */ /* 0x0003e80000100a00 */
[----:B0-----:R-:W2:Y:S04]  /*64670*/  LDL.LU.64 R4, [R1+0x20a0] ;  /* 0x0020a00001047983 */ /* 0x001ea80000300a00 */
[----:B-1----:R-:W2:Y:S04]  /*64680*/  LDL.LU.64 R6, [R1+0x20a8] ;  /* 0x0020a80001067983 */ /* 0x002ea80000300a00 */
[----:B------:R-:W4:Y:S04]  /*64690*/  LDL.LU.64 R18, [R1+0xdba0] ;  /* 0x00dba00001127983 */ /* 0x000f280000300a00 */
[----:B------:R-:W4:Y:S04]  /*646a0*/  LDL.LU.64 R16, [R1+0xdb98] ;  /* 0x00db980001107983 */ /* 0x000f280000300a00 */
        /* <DEDUP_REMOVED lines=38> */
[----:B------:R0:W-:Y:S04]  /*64910*/  STL.64 [R1+0xd9a8], R26 ;  /* 0x00d9a81a01007387 */ /* 0x0001e80000100a00 */
[----:B0-----:R-:W2:Y:S04]  /*64920*/  LDL.LU R26, [R1+0xd8c] ;  /* 0x000d8c00011a7983 */ /* 0x001ea80000300800 */
[----:B------:R-:W2:Y:S04]  /*64930*/  LDL.LU R27, [R1+0xd88] ;  /* 0x000d8800011b7983 */ /* 0x000ea80000300800 */
[----:B------:R0:W-:Y:S04]  /*64940*/  STL.64 [R1+0xd9a0], R24 ;  /* 0x00d9a01801007387 */ /* 0x0001e80000100a00 */
[----:B0-----:R-:W3:Y:S04]  /*64950*/  LDL.LU R24, [R1+0xd84] ;  /* 0x000d840001187983 */ /* 0x001ee80000300800 */
[----:B------:R-:W3:Y:S04]  /*64960*/  LDL.LU R25, [R1+0xd80] ;  /* 0x000d800001197983 */ /* 0x000ee80000300800 */
[----:B--2---:R-:W-:Y:S04]  /*64970*/  STL.64 [R1+0xdab8], R26 ;  /* 0x00dab81a01007387 */ /* 0x004fe80000100a00 */
[----:B---3--:R0:W-:Y:S02]  /*64980*/  STL.64 [R1+0xdab0], R24 ;  /* 0x00dab01801007387 */ /* 0x0081e40000100a00 */
[----:B0-----:R-:W-:Y:S02]  /*64990*/  HMMA.16816.F32 R24, R12, R22, R8 ;  /* 0x000000160c18723c */ /* 0x001fe40000001808 */
[----:B------:R-:W2:-:S15]  /*649a0*/  LDL.LU.64 R8, [R1+0x20e0] ;  /* 0x0020e00001087983 */ /* 0x000e9e0000300a00 */
[----:B------:R-:W-:Y:S02]  /*649b0*/  NOP ;  /* 0x0000000000007918 */ /* 0x000fe40000000000 */
[----:B------:R-:W-:Y:S04]  /*649c0*/  STL.64 [R1+0x220], R24 ;  /* 0x0002201801007387 */ /* 0x000fe80000100a00 */
[----:B------:R-:W-:Y:S04]  /*649d0*/  STL.64 [R1+0x228], R26 ;  /* 0x0002281a01007387 */ /* 0x000fe80000100a00 */
[----:B------:R-:W3:Y:S01]  /*649e0*/  LDL.LU.64 R10, [R1+0x20e8] ;  /* 0x0020e800010a7983 */ /* 0x000ee20000300a00 */
[----:B------:R-:W-:-:S15]  /*649f0*/  HMMA.16816.F32 R4, R12, R20, R4 ;  /* 0x000000140c04723c */ /* 0x000fde0000001804 */
[----:B------:R-:W-:-:S04]  /*64a00*/  NOP ;  /* 0x0000000000007918 */ /* 0x000fc80000000000 */
[----:B------:R-:W-:Y:S04]  /*64a10*/  STL.64 [R1+0x210], R4 ;  /* 0x0002100401007387 */ /* 0x000fe80000100a00 */
[----:B------:R-:W-:Y:S04]  /*64a20*/  STL.64 [R1+0x218], R6 ;  /* 0x0002180601007387 */ /* 0x000fe80000100a00 */
[----:B---3--:R-:W-:Y:S04]  /*64a30*/  STL.64 [R1+0xdb08], R10 ;  /* 0x00db080a01007387 */ /* 0x008fe80000100a00 */
[----:B--2---:R0:W-:Y:S04]  /*64a40*/  STL.64 [R1+0xdb00], R8 ;  /* 0x00db000801007387 */ /* 0x0041e80000100a00 */
[----:B0-----:R-:W2:Y:S04]  /*64a50*/  LDL.LU.64 R8, [R1+0x20c0] ;  /* 0x0020c00001087983 */ /* 0x001ea80000300a00 */
[----:B------:R-:W2:Y:S04]  /*64a60*/  LDL.LU.64 R10, [R1+0x20c8] ;  /* 0x0020c800010a7983 */ /* 0x000ea80000300a00 */
[----:B------:R-:W3:Y:S04]  /*64a70*/  LDL.LU.64 R4, [R1+0x2120] ;  /* 0x0021200001047983 */ /* 0x000ee80000300a00 */
[----:B------:R-:W2:Y:S04]  /*64a80*/  LDL.LU.64 R6, [R1+0x2128] ;  /* 0x0021280001067983 */ /* 0x000ea80000300a00 */
[----:B--2---:R-:W-:Y:S04]  /*64a90*/  STL.64 [R1+0xdae8], R6 ;  /* 0x00dae80601007387 */ /* 0x004fe80000100a00 */
[----:B---3--:R0:W-:Y:S04]  /*64aa0*/  STL.64 [R1+0xdae0], R4 ;  /* 0x00dae00401007387 */ /* 0x0081e80000100a00 */
[----:B0-----:R-:W2:Y:S04]  /*64ab0*/  LDL.LU.64 R4, [R1+0x2100] ;  /* 0x0021000001047983 */ /* 0x001ea80000300a00 */
[----:B------:R-:W2:Y:S04]  /*64ac0*/  LDL.LU.64 R6, [R1+0x2108] ;  /* 0x0021080001067983 */ /* 0x000ea80000300a00 */
[----:B------:R-:W3:Y:S04]  /*64ad0*/  LDL.LU.64 R24, [R1+0x2170] ;  /* 0x0021700001187983 */ /* 0x000ee80000300a00 */
[----:B------:R-:W2:Y:S01]  /*64ae0*/  LDL.LU.64 R26, [R1+0x2178] ;  /* 0x00217800011a7983 */ /* 0x000ea20000300a00 */
[C---:B------:R-:W-:Y:S03]  /*64af0*/  HMMA.16816.F32 R8, R12.reuse, R18, R8 ;  /* 0x000000120c08723c */ /* 0x040fe60000001808 */
[----:B--2---:R-:W-:Y:S04]  /*64b00*/  STL.64 [R1+0xdac8], R26 ;  /* 0x00dac81a01007387 */ /* 0x004fe80000100a00 */
[----:B---3--:R0:W-:Y:S04]  /*64b10*/  STL.64 [R1+0xdac0], R24 ;  /* 0x00dac01801007387 */ /* 0x0081e80000100a00 */
[----:B0-----:R-:W2:Y:S04]  /*64b20*/  LDL.LU.64 R24, [R1+0x2140] ;  /* 0x0021400001187983 */ /* 0x001ea80000300a00 */
[----:B------:R-:W2:Y:S04]  /*64b30*/  LDL.LU.64 R26, [R1+0x2148] ;  /* 0x00214800011a7983 */ /* 0x000ea80000300a00 */
[----:B------:R-:W-:Y:S04]  /*64b40*/  STL.64 [R1+0xd988], R22 ;  /* 0x00d9881601007387 */ /* 0x000fe80000100a00 */
[----:B------:R0:W-:Y:S04]  /*64b50*/  STL.64 [R1+0xd980], R20 ;  /* 0x00d9801401007387 */ /* 0x0001e80000100a00 */
[----:B0-----:R-:W3:Y:S04]  /*64b60*/  LDL.LU R20, [R1+0xd4c] ;  /* 0x000d4c0001147983 */ /* 0x001ee80000300800 */
[----:B------:R-:W3:Y:S04]  /*64b70*/  LDL.LU R21, [R1+0xd48] ;  /* 0x000d480001157983 */ /* 0x000ee80000300800 */
[----:B------:R-:W-:Y:S04]  /*64b80*/  STL.64 [R1+0x200], R8 ;  /* 0x0002000801007387 */ /* 0x000fe80000100a00 */
[----:B------:R0:W-:Y:S04]  /*64b90*/  STL.64 [R1+0x208], R10 ;  /* 0x0002080a01007387 */ /* 0x0001e80000100a00 */
[----:B0-----:R-:W4:Y:S04]  /*64ba0*/  LDL.LU.64 R10, [R1+0xdb08] ;  /* 0x00db0800010a7983 */ /* 0x001f280000300a00 */
[----:B------:R-:W4:Y:S02]  /*64bb0*/  LDL.LU.64 R8, [R1+0xdb00] ;  /* 0x00db000001087983 */ /* 0x000f240000300a00 */
[----:B----4-:R-:W-:-:S15]  /*64bc0*/  HMMA.16816.F32 R8, R12, R16, R8 ;  /* 0x000000100c08723c */ /* 0x010fde0000001808 */
[----:B------:R-:W-:-:S04]  /*64bd0*/  NOP ;  /* 0x0000000000007918 */ /* 0x000fc80000000000 */
[----:B------:R-:W-:Y:S04]  /*64be0*/  STL.64 [R1+0x1f0], R8 ;  /* 0x0001f00801007387 */ /* 0x000fe80000100a00 */
[----:B------:R0:W-:Y:S04]  /*64bf0*/  STL.64 [R1+0x1f8], R10 ;  /* 0x0001f80a01007387 */ /* 0x0001e80000100a00 */
[----:B0-----:R-:W4:Y:S04]  /*64c00*/  LDL.LU.64 R10, [R1+0xdaf8] ;  /* 0x00daf800010a7983 */ /* 0x001f280000300a00 */
[----:B------:R-:W2:Y:S04]  /*64c10*/  LDL.LU.64 R8, [R1+0xdaf0] ;  /* 0x00daf00001087983 */ /* 0x000ea80000300a00 */
[----:B------:R0:W-:Y:S04]  /*64c20*/  STL.64 [R1+0xd968], R18 ;  /* 0x00d9681201007387 */ /* 0x0001e80000100a00 */
[----:B0-----:R-:W2:Y:S04]  /*64c30*/  LDL.LU R18, [R1+0xd44] ;  /* 0x000d440001127983 */ /* 0x001ea80000300800 */
[----:B------:R-:W2:Y:S04]  /*64c40*/  LDL.LU R19, [R1+0xd40] ;  /* 0x000d400001137983 */ /* 0x000ea80000300800 */
[----:B------:R-:W-:Y:S01]  /*64c50*/  STL.64 [R1+0xd960], R16 ;  /* 0x00d9601001007387 */ /* 0x000fe20000100a00 */
[----:B----4-:R-:W-:-:S15]  /*64c60*/  HMMA.16816.F32 R4, R12, R10, R4 ;  /* 0x0000000a0c04723c */ /* 0x010fde0000001804 */
[----:B------:R-:W-:-:S04]  /*64c70*/  NOP ;  /* 0x0000000000007918 */ /* 0x000fc80000000000 */
        /* <DEDUP_REMOVED lines=9> */
[----:B------:R-:W4:Y:S04]  /*64d10*/  LDL.LU.64 R4, [R1+0xdad0] ;  /* 0x00dad00001047983 */ /* 0x000f280000300a00 */
[----:B------:R-:W-:Y:S04]  /*64d20*/  STL.64 [R1+0xd948], R10 ;  /* 0x00d9480a01007387 */ /* 0x000fe80000100a00 */
[----:B------:R0:W-:Y:S04]  /*64d30*/  STL.64 [R1+0xd940], R8 ;  /* 0x00d9400801007387 */ /* 0x0001e80000100a00 */
[----:B0-----:R-:W3:Y:S04]  /*64d40*/  LDL.LU.64 R8, [R1+0x2160] ;  /* 0x0021600001087983 */ /* 0x001ee80000300a00 */
[----:B------:R-:W3:Y:S01]  /*64d50*/  LDL.LU.64 R10, [R1+0x2168] ;  /* 0x00216800010a7983 */ /* 0x000ee20000300a00 */
[----:B--2---:R-:W-:-:S15]  /*64d60*/  HMMA.16816.F32 R24, R12, R6, R24 ;  /* 0x000000060c18723c */ /* 0x004fde0000001818 */
[----:B------:R-:W-:-:S04]  /*64d70*/  NOP ;  /* 0x0000000000007918 */ /* 0x000fc80000000000 */
[----:B------:R-:W-:Y:S04]  /*64d80*/  STL.64 [R1+0x1c0], R24 ;  /* 0x0001c01801007387 */ /* 0x000fe80000100a00 */
[----:B------:R0:W-:Y:S04]  /*64d90*/  STL.64 [R1+0x1c8], R26 ;  /* 0x0001c81a01007387 */ /* 0x0001e80000100a00 */
[----:B0-----:R-:W4:Y:S04]  /*64da0*/  LDL.LU.64 R26, [R1+0xdac8] ;  /* 0x00dac800011a7983 */ /* 0x001f280000300a00 */
[----:B------:R-:W4:Y:S04]  /*64db0*/  LDL.LU.64 R24, [R1+0xdac0] ;  /* 0x00dac00001187983 */ /* 0x000f280000300a00 */
[----:B------:R-:W-:Y:S04]  /*64dc0*/  STL [R1+0xd92c], R6 ;  /* 0x00d92c0601007387 */ /* 0x000fe80000100800 */
[----:B------:R-:W-:Y:S01]  /*64dd0*/  STL [R1+0xd928], R7 ;  /* 0x00d9280701007387 */ /* 0x000fe20000100800 */
[----:B----4-:R-:W-:-:S15]  /*64de0*/  HMMA.16816.F32 R24, R12, R4, R24 ;  /* 0x000000040c18723c */ /* 0x010fde0000001818 */
[----:B------:R-:W-:-:S04]  /*64df0*/  NOP ;  /* 0x0000000000007918 */ /* 0x000fc80000000000 */
[----:B------:R-:W-:Y:S04]  /*64e00*/  STL.64 [R1+0x1b0], R24 ;  /* 0x0001b01801007387 */ /* 0x000fe80000100a00 */
[----:B------:R0:W-:Y:S04]  /*64e10*/  STL.64 [R1+0x1b8], R26 ;  /* 0x0001b81a01007387 */ /* 0x0001e80000100a00 */
[----:B0-----:R-:W2:Y:S04]  /*64e20*/  LDL.LU.64 R26, [R1+0xdab8] ;  /* 0x00dab800011a7983 */ /* 0x001ea80000300a00 */
[----:B------:R-:W4:Y:S04]  /*64e30*/  LDL.LU.64 R24, [R1+0xdab0] ;  /* 0x00dab00001187983 */ /* 0x000f280000300a00 */
[----:B------:R-:W4:Y:S04]  /*64e40*/  LDL.64 R22, [R1+0x98] ;  /* 0x0000980001167983 */ /* 0x000f280000100a00 */
[----:B------:R-:W-:Y:S04]  /*64e50*/  STL [R1+0xd924], R4 ;  /* 0x00d9240401007387 */ /* 0x000fe80000100800 */
[----:B------:R3:W-:Y:S02]  /*64e60*/  STL [R1+0xd920], R5 ;  /* 0x00d9200501007387 */ /* 0x0007e40000100800 */
[----:B---3--:R-:W-:Y:S02]  /*64e70*/  HMMA.16816.F32 R4, R12, R2, R8 ;  /* 0x000000020c04723c */ /* 0x008fe40000001808 */
[----:B------:R0:W-:Y:S04]  /*64e80*/  STL [R1+0xd934], R2 ;  /* 0x00d9340201007387 */ /* 0x0001e80000100800 */
[----:B------:R1:W-:Y:S01]  /*64e90*/  STL [R1+0xd930], R3 ;  /* 0x00d9300301007387 */ /* 0x0003e20000100800 */
[----:B------:R-:W-:-:S12]  /*64ea0*/  IMAD R12, R19, 0x100, R18 ;  /* 0x00000100130c7824 */ /* 0x000fd800078e0212 */
[----:B------:R-:W-:Y:S04]  /*64eb0*/  STL.64 [R1+0xa0], R4 ;  /* 0x0000a00401007387 */ /* 0x000fe80000100a00 */
[----:B------:R-:W-:Y:S04]  /*64ec0*/  STL.64 [R1+0xa8], R6 ;  /* 0x0000a80601007387 */ /* 0x000fe80000100a00 */
[----:B------:R-:W3:Y:S04]  /*64ed0*/  LDL R8, [R1+0x90] ;  /* 0x0000900001087983 */ /* 0x000ee80000100800 */
[----:B------:R-:W3:Y:S01]  /*64ee0*/  LDL R9, [R1+0x94] ;  /* 0x0000940001097983 */ /* 0x000ee20000100800 */
[----:B--2---:R-:W-:-:S03]  /*64ef0*/  IMAD R15, R27, 0x100, R26 ;  /* 0x000001001b0f7824 */ /* 0x004fc600078e021a */
[----:B------:R-:W2:Y:S01]  /*64f00*/  LDL R26, [R1+0x20] ;  /* 0x00002000011a7983 */ /* 0x000ea20000100800 */
[----:B----4-:R-:W-:-:S03]  /*64f10*/  IMAD R14, R25, 0x100, R24 ;  /* 0x00000100190e7824 */ /* 0x010fc600078e0218 */
[----:B------:R-:W2:Y:S01]  /*64f20*/  LDL R27, [R1+0x24] ;  /* 0x00002400011b7983 */ /* 0x000ea20000100800 */
[----:B------:R-:W-:-:S03]  /*64f30*/  IMAD.MOV.U32 R25, RZ, RZ, R0 ;  /* 0x000000ffff197224 */ /* 0x000fc600078e0000 */
[----:B------:R-:W4:Y:S04]  /*64f40*/  LDL R24, [R1+0x28] ;  /* 0x0000280001187983 */ /* 0x000f280000100800 */
[----:B------:R-:W2:Y:S04]  /*64f50*/  LDL.LU R0, [R1+0xdaa8] ;  /* 0x00daa80001007983 */ /* 0x000ea80000300800 */
[----:B------:R-:W2:Y:S04]  /*64f60*/  LDL.64 R18, [R1+0x68] ;  /* 0x0000680001127983 */ /* 0x000ea80000100a00 */
[----:B------:R-:W3:Y:S04]  /*64f70*/  LDL.64 R16, [R1+0x70] ;  /* 0x0000700001107983 */ /* 0x000ee80000100a00 */
[----:B0-----:R-:W3:Y:S04]  /*64f80*/  LDL R2, [R1+0x78] ;  /* 0x0000780001027983 */ /* 0x001ee80000100800 */
[----:B-1----:R-:W3:Y:S04]  /*64f90*/  LDL R3, [R1+0x7c] ;  /* 0x00007c0001037983 */ /* 0x002ee80000100800 */
[----:B------:R-:W3:Y:S04]  /*64fa0*/  LDL.64 R10, [R1+0x88] ;  /* 0x00008800010a7983 */ /* 0x000ee80000100a00 */
[----:B--2---:R0:W-:Y:S04]  /*64fb0*/  STL.64 [R1+0xda90], R18 ;  /* 0x00da901201007387 */ /* 0x0041e80000100a00 */
[----:B0-----:R-:W2:Y:S04]  /*64fc0*/  LDL R18, [R1+0x80] ;  /* 0x0000800001127983 */ /* 0x001ea80000100800 */
[----:B------:R-:W2:Y:S04]  /*64fd0*/  LDL.LU.64 R4, [R1+0x21c0] ;  /* 0x0021c00001047983 */ /* 0x000ea80000300a00 */
[----:B------:R-:W2:Y:S04]  /*64fe0*/  LDL.LU.64 R6, [R1+0x21c8] ;  /* 0x0021c80001067983 */ /* 0x000ea80000300a00 */
[----:B---3--:R-:W-:Y:S04]  /*64ff0*/  STL.64 [R1+0xda88], R16 ;  /* 0x00da881001007387 */ /* 0x008fe80000100a00 */
[----:B------:R-:W-:Y:S04]  /*65000*/  STL.64 [R1+0xda08], R26 ;  /* 0x00da081a01007387 */ /* 0x000fe80000100a00 */
[----:B----4-:R0:W-:Y:S04]  /*65010*/  STL.64 [R1+0xda00], R24 ;  /* 0x00da001801007387 */ /* 0x0101e80000100a00 */
[----:B0-----:R-:W3:Y:S04]  /*65020*/  LDL.LU.64 R24, [R1+0x21b0] ;  /* 0x0021b00001187983 */ /* 0x001ee80000300a00 */
[----:B------:R-:W3:Y:S01]  /*65030*/  LDL.LU.64 R26, [R1+0x21b8] ;  /* 0x0021b800011a7983 */ /* 0x000ee20000300a00 */
[----:B------:R-:W-:Y:S01]  /*65040*/  IMAD R13, R21, 0x100, R20 ;  /* 0x00000100150d7824 */ /* 0x000fe200078e0214 */
[----:B------:R-:W-:-:S02]  /*65050*/  F2FP.F16.E4M3.UNPACK_B R12, R12 ;  /* 0x0000000cff0c723e */ /* 0x000fc400020006ff */
[----:B------:R-:W-:Y:S02]  /*65060*/  F2FP.F16.E4M3.UNPACK_B R14, R14 ;  /* 0x0000000eff0e723e */ /* 0x000fe400020006ff */
[----:B------:R-:W-:Y:S02]  /*65070*/  F2FP.F16.E4M3.UNPACK_B R13, R13 ;  /* 0x0000000dff0d723e */ /* 0x000fe400020006ff */
[----:B------:R-:W-:Y:S01]  /*65080*/  F2FP.F16.E4M3.UNPACK_B R15, R15 ;  /* 0x0000000fff0f723e */ /* 0x000fe200020006ff */
[----:B------:R-:W-:Y:S02]  /*65090*/  IMAD.MOV.U32 R19, RZ, RZ, R0 ;  /* 0x000000ffff137224 */ /* 0x000fe400078e0000 */
[----:B------:R-:W-:-:S04]  /*650a0*/  IMAD.MOV.U32 R0, RZ, RZ, R23 ;  /* 0x000000ffff007224 */ /* 0x000fc800078e0017 */
[----:B---3--:R-:W-:Y:S01]  /*650b0*/  HMMA.16816.F32 R24, R12, R22, R24 ;  /* 0x000000160c18723c */ /* 0x008fe20000001818 */
[----:B------:R-:W3:-:S15]  /*650c0*/  LDL R22, [R1+0x30] ;  /* 0x0000300001167983 */ /* 0x000ede0000100800 */
[----:B------:R-:W-:-:S03]  /*650d0*/  NOP ;  /* 0x0000000000007918 */ /* 0x000fc60000000000 */
[----:B------:R-:W-:Y:S04]  /*650e0*/  STL.64 [R1+0x1a0], R24 ;  /* 0x0001a01801007387 */ /* 0x000fe80000100a00 */
[----:B------:R-:W-:Y:S04]  /*650f0*/  STL.64 [R1+0x1a8], R26 ;  /* 0x0001a81a01007387 */ /* 0x000fe80000100a00 */
[----:B------:R-:W3:Y:S04]  /*65100*/  LDL R23, [R1+0x34] ;  /* 0x0000340001177983 */ /* 0x000ee80000100800 */
[----:B------:R-:W4:Y:S04]  /*65110*/  LDL R20, [R1+0x38] ;  /* 0x0000380001147983 */ /* 0x000f280000100800 */
[----:B------:R-:W4:Y:S01]  /*65120*/  LDL R21, [R1+0x3c] ;  /* 0x00003c0001157983 */ /* 0x000f220000100800 */
[----:B--2---:R-:W-:Y:S03]  /*65130*/  HMMA.16816.F32 R4, R12, R8, R4 ;  /* 0x000000080c04723c */ /* 0x004fe60000001804 */
[----:B---3--:R0:W-:Y:S04]  /*65140*/  STL.64 [R1+0xda18], R22 ;  /* 0x00da181601007387 */ /* 0x0081e80000100a00 */
[----:B----4-:R-:W-:Y:S04]  /*65150*/  STL.64 [R1+0xda10], R20 ;  /* 0x00da101401007387 */ /* 0x010fe80000100a00 */
[----:B------:R-:W-:Y:S04]  /*65160*/  STL [R1+0xd908], R0 ;  /* 0x00d9080001007387 */ /* 0x000fe80000100800 */
[----:B0-----:R-:W2:Y:S04]  /*65170*/  LDL R22, [R1+0x40] ;  /* 0x0000400001167983 */ /* 0x001ea80000100800 */
[----:B------:R-:W-:Y:S04]  /*65180*/  STL.64 [R1+0x190], R4 ;  /* 0x0001900401007387 */ /* 0x000fe80000100a00 */
[----:B------:R-:W-:Y:S04]  /*65190*/  STL.64 [R1+0x198], R6 ;  /* 0x0001980601007387 */ /* 0x000fe80000100a00 */
[----:B------:R-:W2:Y:S04]  /*651a0*/  LDL R23, [R1+0x44] ;  /* 0x0000440001177983 */ /* 0x000ea80000100800 */
[----:B------:R-:W3:Y:S04]  /*651b0*/  LDL.LU.64 R24, [R1+0x2220] ;  /* 0x0022200001187983 */ /* 0x000ee80000300a00 */
[----:B------:R-:W4:Y:S04]  /*651c0*/  LDL.LU.64 R26, [R1+0x2228] ;  /* 0x00222800011a7983 */ /* 0x000f280000300a00 */
[----:B----4-:R-:W-:Y:S04]  /*651d0*/  STL.64 [R1+0xdaa0], R26 ;  /* 0x00daa01a01007387 */ /* 0x010fe80000100a00 */
[----:B---3--:R0:W-:Y:S04]  /*651e0*/  STL.64 [R1+0xda98], R24 ;  /* 0x00da981801007387 */ /* 0x0081e80000100a00 */
[----:B0-----:R-:W3:Y:S04]  /*651f0*/  LDL.LU.64 R24, [R1+0x2200] ;  /* 0x0022000001187983 */ /* 0x001ee80000300a00 */
[----:B------:R-:W3:Y:S04]  /*65200*/  LDL.LU.64 R26, [R1+0x2208] ;  /* 0x00220800011a7983 */ /* 0x000ee80000300a00 */
[----:B------:R-:W4:Y:S04]  /*65210*/  LDL.LU.64 R4, [R1+0x2240] ;  /* 0x0022400001047983 */ /* 0x000f280000300a00 */
[----:B------:R-:W4:Y:S04]  /*65220*/  LDL.LU.64 R6, [R1+0x2248] ;  /* 0x0022480001067983 */ /* 0x000f280000300a00 */
[----:B--2---:R0:W-:Y:S04]  /*65230*/  STL.64 [R1+0xda30], R22 ;  /* 0x00da301601007387 */ /* 0x0041e80000100a00 */
[----:B------:R-:W2:Y:S04]  /*65240*/  LDL.LU.64 R20, [R1+0x21e0] ;  /* 0x0021e00001147983 */ /* 0x000ea80000300a00 */
[----:B0-----:R-:W2:Y:S01]  /*65250*/  LDL.LU.64 R22, [R1+0x21e8] ;  /* 0x0021e80001167983 */ /* 0x001ea20000300a00 */
[----:B------:R-:W-:-:S03]  /*65260*/  IMAD.MOV.U32 R0, RZ, RZ, R11 ;  /* 0x000000ffff007224 */ /* 0x000fc600078e000b */
[----:B------:R-:W3:Y:S01]  /*65270*/  LDL.LU.64 R8, [R1+0x2260] ;  /* 0x0022600001087983 */ /* 0x000ee20000300a00 */
[----:B--2---:R-:W-:-:S15]  /*65280*/  HMMA.16816.F32 R20, R12, R10, R20 ;  /* 0x0000000a0c14723c */ /* 0x004fde0000001814 */
[----:B------:R-:W-:-:S04]  /*65290*/  NOP ;  /* 0x0000000000007918 */ /* 0x000fc80000000000 */
[----:B------:R0:W-:Y:S04]  /*652a0*/  STL.64 [R1+0x180], R20 ;  /* 0x0001801401007387 */ /* 0x0001e80000100a00 */
[----:B------:R1:W-:Y:S04]  /*652b0*/  STL.64 [R1+0x188], R22 ;  /* 0x0001881601007387 */ /* 0x0003e80000100a00 */
[----:B------:R-:W2:Y:S04]  /*652c0*/  LDL.LU.64 R10, [R1+0x2268] ;  /* 0x00226800010a7983 */ /* 0x000ea80000300a00 */
[----:B0-----:R-:W2:Y:S04]  /*652d0*/  LDL R20, [R1+0x48] ;  /* 0x0000480001147983 */ /* 0x001ea80000100800 */
[----:B-1----:R-:W2:Y:S04]  /*652e0*/  LDL.64 R22, [R1+0x50] ;  /* 0x0000500001167983 */ /* 0x002ea80000100a00 */
[----:B------:R-:W4:Y:S01]  /*652f0*/  LDL R21, [R1+0x4c] ;  /* 0x00004c0001157983 */ /* 0x000f220000100800 */
[C---:B---3--:R-:W-:Y:S03]  /*65300*/  HMMA.16816.F32 R16, R12.reuse, R18, R24 ;  /* 0x000000120c10723c */ /* 0x048fe60000001818 */
[----:B--2---:R0:W-:Y:S04]  /*65310*/  STL.64 [R1+0xda60], R22 ;  /* 0x00da601601007387 */ /* 0x0041e80000100a00 */
[----:B0-----:R-:W2:Y:S04]  /*65320*/  LDL R22, [R1+0x58] ;  /* 0x0000580001167983 */ /* 0x001ea80000100800 */
[----:B------:R-:W2:Y:S04]  /*65330*/  LDL R23, [R1+0x5c] ;  /* 0x00005c0001177983 */ /* 0x000ea80000100800 */
[----:B----4-:R-:W-:Y:S04]  /*65340*/  STL.64 [R1+0xda58], R20 ;  /* 0x00da581401007387 */ /* 0x010fe80000100a00 */
[----:B------:R-:W-:Y:S04]  /*65350*/  STL [R1+0xd938], R0 ;  /* 0x00d9380001007387 */ /* 0x000fe80000100800 */
[----:B------:R-:W3:Y:S04]  /*65360*/  LDL.LU.64 R26, [R1+0xdaa0] ;  /* 0x00daa000011a7983 */ /* 0x000ee80000300a00 */
[----:B------:R-:W3:Y:S04]  /*65370*/  LDL.LU.64 R24, [R1+0xda98] ;  /* 0x00da980001187983 */ /* 0x000ee80000300a00 */
[----:B------:R-:W-:Y:S04]  /*65380*/  STL.64 [R1+0x170], R16 ;  /* 0x0001701001007387 */ /* 0x000fe80000100a00 */
[----:B------:R0:W-:Y:S04]  /*65390*/  STL.64 [R1+0x178], R18 ;  /* 0x0001781201007387 */ /* 0x0001e80000100a00 */
[----:B0-----:R-:W4:Y:S04]  /*653a0*/  LDL.LU.64 R18, [R1+0xda90] ;  /* 0x00da900001127983 */ /* 0x001f280000300a00 */
[----:B------:R-:W2:Y:S04]  /*653b0*/  LDL.LU.64 R16, [R1+0xda88] ;  /* 0x00da880001107983 */ /* 0x000ea80000300a00 */
[----:B------:R-:W2:Y:S01]  /*653c0*/  LDL.64 R20, [R1+0x60] ;  /* 0x0000600001147983 */ /* 0x000ea20000100a00 */
[----:B---3--:R-:W-:-:S15]  /*653d0*/  HMMA.16816.F32 R24, R12, R2, R24 ;  /* 0x000000020c18723c */ /* 0x008fde0000001818 */
[----:B------:R-:W-:-:S04]  /*653e0*/  NOP ;  /* 0x0000000000007918 */ /* 0x000fc80000000000 */
[----:B------:R-:W-:Y:S04]  /*653f0*/  STL.64 [R1+0x160], R24 ;  /* 0x0001601801007387 */ /* 0x000fe80000100a00 */
[----:B------:R2:W-:Y:S01]  /*65400*/  STL.64 [R1+0x168], R26 ;  /* 0x0001681a01007387 */ /* 0x0005e20000100a00 */
[C---:B----4-:R-:W-:Y:S08]  /*65410*/  HMMA.16816.F32 R8, R12.reuse, R18, R8 ;  /* 0x000000120c08723c */ /* 0x050ff00000001808 */
[----:B--2---:R-:W-:Y:S01]  /*65420*/  HMMA.16816.F32 R24, R12, R16, R4 ;  /* 0x000000100c18723c */ /* 0x004fe20000001804 */
[----:B------:R-:W-:-:S02]  /*65430*/  IMAD.MOV.U32 R4, RZ, RZ, R16 ;  /* 0x000000ffff047224 */ /* 0x000fc400078e0010 */
[----:B------:R-:W-:Y:S02]  /*65440*/  IMAD.MOV.U32 R6, RZ, RZ, R18 ;  /* 0x000000ffff067224 */ /* 0x000fe400078e0012 */
[----:B------:R-:W-:Y:S02]  /*65450*/  IMAD.MOV.U32 R7, RZ, RZ, R19 ;  /* 0x000000ffff077224 */ /* 0x000fe400078e0013 */
[----:B------:R-:W-:-:S12]  /*65460*/  IMAD.MOV.U32 R5, RZ, RZ, R17 ;  /* 0x000000ffff057224 */ /* 0x000fd800078e0011 */
[----:B------:R-:W-:Y:S04]  /*65470*/  STL.64 [R1+0x150], R24 ;  /* 0x0001501801007387 */ /* 0x000fe80000100a00 */
[----:B------:R-:W-:Y:S04]  /*65480*/  STL.64 [R1+0x158], R26 ;  /* 0x0001581a01007387 */ /* 0x000fe80000100a00 */
[----:B------:R-:W-:Y:S04]  /*65490*/  STL [R1+0xd93c], R4 ;  /* 0x00d93c0401007387 */ /* 0x000fe80000100800 */
[----:B------:R-:W-:Y:S04]  /*654a0*/  STL.64 [R1+0x140], R8 ;  /* 0x0001400801007387 */ /* 0x000fe80000100a00 */
[----:B------:R-:W-:Y:S04]  /*654b0*/  STL.64 [R1+0x148], R10 ;  /* 0x0001480a01007387 */ /* 0x000fe80000100a00 */
[----:B------:R-:W-:Y:S04]  /*654c0*/  STL.64 [R1+0xda50], R6 ;  /* 0x00da500601007387 */ /* 0x000fe80000100a00 */
[----:B------:R0:W-:Y:S04]  /*654d0*/  STL [R1+0xda48], R5 ;  /* 0x00da480501007387 */ /* 0x0001e80000100800 */
        /* <DEDUP_REMOVED lines=9> */
[----:B------:R-:W2:Y:S04]  /*65570*/  LDL.LU.64 R6, [R1+0x2288] ;  /* 0x0022880001067983 */ /* 0x000ea80000300a00 */
[----:B------:R-:W3:Y:S04]  /*65580*/  LDL.LU.64 R24, [R1+0x2310] ;  /* 0x0023100001187983 */ /* 0x000ee80000300a00 */
[----:B------:R-:W4:Y:S04]  /*65590*/  LDL.LU.64 R26, [R1+0x2318] ;  /* 0x00231800011a7983 */ /* 0x000f280000300a00 */
[----:B----4-:R-:W-:Y:S04]  /*655a0*/  STL.64 [R1+0xda28], R26 ;  /* 0x00da281a01007387 */ /* 0x010fe80000100a00 */
[----:B---3--:R0:W-:Y:S04]  /*655b0*/  STL.64 [R1+0xda20], R24 ;  /* 0x00da201801007387 */ /* 0x0081e80000100a00 */
[----:B0-----:R-:W3:Y:S04]  /*655c0*/  LDL.LU.64 R24, [R1+0x22f0] ;  /* 0x0022f00001187983 */ /* 0x001ee80000300a00 */
[----:B------:R-:W4:Y:S01]  /*655d0*/  LDL.LU.64 R26, [R1+0x22f8] ;  /* 0x0022f800011a7983 */ /* 0x000f220000300a00 */
[----:B--2---:R-:W-:Y:S03]  /*655e0*/  HMMA.16816.F32 R4, R12, R20, R4 ;  /* 0x000000140c04723c */ /* 0x004fe60000001804 */
[----:B----4-:R-:W-:Y:S04]  /*655f0*/  STL.64 [R1+0xda40], R26 ;  /* 0x00da401a01007387 */ /* 0x010fe80000100a00 */
[----:B---3--:R0:W-:Y:S04]  /*65600*/  STL.64 [R1+0xda38], R24 ;  /* 0x00da381801007387 */ /* 0x0081e80000100a00 */
[----:B0-----:R-:W2:Y:S04]  /*65610*/  LDL.LU.64 R24, [R1+0x22e0] ;  /* 0x0022e00001187983 */ /* 0x001ea80000300a00 */
[----:B------:R-:W2:Y:S04]  /*65620*/  LDL.LU.64 R26, [R1+0x22e8] ;  /* 0x0022e800011a7983 */ /* 0x000ea80000300a00 */
[----:B------:R-:W3:Y:S04]  /*65630*/  LDL.LU.64 R16, [R1+0x2350] ;  /* 0x0023500001107983 */ /* 0x000ee80000300a00 */
[----:B------:R-:W3:Y:S04]  /*65640*/  LDL.LU.64 R18, [R1+0x2358] ;  /* 0x0023580001127983 */ /* 0x000ee80000300a00 */
[----:B------:R-:W4:Y:S04]  /*65650*/  LDL.LU.64 R8, [R1+0x2370] ;  /* 0x0023700001087983 */ /* 0x000f280000300a00 */
[----:B------:R-:W4:Y:S04]  /*65660*/  LDL.LU.64 R10, [R1+0x2378] ;  /* 0x00237800010a7983 */ /* 0x000f280000300a00 */
[----:B------:R-:W-:Y:S04]  /*65670*/  STL.64 [R1+0x130], R4 ;  /* 0x0001300401007387 */ /* 0x000fe80000100a00 */
[----:B------:R0:W-:Y:S04]  /*65680*/  STL.64 [R1+0x138], R6 ;  /* 0x0001380601007387 */ /* 0x0001e80000100a00 */
[----:B0-----:R-:W2:Y:S04]  /*65690*/  LDL.LU.64 R6, [R1+0xda80] ;  /* 0x00da800001067983 */ /* 0x001ea80000300a00 */
[----:B------:R-:W2:Y:S01]  /*656a0*/  LDL.LU.64 R4, [R1+0xda78] ;  /* 0x00da780001047983 */ /* 0x000ea20000300a00 */
[----:B------:R-:W-:-:S02]  /*656b0*/  IMAD.MOV.U32 R2, RZ, RZ, R20 ;  /* 0x000000ffff027224 */ /* 0x000fc400078e0014 */
[----:B------:R-:W-:Y:S02]  /*656c0*/  IMAD.MOV.U32 R3, RZ, RZ, R21 ;  /* 0x000000ffff037224 */ /* 0x000fe400078e0015 */
[----:B--2---:R-:W-:Y:S01]  /*656d0*/  HMMA.16816.F32 R20, R12, R22, R4 ;  /* 0x000000160c14723c */ /* 0x004fe20000001804 */
[----:B------:R-:W2:Y:S04]  /*656e0*/  LDL.LU.64 R6, [R1+0xda70] ;  /* 0x00da700001067983 */ /* 0x000ea80000300a00 */
[----:B------:R-:W2:-:S14]  /*656f0*/  LDL.LU.64 R4, [R1+0xda68] ;  /* 0x00da680001047983 */ /* 0x000e9c0000300a00 */
[----:B------:R-:W-:Y:S04]  /*65700*/  STL.64 [R1+0x120], R20 ;  /* 0x0001201401007387 */ /* 0x000fe80000100a00 */
[----:B------:R0:W-:Y:S04]  /*65710*/  STL.64 [R1+0x128], R22 ;  /* 0x0001281601007387 */ /* 0x0001e80000100a00 */
[----:B0-----:R-:W2:Y:S04]  /*65720*/  LDL.LU.64 R22, [R1+0xda60] ;  /* 0x00da600001167983 */ /* 0x001ea80000300a00 */
[----:B------:R-:W3:Y:S01]  /*65730*/  LDL.LU.64 R20, [R1+0xda58] ;  /* 0x00da580001147983 */ /* 0x000ee20000300a00 */
[----:B--2---:R-:W-:-:S15]  /*65740*/  HMMA.16816.F32 R4, R12, R22, R4 ;  /* 0x000000160c04723c */ /* 0x004fde0000001804 */
[----:B------:R-:W-:-:S04]  /*65750*/  NOP ;  /* 0x0000000000007918 */ /* 0x000fc80000000000 */
[----:B------:R-:W-:Y:S04]  /*65760*/  STL.64 [R1+0x110], R4 ;  /* 0x0001100401007387 */ /* 0x000fe80000100a00 */
[----:B------:R0:W-:Y:S04]  /*65770*/  STL.64 [R1+0x118], R6 ;  /* 0x0001180601007387 */ /* 0x0001e80000100a00 */
[----:B0-----:R-:W2:Y:S04]  /*65780*/  LDL.LU.64 R6, [R1+0xda50] ;  /* 0x00da500001067983 */ /* 0x001ea80000300a00 */
[----:B------:R-:W4:Y:S01]  /*65790*/  LDL.LU R5, [R1+0xda48] ;  /* 0x00da480001057983 */ /* 0x000f220000300800 */
[----:B------:R-:W-:-:S02]  /*657a0*/  IMAD.MOV.U32 R4, RZ, RZ, R22 ;  /* 0x000000ffff047224 */ /* 0x000fc400078e0016 */
[----:B------:R-:W-:Y:S02]  /*657b0*/  IMAD.MOV.U32 R0, RZ, RZ, R23 ;  /* 0x000000ffff007224 */ /* 0x000fe400078e0017 */
[C---:B---3--:R-:W-:Y:S01]  /*657c0*/  HMMA.16816.F32 R20, R12.reuse, R20, R24 ;  /* 0x000000140c14723c */ /* 0x048fe20000001818 */
[----:B--2---:R-:W-:Y:S04]  /*657d0*/  STL.64 [R1+0xd958], R6 ;  /* 0x00d9580601007387 */ /* 0x004fe80000100a00 */
[----:B----4-:R0:W-:Y:S04]  /*657e0*/  STL.64 [R1+0xd950], R4 ;  /* 0x00d9500401007387 */ /* 0x0101e80000100a00 */
[----:B0-----:R-:W2:Y:S04]  /*657f0*/  LDL.LU.64 R4, [R1+0x2330] ;  /* 0x0023300001047983 */ /* 0x001ea80000300a00 */
[----:B------:R-:W2:Y:S04]  /*65800*/  LDL.LU.64 R6, [R1+0x2338] ;  /* 0x0023380001067983 */ /* 0x000ea80000300a00 */
[----:B------:R-:W3:Y:S04]  /*65810*/  LDL.LU.64 R26, [R1+0xda40] ;  /* 0x00da4000011a7983 */ /* 0x000ee80000300a00 */
[----:B------:R-:W3:Y:S04]  /*65820*/  LDL.LU.64 R24, [R1+0xda38] ;  /* 0x00da380001187983 */ /* 0x000ee80000300a00 */
        /* <DEDUP_REMOVED lines=14> */
[----:B0-----:R-:W3:Y:S04]  /*65910*/  LDL.LU.64 R26, [R1+0xda08] ;  /* 0x00da0800011a7983 */ /* 0x001ee80000300a00 */
[----:B------:R-:W4:Y:S01]  /*65920*/  LDL.LU.64 R24, [R1+0xda00] ;  /* 0x00da000001187983 */ /* 0x000f220000300a00 */
[----:B--2---:R-:W-:-:S15]  /*65930*/  HMMA.16816.F32 R20, R12, R22, R4 ;  /* 0x000000160c14723c */ /* 0x004fde0000001804 */
[----:B------:R-:W-:-:S04]  /*65940*/  NOP ;  /* 0x0000000000007918 */ /* 0x000fc80000000000 */
[----:B------:R-:W-:Y:S04]  /*65950*/  STL.64 [R1+0xd0], R20 ;  /* 0x0000d01401007387 */ /* 0x000fe80000100a00 */
[----:B------:R-:W-:Y:S01]  /*65960*/  STL.64 [R1+0xd8], R22 ;  /* 0x0000d81601007387 */ /* 0x000fe20000100a00 */
[C---:B---3--:R-:W-:Y:S03]  /*65970*/  HMMA.16816.F32 R4, R12.reuse, R26, R8 ;  /* 0x0000001a0c04723c */ /* 0x048fe60000001808 */
[----:B------:R-:W2:Y:S05]  /*65980*/  LDL R10, [R1+0x10] ;  /* 0x00001000010a7983 */ /* 0x000eaa0000100800 */
[----:B----4-:R-:W-:-:S15]  /*65990*/  HMMA.16816.F32 R16, R12, R24, R16 ;  /* 0x000000180c10723c */ /* 0x010fde0000001810 */
[----:B------:R-:W-:-:S04]  /*659a0*/  NOP ;  /* 0x0000000000007918 */ /* 0x000fc80000000000 */
[----:B------:R-:W-:Y:S04]  /*659b0*/  STL.64 [R1+0xc0], R16 ;  /* 0x0000c01001007387 */ /* 0x000fe80000100a00 */
[----:B------:R-:W-:Y:S04]  /*659c0*/  STL.64 [R1+0xc8], R18 ;  /* 0x0000c81201007387 */ /* 0x000fe80000100a00 */
[----:B------:R-:W-:Y:S04]  /*659d0*/  STL.64 [R1+0xc80], R4 ;  /* 0x000c800401007387 */ /* 0x000fe80000100a00 */
[----:B------:R-:W-:Y:S04]  /*659e0*/  STL.64 [R1+0xc88], R6 ;  /* 0x000c880601007387 */ /* 0x000fe80000100a00 */
[----:B------:R-:W2:Y:S04]  /*659f0*/  LDL R11, [R1+0x14] ;  /* 0x00001400010b7983 */ /* 0x000ea80000100800 */
[----:B------:R-:W3:Y:S04]  /*65a00*/  LDL R8, [R1+0x18] ;  /* 0x0000180001087983 */ /* 0x000ee80000100800 */
[----:B------:R-:W3:Y:S04]  /*65a10*/  LDL R9, [R1+0x1c] ;  /* 0x00001c0001097983 */ /* 0x000ee80000100800 */
[----:B--2---:R-:W-:Y:S04]  /*65a20*/  STL.64 [R1+0xd9e8], R10 ;  /* 0x00d9e80a01007387 */ /* 0x004fe80000100a00 */
[----:B------:R-:W2:Y:S04]  /*65a30*/  LDL.LU.64 R24, [R1+0x2410] ;  /* 0x0024100001187983 */ /* 0x000ea80000300a00 */
[----:B------:R-:W4:Y:S04]  /*65a40*/  LDL.LU.64 R26, [R1+0x2418] ;  /* 0x00241800011a7983 */ /* 0x000f280000300a00 */
[----:B----4-:R0:W-:Y:S04]  /*65a50*/  STL.64 [R1+0xd9b8], R26 ;  /* 0x00d9b81a01007387 */ /* 0x0101e80000100a00 */
[----:B0-----:R-:W4:Y:S04]  /*65a60*/  LDL R26, [R1] ;  /* 0x00000000011a7983 */ /* 0x001f280000100800 */
[----:B------:R-:W4:Y:S04]  /*65a70*/  LDL R27, [R1+0x4] ;  /* 0x00000400011b7983 */ /* 0x000f280000100800 */
[----:B--2---:R0:W-:Y:S04]  /*65a80*/  STL.64 [R1+0xd9b0], R24 ;  /* 0x00d9b01801007387 */ /* 0x0041e80000100a00 */
[----:B0-----:R-:W2:Y:S04]  /*65a90*/  LDL R24, [R1+0x8] ;  /* 0x0000080001187983 */ /* 0x001ea80000100800 */
[----:B------:R-:W2:Y:S04]  /*65aa0*/  LDL R25, [R1+0xc] ;  /* 0x00000c0001197983 */ /* 0x000ea80000100800 */
[----:B------:R-:W2:Y:S04]  /*65ab0*/  LDL.LU.64 R4, [R1+0x23b0] ;  /* 0x0023b00001047983 */ /* 0x000ea80000300a00 */
[----:B------:R-:W2:Y:S04]  /*65ac0*/  LDL.LU.64 R6, [R1+0x23b8] ;  /* 0x0023b80001067983 */ /* 0x000ea80000300a00 */
[----:B--2---:R-:W-:Y:S04]  /*65ad0*/  STL.64 [R1+0xd9f8], R6 ;  /* 0x00d9f80601007387 */ /* 0x004fe80000100a00 */
[----:B------:R0:W-:Y:S04]  /*65ae0*/  STL.64 [R1+0xd9f0], R4 ;  /* 0x00d9f00401007387 */ /* 0x0001e80000100a00 */
[----:B0-----:R-:W3:Y:S04]  /*65af0*/  LDL.LU.64 R4, [R1+0x2390] ;  /* 0x0023900001047983 */ /* 0x001ee80000300a00 */
[----:B------:R-:W3:Y:S04]  /*65b00*/  LDL.LU.64 R6, [R1+0x2398] ;  /* 0x0023980001067983 */ /* 0x000ee80000300a00 */
[----:B----4-:R-:W-:Y:S04]  /*65b10*/  STL.64 [R1+0xd9d0], R26 ;  /* 0x00d9d01a01007387 */ /* 0x010fe80000100a00 */
[----:B------:R-:W2:Y:S04]  /*65b20*/  LDL.LU.64 R20, [R1+0x2b80] ;  /* 0x002b800001147983 */ /* 0x000ea80000300a00 */
[----:B------:R-:W4:Y:S04]  /*65b30*/  LDL.LU.64 R22, [R1+0x2b88] ;  /* 0x002b880001167983 */ /* 0x000f280000300a00 */
[----:B----4-:R-:W-:Y:S04]  /*65b40*/  STL.64 [R1+0xd998], R22 ;  /* 0x00d9981601007387 */ /* 0x010fe80000100a00 */
[----:B--2---:R0:W-:Y:S04]  /*65b50*/  STL.64 [R1+0xd990], R20 ;  /* 0x00d9901401007387 */ /* 0x0041e80000100a00 */
[----:B0-----:R-:W2:Y:S04]  /*65b60*/  LDL.LU.64 R20, [R1+0x2b90] ;  /* 0x002b900001147983 */ /* 0x001ea80000300a00 */
[----:B------:R-:W4:Y:S04]  /*65b70*/  LDL.LU.64 R22, [R1+0x2b98] ;  /* 0x002b980001167983 */ /* 0x000f280000300a00 */
[----:B----4-:R-:W-:Y:S04]  /*65b80*/  STL.64 [R1+0xd9c8], R22 ;  /* 0x00d9c81601007387 */ /* 0x010fe80000100a00 */
[----:B--2---:R0:W-:Y:S04]  /*65b90*/  STL.64 [R1+0xd9c0], R20 ;  /* 0x00d9c01401007387 */ /* 0x0041e80000100a00 */
[----:B0-----:R-:W2:Y:S04]  /*65ba0*/  LDL.LU.64 R20, [R1+0x23f0] ;  /* 0x0023f00001147983 */ /* 0x001ea80000300a00 */
[----:B------:R-:W4:Y:S01]  /*65bb0*/  LDL.LU.64 R22, [R1+0x23f8] ;  /* 0x0023f80001167983 */ /* 0x000f220000300a00 */
[C---:B---3--:R-:W-:Y:S03]  /*65bc0*/  HMMA.16816.F32 R8, R12.reuse, R8, R4 ;  /* 0x000000080c08723c */ /* 0x048fe60000001804 */
[----:B----4-:R-:W-:Y:S04]  /*65bd0*/  STL.64 [R1+0xd9e0], R22 ;  /* 0x00d9e01601007387 */ /* 0x010fe80000100a00 */
        /* <DEDUP_REMOVED lines=11> */
[----:B------:R-:W-:Y:S04]  /*65c90*/  STL.64 [R1+0xc90], R8 ;  /* 0x000c900801007387 */ /* 0x000fe80000100a00 */
[----:B------:R0:W-:Y:S04]  /*65ca0*/  STL.64 [R1+0xc98], R10 ;  /* 0x000c980a01007387 */ /* 0x0001e80000100a00 */
[----:B0-----:R-:W4:Y:S01]  /*65cb0*/  LDL.LU.64 R10, [R1+0xd9e8] ;  /* 0x00d9e800010a7983 */ /* 0x001f220000300a00 */
[C---:B--2---:R-:W-:Y:S08]  /*65cc0*/  HMMA.16816.F32 R24, R12.reuse, R24, R20 ;  /* 0x000000180c18723c */ /* 0x044ff00000001814 */
[----:B----4-:R-:W-:Y:S01]  /*65cd0*/  HMMA.16816.F32 R8, R12, R10, R4 ;  /* 0x0000000a0c08723c */ /* 0x010fe20000001804 */
[----:B------:R-:W2:Y:S04]  /*65ce0*/  LDL.LU.64 R4, [R1+0x2b50] ;  /* 0x002b500001047983 */ /* 0x000ea80000300a00 */
[----:B------:R-:W2:-:S14]  /*65cf0*/  LDL.LU.64 R6, [R1+0x2b58] ;  /* 0x002b580001067983 */ /* 0x000e9c0000300a00 */
[----:B------:R0:W-:Y:S04]  /*65d00*/  STL.64 [R1+0xcc0], R8 ;  /* 0x000cc00801007387 */ /* 0x0001e80000100a00 */
[----:B------:R1:W-:Y:S04]  /*65d10*/  STL.64 [R1+0xcc8], R10 ;  /* 0x000cc80a01007387 */ /* 0x0003e80000100a00 */
[----:B0-----:R-:W4:Y:S04]  /*65d20*/  LDL.LU.64 R8, [R1+0x2b40] ;  /* 0x002b400001087983 */ /* 0x001f280000300a00 */
[----:B-1----:R-:W4:Y:S04]  /*65d30*/  LDL.LU.64 R10, [R1+0x2b48] ;  /* 0x002b4800010a7983 */ /* 0x002f280000300a00 */
[----:B------:R-:W2:Y:S04]  /*65d40*/  LDL.LU.64 R22, [R1+0xd9e0] ;  /* 0x00d9e00001167983 */ /* 0x000ea80000300a00 */
[----:B------:R-:W2:Y:S04]  /*65d50*/  LDL.LU.64 R20, [R1+0xd9d8] ;  /* 0x00d9d80001147983 */ /* 0x000ea80000300a00 */
        /* <DEDUP_REMOVED lines=20> */
[----:B0-----:R-:W3:Y:S04]  /*65ea0*/  LDL.LU.64 R22, [R1+0xd998] ;  /* 0x00d9980001167983 */ /* 0x001ee80000300a00 */
[----:B------:R-:W3:Y:S02]  /*65eb0*/  LDL.LU.64 R20, [R1+0xd990] ;  /* 0x00d9900001147983 */ /* 0x000ee40000300a00 */
[----:B---3--:R-:W-:-:S15]  /*65ec0*/  HMMA.16816.F32 R20, R12, R24, R20 ;  /* 0x000000180c14723c */ /* 0x008fde0000001814 */
[----:B------:R-:W-:-:S04]  /*65ed0*/  NOP ;  /* 0x0000000000007918 */ /* 0x000fc80000000000 */
[----:B------:R-:W-:Y:S04]  /*65ee0*/  STL.64 [R1+0xdd0], R20 ;  /* 0x000dd01401007387 */ /* 0x000fe80000100a00 */
[----:B------:R0:W-:Y:S04]  /*65ef0*/  STL.64 [R1+0xdd8], R22 ;  /* 0x000dd81601007387 */ /* 0x0001e80000100a00 */
[----:B0-----:R-:W2:Y:S04]  /*65f00*/  LDL.LU.64 R22, [R1+0xd988] ;  /* 0x00d9880001167983 */ /* 0x001ea80000300a00 */
[----:B------:R-:W3:Y:S04]  /*65f10*/  LDL.LU.64 R20, [R1+0xd980] ;  /* 0x00d9800001147983 */ /* 0x000ee80000300a00 */
        /* <DEDUP_REMOVED lines=20> */
[C---:B--2---:R-:W-:Y:S08]  /*66060*/  HMMA.16816.F32 R4, R12.reuse, R18, R4 ;  /* 0x000000120c04723c */ /* 0x044ff00000001804 */
[C---:B----4-:R-:W-:Y:S11]  /*66070*/  HMMA.16816.F32 R8, R12.reuse, R16, R8 ;  /* 0x000000100c08723c */ /* 0x050ff60000001808 */
[----:B------:R-:W-:Y:S04]  /*66080*/  STL.64 [R1+0xe60], R4 ;  /* 0x000e600401007387 */ /* 0x000fe80000100a00 */
[----:B------:R0:W-:Y:S04]  /*66090*/  STL.64 [R1+0xe68], R6 ;  /* 0x000e680601007387 */ /* 0x0001e80000100a00 */
[----:B0-----:R-:W2:Y:S04]  /*660a0*/  LDL.LU.64 R6, [R1+0xd958] ;  /* 0x00d9580001067983 */ /* 0x001ea80000300a00 */
[----:B------:R-:W4:Y:S04]  /*660b0*/  LDL.LU.64 R4, [R1+0xd950] ;  /* 0x00d9500001047983 */ /* 0x000f280000300a00 */
[----:B------:R-:W-:Y:S04]  /*660c0*/  STL.64 [R1+0xe90], R8 ;  /* 0x000e900801007387 */ /* 0x000fe80000100a00 */
[----:B------:R0:W-:Y:S04]  /*660d0*/  STL.64 [R1+0xe98], R10 ;  /* 0x000e980a01007387 */ /* 0x0001e80000100a00 */
[----:B0-----:R-:W2:Y:S04]  /*660e0*/  LDL.LU.64 R10, [R1+0xd948] ;  /* 0x00d94800010a7983 */ /* 0x001ea80000300a00 */
[----:B------:R-:W3:Y:S04]  /*660f0*/  LDL.LU.64 R8, [R1+0xd940] ;  /* 0x00d9400001087983 */ /* 0x000ee80000300a00 */
[----:B------:R-:W-:Y:S04]  /*66100*/  STL.64 [R1+0xd768], R18 ;  /* 0x00d7681201007387 */ /* 0x000fe80000100a00 */
[----:B------:R2:W-:Y:S02]  /*66110*/  STL.64 [R1+0xd760], R16 ;  /* 0x00d7601001007387 */ /* 0x0005e40000100a00 */
[----:B--2---:R-:W-:Y:S01]  /*66120*/  HMMA.16816.F32 R16, R12, R10, R24 ;  /* 0x0000000a0c10723c */ /* 0x004fe20000001818 */
[----:B----4-:R-:W-:-:S02]  /*66130*/  IMAD.MOV.U32 R26, RZ, RZ, R4 ;  /* 0x000000ffff1a7224 */ /* 0x010fc400078e0004 */
[----:B------:R-:W2:Y:S01]  /*66140*/  LDL.LU R4, [R1+0xd93c] ;  /* 0x00d93c0001047983 */ /* 0x000ea20000300800 */
[----:B------:R-:W-:-:S15]  /*66150*/  IMAD.MOV.U32 R27, RZ, RZ, R0 ;  /* 0x000000ffff1b7224 */ /* 0x000fde00078e0000 */
[----:B------:R-:W-:Y:S04]  /*66160*/  STL.64 [R1+0xea0], R16 ;  /* 0x000ea01001007387 */ /* 0x000fe80000100a00 */
[----:B------:R3:W-:Y:S04]  /*66170*/  STL.64 [R1+0xea8], R18 ;  /* 0x000ea81201007387 */ /* 0x0007e80000100a00 */
[----:B------:R-:W4:Y:S04]  /*66180*/  LDL.LU R0, [R1+0xd938] ;  /* 0x00d9380001007983 */ /* 0x000f280000300800 */
[----:B------:R-:W2:Y:S01]  /*66190*/  LDL.64 R24, [R1+0x58] ;  /* 0x0000580001187983 */ /* 0x000ea20000100a00 */
[----:B---3--:R-:W-:Y:S03]  /*661a0*/  HMMA.16816.F32 R16, R12, R8, R20 ;  /* 0x000000080c10723c */ /* 0x008fe60000001814 */
[----:B------:R-:W-:Y:S04]  /*661b0*/  STL.64 [R1+0xd868], R26 ;  /* 0x00d8681a01007387 */ /* 0x000fe80000100a00 */
[----:B--2---:R0:W-:Y:S04]  /*661c0*/  STL.64 [R1+0xd860], R24 ;  /* 0x00d8601801007387 */ /* 0x0041e80000100a00 */
[----:B0-----:R-:W2:Y:S04]  /*661d0*/  LDL.LU R24, [R1+0x1524] ;  /* 0x0015240001187983 */ /* 0x001ea80000300800 */
[----:B------:R-:W2:Y:S04]  /*661e0*/  LDL.LU R25, [R1+0x1520] ;  /* 0x0015200001197983 */ /* 0x000ea80000300800 */
[----:B------:R-:W-:Y:S04]  /*661f0*/  STL.64 [R1+0xed0], R16 ;  /* 0x000ed01001007387 */ /* 0x000fe80000100a00 */
[----:B------:R-:W-:Y:S04]  /*66200*/  STL.64 [R1+0xed8], R18 ;  /* 0x000ed81201007387 */ /* 0x000fe80000100a00 */
[----:B------:R-:W3:Y:S04]  /*66210*/  LDL.LU R26, [R1+0x152c] ;  /* 0x00152c00011a7983 */ /* 0x000ee80000300800 */
[----:B------:R-:W3:Y:S01]  /*66220*/  LDL.LU R27, [R1+0x1528] ;  /* 0x00152800011b7983 */ /* 0x000ee20000300800 */
[----:B------:R-:W-:-:S02]  /*66230*/  IMAD.MOV.U32 R22, RZ, RZ, R2 ;  /* 0x000000ffff167224 */ /* 0x000fc400078e0002 */
[----:B------:R-:W-:Y:S02]  /*66240*/  IMAD.MOV.U32 R23, RZ, RZ, R3 ;  /* 0x000000ffff177224 */ /* 0x000fe400078e0003 */
[----:B------:R-:W-:Y:S02]  /*66250*/  IMAD.MOV.U32 R20, RZ, RZ, R6 ;  /* 0x000000ffff147224 */ /* 0x000fe400078e0006 */
[----:B------:R-:W-:Y:S01]  /*66260*/  IMAD.MOV.U32 R21, RZ, RZ, R7 ;  /* 0x000000ffff157224 */ /* 0x000fe200078e0007 */
[----:B---3--:R-:W-:Y:S04]  /*66270*/  STL.64 [R1+0xd918], R26 ;  /* 0x00d9181a01007387 */ /* 0x008fe80000100a00 */
[----:B--2---:R0:W-:Y:S04]  /*66280*/  STL.64 [R1+0xd910], R24 ;  /* 0x00d9101801007387 */ /* 0x0041e80000100a00 */
[----:B0-----:R-:W2:Y:S04]  /*66290*/  LDL.LU.64 R24, [R1+0x2b10] ;  /* 0x002b100001187983 */ /* 0x001ea80000300a00 */
[----:B------:R-:W2:Y:S04]  /*662a0*/  LDL.LU.64 R26, [R1+0x2b18] ;  /* 0x002b1800011a7983 */ /* 0x000ea80000300a00 */
[----:B------:R-:W3:Y:S04]  /*662b0*/  LDL.LU R16, [R1+0x1564] ;  /* 0x0015640001107983 */ /* 0x000ee80000300800 */
[----:B------:R-:W3:Y:S04]  /*662c0*/  LDL.LU R17, [R1+0x1560] ;  /* 0x0015600001117983 */ /* 0x000ee80000300800 */
[----:B------:R-:W2:Y:S04]  /*662d0*/  LDL.LU R2, [R1+0xd934] ;  /* 0x00d9340001027983 */ /* 0x000ea80000300800 */
[----:B------:R-:W2:Y:S04]  /*662e0*/  LDL.LU R3, [R1+0xd930] ;  /* 0x00d9300001037983 */ /* 0x000ea80000300800 */
[----:B------:R-:W2:Y:S04]  /*662f0*/  LDL.LU R18, [R1+0x156c] ;  /* 0x00156c0001127983 */ /* 0x000ea80000300800 */
[----:B------:R-:W2:Y:S04]  /*66300*/  LDL.LU R19, [R1+0x1568] ;  /* 0x0015680001137983 */ /* 0x000ea80000300800 */
[----:B------:R-:W2:Y:S04]  /*66310*/  LDL.LU R6, [R1+0xd92c] ;  /* 0x00d92c0001067983 */ /* 0x000ea80000300800 */
[----:B------:R-:W2:Y:S04]  /*66320*/  LDL.LU R7, [R1+0xd928] ;  /* 0x00d9280001077983 */ /* 0x000ea80000300800 */
[----:B------:R0:W-:Y:S02]  /*66330*/  STL.64 [R1+0xd878], R22 ;  /* 0x00d8781601007387 */ /* 0x0001e40000100a00 */
[----:B0-----:R-:W-:-:S02]  /*66340*/  IMAD.MOV.U32 R22, RZ, RZ, R4 ;  /* 0x000000ffff167224 */ /* 0x001fc400078e0004 */
[----:B------:R-:W3:Y:S01]  /*66350*/  LDL.LU R4, [R1+0xd924] ;  /* 0x00d9240001047983 */ /* 0x000ee20000300800 */
[----:B------:R-:W-:-:S03]  /*66360*/  IMAD.MOV.U32 R23, RZ, RZ, R5 ;  /* 0x000000ffff177224 */ /* 0x000fc600078e0005 */
[----:B------:R-:W3:Y:S04]  /*66370*/  LDL.LU R5, [R1+0xd920] ;  /* 0x00d9200001057983 */ /* 0x000ee80000300800 */
[----:B------:R-:W-:Y:S04]  /*66380*/  STL.64 [R1+0xd870], R20 ;  /* 0x00d8701401007387 */ /* 0x000fe80000100a00 */
        /* <DEDUP_REMOVED lines=8> */
[----:B0-----:R-:W2:Y:S04]  /*66410*/  LDL.LU.64 R26, [R1+0xd918] ;  /* 0x00d91800011a7983 */ /* 0x001ea80000300a00 */
[----:B------:R-:W2:Y:S04]  /*66420*/  LDL.LU.64 R24, [R1+0xd910] ;  /* 0x00d9100001187983 */ /* 0x000ea80000300a00 */
[----:B------:R-:W2:Y:S04]  /*66430*/  LDL.64 R20, [R1+0x78] ;  /* 0x0000780001147983 */ /* 0x000ea80000100a00 */
[----:B------:R-:W-:Y:S04]  /*66440*/  STL.64 [R1+0xd8a8], R22 ;  /* 0x00d8a81601007387 */ /* 0x000fe80000100a00 */
[----:B--2---:R0:W-:Y:S04]  /*66450*/  STL.64 [R1+0xd8a0], R20 ;  /* 0x00d8a01401007387 */ /* 0x0041e80000100a00 */
[----:B0-----:R-:W3:Y:S04]  /*66460*/  LDL.LU.64 R20, [R1+0x2b00] ;  /* 0x002b000001147983 */ /* 0x001ee80000300a00 */
[----:B------:R-:W3:Y:S02]  /*66470*/  LDL.LU.64 R22, [R1+0x2b08] ;  /* 0x002b080001167983 */ /* 0x000ee40000300a00 */
[----:B---3--:R-:W-:-:S15]  /*66480*/  HMMA.16816.F32 R20, R12, R4, R20 ;  /* 0x000000040c14723c */ /* 0x008fde0000001814 */
[----:B------:R-:W-:-:S04]  /*66490*/  NOP ;  /* 0x0000000000007918 */ /* 0x000fc80000000000 */
[----:B------:R-:W-:Y:S04]  /*664a0*/  STL.64 [R1+0xf00], R20 ;  /* 0x000f001401007387 */ /* 0x000fe80000100a00 */
[----:B------:R0:W-:Y:S04]  /*664b0*/  STL.64 [R1+0xf08], R22 ;  /* 0x000f081601007387 */ /* 0x0001e80000100a00 */
[----:B0-----:R-:W2:Y:S04]  /*664c0*/  LDL R22, [R1+0x80] ;  /* 0x0000800001167983 */ /* 0x001ea80000100800 */
[----:B------:R-:W2:Y:S01]  /*664d0*/  LDL R23, [R1+0x84] ;  /* 0x0000840001177983 */ /* 0x000ea20000100800 */
[----:B----4-:R-:W-:-:S03]  /*664e0*/  IMAD.MOV.U32 R21, RZ, RZ, R0 ;  /* 0x000000ffff157224 */ /* 0x010fc600078e0000 */
[----:B--2---:R-:W-:Y:S04]  /*664f0*/  STL.64 [R1+0xd8c0], R22 ;  /* 0x00d8c01601007387 */ /* 0x004fe80000100a00 */
[----:B------:R-:W-:Y:S04]  /*66500*/  STL.64 [R1+0xd728], R6 ;  /* 0x00d7280601007387 */ /* 0x000fe80000100a00 */
[----:B------:R0:W-:Y:S04]  /*66510*/  STL.64 [R1+0xd720], R4 ;  /* 0x00d7200401007387 */ /* 0x0001e80000100a00 */
[----:B------:R-:W2:Y:S01]  /*66520*/  LDL R20, [R1+0x88] ;  /* 0x0000880001147983 */ /* 0x000ea20000100800 */
[----:B0-----:R-:W-:-:S15]  /*66530*/  HMMA.16816.F32 R4, R12, R2, R8 ;  /* 0x000000020c04723c */ /* 0x001fde0000001808 */
[----:B------:R-:W-:-:S04]  /*66540*/  NOP ;  /* 0x0000000000007918 */ /* 0x000fc80000000000 */
[----:B------:R-:W-:Y:S04]  /*66550*/  STL.64 [R1+0xef0], R4 ;  /* 0x000ef00401007387 */ /* 0x000fe80000100a00 */
[----:B------:R-:W-:Y:S04]  /*66560*/  STL.64 [R1+0xef8], R6 ;  /* 0x000ef80601007387 */ /* 0x000fe80000100a00 */
[----:B------:R-:W3:Y:S04]  /*66570*/  LDL.LU R0, [R1+0xd908] ;  /* 0x00d9080001007983 */ /* 0x000ee80000300800 */
[----:B--2---:R0:W-:Y:S04]  /*66580*/  STL.64 [R1+0xd8d8], R20 ;  /* 0x00d8d81401007387 */ /* 0x0041e80000100a00 */
[----:B------:R-:W-:Y:S04]  /*66590*/  STL [R1+0xd70c], R2 ;  /* 0x00d70c0201007387 */ /* 0x000fe80000100800 */
[----:B------:R-:W-:Y:S04]  /*665a0*/  STL [R1+0xd708], R3 ;  /* 0x00d7080301007387 */ /* 0x000fe80000100800 */
[----:B------:R-:W2:Y:S04]  /*665b0*/  LDL R22, [R1+0x90] ;  /* 0x0000900001167983 */ /* 0x000ea80000100800 */
[----:B------:R-:W2:Y:S01]  /*665c0*/  LDL R23, [R1+0x94] ;  /* 0x0000940001177983 */ /* 0x000ea20000100800 */
[----:B------:R-:W-:-:S02]  /*665d0*/  IMAD R12, R25, 0x100, R24 ;  /* 0x00000100190c7824 */ /* 0x000fc400078e0218 */
[----:B------:R-:W-:Y:S01]  /*665e0*/  IMAD R13, R27, 0x100, R26 ;  /* 0x000001001b0d7824 */ /* 0x000fe200078e021a */
[----:B--2---:R-:W-:Y:S04]  /*665f0*/  STL.64 [R1+0xd8f0], R22 ;  /* 0x00d8f01601007387 */ /* 0x004fe80000100a00 */
[----:B0-----:R-:W2:Y:S04]  /*66600*/  LDL R20, [R1+0x98] ;  /* 0x0000980001147983 */ /* 0x001ea80000100800 */
[----:B------:R-:W4:Y:S04]  /*66610*/  LDL.LU.64 R24, [R1+0x2a90] ;  /* 0x002a900001187983 */ /* 0x000f280000300a00 */
[----:B------:R-:W2:Y:S04]  /*66620*/  LDL.LU.64 R26, [R1+0x2a98] ;  /* 0x002a9800011a7983 */ /* 0x000ea80000300a00 */
[----:B--2---:R-:W-:Y:S04]  /*66630*/  STL.64 [R1+0xd888], R26 ;  /* 0x00d8881a01007387 */ /* 0x004fe80000100a00 */
[----:B----4-:R0:W-:Y:S04]  /*66640*/  STL.64 [R1+0xd880], R24 ;  /* 0x00d8801801007387 */ /* 0x0101e80000100a00 */
[----:B0-----:R-:W2:Y:S04]  /*66650*/  LDL.LU.64 R24, [R1+0x2aa0] ;  /* 0x002aa00001187983 */ /* 0x001ea80000300a00 */
        /* <DEDUP_REMOVED lines=17> */
[----:B------:R-:W-:-:S02]  /*66770*/  IMAD R14, R17, 0x100, R16 ;  /* 0x00000100110e7824 */ /* 0x000fc400078e0210 */
[----:B------:R-:W-:Y:S01]  /*66780*/  IMAD R15, R19, 0x100, R18 ;  /* 0x00000100130f7824 */ /* 0x000fe200078e0212 */
[----:B------:R-:W-:Y:S01]  /*66790*/  F2FP.F16.E4M3.UNPACK_B R12, R12 ;  /* 0x0000000cff0c723e */ /* 0x000fe200020006ff */
[----:B----4-:R-:W-:Y:S04]  /*667a0*/  STL.64 [R1+0xd900], R26 ;  /* 0x00d9001a01007387 */ /* 0x010fe80000100a00 */
[----:B--2---:R0:W-:Y:S04]  /*667b0*/  STL.64 [R1+0xd8f8], R24 ;  /* 0x00d8f81801007387 */ /* 0x0041e80000100a00 */
[----:B0-----:R-:W2:Y:S04]  /*667c0*/  LDL.LU.64 R24, [R1+0x2af0] ;  /* 0x002af00001187983 */ /* 0x001ea80000300a00 */
[----:B------:R-:W2:Y:S01]  /*667d0*/  LDL.LU.64 R26, [R1+0x2af8] ;  /* 0x002af800011a7983 */ /* 0x000ea20000300a00 */
[----:B---3--:R-:W-:Y:S01]  /*667e0*/  IMAD.MOV.U32 R21, RZ, RZ, R0 ;  /* 0x000000ffff157224 */ /* 0x008fe200078e0000 */
        /* <DEDUP_REMOVED lines=12> */
[----:B------:R-:W-:Y:S04]  /*668b0*/  STL.64 [R1+0xf10], R20 ;  /* 0x000f101401007387 */ /* 0x000fe80000100a00 */
[----:B------:R0:W-:Y:S04]  /*668c0*/  STL.64 [R1+0xf18], R22 ;  /* 0x000f181601007387 */ /* 0x0001e80000100a00 */
[----:B0-----:R-:W2:Y:S02]  /*668d0*/  LDL.LU.64 R22, [R1+0xd8f0] ;  /* 0x00d8f00001167983 */ /* 0x001ea40000300a00 */
[----:B--2---:R-:W-:Y:S02]  /*668e0*/  HMMA.16816.F32 R20, R12, R22, R24 ;  /* 0x000000160c14723c */ /* 0x004fe40000001818 */
[----:B------:R-:W2:Y:S04]  /*668f0*/  LDL.LU.64 R26, [R1+0xd8e8] ;  /* 0x00d8e800011a7983 */ /* 0x000ea80000300a00 */
[----:B------:R-:W2:-:S13]  /*66900*/  LDL.LU.64 R24, [R1+0xd8e0] ;  /* 0x00d8e00001187983 */ /* 0x000e9a0000300a00 */
        /* <DEDUP_REMOVED lines=41> */
[----:B----4-:R-:W-:Y:S01]  /*66ba0*/  HMMA.16816.F32 R8, R12, R24, R8 ;  /* 0x000000180c08723c */ /* 0x010fe20000001808 */
[----:B------:R-:W-:-:S07]  /*66bb0*/  IMAD.MOV.U32 R0, RZ, RZ, R25 ;  /* 0x000000ffff007224 */ /* 0x000fce00078e0019 */
[C---:B--2---:R-:W-:Y:S11]  /*66bc0*/  HMMA.16816.F32 R4, R12.reuse, R26, R4 ;  /* 0x0000001a0c04723c */ /* 0x044ff60000001804 */
[----:B------:R-:W-:Y:S04]  /*66bd0*/  STL.64 [R1+0xf90], R8 ;  /* 0x000f900801007387 */ /* 0x000fe80000100a00 */
[----:B------:R-:W-:Y:S04]  /*66be0*/  STL.64 [R1+0xf98], R10 ;  /* 0x000f980a01007387 */ /* 0x000fe80000100a00 */
[----:B------:R-:W2:Y:S04]  /*66bf0*/  LDL.LU.64 R24, [R1+0x29b0] ;  /* 0x0029b00001187983 */ /* 0x000ea80000300a00 */
[----:B------:R-:W3:Y:S04]  /*66c00*/  LDL.LU.64 R26, [R1+0x29b8] ;  /* 0x0029b800011a7983 */ /* 0x000ee80000300a00 */
[----:B------:R-:W-:Y:S04]  /*66c10*/  STL.64 [R1+0xfa0], R4 ;  /* 0x000fa00401007387 */ /* 0x000fe80000100a00 */
[----:B------:R-:W-:Y:S04]  /*66c20*/  STL.64 [R1+0xfa8], R6 ;  /* 0x000fa80601007387 */ /* 0x000fe80000100a00 */
        /* <DEDUP_REMOVED lines=75> */
[----:B------:R-:W-:Y:S04]  /*670e0*/  STL.64 [R1+0xfc0], R8 ;  /* 0x000fc00801007387 */ /* 0x000fe80000100a00 */
[----:B------:R0:W-:Y:S04]  /*670f0*/  STL.64 [R1+0xfc8], R10 ;  /* 0x000fc80a01007387 */ /* 0x0001e80000100a00 */
[----:B0-----:R-:W3:Y:S04]  /*67100*/  LDL.LU.64 R10, [R1+0xd848] ;  /* 0x00d84800010a7983 */ /* 0x001ee80000300a00 */
[----:B------:R-:W2:Y:S01]  /*67110*/  LDL.LU.64 R8, [R1+0x2980] ;  /* 0x0029800001087983 */ /* 0x000ea20000300a00 */
[C---:B----4-:R-:W-:Y:S08]  /*67120*/  HMMA.16816.F32 R24, R12.reuse, R24, R16 ;  /* 0x000000180c18723c */ /* 0x050ff00000001810 */
[----:B---3--:R-:W-:Y:S01]  /*67130*/  HMMA.16816.F32 R4, R12, R10, R4 ;  /* 0x0000000a0c04723c */ /* 0x008fe20000001804 */
[----:B------:R-:W3:-:S15]  /*67140*/  LDL.LU.64 R10, [R1+0x2988] ;  /* 0x00298800010a7983 */ /* 0x000ede0000300a00 */
[----:B------:R-:W-:-:S03]  /*67150*/  NOP ;  /* 0x0000000000007918 */ /* 0x000fc60000000000 */
        /* <DEDUP_REMOVED lines=58> */
[C---:B--2---:R-:W-:Y:S08]  /*67500*/  HMMA.16816.F32 R16, R12.reuse, R26, R16 ;  /* 0x0000001a0c10723c */ /* 0x044ff00000001810 */
[C---:B---3--:R-:W-:Y:S11]  /*67510*/  HMMA.16816.F32 R20, R12.reuse, R24, R20 ;  /* 0x000000180c14723c */ /* 0x048ff60000001814 */
        /* <DEDUP_REMOVED lines=14> */
[----:B------:R0:W-:Y:S04]  /*67600*/  STL.64 [R1+0x1100], R8 ;  /* 0x0011000801007387 */ /* 0x0001e80000100a00 */
[----:B------:R1:W-:Y:S04]  /*67610*/  STL.64 [R1+0x1108], R10 ;  /* 0x0011080a01007387 */ /* 0x0003e80000100a00 */
[----:B0-----:R-:W2:Y:S04]  /*67620*/  LDL.LU.64 R8, [R1+0x2950] ;  /* 0x0029500001087983 */ /* 0x001ea80000300a00 */
[----:B-1----:R-:W2:Y:S04]  /*67630*/  LDL.LU.64 R10, [R1+0x2958] ;  /* 0x00295800010a7983 */ /* 0x002ea80000300a00 */
[----:B------:R0:W-:Y:S04]  /*67640*/  STL.64 [R1+0x1110], R4 ;  /* 0x0011100401007387 */ /* 0x0001e80000100a00 */
[----:B------:R1:W-:Y:S04]  /*67650*/  STL.64 [R1+0x1118], R6 ;  /* 0x0011180601007387 */ /* 0x0003e80000100a00 */
[----:B0-----:R-:W4:Y:S04]  /*67660*/  LDL.LU.64 R4, [R1+0x2930] ;  /* 0x0029300001047983 */ /* 0x001f280000300a00 */
[----:B-1----:R-:W2:Y:S01]  /*67670*/  LDL.LU.64 R6, [R1+0x2938] ;  /* 0x0029380001067983 */ /* 0x002ea20000300a00 */
[C---:B---3--:R-:W-:Y:S03]  /*67680*/  HMMA.16816.F32 R24, R12.reuse, R18, R24 ;  /* 0x000000120c18723c */ /* 0x048fe60000001818 */
[----:B--2---:R-:W-:Y:S04]  /*67690*/  STL.64 [R1+0xd738], R6 ;  /* 0x00d7380601007387 */ /* 0x004fe80000100a00 */
[----:B----4-:R0:W-:Y:S04]  /*676a0*/  STL.64 [R1+0xd730], R4 ;  /* 0x00d7300401007387 */ /* 0x0101e80000100a00 */
[----:B0-----:R-:W2:Y:S04]  /*676b0*/  LDL.LU.64 R4, [R1+0x2940] ;  /* 0x0029400001047983 */ /* 0x001ea80000300a00 */
[----:B------:R-:W2:Y:S04]  /*676c0*/  LDL.LU.64 R6, [R1+0x2948] ;  /* 0x0029480001067983 */ /* 0x000ea80000300a00 */
[----:B------:R-:W-:Y:S04]  /*676d0*/  STL.64 [R1+0xd620], R22 ;  /* 0x00d6201601007387 */ /* 0x000fe80000100a00 */
[----:B------:R0:W-:Y:S04]  /*676e0*/  STL.64 [R1+0xd618], R20 ;  /* 0x00d6181401007387 */ /* 0x0001e80000100a00 */
[----:B0-----:R-:W3:Y:S04]  /*676f0*/  LDL.LU.64 R20, [R1+0x2910] ;  /* 0x0029100001147983 */ /* 0x001ee80000300a00 */
[----:B------:R-:W4:Y:S01]  /*67700*/  LDL.LU.64 R22, [R1+0x2918] ;  /* 0x0029180001167983 */ /* 0x000f220000300a00 */
[C---:B------:R-:W-:Y:S03]  /*67710*/  HMMA.16816.F32 R8, R12.reuse, R16, R8 ;  /* 0x000000100c08723c */ /* 0x040fe60000001808 */
[----:B------:R-:W-:Y:S04]  /*67720*/  STL.64 [R1+0x1130], R24 ;  /* 0x0011301801007387 */ /* 0x000fe80000100a00 */
[----:B------:R-:W-:Y:S04]  /*67730*/  STL.64 [R1+0x1138], R26 ;  /* 0x0011381a01007387 */ /* 0x000fe80000100a00 */
[----:B----4-:R-:W-:Y:S04]  /*67740*/  STL.64 [R1+0xd718], R22 ;  /* 0x00d7181601007387 */ /* 0x010fe80000100a00 */
[----:B---3--:R0:W-:Y:S04]  /*67750*/  STL.64 [R1+0xd710], R20 ;  /* 0x00d7101401007387 */ /* 0x0081e80000100a00 */
[----:B0-----:R-:W3:Y:S04]  /*67760*/  LDL.LU.64 R20, [R1+0x2920] ;  /* 0x0029200001147983 */ /* 0x001ee80000300a00 */
[----:B------:R-:W3:Y:S04]  /*67770*/  LDL.LU.64 R22, [R1+0x2928] ;  /* 0x0029280001167983 */ /* 0x000ee80000300a00 */
[----:B------:R-:W4:Y:S04]  /*67780*/  LDL.LU R24, [R1+0x15ac] ;  /* 0x0015ac0001187983 */ /* 0x000f280000300800 */
[----:B------:R-:W4:Y:S04]  /*67790*/  LDL.LU R25, [R1+0x15a8] ;  /* 0x0015a80001197983 */ /* 0x000f280000300800 */
[----:B------:R-:W-:Y:S04]  /*677a0*/  STL.64 [R1+0x1150], R8 ;  /* 0x0011500801007387 */ /* 0x000fe80000100a00 */
[----:B------:R0:W-:Y:S04]  /*677b0*/  STL.64 [R1+0x1158], R10 ;  /* 0x0011580a01007387 */ /* 0x0001e80000100a00 */
[----:B0-----:R-:W2:Y:S04]  /*677c0*/  LDL.LU.64 R10, [R1+0xd748] ;  /* 0x00d74800010a7983 */ /* 0x001ea80000300a00 */
[----:B------:R-:W3:Y:S04]  /*677d0*/  LDL.LU.64 R8, [R1+0xd740] ;  /* 0x00d7400001087983 */ /* 0x000ee80000300a00 */
[----:B------:R0:W-:Y:S04]  /*677e0*/  STL.64 [R1+0xd610], R18 ;  /* 0x00d6101201007387 */ /* 0x0001e80000100a00 */
[----:B0-----:R-:W3:Y:S04]  /*677f0*/  LDL.LU R18, [R1+0x15a4] ;  /* 0x0015a40001127983 */ /* 0x001ee80000300800 */
[----:B------:R-:W3:Y:S04]  /*67800*/  LDL.LU R19, [R1+0x15a0] ;  /* 0x0015a00001137983 */ /* 0x000ee80000300800 */
[----:B------:R-:W-:Y:S01]  /*67810*/  STL.64 [R1+0xd608], R16 ;  /* 0x00d6081001007387 */ /* 0x000fe20000100a00 */
        /* <DEDUP_REMOVED lines=12> */
[----:B------:R0:W-:Y:S04]  /*678e0*/  STL.64 [R1+0xd5f0], R10 ;  /* 0x00d5f00a01007387 */ /* 0x0001e80000100a00 */
[----:B0-----:R-:W3:Y:S04]  /*678f0*/  LDL.LU R10, [R1+0x158c] ;  /* 0x00158c00010a7983 */ /* 0x001ee80000300800 */
[----:B------:R-:W3:Y:S04]  /*67900*/  LDL.LU R11, [R1+0x1588] ;  /* 0x00158800010b7983 */ /* 0x000ee80000300800 */
[----:B------:R0:W-:Y:S04]  /*67910*/  STL.64 [R1+0xd5e8], R8 ;  /* 0x00d5e80801007387 */ /* 0x0001e80000100a00 */
[----:B0-----:R-:W3:Y:S04]  /*67920*/  LDL.LU R8, [R1+0x1584] ;  /* 0x0015840001087983 */ /* 0x001ee80000300800 */
[----:B------:R-:W3:Y:S01]  /*67930*/  LDL.LU R9, [R1+0x1580] ;  /* 0x0015800001097983 */ /* 0x000ee20000300800 */
        /* <DEDUP_REMOVED lines=9> */
[----:B------:R0:W-:Y:S02]  /*679d0*/  STL.64 [R1+0x1238], R22 ;  /* 0x0012381601007387 */ /* 0x0001e40000100a00 */
[----:B0-----:R-:W-:Y:S02]  /*679e0*/  IMAD.MOV.U32 R22, RZ, RZ, R2 ;  /* 0x000000ffff167224 */ /* 0x001fe400078e0002 */
[----:B------:R-:W2:Y:S01]  /*679f0*/  LDL.LU R2, [R1+0xd70c] ;  /* 0x00d70c0001027983 */ /* 0x000ea20000300800 */
[----:B------:R-:W-:-:S03]  /*67a00*/  IMAD.MOV.U32 R23, RZ, RZ, R3 ;  /* 0x000000ffff177224 */ /* 0x000fc600078e0003 */
[----:B------:R-:W2:Y:S04]  /*67a10*/  LDL.LU R3, [R1+0xd708] ;  /* 0x00d7080001037983 */ /* 0x000ea80000300800 */
[----:B------:R-:W3:Y:S04]  /*67a20*/  LDL R20, [R1+0x80] ;  /* 0x0000800001147983 */ /* 0x000ee80000100800 */
[----:B------:R-:W3:Y:S04]  /*67a30*/  LDL R21, [R1+0x84] ;  /* 0x0000840001157983 */ /* 0x000ee80000100800 */
[----:B------:R-:W2:Y:S04]  /*67a40*/  LDL.64 R26, [R1+0x88] ;  /* 0x00008800011a7983 */ /* 0x000ea80000100a00 */
[----:B------:R-:W-:Y:S04]  /*67a50*/  STL.64 [R1+0xd6c0], R22 ;  /* 0x00d6c01601007387 */ /* 0x000fe80000100a00 */
[----:B---3--:R0:W-:Y:S04]  /*67a60*/  STL.64 [R1+0xd6d0], R20 ;  /* 0x00d6d01401007387 */ /* 0x0081e80000100a00 */
[----:B0-----:R-:W2:Y:S04]  /*67a70*/  LDL.LU.64 R20, [R1+0x28c0] ;  /* 0x0028c00001147983 */ /* 0x001ea80000300a00 */
[----:B------:R-:W2:Y:S04]  /*67a80*/  LDL.LU.64 R22, [R1+0x28c8] ;  /* 0x0028c80001167983 */ /* 0x000ea80000300a00 */
[----:B------:R-:W-:Y:S04]  /*67a90*/  STL.64 [R1+0xd5e0], R6 ;  /* 0x00d5e00601007387 */ /* 0x000fe80000100a00 */
[----:B------:R2:W-:Y:S04]  /*67aa0*/  STL.64 [R1+0xd5d8], R4 ;  /* 0x00d5d80401007387 */ /* 0x0005e80000100a00 */
[----:B------:R-:W3:Y:S01]  /*67ab0*/  LDL.64 R16, [R1+0x70] ;  /* 0x0000700001107983 */ /* 0x000ee20000100a00 */
[----:B--2---:R-:W-:Y:S01]  /*67ac0*/  HMMA.16816.F32 R4, R12, R2, R20 ;  /* 0x000000020c04723c */ /* 0x004fe20000001814 */
[----:B------:R-:W-:-:S02]  /*67ad0*/  IMAD R12, R9, 0x100, R8 ;  /* 0x00000100090c7824 */ /* 0x000fc400078e0208 */
[----:B---3--:R-:W-:-:S15]  /*67ae0*/  STL.64 [R1+0xd6c8], R16 ;  /* 0x00d6c81001007387 */ /* 0x008fde0000100a00 */
[----:B------:R-:W-:Y:S01]  /*67af0*/  NOP ;  /* 0x0000000000007918 */ /* 0x000fe20000000000 */
[----:B------:R-:W-:Y:S04]  /*67b00*/  STL.64 [R1+0x1200], R4 ;  /* 0x0012000401007387 */ /* 0x000fe80000100a00 */
[----:B------:R-:W-:Y:S04]  /*67b10*/  STL.64 [R1+0x1208], R6 ;  /* 0x0012080601007387 */ /* 0x000fe80000100a00 */
[----:B------:R0:W-:Y:S04]  /*67b20*/  STL [R1+0xd5c4], R2 ;  /* 0x00d5c40201007387 */ /* 0x0001e80000100800 */
[----:B------:R1:W-:Y:S04]  /*67b30*/  STL [R1+0xd5c0], R3 ;  /* 0x00d5c00301007387 */ /* 0x0003e80000100800 */
[----:B------:R-:W2:Y:S04]  /*67b40*/  LDL R8, [R1+0x68] ;  /* 0x0000680001087983 */ /* 0x000ea80000100800 */
[----:B0-----:R-:W3:Y:S04]  /*67b50*/  LDL R2, [R1+0x90] ;  /* 0x0000900001027983 */ /* 0x001ee80000100800 */
[----:B-1----:R-:W3:Y:S04]  /*67b60*/  LDL R3, [R1+0x94] ;  /* 0x0000940001037983 */ /* 0x002ee80000100800 */
[----:B------:R-:W2:Y:S04]  /*67b70*/  LDL R9, [R1+0x6c] ;  /* 0x00006c0001097983 */ /* 0x000ea80000100800 */
[----:B------:R-:W2:Y:S04]  /*67b80*/  LDL.LU.64 R20, [R1+0x28e0] ;  /* 0x0028e00001147983 */ /* 0x000ea80000300a00 */
[----:B------:R-:W2:Y:S04]  /*67b90*/  LDL.LU.64 R22, [R1+0x28e8] ;  /* 0x0028e80001167983 */ /* 0x000ea80000300a00 */
[----:B--2---:R-:W-:Y:S04]  /*67ba0*/  STL.64 [R1+0xd6e0], R22 ;  /* 0x00d6e01601007387 */ /* 0x004fe80000100a00 */
[----:B------:R0:W-:Y:S04]  /*67bb0*/  STL.64 [R1+0xd6d8], R20 ;  /* 0x00d6d81401007387 */ /* 0x0001e80000100a00 */
[----:B0-----:R-:W2:Y:S04]  /*67bc0*/  LDL.LU.64 R20, [R1+0x28f0] ;  /* 0x0028f00001147983 */ /* 0x001ea80000300a00 */
[----:B------:R-:W2:Y:S01]  /*67bd0*/  LDL.LU.64 R22, [R1+0x28f8] ;  /* 0x0028f80001167983 */ /* 0x000ea20000300a00 */
[----:B----4-:R-:W-:-:S03]  /*67be0*/  IMAD R15, R25, 0x100, R24 ;  /* 0x00000100190f7824 */ /* 0x010fc600078e0218 */
[----:B--2---:R0:W-:Y:S04]  /*67bf0*/  STL.64 [R1+0xd6f0], R22 ;  /* 0x00d6f01601007387 */ /* 0x0041e80000100a00 */
[----:B0-----:R-:W2:Y:S04]  /*67c00*/  LDL R22, [R1+0x98] ;  /* 0x0000980001167983 */ /* 0x001ea80000100800 */
[----:B------:R-:W2:Y:S04]  /*67c10*/  LDL R23, [R1+0x9c] ;  /* 0x00009c0001177983 */ /* 0x000ea80000100800 */
[----:B------:R-:W-:Y:S04]  /*67c20*/  STL.64 [R1+0xd6e8], R20 ;  /* 0x00d6e81401007387 */ /* 0x000fe80000100a00 */
[----:B------:R-:W4:Y:S01]  /*67c30*/  LDL R24, [R1+0x58] ;  /* 0x0000580001187983 */ /* 0x000f220000100800 */
[----:B------:R-:W-:-:S03]  /*67c40*/  IMAD.MOV.U32 R25, RZ, RZ, R0 ;  /* 0x000000ffff197224 */ /* 0x000fc600078e0000 */
[----:B------:R-:W-:Y:S01]  /*67c50*/  STL.64 [R1+0xd700], R26 ;  /* 0x00d7001a01007387 */ /* 0x000fe20000100a00 */
[----:B------:R-:W-:Y:S02]  /*67c60*/  IMAD R14, R19, 0x100, R18 ;  /* 0x00000100130e7824 */ /* 0x000fe400078e0212 */
[----:B------:R-:W-:Y:S01]  /*67c70*/  IMAD R13, R11, 0x100, R10 ;  /* 0x000001000b0d7824 */ /* 0x000fe200078e020a */
[----:B----4-:R0:W-:Y:S04]  /*67c80*/  STL.64 [R1+0xd6f8], R24 ;  /* 0x00d6f81801007387 */ /* 0x0101e80000100a00 */
[----:B0-----:R-:W2:Y:S04]  /*67c90*/  LDL.LU.64 R24, [R1+0x2900] ;  /* 0x0029000001187983 */ /* 0x001ea80000300a00 */
[----:B------:R-:W2:Y:S04]  /*67ca0*/  LDL.LU.64 R26, [R1+0x2908] ;  /* 0x00290800011a7983 */ /* 0x000ea80000300a00 */
[----:B------:R-:W4:Y:S04]  /*67cb0*/  LDL.LU.64 R16, [R1+0x28d0] ;  /* 0x0028d00001107983 */ /* 0x000f280000300a00 */
[----:B------:R-:W4:Y:S04]  /*67cc0*/  LDL.LU.64 R18, [R1+0x28d8] ;  /* 0x0028d80001127983 */ /* 0x000f280000300a00 */
[----:B------:R-:W3:Y:S04]  /*67cd0*/  LDL.LU.64 R4, [R1+0x28b0] ;  /* 0x0028b00001047983 */ /* 0x000ee80000300a00 */
[----:B------:R-:W3:Y:S04]  /*67ce0*/  LDL.LU.64 R6, [R1+0x28b8] ;  /* 0x0028b80001067983 */ /* 0x000ee80000300a00 */
[----:B------:R-:W3:Y:S01]  /*67cf0*/  LDL.64 R10, [R1+0x60] ;  /* 0x00006000010a7983 */ /* 0x000ee20000100a00 */
[----:B------:R-:W-:-:S02]  /*67d00*/  F2FP.F16.E4M3.UNPACK_B R12, R12 ;  /* 0x0000000cff0c723e */ /* 0x000fc400020006ff */
[----:B------:R-:W-:Y:S02]  /*67d10*/  F2FP.F16.E4M3.UNPACK_B R13, R13 ;  /* 0x0000000dff0d723e */ /* 0x000fe400020006ff */
[----:B------:R-:W-:Y:S02]  /*67d20*/  F2FP.F16.E4M3.UNPACK_B R14, R14 ;  /* 0x0000000eff0e723e */ /* 0x000fe400020006ff */
[----:B------:R-:W-:-:S07]  /*67d30*/  F2FP.F16.E4M3.UNPACK_B R15, R15 ;  /* 0x0000000fff0f723e */ /* 0x000fce00020006ff */
[C---:B--2---:R-:W-:Y:S01]  /*67d40*/  HMMA.16816.F32 R20, R12.reuse, R22, R24 ;  /* 0x000000160c14723c */ /* 0x044fe20000001818 */
[----:B---3--:R-:W-:Y:S04]  /*67d50*/  STL.64 [R1+0xd6b8], R10 ;  /* 0x00d6b80a01007387 */ /* 0x008fe80000100a00 */
[----:B------:R0:W-:Y:S04]  /*67d60*/  STL.64 [R1+0xd6b0], R8 ;  /* 0x00d6b00801007387 */ /* 0x0001e80000100a00 */
[----:B0-----:R-:W2:Y:S04]  /*67d70*/  LDL.LU.64 R8, [R1+0x28a0] ;  /* 0x0028a00001087983 */ /* 0x001ea80000300a00 */
[----:B------:R-:W2:Y:S04]  /*67d80*/  LDL.LU.64 R10, [R1+0x28a8] ;  /* 0x0028a800010a7983 */ /* 0x000ea80000300a00 */
[----:B------:R-:W3:Y:S04]  /*67d90*/  LDL.LU.64 R26, [R1+0xd700] ;  /* 0x00d70000011a7983 */ /* 0x000ee80000300a00 */
[----:B------:R-:W2:Y:S04]  /*67da0*/  LDL.LU.64 R24, [R1+0xd6f8] ;  /* 0x00d6f80001187983 */ /* 0x000ea80000300a00 */
        /* <DEDUP_REMOVED lines=12> */
[----:B------:R0:W-:Y:S04]  /*67e70*/  STL.64 [R1+0x12e0], R20 ;  /* 0x0012e01401007387 */ /* 0x0001e80000100a00 */
[----:B------:R4:W-:Y:S04]  /*67e80*/  STL.64 [R1+0x12e8], R22 ;  /* 0x0012e81601007387 */ /* 0x0009e80000100a00 */
[----:B0-----:R-:W4:Y:S01]  /*67e90*/  LDL.LU.64 R20, [R1+0xd6d0] ;  /* 0x00d6d00001147983 */ /* 0x001f220000300a00 */
[----:B------:R-:W-:-:S03]  /*67ea0*/  IMAD.MOV.U32 R0, RZ, RZ, R27 ;  /* 0x000000ffff007224 */ /* 0x000fc600078e001b */
[----:B------:R-:W2:Y:S04]  /*67eb0*/  LDL.64 R26, [R1+0x50] ;  /* 0x00005000011a7983 */ /* 0x000ea80000100a00 */
[----:B------:R-:W-:Y:S01]  /*67ec0*/  STL [R1+0xd5b8], R0 ;  /* 0x00d5b80001007387 */ /* 0x000fe20000100800 */
[----:B----4-:R-:W-:Y:S03]  /*67ed0*/  HMMA.16816.F32 R20, R12, R20, R16 ;  /* 0x000000140c14723c */ /* 0x010fe60000001810 */
[----:B------:R-:W3:-:S15]  /*67ee0*/  LDL.LU.64 R16, [R1+0xd6c8] ;  /* 0x00d6c80001107983 */ /* 0x000ede0000300a00 */
[----:B------:R-:W-:Y:S01]  /*67ef0*/  NOP ;  /* 0x0000000000007918 */ /* 0x000fe20000000000 */
[----:B------:R-:W-:Y:S04]  /*67f00*/  STL.64 [R1+0x28c0], R20 ;  /* 0x0028c01401007387 */ /* 0x000fe80000100a00 */
[----:B------:R0:W-:Y:S04]  /*67f10*/  STL.64 [R1+0x28c8], R22 ;  /* 0x0028c81601007387 */ /* 0x0001e80000100a00 */
[----:B0-----:R-:W4:Y:S04]  /*67f20*/  LDL.LU.64 R22, [R1+0xd6c0] ;  /* 0x00d6c00001167983 */ /* 0x001f280000300a00 */
[----:B------:R-:W2:Y:S01]  /*67f30*/  LDL R18, [R1] ;  /* 0x0000000001127983 */ /* 0x000ea20000100800 */
[----:B----4-:R-:W-:-:S15]  /*67f40*/  HMMA.16816.F32 R4, R12, R22, R4 ;  /* 0x000000160c04723c */ /* 0x010fde0000001804 */
[----:B------:R-:W-:-:S04]  /*67f50*/  NOP ;  /* 0x0000000000007918 */ /* 0x000fc80000000000 */
[----:B------:R0:W-:Y:S04]  /*67f60*/  STL.64 [R1+0x28b0], R4 ;  /* 0x0028b00401007387 */ /* 0x0001e80000100a00 */
[----:B------:R1:W-:Y:S04]  /*67f70*/  STL.64 [R1+0x28b8], R6 ;  /* 0x0028b80601007387 */ /* 0x0003e80000100a00 */
[----:B------:R-:W2:Y:S01]  /*67f80*/  LDL R19, [R1+0x4] ;  /* 0x0000040001137983 */ /* 0x000ea20000100800 */
[----:B---3--:R-:W-:Y:S03]  /*67f90*/  HMMA.16816.F32 R8, R12, R16, R8 ;  /* 0x000000100c08723c */ /* 0x008fe60000001808 */
[----:B0-----:R-:W3:Y:S04]  /*67fa0*/  LDL.LU.64 R4, [R1+0x2870] ;  /* 0x0028700001047983 */ /* 0x001ee80000300a00 */
[----:B-1----:R-:W3:Y:S04]  /*67fb0*/  LDL.LU.64 R6, [R1+0x2878] ;  /* 0x0028780001067983 */ /* 0x002ee80000300a00 */
[----:B------:R-:W4:Y:S04]  /*67fc0*/  LDL R20, [R1+0x48] ;  /* 0x0000480001147983 */ /* 0x000f280000100800 */
[----:B------:R-:W4:Y:S04]  /*67fd0*/  LDL R21, [R1+0x4c] ;  /* 0x00004c0001157983 */ /* 0x000f280000100800 */
[----:B------:R-:W3:Y:S01]  /*67fe0*/  LDL.64 R22, [R1+0x40] ;  /* 0x0000400001167983 */ /* 0x000ee20000100a00 */
[----:B------:R-:W-:-:S03]  /*67ff0*/  IMAD.MOV.U32 R0, RZ, RZ, R17 ;  /* 0x000000ffff007224 */ /* 0x000fc600078e0011 */
[----:B--2---:R-:W-:Y:S04]  /*68000*/  STL.64 [R1+0xd638], R18 ;  /* 0x00d6381201007387 */ /* 0x004fe80000100a00 */
[----:B------:R-:W-:Y:S04]  /*68010*/  STL.64 [R1+0x28a0], R8 ;  /* 0x0028a00801007387 */ /* 0x000fe80000100a00 */
[----:B------:R0:W-:Y:S04]  /*68020*/  STL.64 [R1+0x28a8], R10 ;  /* 0x0028a80a01007387 */ /* 0x0001e80000100a00 */
[----:B0-----:R-:W2:Y:S04]  /*68030*/  LDL.LU.64 R10, [R1+0xd6b8] ;  /* 0x00d6b800010a7983 */ /* 0x001ea80000300a00 */
[----:B------:R-:W2:Y:S04]  /*68040*/  LDL.LU.64 R8, [R1+0xd6b0] ;  /* 0x00d6b00001087983 */ /* 0x000ea80000300a00 */
[----:B------:R-:W2:Y:S04]  /*68050*/  LDL R16, [R1+0x8] ;  /* 0x0000080001107983 */ /* 0x000ea80000100800 */
[----:B------:R-:W2:Y:S04]  /*68060*/  LDL R17, [R1+0xc] ;  /* 0x00000c0001117983 */ /* 0x000ea80000100800 */
[----:B--2---:R0:W-:Y:S04]  /*68070*/  STL.64 [R1+0xd650], R16 ;  /* 0x00d6501001007387 */ /* 0x0041e80000100a00 */
[----:B0-----:R-:W2:Y:S04]  /*68080*/  LDL.LU.64 R16, [R1+0x2890] ;  /* 0x0028900001107983 */ /* 0x001ea80000300a00 */
[----:B------:R-:W2:Y:S04]  /*68090*/  LDL.LU.64 R18, [R1+0x2898] ;  /* 0x0028980001127983 */ /* 0x000ea80000300a00 */
[----:B------:R-:W-:Y:S01]  /*680a0*/  STL [R1+0xd5bc], R0 ;  /* 0x00d5bc0001007387 */ /* 0x000fe20000100800 */
[----:B--2---:R-:W-:-:S15]  /*680b0*/  HMMA.16816.F32 R16, R12, R8, R16 ;  /* 0x000000080c10723c */ /* 0x004fde0000001810 */
[----:B------:R-:W-:-:S04]  /*680c0*/  NOP ;  /* 0x0000000000007918 */ /* 0x000fc80000000000 */
[----:B------:R-:W-:Y:S04]  /*680d0*/  STL.64 [R1+0x2890], R16 ;  /* 0x0028901001007387 */ /* 0x000fe80000100a00 */
[----:B------:R0:W-:Y:S04]  /*680e0*/  STL.64 [R1+0x2898], R18 ;  /* 0x0028981201007387 */ /* 0x0001e80000100a00 */
[----:B0-----:R-:W2:Y:S04]  /*680f0*/  LDL R18, [R1+0x10] ;  /* 0x0000100001127983 */ /* 0x001ea80000100800 */
[----:B------:R-:W2:Y:S04]  /*68100*/  LDL R19, [R1+0x14] ;  /* 0x0000140001137983 */ /* 0x000ea80000100800 */
[----:B--2---:R0:W-:Y:S04]  /*68110*/  STL.64 [R1+0xd668], R18 ;  /* 0x00d6681201007387 */ /* 0x0041e80000100a00 */
[----:B------:R-:W2:Y:S04]  /*68120*/  LDL.LU.64 R16, [R1+0x2880] ;  /* 0x0028800001107983 */ /* 0x000ea80000300a00 */
[----:B0-----:R-:W2:Y:S01]  /*68130*/  LDL.LU.64 R18, [R1+0x2888] ;  /* 0x0028880001127983 */ /* 0x001ea20000300a00 */
[----:B---3--:R-:W-:Y:S01]  /*68140*/  HMMA.16816.F32 R4, R12, R24, R4 ;  /* 0x000000180c04723c */ /* 0x008fe20000001804 */
[----:B------:R-:W-:-:S05]  /*68150*/  IMAD.MOV.U32 R0, RZ, RZ, R11 ;  /* 0x000000ffff007224 */ /* 0x000fca00078e000b */
[----:B------:R-:W-:Y:S02]  /*68160*/  STL [R1+0xd5c8], R0 ;  /* 0x00d5c80001007387 */ /* 0x000fe40000100800 */
[----:B--2---:R-:W-:-:S15]  /*68170*/  HMMA.16816.F32 R16, R12, R10, R16 ;  /* 0x0000000a0c10723c */ /* 0x004fde0000001810 */
[----:B------:R-:W-:-:S04]  /*68180*/  NOP ;  /* 0x0000000000007918 */ /* 0x000fc80000000000 */
[----:B------:R-:W-:Y:S04]  /*68190*/  STL.64 [R1+0x2880], R16 ;  /* 0x0028801001007387 */ /* 0x000fe80000100a00 */
[----:B------:R-:W-:Y:S04]  /*681a0*/  STL.64 [R1+0x2888], R18 ;  /* 0x0028881201007387 */ /* 0x000fe80000100a00 */
[----:B------:R-:W4:Y:S04]  /*681b0*/  LDL.LU.64 R8, [R1+0x2850] ;  /* 0x0028500001087983 */ /* 0x000f280000300a00 */
[----:B------:R-:W4:Y:S04]  /*681c0*/  LDL.LU.64 R10, [R1+0x2858] ;  /* 0x00285800010a7983 */ /* 0x000f280000300a00 */
[----:B------:R0:W-:Y:S04]  /*681d0*/  STL.64 [R1+0x2870], R4 ;  /* 0x0028700401007387 */ /* 0x0001e80000100a00 */
[----:B------:R1:W-:Y:S04]  /*681e0*/  STL.64 [R1+0x2878], R6 ;  /* 0x0028780601007387 */ /* 0x0003e80000100a00 */
[----:B0-----:R-:W2:Y:S04]  /*681f0*/  LDL.LU.64 R4, [R1+0x2840] ;  /* 0x0028400001047983 */ /* 0x001ea80000300a00 */
[----:B-1----:R-:W2:Y:S04]  /*68200*/  LDL.LU.64 R6, [R1+0x2848] ;  /* 0x0028480001067983 */ /* 0x002ea80000300a00 */
[----:B------:R-:W3:Y:S04]  /*68210*/  LDL R16, [R1+0x18] ;  /* 0x0000180001107983 */ /* 0x000ee80000100800 */
[----:B------:R-:W3:Y:S04]  /*68220*/  LDL R17, [R1+0x1c] ;  /* 0x00001c0001117983 */ /* 0x000ee80000100800 */
[----:B---3--:R0:W-:Y:S04]  /*68230*/  STL.64 [R1+0xd680], R16 ;  /* 0x00d6801001007387 */ /* 0x0081e80000100a00 */
[----:B0-----:R-:W3:Y:S04]  /*68240*/  LDL.LU.64 R16, [R1+0x2860] ;  /* 0x0028600001107983 */ /* 0x001ee80000300a00 */
[----:B------:R-:W3:Y:S02]  /*68250*/  LDL.LU.64 R18, [R1+0x2868] ;  /* 0x0028680001127983 */ /* 0x000ee40000300a00 */
[----:B---3--:R-:W-:-:S15]  /*68260*/  HMMA.16816.F32 R16, R12, R26, R16 ;  /* 0x0000001a0c10723c */ /* 0x008fde0000001810 */
[----:B------:R-:W-:-:S04]  /*68270*/  NOP ;  /* 0x0000000000007918 */ /* 0x000fc80000000000 */
[----:B------:R-:W-:Y:S04]  /*68280*/  STL.64 [R1+0x2860], R16 ;  /* 0x0028601001007387 */ /* 0x000fe80000100a00 */
[----:B------:R0:W-:Y:S01]  /*68290*/  STL.64 [R1+0x2868], R18 ;  /* 0x0028681201007387 */ /* 0x0001e20000100a00 */
[C---:B----4-:R-:W-:Y:S01]  /*682a0*/  HMMA.16816.F32 R8, R12.reuse, R20, R8 ;  /* 0x000000140c08723c */ /* 0x050fe20000001808 */
[----:B------:R-:W-:Y:S02]  /*682b0*/  IMAD.MOV.U32 R3, RZ, RZ, R27 ;  /* 0x000000ffff037224 */ /* 0x000fe400078e001b */
[----:B------:R-:W-:Y:S01]  /*682c0*/  IMAD.MOV.U32 R2, RZ, RZ, R26 ;  /* 0x000000ffff027224 */ /* 0x000fe200078e001a */
[----:B------:R-:W3:Y:S04]  /*682d0*/  LDL R24, [R1+0x38] ;  /* 0x0000380001187983 */ /* 0x000ee80000100800 */
[----:B--2---:R-:W-:Y:S01]  /*682e0*/  HMMA.16816.F32 R4, R12, R22, R4 ;  /* 0x000000160c04723c */ /* 0x004fe20000001804 */
[----:B------:R-:W3:Y:S04]  /*682f0*/  LDL R25, [R1+0x3c] ;  /* 0x00003c0001197983 */ /* 0x000ee80000100800 */
[----:B0-----:R-:W2:Y:S04]  /*68300*/  LDL R18, [R1+0x20] ;  /* 0x0000200001127983 */ /* 0x001ea80000100800 */
[----:B------:R-:W2:Y:S04]  /*68310*/  LDL R19, [R1+0x24] ;  /* 0x0000240001137983 */ /* 0x000ea80000100800 */
[----:B------:R-:W4:Y:S01]  /*68320*/  LDL.64 R26, [R1+0x30] ;  /* 0x00003000011a7983 */ /* 0x000f220000100a00 */
[----:B------:R-:W-:-:S03]  /*68330*/  IMAD.MOV.U32 R0, RZ, RZ, R23 ;  /* 0x000000ffff007224 */ /* 0x000fc600078e0017 */
[----:B--2---:R-:W-:Y:S04]  /*68340*/  STL.64 [R1+0xd698], R18 ;  /* 0x00d6981201007387 */ /* 0x004fe80000100a00 */
[----:B------:R-:W-:Y:S04]  /*68350*/  STL [R1+0xd5d0], R3 ;  /* 0x00d5d00301007387 */ /* 0x000fe80000100800 */
[----:B------:R0:W-:Y:S04]  /*68360*/  STL [R1+0xd5cc], R2 ;  /* 0x00d5cc0201007387 */ /* 0x0001e80000100800 */
[----:B------:R-:W2:Y:S04]  /*68370*/  LDL R16, [R1+0x28] ;  /* 0x0000280001107983 */ /* 0x000ea80000100800 */
[----:B------:R-:W-:Y:S04]  /*68380*/  STL.64 [R1+0x2850], R8 ;  /* 0x0028500801007387 */ /* 0x000fe80000100a00 */
[----:B------:R-:W-:Y:S01]  /*68390*/  STL.64 [R1+0x2858], R10 ;  /* 0x0028580a01007387 */ /* 0x000fe20000100a00 */
[----:B0-----:R-:W-:-:S03]  /*683a0*/  IMAD.MOV.U32 R2, RZ, RZ, R22 ;  /* 0x000000ffff027224 */ /* 0x001fc600078e0016 */
[----:B------:R-:W2:Y:S04]  /*683b0*/  LDL R17, [R1+0x2c] ;  /* 0x00002c0001117983 */ /* 0x000ea80000100800 */
[----:B------:R0:W-:Y:S04]  /*683c0*/  STL.64 [R1+0x2840], R4 ;  /* 0x0028400401007387 */ /* 0x0001e80000100a00 */
[----:B------:R1:W-:Y:S04]  /*683d0*/  STL.64 [R1+0x2848], R6 ;  /* 0x0028480601007387 */ /* 0x0003e80000100a00 */
[----:B------:R-:W3:Y:S04]  /*683e0*/  LDL.LU.64 R20, [R1+0x2830] ;  /* 0x0028300001147983 */ /* 0x000ee80000300a00 */
[----:B------:R-:W3:Y:S04]  /*683f0*/  LDL.LU.64 R22, [R1+0x2838] ;  /* 0x0028380001167983 */ /* 0x000ee80000300a00 */
[----:B0-----:R-:W4:Y:S04]  /*68400*/  LDL.LU.64 R4, [R1+0x2820] ;  /* 0x0028200001047983 */ /* 0x001f280000300a00 */
[----:B-1----:R-:W4:Y:S04]  /*68410*/  LDL.LU.64 R6, [R1+0x2828] ;  /* 0x0028280001067983 */ /* 0x002f280000300a00 */
        /* <DEDUP_REMOVED lines=17> */
[----:B------:R-:W2:Y:S01]  /*68530*/  LDL.LU.64 R10, [R1+0x2808] ;  /* 0x00280800010a7983 */ /* 0x000ea20000300a00 */
[C---:B---3--:R-:W-:Y:S03]  /*68540*/  HMMA.16816.F32 R20, R12.reuse, R24, R20 ;  /* 0x000000180c14723c */ /* 0x048fe60000001814 */
[----:B--2---:R-:W-:Y:S04]  /*68550*/  STL.64 [R1+0xd6a8], R10 ;  /* 0x00d6a80a01007387 */ /* 0x004fe80000100a00 */
[----:B------:R0:W-:Y:S04]  /*68560*/  STL.64 [R1+0xd6a0], R8 ;  /* 0x00d6a00801007387 */ /* 0x0001e80000100a00 */
[----:B0-----:R-:W2:Y:S04]  /*68570*/  LDL.LU.64 R8, [R1+0x2810] ;  /* 0x0028100001087983 */ /* 0x001ea80000300a00 */
[----:B------:R-:W2:Y:S01]  /*68580*/  LDL.LU.64 R10, [R1+0x2818] ;  /* 0x00281800010a7983 */ /* 0x000ea20000300a00 */
[----:B----4-:R-:W-:Y:S03]  /*68590*/  HMMA.16816.F32 R4, R12, R26, R4 ;  /* 0x0000001a0c04723c */ /* 0x010fe60000001804 */
[----:B------:R0:W-:Y:S01]  /*685a0*/  STL.64 [R1+0x2830], R20 ;  /* 0x0028301401007387 */ /* 0x0001e20000100a00 */
[----:B------:R-:W-:-:S03]  /*685b0*/  IMAD.MOV.U32 R3, RZ, RZ, R27 ;  /* 0x000000ffff037224 */ /* 0x000fc600078e001b */
[----:B------:R1:W-:Y:S04]  /*685c0*/  STL.64 [R1+0x2838], R22 ;  /* 0x0028381601007387 */ /* 0x0003e80000100a00 */
[----:B------:R-:W3:Y:S08]  /*685d0*/  LDL.LU.64 R24, [R1+0x27b0] ;  /* 0x0027b00001187983 */ /* 0x000ef00000300a00 */
[----:B------:R4:W-:Y:S04]  /*685e0*/  STL.64 [R1+0x2820], R4 ;  /* 0x0028200401007387 */ /* 0x0009e80000100a00 */
[----:B------:R1:W-:Y:S04]  /*685f0*/  STL.64 [R1+0x2828], R6 ;  /* 0x0028280601007387 */ /* 0x0003e80000100a00 */
[----:B------:R-:W3:Y:S04]  /*68600*/  LDL.LU.64 R26, [R1+0x27b8] ;  /* 0x0027b800011a7983 */ /* 0x000ee80000300a00 */
[----:B0-----:R-:W3:Y:S04]  /*68610*/  LDL.LU.64 R20, [R1+0x27a0] ;  /* 0x0027a00001147983 */ /* 0x001ee80000300a00 */
[----:B-1----:R-:W3:Y:S04]  /*68620*/  LDL.LU.64 R22, [R1+0x27a8] ;  /* 0x0027a80001167983 */ /* 0x002ee80000300a00 */
[----:B----4-:R-:W4:Y:S04]  /*68630*/  LDL.LU.64 R4, [R1+0x2790] ;  /* 0x0027900001047983 */ /* 0x010f280000300a00 */
[----:B------:R-:W4:Y:S01]  /*68640*/  LDL.LU.64 R6, [R1+0x2798] ;  /* 0x0027980001067983 */ /* 0x000f220000300a00 */
        /* <DEDUP_REMOVED lines=30> */
[----:B------:R-:W3:Y:S01]  /*68830*/  LDL.LU.64 R16, [R1+0x2770] ;  /* 0x0027700001107983 */ /* 0x000ee20000300a00 */
[----:B--2---:R-:W-:Y:S03]  /*68840*/  HMMA.16816.F32 R8, R12, R18, R8 ;  /* 0x000000120c08723c */ /* 0x004fe60000001808 */
[----:B------:R-:W2:-:S15]  /*68850*/  LDL.LU.64 R18, [R1+0x2778] ;  /* 0x0027780001127983 */ /* 0x000e9e0000300a00 */
[----:B------:R-:W-:Y:S01]  /*68860*/  NOP ;  /* 0x0000000000007918 */ /* 0x000fe20000000000 */
[----:B------:R0:W-:Y:S04]  /*68870*/  STL.64 [R1+0x27c0], R8 ;  /* 0x0027c00801007387 */ /* 0x0001e80000100a00 */
[----:B------:R1:W-:Y:S04]  /*68880*/  STL.64 [R1+0x27c8], R10 ;  /* 0x0027c80a01007387 */ /* 0x0003e80000100a00 */
[----:B0-----:R-:W2:Y:S04]  /*68890*/  LDL.LU.64 R8, [R1+0x2750] ;  /* 0x0027500001087983 */ /* 0x001ea80000300a00 */
[----:B-1----:R-:W2:Y:S01]  /*688a0*/  LDL.LU.64 R10, [R1+0x2758] ;  /* 0x00275800010a7983 */ /* 0x002ea20000300a00 */
[C---:B---3--:R-:W-:Y:S03]  /*688b0*/  HMMA.16816.F32 R24, R12.reuse, R28, R24 ;  /* 0x0000001c0c18723c */ /* 0x048fe60000001818 */
[----:B--2---:R-:W-:Y:S04]  /*688c0*/  STL.64 [R1+0xd600], R10 ;  /* 0x00d6000a01007387 */ /* 0x004fe80000100a00 */
[----:B------:R0:W-:Y:S04]  /*688d0*/  STL.64 [R1+0xd5f8], R8 ;  /* 0x00d5f80801007387 */ /* 0x0001e80000100a00 */
[----:B0-----:R-:W2:Y:S04]  /*688e0*/  LDL.LU.64 R8, [R1+0x2760] ;  /* 0x0027600001087983 */ /* 0x001ea80000300a00 */
[----:B------:R-:W2:Y:S04]  /*688f0*/  LDL.LU.64 R10, [R1+0x2768] ;  /* 0x00276800010a7983 */ /* 0x000ea80000300a00 */
[----:B------:R-:W-:Y:S04]  /*68900*/  STL.64 [R1+0x27b0], R24 ;  /* 0x0027b01801007387 */ /* 0x000fe80000100a00 */
[----:B------:R0:W-:Y:S04]  /*68910*/  STL.64 [R1+0x27b8], R26 ;  /* 0x0027b81a01007387 */ /* 0x0001e80000100a00 */
[----:B0-----:R-:W3:Y:S04]  /*68920*/  LDL.LU.64 R26, [R1+0xd630] ;  /* 0x00d63000011a7983 */ /* 0x001ee80000300a00 */
[----:B------:R-:W4:Y:S01]  /*68930*/  LDL.LU.64 R24, [R1+0xd628] ;  /* 0x00d6280001187983 */ /* 0x000f220000300a00 */
[C---:B---3--:R-:W-:Y:S08]  /*68940*/  HMMA.16816.F32 R20, R12.reuse, R26, R20 ;  /* 0x0000001a0c14723c */ /* 0x048ff00000001814 */
[C---:B----4-:R-:W-:Y:S11]  /*68950*/  HMMA.16816.F32 R4, R12.reuse, R24, R4 ;  /* 0x000000180c04723c */ /* 0x050ff60000001804 */
[----:B------:R-:W-:Y:S04]  /*68960*/  STL.64 [R1+0x27a0], R20 ;  /* 0x0027a01401007387 */ /* 0x000fe80000100a00 */
[----:B------:R0:W-:Y:S04]  /*68970*/  STL.64 [R1+0x27a8], R22 ;  /* 0x0027a81601007387 */ /* 0x0001e80000100a00 */
[----:B0-----:R-:W3:Y:S04]  /*68980*/  LDL.LU.64 R22, [R1+0xd620] ;  /* 0x00d6200001167983 */ /* 0x001ee80000300a00 */
[----:B------:R-:W4:Y:S04]  /*68990*/  LDL.LU.64 R20, [R1+0xd618] ;  /* 0x00d6180001147983 */ /* 0x000f280000300a00 */
        /* <DEDUP_REMOVED lines=9> */
[----:B---3--:R-:W-:-:S15]  /*68a30*/  HMMA.16816.F32 R24, R12, R22, R24 ;  /* 0x000000160c18723c */ /* 0x008fde0000001818 */
[----:B------:R-:W-:-:S04]  /*68a40*/  NOP ;  /* 0x0000000000007918 */ /* 0x000fc80000000000 */
[----:B------:R0:W-:Y:S04]  /*68a50*/  STL.64 [R1+0x2780], R24 ;  /* 0x0027801801007387 */ /* 0x0001e80000100a00 */
[----:B------:R1:W-:Y:S04]  /*68a60*/  STL.64 [R1+0x2788], R26 ;  /* 0x0027881a01007387 */ /* 0x0003e80000100a00 */
[----:B0-----:R-:W3:Y:S04]  /*68a70*/  LDL.LU.64 R24, [R1+0x2710] ;  /* 0x0027100001187983 */ /* 0x001ee80000300a00 */
[----:B-1----:R-:W3:Y:S04]  /*68a80*/  LDL.LU.64 R26, [R1+0x2718] ;  /* 0x00271800011a7983 */ /* 0x002ee80000300a00 */
        /* <DEDUP_REMOVED lines=18> */
[----:B0-----:R-:W2:Y:S04]  /*68bb0*/  LDL.LU.64 R10, [R1+0xd5f0] ;  /* 0x00d5f000010a7983 */ /* 0x001ea80000300a00 */
[----:B------:R-:W4:Y:S04]  /*68bc0*/  LDL.LU.64 R8, [R1+0xd5e8] ;  /* 0x00d5e80001087983 */ /* 0x000f280000300a00 */
[----:B------:R-:W-:Y:S04]  /*68bd0*/  STL.64 [R1+0xd468], R18 ;  /* 0x00d4681201007387 */ /* 0x000fe80000100a00 */
[----:B------:R0:W-:Y:S04]  /*68be0*/  STL.64 [R1+0xd460], R16 ;  /* 0x00d4601001007387 */ /* 0x0001e80000100a00 */
[----:B0-----:R-:W4:Y:S04]  /*68bf0*/  LDL.LU.64 R16, [R1+0x2730] ;  /* 0x0027300001107983 */ /* 0x001f280000300a00 */
[----:B------:R-:W4:Y:S01]  /*68c00*/  LDL.LU.64 R18, [R1+0x2738] ;  /* 0x0027380001127983 */ /* 0x000f220000300a00 */
[----:B--2---:R-:W-:-:S15]  /*68c10*/  HMMA.16816.F32 R4, R12, R10, R4 ;  /* 0x0000000a0c04723c */ /* 0x004fde0000001804 */
[----:B------:R-:W-:-:S04]  /*68c20*/  NOP ;  /* 0x0000000000007918 */ /* 0x000fc80000000000 */
[----:B------:R-:W-:Y:S04]  /*68c30*/  STL.64 [R1+0x2740], R4 ;  /* 0x0027400401007387 */ /* 0x000fe80000100a00 */
[----:B------:R0:W-:Y:S04]  /*68c40*/  STL.64 [R1+0x2748], R6 ;  /* 0x0027480601007387 */ /* 0x0001e80000100a00 */
[----:B0-----:R-:W3:Y:S04]  /*68c50*/  LDL.LU.64 R6, [R1+0xd5e0] ;  /* 0x00d5e00001067983 */ /* 0x001ee80000300a00 */
[----:B------:R-:W2:Y:S01]  /*68c60*/  LDL.LU.64 R4, [R1+0xd5d8] ;  /* 0x00d5d80001047983 */ /* 0x000ea20000300a00 */
[----:B----4-:R-:W-:Y:S03]  /*68c70*/  HMMA.16816.F32 R16, R12, R8, R16 ;  /* 0x000000080c10723c */ /* 0x010fe60000001810 */
[----:B------:R0:W-:Y:S04]  /*68c80*/  STL.64 [R1+0xd438], R10 ;  /* 0x00d4380a01007387 */ /* 0x0001e80000100a00 */
[----:B0-----:R-:W4:-:S12]  /*68c90*/  LDL.LU R10, [R1+0x15dc] ;  /* 0x0015dc00010a7983 */ /* 0x001f180000300800 */
[----:B------:R-:W-:Y:S04]  /*68ca0*/  STL.64 [R1+0x2730], R16 ;  /* 0x0027301001007387 */ /* 0x000fe80000100a00 */
[----:B------:R-:W-:Y:S04]  /*68cb0*/  STL.64 [R1+0x2738], R18 ;  /* 0x0027381201007387 */ /* 0x000fe80000100a00 */
[----:B------:R-:W4:Y:S04]  /*68cc0*/  LDL.LU R11, [R1+0x15d8] ;  /* 0x0015d800010b7983 */ /* 0x000f280000300800 */
[----:B------:R0:W-:Y:S04]  /*68cd0*/  STL.64 [R1+0xd430], R8 ;  /* 0x00d4300801007387 */ /* 0x0001e80000100a00 */
[----:B0-----:R-:W4:Y:S04]  /*68ce0*/  LDL.LU R8, [R1+0x15d4] ;  /* 0x0015d40001087983 */ /* 0x001f280000300800 */
[----:B------:R-:W4:Y:S01]  /*68cf0*/  LDL.LU R9, [R1+0x15d0] ;  /* 0x0015d00001097983 */ /* 0x000f220000300800 */
[C---:B---3--:R-:W-:Y:S08]  /*68d00*/  HMMA.16816.F32 R20, R12.reuse, R6, R20 ;  /* 0x000000060c14723c */ /* 0x048ff00000001814 */
[----:B--2---:R-:W-:Y:S01]  /*68d10*/  HMMA.16816.F32 R16, R12, R4, R24 ;  /* 0x000000040c10723c */ /* 0x004fe20000001818 */
[----:B------:R-:W2:Y:S01]  /*68d20*/  LDL R24, [R1+0x30] ;  /* 0x0000300001187983 */ /* 0x000ea20000100800 */
[----:B------:R-:W-:-:S09]  /*68d30*/  IMAD.MOV.U32 R25, RZ, RZ, R3 ;  /* 0x000000ffff197224 */ /* 0x000fd200078e0003 */
[----:B------:R0:W-:Y:S04]  /*68d40*/  STL.64 [R1+0x2720], R20 ;  /* 0x0027201401007387 */ /* 0x0001e80000100a00 */
[----:B------:R1:W-:Y:S04]  /*68d50*/  STL.64 [R1+0x2728], R22 ;  /* 0x0027281601007387 */ /* 0x0003e80000100a00 */
[----:B------:R-:W-:Y:S04]  /*68d60*/  STL.64 [R1+0x2710], R16 ;  /* 0x0027101001007387 */ /* 0x000fe80000100a00 */
[----:B------:R3:W-:Y:S01]  /*68d70*/  STL.64 [R1+0x2718], R18 ;  /* 0x0027181201007387 */ /* 0x0007e20000100a00 */
[----:B0-----:R-:W-:-:S02]  /*68d80*/  IMAD.MOV.U32 R20, RZ, RZ, R2 ;  /* 0x000000ffff147224 */ /* 0x001fc400078e0002 */
[----:B------:R-:W-:Y:S01]  /*68d90*/  IMAD.MOV.U32 R21, RZ, RZ, R0 ;  /* 0x000000ffff157224 */ /* 0x000fe200078e0000 */
[----:B------:R-:W2:Y:S04]  /*68da0*/  LDL.LU R3, [R1+0xd5d0] ;  /* 0x00d5d00001037983 */ /* 0x000ea80000300800 */
[----:B------:R-:W2:Y:S04]  /*68db0*/  LDL.LU R2, [R1+0xd5cc] ;  /* 0x00d5cc0001027983 */ /* 0x000ea80000300800 */
[----:B------:R-:W2:Y:S04]  /*68dc0*/  LDL.LU R0, [R1+0xd5c8] ;  /* 0x00d5c80001007983 */ /* 0x000ea80000300800 */
[----:B-1----:R-:W2:Y:S04]  /*68dd0*/  LDL.64 R22, [R1+0x38] ;  /* 0x0000380001167983 */ /* 0x002ea80000100a00 */
[----:B---3--:R-:W3:Y:S04]  /*68de0*/  LDL R18, [R1+0x90] ;  /* 0x0000900001127983 */ /* 0x008ee80000100800 */
[----:B------:R-:W3:Y:S04]  /*68df0*/  LDL R19, [R1+0x94] ;  /* 0x0000940001137983 */ /* 0x000ee80000100800 */
[----:B------:R-:W3:Y:S04]  /*68e00*/  LDL R16, [R1+0x98] ;  /* 0x0000980001107983 */ /* 0x000ee80000100800 */
[----:B------:R-:W3:Y:S04]  /*68e10*/  LDL R17, [R1+0x9c] ;  /* 0x00009c0001117983 */ /* 0x000ee80000100800 */
[----:B--2---:R0:W-:Y:S04]  /*68e20*/  STL.64 [R1+0xd4e8], R22 ;  /* 0x00d4e81601007387 */ /* 0x0041e80000100a00 */
[----:B0-----:R-:W2:Y:S04]  /*68e30*/  LDL.64 R22, [R1+0x48] ;  /* 0x0000480001167983 */ /* 0x001ea80000100a00 */
[----:B--2---:R0:W-:Y:S02]  /*68e40*/  STL.64 [R1+0xd518], R22 ;  /* 0x00d5181601007387 */ /* 0x0041e40000100a00 */
[----:B0-----:R-:W-:-:S02]  /*68e50*/  IMAD.MOV.U32 R22, RZ, RZ, R2 ;  /* 0x000000ffff167224 */ /* 0x001fc400078e0002 */
[----:B------:R-:W-:Y:S01]  /*68e60*/  IMAD.MOV.U32 R23, RZ, RZ, R3 ;  /* 0x000000ffff177224 */ /* 0x000fe200078e0003 */
[----:B------:R-:W2:Y:S04]  /*68e70*/  LDL.LU R2, [R1+0xd5c4] ;  /* 0x00d5c40001027983 */ /* 0x000ea80000300800 */
[----:B------:R-:W2:Y:S04]  /*68e80*/  LDL.LU R3, [R1+0xd5c0] ;  /* 0x00d5c00001037983 */ /* 0x000ea80000300800 */
[----:B------:R-:W-:Y:S04]  /*68e90*/  STL.64 [R1+0xd510], R20 ;  /* 0x00d5101401007387 */ /* 0x000fe80000100a00 */
[----:B------:R0:W-:Y:S04]  /*68ea0*/  STL.64 [R1+0xd530], R22 ;  /* 0x00d5301601007387 */ /* 0x0001e80000100a00 */
[----:B0-----:R-:W2:Y:S04]  /*68eb0*/  LDL.LU R22, [R1+0x15ec] ;  /* 0x0015ec0001167983 */ /* 0x001ea80000300800 */
[----:B------:R-:W2:Y:S04]  /*68ec0*/  LDL.LU R23, [R1+0x15e8] ;  /* 0x0015e80001177983 */ /* 0x000ea80000300800 */
[----:B------:R-:W2:Y:S04]  /*68ed0*/  LDL.64 R26, [R1+0x28] ;  /* 0x00002800011a7983 */ /* 0x000ea80000100a00 */
[----:B--2---:R0:W-:Y:S04]  /*68ee0*/  STL.64 [R1+0xd4f8], R26 ;  /* 0x00d4f81a01007387 */ /* 0x0041e80000100a00 */
[----:B0-----:R-:W2:Y:S04]  /*68ef0*/  LDL.LU R26, [R1+0x15e4] ;  /* 0x0015e400011a7983 */ /* 0x001ea80000300800 */
[----:B------:R-:W2:Y:S04]  /*68f00*/  LDL.LU R27, [R1+0x15e0] ;  /* 0x0015e000011b7983 */ /* 0x000ea80000300800 */
[----:B------:R-:W-:Y:S04]  /*68f10*/  STL.64 [R1+0xd4f0], R24 ;  /* 0x00d4f01801007387 */ /* 0x000fe80000100a00 */
[----:B------:R-:W-:Y:S04]  /*68f20*/  STL.64 [R1+0xd418], R6 ;  /* 0x00d4180601007387 */ /* 0x000fe80000100a00 */
[----:B------:R0:W-:Y:S04]  /*68f30*/  STL.64 [R1+0xd410], R4 ;  /* 0x00d4100401007387 */ /* 0x0001e80000100a00 */
[----:B0-----:R-:W2:Y:S04]  /*68f40*/  LDL.LU.64 R4, [R1+0x26f0] ;  /* 0x0026f00001047983 */ /* 0x001ea80000300a00 */
[----:B------:R-:W2:Y:S02]  /*68f50*/  LDL.LU.64 R6, [R1+0x26f8] ;  /* 0x0026f80001067983 */ /* 0x000ea40000300a00 */
[----:B--2---:R-:W-:Y:S01]  /*68f60*/  HMMA.16816.F32 R4, R12, R2, R4 ;  /* 0x000000020c04723c */ /* 0x004fe20000001804 */
[----:B----4-:R-:W-:-:S02]  /*68f70*/  IMAD R12, R9, 0x100, R8 ;  /* 0x00000100090c7824 */ /* 0x010fc400078e0208 */
[----:B------:R-:W-:-:S15]  /*68f80*/  IMAD R13, R11, 0x100, R10 ;  /* 0x000001000b0d7824 */ /* 0x000fde00078e020a */
[----:B------:R-:W-:Y:S01]  /*68f90*/  NOP ;  /* 0x0000000000007918 */ /* 0x000fe20000000000 */
[----:B------:R0:W-:Y:S04]  /*68fa0*/  STL.64 [R1+0x1900], R4 ;  /* 0x0019000401007387 */ /* 0x0001e80000100a00 */
[----:B------:R1:W-:Y:S04]  /*68fb0*/  STL.64 [R1+0x1908], R6 ;  /* 0x0019080601007387 */ /* 0x0003e80000100a00 */
[----:B------:R-:W3:Y:S04]  /*68fc0*/  LDL.LU.64 R8, [R1+0x2700] ;  /* 0x0027000001087983 */ /* 0x000ee80000300a00 */
[----:B------:R-:W3:Y:S04]  /*68fd0*/  LDL.LU.64 R10, [R1+0x2708] ;  /* 0x00270800010a7983 */ /* 0x000ee80000300a00 */
[----:B0-----:R-:W2:Y:S04]  /*68fe0*/  LDL.LU.64 R4, [R1+0x26e0] ;  /* 0x0026e00001047983 */ /* 0x001ea80000300a00 */
[----:B-1----:R-:W2:Y:S04]  /*68ff0*/  LDL.LU.64 R6, [R1+0x26e8] ;  /* 0x0026e80001067983 */ /* 0x002ea80000300a00 */
[----:B------:R-:W4:Y:S04]  /*69000*/  LDL R20, [R1+0x58] ;  /* 0x0000580001147983 */ /* 0x000f280000100800 */
[----:B------:R-:W4:Y:S01]  /*69010*/  LDL R21, [R1+0x5c] ;  /* 0x00005c0001157983 */ /* 0x000f220000100800 */
[----:B------:R-:W-:-:S02]  /*69020*/  IMAD R15, R23, 0x100, R22 ;  /* 0x00000100170f7824 */ /* 0x000fc400078e0216 */
[----:B------:R-:W-:Y:S02]  /*69030*/  IMAD.MOV.U32 R23, RZ, RZ, R0 ;  /* 0x000000ffff177224 */ /* 0x000fe400078e0000 */
[----:B------:R-:W-:Y:S01]  /*69040*/  IMAD R14, R27, 0x100, R26 ;  /* 0x000001001b0e7824 */ /* 0x000fe200078e021a */
[----:B------:R-:W-:Y:S02]  /*69050*/  F2FP.F16.E4M3.UNPACK_B R12, R12 ;  /* 0x0000000cff0c723e */ /* 0x000fe400020006ff */
[----:B------:R-:W-:Y:S02]  /*69060*/  F2FP.F16.E4M3.UNPACK_B R13, R13 ;  /* 0x0000000dff0d723e */ /* 0x000fe400020006ff */
[----:B------:R-:W-:Y:S02]  /*69070*/  F2FP.F16.E4M3.UNPACK_B R14, R14 ;  /* 0x0000000eff0e723e */ /* 0x000fe400020006ff */
[----:B------:R-:W-:Y:S01]  /*69080*/  F2FP.F16.E4M3.UNPACK_B R15, R15 ;  /* 0x0000000fff0f723e */ /* 0x000fe200020006ff */
[----:B----4-:R0:W-:Y:S04]  /*69090*/  STL.64 [R1+0xd548], R20 ;  /* 0x00d5481401007387 */ /* 0x0101e80000100a00 */
[----:B------:R-:W4:Y:S04]  /*690a0*/  LDL R22, [R1+0x60] ;  /* 0x0000600001167983 */ /* 0x000f280000100800 */
[----:B------:R-:W4:Y:S04]  /*690b0*/  LDL.LU R0, [R1+0xd5bc] ;  /* 0x00d5bc0001007983 */ /* 0x000f280000300800 */
[----:B0-----:R-:W4:Y:S04]  /*690c0*/  LDL R20, [R1+0x68] ;  /* 0x0000680001147983 */ /* 0x001f280000100800 */
[----:B------:R-:W4:Y:S01]  /*690d0*/  LDL R21, [R1+0x6c] ;  /* 0x00006c0001157983 */ /* 0x000f220000100800 */
[C---:B---3--:R-:W-:Y:S08]  /*690e0*/  HMMA.16816.F32 R8, R12.reuse, R16, R8 ;  /* 0x000000100c08723c */ /* 0x048ff00000001808 */
[----:B--2---:R-:W-:Y:S01]  /*690f0*/  HMMA.16816.F32 R4, R12, R18, R4 ;  /* 0x000000120c04723c */ /* 0x004fe20000001804 */
[----:B----4-:R0:W-:Y:S04]  /*69100*/  STL.64 [R1+0xd560], R22 ;  /* 0x00d5601601007387 */ /* 0x0101e80000100a00 */
[----:B------:R1:W-:Y:S04]  /*69110*/  STL.64 [R1+0xd578], R20 ;  /* 0x00d5781401007387 */ /* 0x0003e80000100a00 */
[----:B0-----:R-:W2:Y:S01]  /*69120*/  LDL R22, [R1+0x70] ;  /* 0x0000700001167983 */ /* 0x001ea20000100800 */
[----:B------:R-:W-:-:S03]  /*69130*/  IMAD.MOV.U32 R23, RZ, RZ, R0 ;  /* 0x000000ffff177224 */ /* 0x000fc600078e0000 */
[----:B------:R-:W-:Y:S04]  /*69140*/  STL.64 [R1+0x26f0], R8 ;  /* 0x0026f00801007387 */ /* 0x000fe80000100a00 */
[----:B------:R-:W-:Y:S04]  /*69150*/  STL.64 [R1+0x26f8], R10 ;  /* 0x0026f80a01007387 */ /* 0x000fe80000100a00 */
[----:B------:R-:W-:Y:S04]  /*69160*/  STL.64 [R1+0x26e0], R4 ;  /* 0x0026e00401007387 */ /* 0x000fe80000100a00 */
[----:B------:R0:W-:Y:S04]  /*69170*/  STL.64 [R1+0x26e8], R6 ;  /* 0x0026e80601007387 */ /* 0x0001e80000100a00 */
[----:B------:R-:W3:Y:S04]  /*69180*/  LDL.LU R0, [R1+0xd5b8] ;  /* 0x00d5b80001007983 */ /* 0x000ee80000300800 */
[----:B-1----:R-:W4:Y:S04]  /*69190*/  LDL R20, [R1+0x78] ;  /* 0x0000780001147983 */ /* 0x002f280000100800 */
[----:B0-----:R-:W2:Y:S04]  /*691a0*/  LDL R6, [R1+0x80] ;  /* 0x0000800001067983 */ /* 0x001ea80000100800 */
[----:B------:R-:W2:Y:S04]  /*691b0*/  LDL R7, [R1+0x84] ;  /* 0x0000840001077983 */ /* 0x000ea80000100800 */
[----:B------:R-:W4:Y:S04]  /*691c0*/  LDL R21, [R1+0x7c] ;  /* 0x00007c0001157983 */ /* 0x000f280000100800 */
[----:B--2---:R0:W-:Y:S04]  /*691d0*/  STL.64 [R1+0xd5b0], R6 ;  /* 0x00d5b00601007387 */ /* 0x0041e80000100a00 */
[----:B------:R-:W2:Y:S04]  /*691e0*/  LDL R10, [R1+0x88] ;  /* 0x00008800010a7983 */ /* 0x000ea80000100800 */
[----:B------:R-:W2:Y:S04]  /*691f0*/  LDL.LU.64 R4, [R1+0x26d0] ;  /* 0x0026d00001047983 */ /* 0x000ea80000300a00 */
[----:B0-----:R-:W2:Y:S04]  /*69200*/  LDL.LU.64 R6, [R1+0x26d8] ;  /* 0x0026d80001067983 */ /* 0x001ea80000300a00 */
[----:B------:R-:W-:Y:S04]  /*69210*/  STL.64 [R1+0xd590], R22 ;  /* 0x00d5901601007387 */ /* 0x000fe80000100a00 */
[----:B----4-:R0:W-:Y:S04]  /*69220*/  STL.64 [R1+0xd5a8], R20 ;  /* 0x00d5a81401007387 */ /* 0x0101e80000100a00 */
[----:B0-----:R-:W4:Y:S04]  /*69230*/  LDL.LU.64 R20, [R1+0x26c0] ;  /* 0x0026c00001147983 */ /* 0x001f280000300a00 */
[----:B------:R-:W4:Y:S04]  /*69240*/  LDL.LU.64 R22, [R1+0x26c8] ;  /* 0x0026c80001167983 */ /* 0x000f280000300a00 */
        /* <DEDUP_REMOVED lines=26> */
[----:B---3--:R-:W-:-:S07]  /*693f0*/  IMAD.MOV.U32 R11, RZ, RZ, R0 ;  /* 0x000000ffff0b7224 */ /* 0x008fce00078e0000 */
[C---:B------:R-:W-:Y:S01]  /*69400*/  HMMA.16816.F32 R8, R12.reuse, R10, R4 ;  /* 0x0000000a0c08723c */ /* 0x040fe20000001804 */
[----:B--2---:R-:W-:Y:S04]  /*69410*/  STL.64 [R1+0xd5a0], R26 ;  /* 0x00d5a01a01007387 */ /* 0x004fe80000100a00 */
[----:B------:R0:W-:Y:S04]  /*69420*/  STL.64 [R1+0xd598], R24 ;  /* 0x00d5981801007387 */ /* 0x0001e80000100a00 */
[----:B0-----:R-:W2:Y:S04]  /*69430*/  LDL.LU.64 R24, [R1+0x26b0] ;  /* 0x0026b00001187983 */ /* 0x001ea80000300a00 */
[----:B------:R-:W2:Y:S04]  /*69440*/  LDL.LU.64 R26, [R1+0x26b8] ;  /* 0x0026b800011a7983 */ /* 0x000ea80000300a00 */
[----:B------:R-:W3:Y:S04]  /*69450*/  LDL.LU.64 R16, [R1+0x2630] ;  /* 0x0026300001107983 */ /* 0x000ee80000300a00 */
[----:B------:R-:W3:Y:S04]  /*69460*/  LDL.LU.64 R18, [R1+0x2638] ;  /* 0x0026380001127983 */ /* 0x000ee80000300a00 */
[----:B------:R-:W4:Y:S04]  /*69470*/  LDL.LU.64 R6, [R1+0xd5b0] ;  /* 0x00d5b00001067983 */ /* 0x000f280000300a00 */
[----:B------:R0:W-:Y:S04]  /*69480*/  STL.64 [R1+0x26d0], R8 ;  /* 0x0026d00801007387 */ /* 0x0001e80000100a00 */
[----:B------:R1:W-:Y:S04]  /*69490*/  STL.64 [R1+0x26d8], R10 ;  /* 0x0026d80a01007387 */ /* 0x0003e80000100a00 */
[----:B0-----:R-:W2:Y:S04]  /*694a0*/  LDL.LU.64 R8, [R1+0x2620] ;  /* 0x0026200001087983 */ /* 0x001ea80000300a00 */
[----:B-1----:R-:W2:Y:S01]  /*694b0*/  LDL.LU.64 R10, [R1+0x2628] ;  /* 0x00262800010a7983 */ /* 0x002ea20000300a00 */
[----:B----4-:R-:W-:Y:S03]  /*694c0*/  HMMA.16816.F32 R4, R12, R6, R20 ;  /* 0x000000060c04723c */ /* 0x010fe60000001814 */
[----:B------:R-:W2:-:S15]  /*694d0*/  LDL.LU.64 R20, [R1+0xd5a8] ;  /* 0x00d5a80001147983 */ /* 0x000e9e0000300a00 */
[----:B------:R-:W-:Y:S01]  /*694e0*/  NOP ;  /* 0x0000000000007918 */ /* 0x000fe20000000000 */
[----:B------:R0:W-:Y:S04]  /*694f0*/  STL.64 [R1+0x26c0], R4 ;  /* 0x0026c00401007387 */ /* 0x0001e80000100a00 */
[----:B------:R1:W-:Y:S04]  /*69500*/  STL.64 [R1+0x26c8], R6 ;  /* 0x0026c80601007387 */ /* 0x0003e80000100a00 */
[----:B0-----:R-:W4:Y:S04]  /*69510*/  LDL.LU.64 R4, [R1+0x2610] ;  /* 0x0026100001047983 */ /* 0x001f280000300a00 */
[----:B-1----:R-:W4:Y:S01]  /*69520*/  LDL.LU.64 R6, [R1+0x2618] ;  /* 0x0026180001067983 */ /* 0x002f220000300a00 */
        /* <DEDUP_REMOVED lines=42> */
[----:B------:R-:W3:Y:S01]  /*697d0*/  LDL.LU.64 R24, [R1+0xd500] ;  /* 0x00d5000001187983 */ /* 0x000ee20000300a00 */
[----:B------:R-:W-:-:S05]  /*697e0*/  IMAD.MOV.U32 R0, RZ, RZ, R23 ;  /* 0x000000ffff007224 */ /* 0x000fca00078e0017 */
[----:B------:R-:W-:Y:S01]  /*697f0*/  STL [R1+0xd378], R0 ;  /* 0x00d3780001007387 */ /* 0x000fe20000100800 */
[----:B---3--:R-:W-:Y:S03]  /*69800*/  HMMA.16816.F32 R20, R12, R20, R24 ;  /* 0x000000140c14723c */ /* 0x008fe60000001818 */
[----:B------:R-:W4:Y:S04]  /*69810*/  LDL.LU.64 R26, [R1+0xd4f8] ;  /* 0x00d4f800011a7983 */ /* 0x000f280000300a00 */
[----:B------:R-:W2:-:S12]  /*69820*/  LDL.LU.64 R24, [R1+0xd4f0] ;  /* 0x00d4f00001187983 */ /* 0x000e980000300a00 */
[----:B------:R-:W-:Y:S04]  /*69830*/  STL.64 [R1+0x2640], R20 ;  /* 0x0026401401007387 */ /* 0x000fe80000100a00 */
[----:B------:R0:W-:Y:S04]  /*69840*/  STL.64 [R1+0x2648], R22 ;  /* 0x0026481601007387 */ /* 0x0001e80000100a00 */
[----:B0-----:R-:W3:Y:S02]  /*69850*/  LDL.LU.64 R22, [R1+0xd4e8] ;  /* 0x00d4e80001167983 */ /* 0x001ee40000300a00 */
[----:B---3--:R-:W-:Y:S01]  /*69860*/  HMMA.16816.F32 R16, R12, R22, R16 ;  /* 0x000000160c10723c */ /* 0x008fe20000001810 */
[----:B------:R-:W-:-:S05]  /*69870*/  IMAD.MOV.U32 R0, RZ, RZ, R22 ;  /* 0x000000ffff007224 */ /* 0x000fca00078e0016 */
[----:B------:R-:W-:-:S13]  /*69880*/  STL [R1+0xd37c], R0 ;  /* 0x00d37c0001007387 */ /* 0x000fda0000100800 */
[----:B------:R-:W-:Y:S04]  /*69890*/  STL.64 [R1+0x2630], R16 ;  /* 0x0026301001007387 */ /* 0x000fe80000100a00 */
[----:B------:R2:W-:Y:S02]  /*698a0*/  STL.64 [R1+0x2638], R18 ;  /* 0x0026381201007387 */ /* 0x0005e40000100a00 */
[C---:B--2---:R-:W-:Y:S02]  /*698b0*/  HMMA.16816.F32 R16, R12.reuse, R24, R8 ;  /* 0x000000180c10723c */ /* 0x044fe40000001808 */
[----:B------:R-:W2:Y:S06]  /*698c0*/  LDL.64 R10, [R1+0x18] ;  /* 0x00001800010a7983 */ /* 0x000eac0000100a00 */
[C---:B----4-:R-:W-:Y:S01]  /*698d0*/  HMMA.16816.F32 R4, R12.reuse, R26, R4 ;  /* 0x0000001a0c04723c */ /* 0x050fe20000001804 */
[----:B------:R-:W-:Y:S01]  /*698e0*/  IMAD.MOV.U32 R0, RZ, RZ, R27 ;  /* 0x000000ffff007224 */ /* 0x000fe200078e001b */
[----:B--2---:R-:W-:Y:S09]  /*698f0*/  STL.64 [R1+0xd4d0], R10 ;  /* 0x00d4d00a01007387 */ /* 0x004ff20000100a00 */
[----:B------:R-:W-:Y:S04]  /*69900*/  STL.64 [R1+0x2620], R16 ;  /* 0x0026201001007387 */ /* 0x000fe80000100a00 */
[----:B------:R-:W-:Y:S04]  /*69910*/  STL.64 [R1+0x2628], R18 ;  /* 0x0026281201007387 */ /* 0x000fe80000100a00 */
[----:B------:R-:W2:Y:S04]  /*69920*/  LDL R8, [R1+0x20] ;  /* 0x0000200001087983 */ /* 0x000ea80000100800 */
[----:B------:R-:W-:Y:S04]  /*69930*/  STL.64 [R1+0x2610], R4 ;  /* 0x0026100401007387 */ /* 0x000fe80000100a00 */
[----:B------:R-:W-:Y:S04]  /*69940*/  STL.64 [R1+0x2618], R6 ;  /* 0x0026180601007387 */ /* 0x000fe80000100a00 */
[----:B------:R-:W2:Y:S04]  /*69950*/  LDL R9, [R1+0x24] ;  /* 0x0000240001097983 */ /* 0x000ea80000100800 */
[----:B------:R-:W3:Y:S04]  /*69960*/  LDL.LU.64 R24, [R1+0x25b0] ;  /* 0x0025b00001187983 */ /* 0x000ee80000300a00 */
[----:B------:R-:W4:Y:S04]  /*69970*/  LDL.LU.64 R26, [R1+0x25b8] ;  /* 0x0025b800011a7983 */ /* 0x000f280000300a00 */
[----:B----4-:R0:W-:Y:S04]  /*69980*/  STL.64 [R1+0xd488], R26 ;  /* 0x00d4881a01007387 */ /* 0x0101e80000100a00 */
[----:B0-----:R-:W4:Y:S04]  /*69990*/  LDL R26, [R1] ;  /* 0x00000000011a7983 */ /* 0x001f280000100800 */
[----:B------:R-:W4:Y:S04]  /*699a0*/  LDL R27, [R1+0x4] ;  /* 0x00000400011b7983 */ /* 0x000f280000100800 */
[----:B---3--:R0:W-:Y:S04]  /*699b0*/  STL.64 [R1+0xd480], R24 ;  /* 0x00d4801801007387 */ /* 0x0081e80000100a00 */
[----:B0-----:R-:W3:Y:S04]  /*699c0*/  LDL.64 R24, [R1+0x8] ;  /* 0x0000080001187983 */ /* 0x001ee80000100a00 */
[----:B----4-:R0:W-:Y:S04]  /*699d0*/  STL.64 [R1+0xd4b8], R26 ;  /* 0x00d4b81a01007387 */ /* 0x0101e80000100a00 */
[----:B0-----:R-:W4:Y:S04]  /*699e0*/  LDL R26, [R1+0x10] ;  /* 0x00001000011a7983 */ /* 0x001f280000100800 */
[----:B------:R-:W4:Y:S04]  /*699f0*/  LDL R27, [R1+0x14] ;  /* 0x00001400011b7983 */ /* 0x000f280000100800 */
        /* <DEDUP_REMOVED lines=24> */
[----:B------:R-:W-:Y:S04]  /*69b80*/  STL [R1+0xd3e8], R0 ;  /* 0x00d3e80001007387 */ /* 0x000fe80000100800 */
        /* <DEDUP_REMOVED lines=8> */
[----:B------:R-:W-:-:S15]  /*69c10*/  IMAD.MOV.U32 R0, RZ, RZ, R11 ;  /* 0x000000ffff007224 */ /* 0x000fde00078e000b */
[----:B------:R-:W-:-:S03]  /*69c20*/  NOP ;  /* 0x0000000000007918 */ /* 0x000fc60000000000 */
[----:B------:R0:W-:Y:S04]  /*69c30*/  STL.64 [R1+0x25f0], R4 ;  /* 0x0025f00401007387 */ /* 0x0001e80000100a00 */
[----:B------:R1:W-:Y:S04]  /*69c40*/  STL.64 [R1+0x25f8], R6 ;  /* 0x0025f80601007387 */ /* 0x0003e80000100a00 */
[----:B------:R-:W3:Y:S04]  /*69c50*/  LDL.LU.64 R10, [R1+0x2588] ;  /* 0x00258800010a7983 */ /* 0x000ee80000300a00 */
[----:B0-----:R-:W4:Y:S04]  /*69c60*/  LDL.LU.64 R4, [R1+0x2570] ;  /* 0x0025700001047983 */ /* 0x001f280000300a00 */
[----:B-1----:R-:W4:Y:S04]  /*69c70*/  LDL.LU.64 R6, [R1+0x2578] ;  /* 0x0025780001067983 */ /* 0x002f280000300a00 */
[----:B------:R-:W-:Y:S04]  /*69c80*/  STL [R1+0xd3f8], R0 ;  /* 0x00d3f80001007387 */ /* 0x000fe80000100800 */
[----:B------:R-:W2:Y:S04]  /*69c90*/  LDL.LU.64 R18, [R1+0xd4c8] ;  /* 0x00d4c80001127983 */ /* 0x000ea80000300a00 */
        /* <DEDUP_REMOVED lines=12> */
[----:B--2---:R-:W-:Y:S01]  /*69d60*/  HMMA.16816.F32 R24, R12, R26, R16 ;  /* 0x0000001a0c18723c */ /* 0x004fe20000001810 */
[----:B------:R-:W2:Y:S04]  /*69d70*/  LDL.LU.64 R18, [R1+0xd498] ;  /* 0x00d4980001127983 */ /* 0x000ea80000300a00 */
[----:B------:R-:W2:-:S14]  /*69d80*/  LDL.LU.64 R16, [R1+0xd490] ;  /* 0x00d4900001107983 */ /* 0x000e9c0000300a00 */
        /* <DEDUP_REMOVED lines=34> */
[----:B----4-:R-:W-:-:S15]  /*69fb0*/  HMMA.16816.F32 R4, R12, R20, R4 ;  /* 0x000000140c04723c */ /* 0x010fde0000001804 */
        /* <DEDUP_REMOVED lines=8> */
[----:B------:R-:W4:Y:S01]  /*6a040*/  LDL.LU.64 R6, [R1+0x2538] ;  /* 0x0025380001067983 */ /* 0x000f220000300a00 */
[C---:B--2---:R-:W-:Y:S03]  /*6a050*/  HMMA.16816.F32 R8, R12.reuse, R18, R8 ;  /* 0x000000120c08723c */ /* 0x044fe60000001808 */
[----:B----4-:R-:W-:Y:S04]  /*6a060*/  STL.64 [R1+0xd428], R6 ;  /* 0x00d4280601007387 */ /* 0x010fe80000100a00 */
[----:B---3--:R0:W-:Y:S04]  /*6a070*/  STL.64 [R1+0xd420], R4 ;  /* 0x00d4200401007387 */ /* 0x0081e80000100a00 */
[----:B0-----:R-:W2:Y:S04]  /*6a080*/  LDL.LU.64 R4, [R1+0x2540] ;  /* 0x0025400001047983 */ /* 0x001ea80000300a00 */
[----:B------:R-:W2:Y:S04]  /*6a090*/  LDL.LU.64 R6, [R1+0x2548] ;  /* 0x0025480001067983 */ /* 0x000ea80000300a00 */
[----:B------:R-:W3:Y:S04]  /*6a0a0*/  LDL.LU.64 R24, [R1+0x2520] ;  /* 0x0025200001187983 */ /* 0x000ee80000300a00 */
[----:B------:R-:W3:Y:S04]  /*6a0b0*/  LDL.LU.64 R26, [R1+0x2528] ;  /* 0x00252800011a7983 */ /* 0x000ee80000300a00 */
[----:B------:R0:W-:Y:S04]  /*6a0c0*/  STL.64 [R1+0xd268], R22 ;  /* 0x00d2681601007387 */ /* 0x0001e80000100a00 */
[----:B0-----:R-:W4:Y:S04]  /*6a0d0*/  LDL.LU R22, [R1+0x161c] ;  /* 0x00161c0001167983 */ /* 0x001f280000300800 */
[----:B------:R-:W4:Y:S04]  /*6a0e0*/  LDL.LU R23, [R1+0x1618] ;  /* 0x0016180001177983 */ /* 0x000f280000300800 */
[----:B------:R0:W-:Y:S04]  /*6a0f0*/  STL.64 [R1+0xd260], R20 ;  /* 0x00d2601401007387 */ /* 0x0001e80000100a00 */
[----:B0-----:R-:W2:Y:S04]  /*6a100*/  LDL.LU R20, [R1+0x1614] ;  /* 0x0016140001147983 */ /* 0x001ea80000300800 */
[----:B------:R-:W2:Y:S04]  /*6a110*/  LDL.LU R21, [R1+0x1610] ;  /* 0x0016100001157983 */ /* 0x000ea80000300800 */
[----:B------:R-:W-:Y:S04]  /*6a120*/  STL.64 [R1+0x2560], R8 ;  /* 0x0025600801007387 */ /* 0x000fe80000100a00 */
[----:B------:R0:W-:Y:S04]  /*6a130*/  STL.64 [R1+0x2568], R10 ;  /* 0x0025680a01007387 */ /* 0x0001e80000100a00 */
[----:B0-----:R-:W2:Y:S04]  /*6a140*/  LDL.LU.64 R10, [R1+0xd448] ;  /* 0x00d44800010a7983 */ /* 0x001ea80000300a00 */
[----:B------:R-:W2:Y:S04]  /*6a150*/  LDL.LU.64 R8, [R1+0xd440] ;  /* 0x00d4400001087983 */ /* 0x000ea80000300a00 */
[----:B------:R-:W-:Y:S04]  /*6a160*/  STL [R1+0xd25c], R18 ;  /* 0x00d25c1201007387 */ /* 0x000fe80000100800 */
[----:B------:R-:W-:Y:S01]  /*6a170*/  STL [R1+0xd258], R19 ;  /* 0x00d2581301007387 */ /* 0x000fe20000100800 */
[----:B--2---:R-:W-:-:S15]  /*6a180*/  HMMA.16816.F32 R8, R12, R16, R8 ;  /* 0x000000100c08723c */ /* 0x004fde0000001808 */
[----:B------:R-:W-:-:S04]  /*6a190*/  NOP ;  /* 0x0000000000007918 */ /* 0x000fc80000000000 */
[----:B------:R-:W-:Y:S04]  /*6a1a0*/  STL.64 [R1+0x2550], R8 ;  /* 0x0025500801007387 */ /* 0x000fe80000100a00 */
[----:B------:R0:W-:Y:S04]  /*6a1b0*/  STL.64 [R1+0x2558], R10 ;  /* 0x0025580a01007387 */ /* 0x0001e80000100a00 */
[----:B0-----:R-:W2:Y:S04]  /*6a1c0*/  LDL.LU.64 R10, [R1+0xd438] ;  /* 0x00d43800010a7983 */ /* 0x001ea80000300a00 */
[----:B------:R-:W3:Y:S04]  /*6a1d0*/  LDL.LU.64 R8, [R1+0xd430] ;  /* 0x00d4300001087983 */ /* 0x000ee80000300a00 */
        /* <DEDUP_REMOVED lines=22> */
[----:B------:R0:W-:Y:S01]  /*6a340*/  STL.64 [R1+0x2528], R26 ;  /* 0x0025281a01007387 */ /* 0x0001e20000100a00 */
[C---:B---3--:R-:W-:Y:S03]  /*6a350*/  HMMA.16816.F32 R8, R12.reuse, R4, R8 ;  /* 0x000000040c08723c */ /* 0x048fe60000001808 */
[----:B0-----:R-:W2:Y:S04]  /*6a360*/  LDL.LU.64 R26, [R1+0xd408] ;  /* 0x00d40800011a7983 */ /* 0x001ea80000300a00 */
[----:B------:R-:W3:Y:S04]  /*6a370*/  LDL.LU.64 R24, [R1+0xd400] ;  /* 0x00d4000001187983 */ /* 0x000ee80000300a00 */
[----:B------:R-:W-:Y:S04]  /*6a380*/  STL.64 [R1+0xd240], R6 ;  /* 0x00d2400601007387 */ /* 0x000fe80000100a00 */
[----:B------:R0:W-:Y:S02]  /*6a390*/  STL.64 [R1+0xd238], R4 ;  /* 0x00d2380401007387 */ /* 0x0001e40000100a00 */
[----:B0-----:R-:W-:Y:S02]  /*6a3a0*/  HMMA.16816.F32 R4, R12, R2, R16 ;  /* 0x000000020c04723c */ /* 0x001fe40000001810 */
[----:B------:R-:W-:Y:S04]  /*6a3b0*/  STL.64 [R1+0x2510], R8 ;  /* 0x0025100801007387 */ /* 0x000fe80000100a00 */
[----:B------:R-:W-:Y:S01]  /*6a3c0*/  STL.64 [R1+0x2518], R10 ;  /* 0x0025180a01007387 */ /* 0x000fe20000100a00 */
[----:B----4-:R-:W-:-:S12]  /*6a3d0*/  IMAD R13, R23, 0x100, R22 ;  /* 0x00000100170d7824 */ /* 0x010fd800078e0216 */
[----:B------:R0:W-:Y:S04]  /*6a3e0*/  STL.64 [R1+0x1d00], R4 ;  /* 0x001d000401007387 */ /* 0x0001e80000100a00 */
[----:B------:R1:W-:Y:S04]  /*6a3f0*/  STL.64 [R1+0x1d08], R6 ;  /* 0x001d080601007387 */ /* 0x0003e80000100a00 */
[----:B0-----:R-:W4:Y:S01]  /*6a400*/  LDL R4, [R1+0x8] ;  /* 0x0000080001047983 */ /* 0x001f220000100800 */
[----:B------:R-:W-:-:S03]  /*6a410*/  IMAD.MOV.U32 R5, RZ, RZ, R0 ;  /* 0x000000ffff057224 */ /* 0x000fc600078e0000 */
[----:B-1----:R-:W4:Y:S04]  /*6a420*/  LDL R6, [R1] ;  /* 0x0000000001067983 */ /* 0x002f280000100800 */
[----:B------:R-:W4:Y:S04]  /*6a430*/  LDL R7, [R1+0x4] ;  /* 0x0000040001077983 */ /* 0x000f280000100800 */
[----:B------:R-:W4:Y:S04]  /*6a440*/  LDL.LU R0, [R1+0xd3f8] ;  /* 0x00d3f80001007983 */ /* 0x000f280000300800 */
[----:B------:R-:W4:Y:S04]  /*6a450*/  LDL R22, [R1+0x60] ;  /* 0x0000600001167983 */ /* 0x000f280000100800 */
[----:B------:R-:W4:Y:S04]  /*6a460*/  LDL R23, [R1+0x64] ;  /* 0x0000640001177983 */ /* 0x000f280000100800 */
[----:B------:R-:W4:Y:S04]  /*6a470*/  LDL.64 R8, [R1+0x98] ;  /* 0x0000980001087983 */ /* 0x000f280000100a00 */
[----:B------:R-:W4:Y:S04]  /*6a480*/  LDL R10, [R1+0x90] ;  /* 0x00009000010a7983 */ /* 0x000f280000100800 */
[----:B------:R-:W4:Y:S01]  /*6a490*/  LDL R11, [R1+0x94] ;  /* 0x00009400010b7983 */ /* 0x000f220000100800 */
[----:B--2---:R-:W-:-:S03]  /*6a4a0*/  IMAD R15, R27, 0x100, R26 ;  /* 0x000001001b0f7824 */ /* 0x004fc600078e021a */
[----:B------:R-:W2:Y:S01]  /*6a4b0*/  LDL R26, [R1+0x50] ;  /* 0x00005000011a7983 */ /* 0x000ea20000100800 */
[----:B---3--:R-:W-:-:S03]  /*6a4c0*/  IMAD R14, R25, 0x100, R24 ;  /* 0x00000100190e7824 */ /* 0x008fc600078e0218 */
[----:B------:R-:W2:Y:S04]  /*6a4d0*/  LDL R27, [R1+0x54] ;  /* 0x00005400011b7983 */ /* 0x000ea80000100800 */
[----:B----4-:R0:W-:Y:S04]  /*6a4e0*/  STL.64 [R1+0xd380], R22 ;  /* 0x00d3801601007387 */ /* 0x0101e80000100a00 */
[----:B------:R-:W3:Y:S04]  /*6a4f0*/  LDL R24, [R1+0x58] ;  /* 0x0000580001187983 */ /* 0x000ee80000100800 */
[----:B------:R-:W3:Y:S01]  /*6a500*/  LDL R25, [R1+0x5c] ;  /* 0x00005c0001197983 */ /* 0x000ee20000100800 */
[----:B------:R-:W-:-:S03]  /*6a510*/  IMAD R12, R21, 0x100, R20 ;  /* 0x00000100150c7824 */ /* 0x000fc600078e0214 */
[----:B--2---:R-:W-:Y:S04]  /*6a520*/  STL.64 [R1+0xd390], R26 ;  /* 0x00d3901a01007387 */ /* 0x004fe80000100a00 */
[----:B---3--:R-:W-:Y:S04]  /*6a530*/  STL.64 [R1+0xd388], R24 ;  /* 0x00d3881801007387 */ /* 0x008fe80000100a00 */
[----:B------:R-:W2:Y:S04]  /*6a540*/  LDL R20, [R1+0x68] ;  /* 0x0000680001147983 */ /* 0x000ea80000100800 */
[----:B------:R-:W2:Y:S04]  /*6a550*/  LDL R21, [R1+0x6c] ;  /* 0x00006c0001157983 */ /* 0x000ea80000100800 */
[----:B------:R-:W3:Y:S04]  /*6a560*/  LDL.LU.64 R16, [R1+0x2500] ;  /* 0x0025000001107983 */ /* 0x000ee80000300a00 */
[----:B------:R-:W3:Y:S04]  /*6a570*/  LDL.LU.64 R18, [R1+0x2508] ;  /* 0x0025080001127983 */ /* 0x000ee80000300a00 */
[----:B0-----:R-:W4:Y:S04]  /*6a580*/  LDL R22, [R1+0x70] ;  /* 0x0000700001167983 */ /* 0x001f280000100800 */
[----:B------:R-:W4:Y:S01]  /*6a590*/  LDL R23, [R1+0x74] ;  /* 0x0000740001177983 */ /* 0x000f220000100800 */
[----:B------:R-:W-:-:S02]  /*6a5a0*/  F2FP.F16.E4M3.UNPACK_B R12, R12 ;  /* 0x0000000cff0c723e */ /* 0x000fc400020006ff */
[----:B------:R-:W-:Y:S02]  /*6a5b0*/  F2FP.F16.E4M3.UNPACK_B R13, R13 ;  /* 0x0000000dff0d723e */ /* 0x000fe400020006ff */
[----:B------:R-:W-:Y:S01]  /*6a5c0*/  F2FP.F16.E4M3.UNPACK_B R14, R14 ;  /* 0x0000000eff0e723e */ /* 0x000fe200020006ff */
[----:B--2---:R0:W-:Y:S04]  /*6a5d0*/  STL.64 [R1+0xd398], R20 ;  /* 0x00d3981401007387 */ /* 0x0041e80000100a00 */
[----:B0-----:R-:W2:Y:S04]  /*6a5e0*/  LDL R20, [R1+0x78] ;  /* 0x0000780001147983 */ /* 0x001ea80000100800 */
[----:B------:R-:W2:Y:S04]  /*6a5f0*/  LDL R21, [R1+0x7c] ;  /* 0x00007c0001157983 */ /* 0x000ea80000100800 */
[----:B----4-:R0:W-:Y:S04]  /*6a600*/  STL.64 [R1+0xd3b8], R22 ;  /* 0x00d3b81601007387 */ /* 0x0101e80000100a00 */
[----:B0-----:R-:W4:Y:S04]  /*6a610*/  LDL R22, [R1+0x80] ;  /* 0x0000800001167983 */ /* 0x001f280000100800 */
[----:B------:R-:W4:Y:S01]  /*6a620*/  LDL R23, [R1+0x84] ;  /* 0x0000840001177983 */ /* 0x000f220000100800 */
[----:B------:R-:W-:-:S03]  /*6a630*/  F2FP.F16.E4M3.UNPACK_B R15, R15 ;  /* 0x0000000fff0f723e */ /* 0x000fc600020006ff */
[----:B------:R-:W4:Y:S04]  /*6a640*/  LDL.LU.64 R24, [R1+0x24e0] ;  /* 0x0024e00001187983 */ /* 0x000f280000300a00 */
[----:B---3--:R-:W-:Y:S01]  /*6a650*/  HMMA.16816.F32 R16, R12, R8, R16 ;  /* 0x000000080c10723c */ /* 0x008fe20000001810 */
[----:B------:R-:W3:Y:S04]  /*6a660*/  LDL.LU.64 R26, [R1+0x24e8] ;  /* 0x0024e800011a7983 */ /* 0x000ee80000300a00 */
[----:B--2---:R0:W-:Y:S04]  /*6a670*/  STL.64 [R1+0xd3b0], R20 ;  /* 0x00d3b01401007387 */ /* 0x0041e80000100a00 */
[----:B0-----:R-:W2:Y:S04]  /*6a680*/  LDL R20, [R1+0x88] ;  /* 0x0000880001147983 */ /* 0x001ea80000100800 */
[----:B------:R-:W2:Y:S04]  /*6a690*/  LDL R21, [R1+0x8c] ;  /* 0x00008c0001157983 */ /* 0x000ea80000100800 */
[----:B----4-:R-:W-:Y:S04]  /*6a6a0*/  STL.64 [R1+0xd3d0], R22 ;  /* 0x00d3d01601007387 */ /* 0x010fe80000100a00 */
[----:B------:R-:W-:Y:S04]  /*6a6b0*/  STL.64 [R1+0xd2a0], R6 ;  /* 0x00d2a00601007387 */ /* 0x000fe80000100a00 */
[----:B------:R0:W-:Y:S04]  /*6a6c0*/  STL.64 [R1+0x24c0], R16 ;  /* 0x0024c01001007387 */ /* 0x0001e80000100a00 */
[----:B------:R1:W-:Y:S04]  /*6a6d0*/  STL.64 [R1+0x24c8], R18 ;  /* 0x0024c81201007387 */ /* 0x0003e80000100a00 */
[----:B0-----:R-:W4:Y:S04]  /*6a6e0*/  LDL.LU.64 R16, [R1+0xd3f0] ;  /* 0x00d3f00001107983 */ /* 0x001f280000300a00 */
[----:B------:R-:W2:Y:S01]  /*6a6f0*/  LDL.64 R6, [R1+0x10] ;  /* 0x0000100001067983 */ /* 0x000ea20000100a00 */
[----:B-1----:R-:W-:-:S02]  /*6a700*/  IMAD.MOV.U32 R18, RZ, RZ, R8 ;  /* 0x000000ffff127224 */ /* 0x002fc400078e0008 */
[----:B------:R-:W-:Y:S01]  /*6a710*/  IMAD.MOV.U32 R19, RZ, RZ, R9 ;  /* 0x000000ffff137224 */ /* 0x000fe200078e0009 */
[----:B--2---:R-:W-:Y:S04]  /*6a720*/  STL.64 [R1+0xd2d0], R6 ;  /* 0x00d2d00601007387 */ /* 0x004fe80000100a00 */
[----:B------:R3:W-:Y:S04]  /*6a730*/  STL.64 [R1+0xd2c8], R4 ;  /* 0x00d2c80401007387 */ /* 0x0007e80000100a00 */
[----:B------:R-:W-:Y:S04]  /*6a740*/  STL.64 [R1+0xd298], R18 ;  /* 0x00d2981201007387 */ /* 0x000fe80000100a00 */
[----:B----4-:R-:W-:Y:S01]  /*6a750*/  STL.64 [R1+0xd290], R16 ;  /* 0x00d2901001007387 */ /* 0x010fe20000100a00 */
[----:B---3--:R-:W-:Y:S03]  /*6a760*/  HMMA.16816.F32 R4, R12, R10, R24 ;  /* 0x0000000a0c04723c */ /* 0x008fe60000001818 */
[----:B------:R-:W2:Y:S04]  /*6a770*/  LDL.LU.64 R24, [R1+0x2480] ;  /* 0x0024800001187983 */ /* 0x000ea80000300a00 */
[----:B------:R-:W3:-:S12]  /*6a780*/  LDL.LU.64 R26, [R1+0x2488] ;  /* 0x00248800011a7983 */ /* 0x000ed80000300a00 */
[----:B------:R-:W-:Y:S04]  /*6a790*/  STL.64 [R1+0x2410], R4 ;  /* 0x0024100401007387 */ /* 0x000fe80000100a00 */
[----:B------:R-:W-:Y:S04]  /*6a7a0*/  STL.64 [R1+0x2418], R6 ;  /* 0x0024180601007387 */ /* 0x000fe80000100a00 */
        /* <DEDUP_REMOVED lines=13> */
[----:B------:R-:W3:Y:S04]  /*6a880*/  LDL.LU.64 R18, [R1+0x2468] ;  /* 0x0024680001127983 */ /* 0x000ee80000300a00 */
[----:B------:R-:W4:Y:S04]  /*6a890*/  LDL.LU.64 R8, [R1+0x2450] ;  /* 0x0024500001087983 */ /* 0x000f280000300a00 */
[----:B------:R-:W4:Y:S04]  /*6a8a0*/  LDL.LU.64 R10, [R1+0x2458] ;  /* 0x00245800010a7983 */ /* 0x000f280000300a00 */
[----:B------:R-:W3:Y:S01]  /*6a8b0*/  LDL R6, [R1+0x18] ;  /* 0x0000180001067983 */ /* 0x000ee20000100800 */
[----:B------:R-:W-:-:S03]  /*6a8c0*/  IMAD.MOV.U32 R7, RZ, RZ, R0 ;  /* 0x000000ffff077224 */ /* 0x000fc600078e0000 */
[----:B------:R-:W4:Y:S01]  /*6a8d0*/  LDL.LU R0, [R1+0xd3e8] ;  /* 0x00d3e80001007983 */ /* 0x000f220000300800 */
[C---:B--2---:R-:W-:Y:S03]  /*6a8e0*/  HMMA.16816.F32 R20, R12.reuse, R20, R24 ;  /* 0x000000140c14723c */ /* 0x044fe60000001818 */
[----:B---3--:R0:W-:Y:S04]  /*6a8f0*/  STL.64 [R1+0xd2e8], R6 ;  /* 0x00d2e80601007387 */ /* 0x0081e80000100a00 */
[----:B------:R-:W2:Y:S04]  /*6a900*/  LDL.LU.64 R4, [R1+0x24a0] ;  /* 0x0024a00001047983 */ /* 0x000ea80000300a00 */
[----:B0-----:R-:W2:Y:S04]  /*6a910*/  LDL.LU.64 R6, [R1+0x24a8] ;  /* 0x0024a80001067983 */ /* 0x001ea80000300a00 */
        /* <DEDUP_REMOVED lines=10> */
[----:B0-----:R-:W3:Y:S04]  /*6a9c0*/  LDL.LU.64 R22, [R1+0xd3b8] ;  /* 0x00d3b80001167983 */ /* 0x001ee80000300a00 */
[----:B------:R-:W2:Y:S02]  /*6a9d0*/  LDL.LU.64 R20, [R1+0xd3b0] ;  /* 0x00d3b00001147983 */ /* 0x000ea40000300a00 */
[----:B--2---:R-:W-:-:S15]  /*6a9e0*/  HMMA.16816.F32 R4, R12, R20, R4 ;  /* 0x000000140c04723c */ /* 0x004fde0000001804 */
[----:B------:R-:W-:-:S04]  /*6a9f0*/  NOP ;  /* 0x0000000000007918 */ /* 0x000fc80000000000 */
[----:B------:R0:W-:Y:S04]  /*6aa00*/  STL.64 [R1+0x23b0], R4 ;  /* 0x0023b00401007387 */ /* 0x0001e80000100a00 */
[----:B------:R-:W-:Y:S04]  /*6aa10*/  STL.64 [R1+0x23b8], R6 ;  /* 0x0023b80601007387 */ /* 0x000fe80000100a00 */
[----:B0-----:R-:W2:Y:S04]  /*6aa20*/  LDL R4, [R1+0x20] ;  /* 0x0000200001047983 */ /* 0x001ea80000100800 */
[----:B------:R-:W2:Y:S01]  /*6aa30*/  LDL R5, [R1+0x24] ;  /* 0x0000240001057983 */ /* 0x000ea20000100800 */
[C---:B---3--:R-:W-:Y:S03]  /*6aa40*/  HMMA.16816.F32 R20, R12.reuse, R22, R24 ;  /* 0x000000160c14723c */ /* 0x048fe60000001818 */
[----:B--2---:R0:W-:Y:S04]  /*6aa50*/  STL.64 [R1+0xd300], R4 ;  /* 0x00d3000401007387 */ /* 0x0041e80000100a00 */
[----:B0-----:R-:W2:Y:S04]  /*6aa60*/  LDL.LU.64 R4, [R1+0x2470] ;  /* 0x0024700001047983 */ /* 0x001ea80000300a00 */
[----:B------:R-:W2:Y:S04]  /*6aa70*/  LDL.LU.64 R6, [R1+0x2478] ;  /* 0x0024780001067983 */ /* 0x000ea80000300a00 */
[----:B------:R-:W3:Y:S04]  /*6aa80*/  LDL.LU.64 R26, [R1+0xd3a8] ;  /* 0x00d3a800011a7983 */ /* 0x000ee80000300a00 */
[----:B------:R-:W3:Y:S04]  /*6aa90*/  LDL.LU.64 R24, [R1+0xd3a0] ;  /* 0x00d3a00001187983 */ /* 0x000ee80000300a00 */
[----:B------:R0:W-:Y:S04]  /*6aaa0*/  STL.64 [R1+0x2390], R20 ;  /* 0x0023901401007387 */ /* 0x0001e80000100a00 */
[----:B------:R3:W-:Y:S04]  /*6aab0*/  STL.64 [R1+0x2398], R22 ;  /* 0x0023981601007387 */ /* 0x0007e80000100a00 */
[----:B0-----:R-:W3:Y:S02]  /*6aac0*/  LDL.LU.64 R20, [R1+0xd398] ;  /* 0x00d3980001147983 */ /* 0x001ee40000300a00 */
[----:B---3--:R-:W-:Y:S02]  /*6aad0*/  HMMA.16816.F32 R20, R12, R20, R24 ;  /* 0x000000140c14723c */ /* 0x008fe40000001818 */
[----:B------:R-:W4:Y:S04]  /*6aae0*/  LDL.LU.64 R26, [R1+0xd390] ;  /* 0x00d39000011a7983 */ /* 0x000f280000300a00 */
[----:B------:R-:W3:-:S13]  /*6aaf0*/  LDL.LU.64 R24, [R1+0xd388] ;  /* 0x00d3880001187983 */ /* 0x000eda0000300a00 */
[----:B------:R-:W-:Y:S04]  /*6ab00*/  STL.64 [R1+0x2370], R20 ;  /* 0x0023701401007387 */ /* 0x000fe80000100a00 */
[----:B------:R0:W-:Y:S04]  /*6ab10*/  STL.64 [R1+0x2378], R22 ;  /* 0x0023781601007387 */ /* 0x0001e80000100a00 */
[----:B0-----:R-:W2:Y:S02]  /*6ab20*/  LDL.LU.64 R22, [R1+0xd380] ;  /* 0x00d3800001167983 */ /* 0x001ea40000300a00 */
[C---:B--2---:R-:W-:Y:S02]  /*6ab30*/  HMMA.16816.F32 R20, R12.reuse, R22, R4 ;  /* 0x000000160c14723c */ /* 0x044fe40000001804 */
[----:B------:R-:W2:Y:S06]  /*6ab40*/  LDL R6, [R1+0x28] ;  /* 0x0000280001067983 */ /* 0x000eac0000100800 */
[C---:B---3--:R-:W-:Y:S08]  /*6ab50*/  HMMA.16816.F32 R16, R12.reuse, R24, R16 ;  /* 0x000000180c10723c */ /* 0x048ff00000001810 */
[----:B----4-:R-:W-:Y:S01]  /*6ab60*/  HMMA.16816.F32 R8, R12, R26, R8 ;  /* 0x0000001a0c08723c */ /* 0x010fe20000001808 */
[----:B------:R-:W-:-:S02]  /*6ab70*/  IMAD.MOV.U32 R7, RZ, RZ, R0 ;  /* 0x000000ffff077224 */ /* 0x000fc400078e0000 */
[----:B------:R-:W-:Y:S04]  /*6ab80*/  STL.64 [R1+0x2350], R20 ;  /* 0x0023501401007387 */ /* 0x000fe80000100a00 */
[----:B------:R-:W-:Y:S04]  /*6ab90*/  STL.64 [R1+0x2358], R22 ;  /* 0x0023581601007387 */ /* 0x000fe80000100a00 */
[----:B------:R-:W3:Y:S04]  /*6aba0*/  LDL.LU R0, [R1+0xd37c] ;  /* 0x00d37c0001007983 */ /* 0x000ee80000300800 */
[----:B--2---:R3:W-:Y:S04]  /*6abb0*/  STL.64 [R1+0xd318], R6 ;  /* 0x00d3180601007387 */ /* 0x0047e80000100a00 */
[----:B------:R-:W2:Y:S04]  /*6abc0*/  LDL R4, [R1+0x30] ;  /* 0x0000300001047983 */ /* 0x000ea80000100800 */
[----:B------:R-:W-:Y:S04]  /*6abd0*/  STL.64 [R1+0x2330], R16 ;  /* 0x0023301001007387 */ /* 0x000fe80000100a00 */
[----:B------:R-:W-:Y:S04]  /*6abe0*/  STL.64 [R1+0x2338], R18 ;  /* 0x0023381201007387 */ /* 0x000fe80000100a00 */
[----:B------:R-:W-:Y:S04]  /*6abf0*/  STL.64 [R1+0x2310], R8 ;  /* 0x0023100801007387 */ /* 0x000fe80000100a00 */
[----:B------:R-:W-:Y:S04]  /*6ac00*/  STL.64 [R1+0x2318], R10 ;  /* 0x0023180a01007387 */ /* 0x000fe80000100a00 */
[----:B------:R-:W2:Y:S01]  /*6ac10*/  LDL R5, [R1+0x34] ;  /* 0x0000340001057983 */ /* 0x000ea20000100800 */
[----:B---3--:R-:W-:-:S03]  /*6ac20*/  IMAD.MOV.U32 R6, RZ, RZ, R0 ;  /* 0x000000ffff067224 */ /* 0x008fc600078e0000 */
[----:B------:R-:W3:Y:S04]  /*6ac30*/  LDL.LU R0, [R1+0xd378] ;  /* 0x00d3780001007983 */ /* 0x000ee80000300800 */
[----:B------:R-:W4:Y:S04]  /*6ac40*/  LDL R7, [R1+0x3c] ;  /* 0x00003c0001077983 */ /* 0x000f280000100800 */
[----:B--2---:R0:W-:Y:S04]  /*6ac50*/  STL.64 [R1+0xd330], R4 ;  /* 0x00d3300401007387 */ /* 0x0041e80000100a00 */
[----:B0-----:R-:W2:Y:S04]  /*6ac60*/  LDL R4, [R1+0x40] ;  /* 0x0000400001047983 */ /* 0x001ea80000100800 */
[----:B------:R-:W2:Y:S04]  /*6ac70*/  LDL R5, [R1+0x44] ;  /* 0x0000440001057983 */ /* 0x000ea80000100800 */
[----:B----4-:R0:W-:Y:S04]  /*6ac80*/  STL.64 [R1+0xd348], R6 ;  /* 0x00d3480601007387 */ /* 0x0101e80000100a00 */
[----:B0-----:R-:W4:Y:S04]  /*6ac90*/  LDL R6, [R1+0x48] ;  /* 0x0000480001067983 */ /* 0x001f280000100800 */
        /* <DEDUP_REMOVED lines=35> */
[----:B---3--:R-:W-:-:S03]  /*6aed0*/  IMAD.MOV.U32 R7, RZ, RZ, R0 ;  /* 0x000000ffff077224 */ /* 0x008fc600078e0000 */
[----:B--2---:R-:W-:Y:S04]  /*6aee0*/  STL.64 [R1+0xd370], R18 ;  /* 0x00d3701201007387 */ /* 0x004fe80000100a00 */
[----:B------:R0:W-:Y:S04]  /*6aef0*/  STL.64 [R1+0xd368], R16 ;  /* 0x00d3681001007387 */ /* 0x0001e80000100a00 */
[----:B0-----:R-:W4:Y:S04]  /*6af00*/  LDL.LU.64 R16, [R1+0x2440] ;  /* 0x0024400001107983 */ /* 0x001f280000300a00 */
[----:B------:R-:W4:Y:S04]  /*6af10*/  LDL.LU.64 R18, [R1+0x2448] ;  /* 0x0024480001127983 */ /* 0x000f280000300a00 */
[----:B------:R-:W2:Y:S04]  /*6af20*/  LDL.LU.64 R24, [R1+0x2320] ;  /* 0x0023200001187983 */ /* 0x000ea80000300a00 */
[----:B------:R-:W2:Y:S04]  /*6af30*/  LDL.LU.64 R26, [R1+0x2328] ;  /* 0x00232800011a7983 */ /* 0x000ea80000300a00 */
[----:B------:R-:W3:Y:S04]  /*6af40*/  LDL.LU.64 R8, [R1+0x2300] ;  /* 0x0023000001087983 */ /* 0x000ee80000300a00 */
[----:B------:R-:W3:Y:S04]  /*6af50*/  LDL.LU.64 R10, [R1+0x2308] ;  /* 0x00230800010a7983 */ /* 0x000ee80000300a00 */
[----:B------:R-:W2:Y:S04]  /*6af60*/  LDL.LU.64 R20, [R1+0x22d0] ;  /* 0x0022d00001147983 */ /* 0x000ea80000300a00 */
[----:B------:R-:W2:Y:S01]  /*6af70*/  LDL.LU.64 R22, [R1+0x22d8] ;  /* 0x0022d80001167983 */ /* 0x000ea20000300a00 */
[----:B----4-:R-:W-:Y:S03]  /*6af80*/  HMMA.16816.F32 R4, R12, R6, R16 ;  /* 0x000000060c04723c */ /* 0x010fe60000001810 */
[----:B------:R-:W4:Y:S04]  /*6af90*/  LDL.LU.64 R18, [R1+0xd370] ;  /* 0x00d3700001127983 */ /* 0x000f280000300a00 */
[----:B------:R-:W4:-:S12]  /*6afa0*/  LDL.LU.64 R16, [R1+0xd368] ;  /* 0x00d3680001107983 */ /* 0x000f180000300a00 */
        /* <DEDUP_REMOVED lines=38> */
[----:B0-----:R-:W4:Y:S04]  /*6b210*/  LDL.LU.64 R6, [R1+0xd2d0] ;  /* 0x00d2d00001067983 */ /* 0x001f280000300a00 */
[----:B------:R-:W2:Y:S01]  /*6b220*/  LDL.LU.64 R4, [R1+0xd2c8] ;  /* 0x00d2c80001047983 */ /* 0x000ea20000300a00 */
[----:B----4-:R-:W-:-:S15]  /*6b230*/  HMMA.16816.F32 R16, R12, R6, R16 ;  /* 0x000000060c10723c */ /* 0x010fde0000001810 */
        /* <DEDUP_REMOVED lines=11> */
[----:B0-----:R-:W2:Y:S01]  /*6b2f0*/  LDL.LU.64 R6, [R1+0xd2a0] ;  /* 0x00d2a00001067983 */ /* 0x001ea20000300a00 */
[C---:B------:R-:W-:Y:S08]  /*6b300*/  HMMA.16816.F32 R24, R12.reuse, R28, R24 ;  /* 0x0000001c0c18723c */ /* 0x040ff00000001818 */
[----:B--2---:R-:W-:Y:S01]  /*6b310*/  HMMA.16816.F32 R4, R12, R6, R16 ;  /* 0x000000060c04723c */ /* 0x004fe20000001810 */
[----:B------:R-:W2:Y:S04]  /*6b320*/  LDL.LU.64 R18, [R1+0xd298] ;  /* 0x00d2980001127983 */ /* 0x000ea80000300a00 */
[----:B------:R-:W4:-:S14]  /*6b330*/  LDL.LU.64 R16, [R1+0xd290] ;  /* 0x00d2900001107983 */ /* 0x000f1c0000300a00 */
[----:B------:R0:W-:Y:S04]  /*6b340*/  STL.64 [R1+0x21e0], R4 ;  /* 0x0021e00401007387 */ /* 0x0001e80000100a00 */
[----:B------:R1:W-:Y:S04]  /*6b350*/  STL.64 [R1+0x21e8], R6 ;  /* 0x0021e80601007387 */ /* 0x0003e80000100a00 */
[----:B0-----:R-:W2:Y:S04]  /*6b360*/  LDL.LU.64 R4, [R1+0x2290] ;  /* 0x0022900001047983 */ /* 0x001ea80000300a00 */
[----:B-1----:R-:W2:Y:S04]  /*6b370*/  LDL.LU.64 R6, [R1+0x2298] ;  /* 0x0022980001067983 */ /* 0x002ea80000300a00 */
[----:B------:R-:W-:Y:S04]  /*6b380*/  STL.64 [R1+0x21c0], R24 ;  /* 0x0021c01801007387 */ /* 0x000fe80000100a00 */
[----:B------:R0:W-:Y:S04]  /*6b390*/  STL.64 [R1+0x21c8], R26 ;  /* 0x0021c81a01007387 */ /* 0x0001e80000100a00 */
[----:B0-----:R-:W3:Y:S04]  /*6b3a0*/  LDL.LU.64 R26, [R1+0xd288] ;  /* 0x00d28800011a7983 */ /* 0x001ee80000300a00 */
[----:B------:R-:W2:Y:S04]  /*6b3b0*/  LDL.LU.64 R24, [R1+0xd280] ;  /* 0x00d2800001187983 */ /* 0x000ea80000300a00 */
[----:B------:R-:W-:Y:S01]  /*6b3c0*/  STL.64 [R1+0xd130], R28 ;  /* 0x00d1301c01007387 */ /* 0x000fe20000100a00 */
        /* <DEDUP_REMOVED lines=9> */
[----:B------:R-:W2:Y:S04]  /*6b460*/  LDL.LU.64 R20, [R1+0xd260] ;  /* 0x00d2600001147983 */ /* 0x000ea80000300a00 */
[----:B------:R-:W-:Y:S04]  /*6b470*/  STL.64 [R1+0xd128], R26 ;  /* 0x00d1281a01007387 */ /* 0x000fe80000100a00 */
[----:B------:R0:W-:Y:S04]  /*6b480*/  STL.64 [R1+0xd120], R24 ;  /* 0x00d1201801007387 */ /* 0x0001e80000100a00 */
[----:B0-----:R-:W2:Y:S04]  /*6b490*/  LDL.LU.64 R24, [R1+0x22b0] ;  /* 0x0022b00001187983 */ /* 0x001ea80000300a00 */
[----:B------:R-:W2:Y:S02]  /*6b4a0*/  LDL.LU.64 R26, [R1+0x22b8] ;  /* 0x0022b800011a7983 */ /* 0x000ea40000300a00 */
[----:B--2---:R-:W-:-:S15]  /*6b4b0*/  HMMA.16816.F32 R24, R12, R22, R24 ;  /* 0x000000160c18723c */ /* 0x004fde0000001818 */
[----:B------:R-:W-:-:S04]  /*6b4c0*/  NOP ;  /* 0x0000000000007918 */ /* 0x000fc80000000000 */
[----:B------:R0:W-:Y:S04]  /*6b4d0*/  STL.64 [R1+0x2160], R24 ;  /* 0x0021601801007387 */ /* 0x0001e80000100a00 */
[----:B------:R1:W-:Y:S04]  /*6b4e0*/  STL.64 [R1+0x2168], R26 ;  /* 0x0021681a01007387 */ /* 0x0003e80000100a00 */
[----:B0-----:R-:W2:Y:S04]  /*6b4f0*/  LDL.LU R24, [R1+0x168c] ;  /* 0x00168c0001187983 */ /* 0x001ea80000300800 */
[----:B------:R-:W2:Y:S01]  /*6b500*/  LDL.LU R25, [R1+0x1688] ;  /* 0x0016880001197983 */ /* 0x000ea20000300800 */
[----:B------:R-:W-:Y:S01]  /*6b510*/  HMMA.16816.F32 R4, R12, R20, R4 ;  /* 0x000000140c04723c */ /* 0x000fe20000001804 */
[----:B-1----:R-:W-:-:S02]  /*6b520*/  IMAD.MOV.U32 R26, RZ, RZ, R18 ;  /* 0x000000ffff1a7224 */ /* 0x002fc400078e0012 */
[----:B------:R-:W-:Y:S01]  /*6b530*/  IMAD.MOV.U32 R27, RZ, RZ, R19 ;  /* 0x000000ffff1b7224 */ /* 0x000fe200078e0013 */
[----:B------:R-:W3:Y:S04]  /*6b540*/  LDL.LU R18, [R1+0xd25c] ;  /* 0x00d25c0001127983 */ /* 0x000ee80000300800 */
[----:B------:R-:W3:Y:S04]  /*6b550*/  LDL.LU R19, [R1+0xd258] ;  /* 0x00d2580001137983 */ /* 0x000ee80000300800 */
[----:B------:R-:W-:Y:S04]  /*6b560*/  STL.64 [R1+0xd220], R26 ;  /* 0x00d2201a01007387 */ /* 0x000fe80000100a00 */
[----:B--2---:R0:W-:Y:S04]  /*6b570*/  STL.64 [R1+0xd218], R24 ;  /* 0x00d2181801007387 */ /* 0x0041e80000100a00 */
[----:B0-----:R-:W4:Y:S04]  /*6b580*/  LDL.LU.64 R24, [R1+0x2250] ;  /* 0x0022500001187983 */ /* 0x001f280000300a00 */
[----:B------:R-:W4:Y:S04]  /*6b590*/  LDL.LU.64 R26, [R1+0x2258] ;  /* 0x00225800011a7983 */ /* 0x000f280000300a00 */
[----:B------:R-:W2:Y:S04]  /*6b5a0*/  LDL.64 R28, [R1+0x90] ;  /* 0x00009000011c7983 */ /* 0x000ea80000100a00 */
[----:B------:R0:W-:Y:S04]  /*6b5b0*/  STL.64 [R1+0x2140], R4 ;  /* 0x0021400401007387 */ /* 0x0001e80000100a00 */
[----:B------:R1:W-:Y:S04]  /*6b5c0*/  STL.64 [R1+0x2148], R6 ;  /* 0x0021480601007387 */ /* 0x0003e80000100a00 */
[----:B0-----:R-:W2:Y:S04]  /*6b5d0*/  LDL.LU.64 R4, [R1+0x2210] ;  /* 0x0022100001047983 */ /* 0x001ea80000300a00 */
[----:B-1----:R-:W2:Y:S04]  /*6b5e0*/  LDL.LU.64 R6, [R1+0x2218] ;  /* 0x0022180001067983 */ /* 0x002ea80000300a00 */
[----:B--2---:R-:W-:Y:S04]  /*6b5f0*/  STL.64 [R1+0xd250], R6 ;  /* 0x00d2500601007387 */ /* 0x004fe80000100a00 */
[----:B------:R0:W-:Y:S04]  /*6b600*/  STL.64 [R1+0xd248], R4 ;  /* 0x00d2480401007387 */ /* 0x0001e80000100a00 */
[----:B0-----:R-:W2:Y:S04]  /*6b610*/  LDL.LU.64 R4, [R1+0x2230] ;  /* 0x0022300001047983 */ /* 0x001ea80000300a00 */
        /* <DEDUP_REMOVED lines=8> */
[----:B---3--:R0:W-:Y:S04]  /*6b6a0*/  STL.64 [R1+0xd228], R20 ;  /* 0x00d2281401007387 */ /* 0x0081e80000100a00 */
[----:B0-----:R-:W2:Y:S04]  /*6b6b0*/  LDL.LU.64 R20, [R1+0x2270] ;  /* 0x0022700001147983 */ /* 0x001ea80000300a00 */
[----:B------:R-:W2:Y:S01]  /*6b6c0*/  LDL.LU.64 R22, [R1+0x2278] ;  /* 0x0022780001167983 */ /* 0x000ea20000300a00 */
[C---:B----4-:R-:W-:Y:S08]  /*6b6d0*/  HMMA.16816.F32 R24, R12.reuse, R16, R24 ;  /* 0x000000100c18723c */ /* 0x050ff00000001818 */
[C---:B------:R-:W-:Y:S08]  /*6b6e0*/  HMMA.16816.F32 R4, R12.reuse, R10, R4 ;  /* 0x0000000a0c04723c */ /* 0x040ff00000001804 */
[----:B--2---:R-:W-:-:S15]  /*6b6f0*/  HMMA.16816.F32 R20, R12, R18, R20 ;  /* 0x000000120c14723c */ /* 0x004fde0000001814 */
[----:B------:R-:W-:-:S04]  /*6b700*/  NOP ;  /* 0x0000000000007918 */ /* 0x000fc80000000000 */
[----:B------:R0:W-:Y:S04]  /*6b710*/  STL.64 [R1+0x2120], R20 ;  /* 0x0021201401007387 */ /* 0x0001e80000100a00 */
[----:B------:R1:W-:Y:S04]  /*6b720*/  STL.64 [R1+0x2128], R22 ;  /* 0x0021281601007387 */ /* 0x0003e80000100a00 */
[----:B0-----:R-:W2:Y:S04]  /*6b730*/  LDL.LU.64 R20, [R1+0x21d0] ;  /* 0x0021d00001147983 */ /* 0x001ea80000300a00 */
[----:B-1----:R-:W2:Y:S04]  /*6b740*/  LDL.LU.64 R22, [R1+0x21d8] ;  /* 0x0021d80001167983 */ /* 0x002ea80000300a00 */
[----:B------:R0:W-:Y:S04]  /*6b750*/  STL.64 [R1+0x2100], R24 ;  /* 0x0021001801007387 */ /* 0x0001e80000100a00 */
[----:B------:R1:W-:Y:S04]  /*6b760*/  STL.64 [R1+0x2108], R26 ;  /* 0x0021081a01007387 */ /* 0x0003e80000100a00 */
[----:B0-----:R-:W3:Y:S04]  /*6b770*/  LDL.LU.64 R24, [R1+0x21a0] ;  /* 0x0021a00001187983 */ /* 0x001ee80000300a00 */
[----:B-1----:R-:W3:Y:S04]  /*6b780*/  LDL.LU.64 R26, [R1+0x21a8] ;  /* 0x0021a800011a7983 */ /* 0x002ee80000300a00 */
[----:B------:R-:W-:Y:S04]  /*6b790*/  STL.64 [R1+0xd0e8], R18 ;  /* 0x00d0e81201007387 */ /* 0x000fe80000100a00 */
[----:B------:R0:W-:Y:S04]  /*6b7a0*/  STL.64 [R1+0xd0e0], R16 ;  /* 0x00d0e01001007387 */ /* 0x0001e80000100a00 */
[----:B0-----:R-:W4:Y:S04]  /*6b7b0*/  LDL.LU.64 R16, [R1+0x21f0] ;  /* 0x0021f00001107983 */ /* 0x001f280000300a00 */
[----:B------:R-:W4:Y:S04]  /*6b7c0*/  LDL.LU.64 R18, [R1+0x21f8] ;  /* 0x0021f80001127983 */ /* 0x000f280000300a00 */
        /* <DEDUP_REMOVED lines=9> */
[----:B------:R-:W2:Y:S04]  /*6b860*/  LDL.LU.64 R4, [R1+0xd238] ;  /* 0x00d2380001047983 */ /* 0x000ea80000300a00 */
[----:B------:R-:W-:Y:S04]  /*6b870*/  STL.64 [R1+0xd0c8], R10 ;  /* 0x00d0c80a01007387 */ /* 0x000fe80000100a00 */
[----:B------:R4:W-:Y:S02]  /*6b880*/  STL.64 [R1+0xd0c0], R8 ;  /* 0x00d0c00801007387 */ /* 0x0009e40000100a00 */
[C---:B----4-:R-:W-:Y:S08]  /*6b890*/  HMMA.16816.F32 R8, R12.reuse, R6, R16 ;  /* 0x000000060c08723c */ /* 0x050ff00000001810 */
[C---:B--2---:R-:W-:Y:S01]  /*6b8a0*/  HMMA.16816.F32 R20, R12.reuse, R4, R20 ;  /* 0x000000040c14723c */ /* 0x044fe20000001814 */
[----:B------:R-:W2:Y:S04]  /*6b8b0*/  LDL.LU.64 R16, [R1+0x2190] ;  /* 0x0021900001107983 */ /* 0x000ea80000300a00 */
[----:B------:R-:W2:Y:S03]  /*6b8c0*/  LDL.LU.64 R18, [R1+0x2198] ;  /* 0x0021980001127983 */ /* 0x000ea60000300a00 */
[----:B---3--:R-:W-:Y:S03]  /*6b8d0*/  HMMA.16816.F32 R12, R12, R2, R24 ;  /* 0x000000020c0c723c */ /* 0x008fe60000001818 */
[----:B------:R0:W-:Y:S04]  /*6b8e0*/  STL.64 [R1+0x20a0], R8 ;  /* 0x0020a00801007387 */ /* 0x0001e80000100a00 */
[----:B------:R1:W-:Y:S04]  /*6b8f0*/  STL.64 [R1+0x20a8], R10 ;  /* 0x0020a80a01007387 */ /* 0x0003e80000100a00 */
[----:B0-----:R-:W3:Y:S04]  /*6b900*/  LDL.LU.64 R8, [R1+0x2180] ;  /* 0x0021800001087983 */ /* 0x001ee80000300a00 */
[----:B-1----:R-:W3:Y:S04]  /*6b910*/  LDL.LU.64 R10, [R1+0x2188] ;  /* 0x00218800010a7983 */ /* 0x002ee80000300a00 */
[----:B------:R0:W-:Y:S04]  /*6b920*/  STL [R1+0xd0ac], R6 ;  /* 0x00d0ac0601007387 */ /* 0x0001e80000100800 */
[----:B0-----:R-:W4:Y:S04]  /*6b930*/  LDL.LU R6, [R1+0x1660] ;  /* 0x0016600001067983 */ /* 0x001f280000300800 */
[----:B------:R0:W-:Y:S04]  /*6b940*/  STL [R1+0xd0a8], R7 ;  /* 0x00d0a80701007387 */ /* 0x0001e80000100800 */
[----:B0-----:R-:W4:Y:S04]  /*6b950*/  LDL.LU R7, [R1+0x1664] ;  /* 0x0016640001077983 */ /* 0x001f280000300800 */
[----:B------:R-:W-:Y:S04]  /*6b960*/  STL.64 [R1+0x2080], R20 ;  /* 0x0020801401007387 */ /* 0x000fe80000100a00 */
[----:B------:R0:W-:Y:S04]  /*6b970*/  STL.64 [R1+0x2088], R22 ;  /* 0x0020881601007387 */ /* 0x0001e80000100a00 */
[----:B0-----:R-:W2:Y:S04]  /*6b980*/  LDL.LU.64 R22, [R1+0xd230] ;  /* 0x00d2300001167983 */ /* 0x001ea80000300a00 */
[----:B------:R-:W3:Y:S04]  /*6b990*/  LDL.LU.64 R20, [R1+0xd228] ;  /* 0x00d2280001147983 */ /* 0x000ee80000300a00 */
[----:B------:R-:W-:Y:S04]  /*6b9a0*/  STL [R1+0xd0b4], R4 ;  /* 0x00d0b40401007387 */ /* 0x000fe80000100800 */
[----:B------:R-:W-:Y:S04]  /*6b9b0*/  STL [R1+0xd0b0], R5 ;  /* 0x00d0b00501007387 */ /* 0x000fe80000100800 */
[----:B------:R-:W3:Y:S04]  /*6b9c0*/  LDL.LU.64 R26, [R1+0xd220] ;  /* 0x00d22000011a7983 */ /* 0x000ee80000300a00 */
[----:B------:R-:W3:Y:S04]  /*6b9d0*/  LDL.LU.64 R24, [R1+0xd218] ;  /* 0x00d2180001187983 */ /* 0x000ee80000300a00 */
[----:B------:R-:W-:Y:S04]  /*6b9e0*/  STL [R1+0xd0bc], R2 ;  /* 0x00d0bc0201007387 */ /* 0x000fe80000100800 */
[----:B------:R-:W-:Y:S04]  /*6b9f0*/  STL [R1+0xd0b8], R3 ;  /* 0x00d0b80301007387 */ /* 0x000fe80000100800 */
[----:B------:R4:W-:Y:S04]  /*6ba00*/  STL.64 [R1+0x1e80], R12 ;  /* 0x001e800c01007387 */ /* 0x0009e80000100a00 */
[----:B------:R2:W-:Y:S01]  /*6ba10*/  STL.64 [R1+0x1e88], R14 ;  /* 0x001e880e01007387 */ /* 0x0005e20000100a00 */
[----:B----4-:R-:W-:-:S05]  /*6ba20*/  IMAD R12, R6, 0x100, R7 ;  /* 0x00000100060c7824 */ /* 0x010fca00078e0207 */
[----:B------:R-:W-:Y:S01]  /*6ba30*/  F2FP.F16.E4M3.UNPACK_B R12, R12 ;  /* 0x0000000cff0c723e */ /* 0x000fe200020006ff */
[----:B--2---:R-:W-:Y:S02]  /*6ba40*/  IMAD R14, R23, 0x100, R22 ;  /* 0x00000100170e7824 */ /* 0x004fe400078e0216 */
[----:B---3--:R-:W-:Y:S02]  /*6ba50*/  IMAD R13, R21, 0x100, R20 ;  /* 0x00000100150d7824 */ /* 0x008fe400078e0214 */
[----:B------:R-:W2:Y:S01]  /*6ba60*/  LDL.64 R20, [R1+0x88] ;  /* 0x0000880001147983 */ /* 0x000ea20000100a00 */
[----:B------:R-:W-:Y:S02]  /*6ba70*/  IMAD R15, R25, 0x100, R24 ;  /* 0x00000100190f7824 */ /* 0x000fe400078e0218 */
[----:B------:R-:W-:Y:S02]  /*6ba80*/  F2FP.F16.E4M3.UNPACK_B R13, R13 ;  /* 0x0000000dff0d723e */ /* 0x000fe400020006ff */
[----:B------:R-:W-:-:S02]  /*6ba90*/  F2FP.F16.E4M3.UNPACK_B R14, R14 ;  /* 0x0000000eff0e723e */ /* 0x000fc400020006ff */
[----:B------:R-:W-:-:S07]  /*6baa0*/  F2FP.F16.E4M3.UNPACK_B R15, R15 ;  /* 0x0000000fff0f723e */ /* 0x000fce00020006ff */
[C---:B------:R-:W-:Y:S08]  /*6bab0*/  HMMA.16816.F32 R4, R12.reuse, R26, R16 ;  /* 0x0000001a0c04723c */ /* 0x040ff00000001810 */
[----:B------:R-:W-:Y:S11]  /*6bac0*/  HMMA.16816.F32 R8, R12, R28, R8 ;  /* 0x0000001c0c08723c */ /* 0x000ff60000001808 */
[----:B------:R-:W-:Y:S04]  /*6bad0*/  STL.64 [R1+0x2060], R4 ;  /* 0x0020600401007387 */ /* 0x000fe80000100a00 */
[----:B------:R0:W-:Y:S04]  /*6bae0*/  STL.64 [R1+0x2068], R6 ;  /* 0x0020680601007387 */ /* 0x0001e80000100a00 */
[----:B------:R1:W-:Y:S04]  /*6baf0*/  STL.64 [R1+0x2040], R8 ;  /* 0x0020400801007387 */ /* 0x0003e80000100a00 */
[----:B------:R3:W-:Y:S01]  /*6bb00*/  STL.64 [R1+0x2048], R10 ;  /* 0x0020480a01007387 */ /* 0x0007e20000100a00 */
[----:B0-----:R-:W-:-:S02]  /*6bb10*/  IMAD.MOV.U32 R6, RZ, RZ, R28 ;  /* 0x000000ffff067224 */ /* 0x001fc400078e001c */
[----:B------:R-:W-:-:S05]  /*6bb20*/  IMAD.MOV.U32 R7, RZ, RZ, R29 ;  /* 0x000000ffff077224 */ /* 0x000fca00078e001d */
[----:B------:R-:W-:Y:S04]  /*6bb30*/  STL.64 [R1+0xd200], R6 ;  /* 0x00d2000601007387 */ /* 0x000fe80000100a00 */
[----:B------:R-:W4:Y:S04]  /*6bb40*/  LDL R28, [R1+0x50] ;  /* 0x00005000011c7983 */ /* 0x000f280000100800 */
[----:B------:R-:W4:Y:S04]  /*6bb50*/  LDL R29, [R1+0x54] ;  /* 0x00005400011d7983 */ /* 0x000f280000100800 */
[----:B-1----:R-:W2:Y:S04]  /*6bb60*/  LDL.LU.64 R8, [R1+0x2150] ;  /* 0x0021500001087983 */ /* 0x002ea80000300a00 */
[----:B---3--:R-:W2:Y:S04]  /*6bb70*/  LDL.LU.64 R10, [R1+0x2158] ;  /* 0x00215800010a7983 */ /* 0x008ea80000300a00 */
[----:B------:R-:W3:Y:S04]  /*6bb80*/  LDL R18, [R1+0x58] ;  /* 0x0000580001127983 */ /* 0x000ee80000100800 */
[----:B------:R-:W3:Y:S04]  /*6bb90*/  LDL R19, [R1+0x5c] ;  /* 0x00005c0001137983 */ /* 0x000ee80000100800 */
[----:B------:R-:W2:Y:S04]  /*6bba0*/  LDL R26, [R1+0x18] ;  /* 0x00001800011a7983 */ /* 0x000ea80000100800 */
[----:B------:R-:W2:Y:S04]  /*6bbb0*/  LDL R27, [R1+0x1c] ;  /* 0x00001c00011b7983 */ /* 0x000ea80000100800 */
[----:B------:R-:W2:Y:S04]  /*6bbc0*/  LDL R16, [R1+0x60] ;  /* 0x0000600001107983 */ /* 0x000ea80000100800 */
[----:B------:R-:W2:Y:S04]  /*6bbd0*/  LDL R17, [R1+0x64] ;  /* 0x0000640001117983 */ /* 0x000ea80000100800 */
[----:B------:R-:W2:Y:S04]  /*6bbe0*/  LDL R4, [R1+0x80] ;  /* 0x0000800001047983 */ /* 0x000ea80000100800 */
[----:B------:R-:W4:Y:S04]  /*6bbf0*/  LDL R5, [R1+0x84] ;  /* 0x0000840001057983 */ /* 0x000f280000100800 */
[----:B---3--:R0:W-:Y:S04]  /*6bc00*/  STL.64 [R1+0xd1d0], R18 ;  /* 0x00d1d01201007387 */ /* 0x0081e80000100a00 */
[----:B0-----:R-:W3:Y:S04]  /*6bc10*/  LDL R18, [R1+0x68] ;  /* 0x0000680001127983 */ /* 0x001ee80000100800 */
[----:B------:R-:W3:Y:S04]  /*6bc20*/  LDL R19, [R1+0x6c] ;  /* 0x00006c0001137983 */ /* 0x000ee80000100800 */
[----:B--2---:R0:W-:Y:S04]  /*6bc30*/  STL.64 [R1+0xd1c8], R16 ;  /* 0x00d1c81001007387 */ /* 0x0041e80000100a00 */
[----:B---3--:R1:W-:Y:S04]  /*6bc40*/  STL.64 [R1+0xd1e8], R18 ;  /* 0x00d1e81201007387 */ /* 0x0083e80000100a00 */
[----:B0-----:R-:W2:Y:S04]  /*6bc50*/  LDL R16, [R1+0x70] ;  /* 0x0000700001107983 */ /* 0x001ea80000100800 */
[----:B------:R-:W2:Y:S04]  /*6bc60*/  LDL R17, [R1+0x74] ;  /* 0x0000740001117983 */ /* 0x000ea80000100800 */
[----:B------:R-:W3:Y:S04]  /*6bc70*/  LDL R24, [R1+0x20] ;  /* 0x0000200001187983 */ /* 0x000ee80000100800 */
[----:B------:R-:W3:Y:S04]  /*6bc80*/  LDL R25, [R1+0x24] ;  /* 0x0000240001197983 */ /* 0x000ee80000100800 */
[----:B-1----:R-:W2:Y:S01]  /*6bc90*/  LDL.64 R18, [R1+0x78] ;  /* 0x0000780001127983 */ /* 0x002ea20000100a00 */
[----:B------:R-:W-:Y:S03]  /*6bca0*/  HMMA.16816.F32 R8, R12, R20, R8 ;  /* 0x000000140c08723c */ /* 0x000fe60000001808 */
[----:B--2---:R-:W-:Y:S04]  /*6bcb0*/  STL.64 [R1+0xd210], R18 ;  /* 0x00d2101201007387 */ /* 0x004fe80000100a00 */
[----:B------:R0:W-:Y:S04]  /*6bcc0*/  STL.64 [R1+0xd208], R16 ;  /* 0x00d2081001007387 */ /* 0x0001e80000100a00 */
[----:B------:R-:W-:Y:S04]  /*6bcd0*/  STL.64 [R1+0xd168], R26 ;  /* 0x00d1681a01007387 */ /* 0x000fe80000100a00 */
[----:B---3--:R1:W-:Y:S04]  /*6bce0*/  STL.64 [R1+0xd160], R24 ;  /* 0x00d1601801007387 */ /* 0x0083e80000100a00 */
[----:B------:R-:W2:Y:S04]  /*6bcf0*/  LDL R22, [R1+0x28] ;  /* 0x0000280001167983 */ /* 0x000ea80000100800 */
[----:B------:R-:W2:Y:S01]  /*6bd00*/  LDL R23, [R1+0x2c] ;  /* 0x00002c0001177983 */ /* 0x000ea20000100800 */
[----:B------:R-:W-:-:S02]  /*6bd10*/  IMAD.MOV.U32 R2, RZ, RZ, R20 ;  /* 0x000000ffff027224 */ /* 0x000fc400078e0014 */
[----:B------:R-:W-:Y:S01]  /*6bd20*/  IMAD.MOV.U32 R3, RZ, RZ, R21 ;  /* 0x000000ffff037224 */ /* 0x000fe200078e0015 */
[----:B--2---:R-:W-:Y:S04]  /*6bd30*/  STL.64 [R1+0xd170], R22 ;  /* 0x00d1701601007387 */ /* 0x004fe80000100a00 */
[----:B------:R-:W-:Y:S04]  /*6bd40*/  STL.64 [R1+0x2020], R8 ;  /* 0x0020200801007387 */ /* 0x000fe80000100a00 */
[----:B------:R-:W-:Y:S04]  /*6bd50*/  STL.64 [R1+0x2028], R10 ;  /* 0x0020280a01007387 */ /* 0x000fe80000100a00 */
[----:B0-----:R-:W4:Y:S04]  /*6bd60*/  LDL.LU.64 R16, [R1+0x2130] ;  /* 0x0021300001107983 */ /* 0x001f280000300a00 */
[----:B------:R-:W4:Y:S04]  /*6bd70*/  LDL.LU.64 R18, [R1+0x2138] ;  /* 0x0021380001127983 */ /* 0x000f280000300a00 */
[----:B------:R-:W2:Y:S04]  /*6bd80*/  LDL R20, [R1+0x30] ;  /* 0x0000300001147983 */ /* 0x000ea80000100800 */
[----:B------:R-:W2:Y:S04]  /*6bd90*/  LDL R21, [R1+0x34] ;  /* 0x0000340001157983 */ /* 0x000ea80000100800 */
[----:B-1----:R-:W3:Y:S04]  /*6bda0*/  LDL.LU.64 R24, [R1+0x2090] ;  /* 0x0020900001187983 */ /* 0x002ee80000300a00 */
[----:B------:R-:W2:Y:S04]  /*6bdb0*/  LDL.LU.64 R26, [R1+0x2098] ;  /* 0x00209800011a7983 */ /* 0x000ea80000300a00 */
[----:B--2---:R-:W-:Y:S04]  /*6bdc0*/  STL.64 [R1+0xd1e0], R26 ;  /* 0x00d1e01a01007387 */ /* 0x004fe80000100a00 */
[----:B---3--:R0:W-:Y:S04]  /*6bdd0*/  STL.64 [R1+0xd1d8], R24 ;  /* 0x00d1d81801007387 */ /* 0x0081e80000100a00 */
[----:B0-----:R-:W2:Y:S04]  /*6bde0*/  LDL.LU.64 R24, [R1+0x20d0] ;  /* 0x0020d00001187983 */ /* 0x001ea80000300a00 */
[----:B------:R-:W3:Y:S01]  /*6bdf0*/  LDL.LU.64 R26, [R1+0x20d8] ;  /* 0x0020d800011a7983 */ /* 0x000ee20000300a00 */
[----:B----4-:R-:W-:Y:S03]  /*6be00*/  HMMA.16816.F32 R4, R12, R4, R16 ;  /* 0x000000040c04723c */ /* 0x010fe60000001810 */
[----:B---3--:R-:W-:Y:S04]  /*6be10*/  STL.64 [R1+0xd1f8], R26 ;  /* 0x00d1f81a01007387 */ /* 0x008fe80000100a00 */
[----:B--2---:R0:W-:Y:S04]  /*6be20*/  STL.64 [R1+0xd1f0], R24 ;  /* 0x00d1f01801007387 */ /* 0x0041e80000100a00 */
[----:B0-----:R-:W2:Y:S04]  /*6be30*/  LDL.LU.64 R24, [R1+0x20f0] ;  /* 0x0020f00001187983 */ /* 0x001ea80000300a00 */
[----:B------:R-:W2:Y:S04]  /*6be40*/  LDL.LU.64 R26, [R1+0x20f8] ;  /* 0x0020f800011a7983 */ /* 0x000ea80000300a00 */
[----:B------:R-:W3:Y:S04]  /*6be50*/  LDL.LU.64 R8, [R1+0x2070] ;  /* 0x0020700001087983 */ /* 0x000ee80000300a00 */
[----:B------:R-:W3:Y:S04]  /*6be60*/  LDL.LU.64 R10, [R1+0x2078] ;  /* 0x00207800010a7983 */ /* 0x000ee80000300a00 */
[----:B------:R-:W4:Y:S04]  /*6be70*/  LDL.LU.64 R18, [R1+0xd210] ;  /* 0x00d2100001127983 */ /* 0x000f280000300a00 */
[----:B------:R-:W2:Y:S04]  /*6be80*/  LDL.LU.64 R16, [R1+0xd208] ;  /* 0x00d2080001107983 */ /* 0x000ea80000300a00 */
[----:B------:R-:W-:Y:S04]  /*6be90*/  STL.64 [R1+0x2000], R4 ;  /* 0x0020000401007387 */ /* 0x000fe80000100a00 */
[----:B------:R0:W-:Y:S04]  /*6bea0*/  STL.64 [R1+0x2008], R6 ;  /* 0x0020080601007387 */ /* 0x0001e80000100a00 */
[----:B0-----:R-:W2:Y:S04]  /*6beb0*/  LDL.LU.64 R6, [R1+0xd200] ;  /* 0x00d2000001067983 */ /* 0x001ea80000300a00 */
[----:B------:R-:W2:Y:S04]  /*6bec0*/  LDL.64 R22, [R1+0x38] ;  /* 0x0000380001167983 */ /* 0x000ea80000100a00 */
[----:B--2---:R-:W-:Y:S04]  /*6bed0*/  STL.64 [R1+0xd1a0], R22 ;  /* 0x00d1a01601007387 */ /* 0x004fe80000100a00 */
[----:B------:R0:W-:Y:S04]  /*6bee0*/  STL.64 [R1+0xd198], R20 ;  /* 0x00d1981401007387 */ /* 0x0001e80000100a00 */
[----:B0-----:R-:W2:Y:S04]  /*6bef0*/  LDL.LU.64 R20, [R1+0x2110] ;  /* 0x0021100001147983 */ /* 0x001ea80000300a00 */
[----:B------:R-:W2:Y:S01]  /*6bf00*/  LDL.LU.64 R22, [R1+0x2118] ;  /* 0x0021180001167983 */ /* 0x000ea20000300a00 */
[----:B----4-:R-:W-:-:S02]  /*6bf10*/  IMAD.MOV.U32 R4, RZ, RZ, R18 ;  /* 0x000000ffff047224 */ /* 0x010fc400078e0012 */
[----:B------:R-:W-:Y:S01]  /*6bf20*/  IMAD.MOV.U32 R5, RZ, RZ, R19 ;  /* 0x000000ffff057224 */ /* 0x000fe200078e0013 */
[C---:B--2---:R-:W-:Y:S08]  /*6bf30*/  HMMA.16816.F32 R20, R12.reuse, R18, R20 ;  /* 0x000000120c14723c */ /* 0x044ff00000001814 */
[C---:B------:R-:W-:Y:S11]  /*6bf40*/  HMMA.16816.F32 R16, R12.reuse, R16, R24 ;  /* 0x000000100c10723c */ /* 0x040ff60000001818 */
[----:B------:R0:W-:Y:S04]  /*6bf50*/  STL.64 [R1+0x1fe0], R20 ;  /* 0x001fe01401007387 */ /* 0x0001e80000100a00 */
[----:B------:R1:W-:Y:S04]  /*6bf60*/  STL.64 [R1+0x1fe8], R22 ;  /* 0x001fe81601007387 */ /* 0x0003e80000100a00 */
[----:B0-----:R-:W2:Y:S04]  /*6bf70*/  LDL.64 R20, [R1+0x48] ;  /* 0x0000480001147983 */ /* 0x001ea80000100a00 */
[----:B-1----:R-:W4:Y:S04]  /*6bf80*/  LDL R22, [R1+0x40] ;  /* 0x0000400001167983 */ /* 0x002f280000100800 */
[----:B------:R-:W4:Y:S04]  /*6bf90*/  LDL R23, [R1+0x44] ;  /* 0x0000440001177983 */ /* 0x000f280000100800 */
[----:B------:R-:W-:Y:S04]  /*6bfa0*/  STL.64 [R1+0xd0d8], R6 ;  /* 0x00d0d80601007387 */ /* 0x000fe80000100a00 */
[----:B------:R0:W-:Y:S04]  /*6bfb0*/  STL.64 [R1+0xd0d0], R4 ;  /* 0x00d0d00401007387 */ /* 0x0001e80000100a00 */
[----:B0-----:R-:W2:Y:S04]  /*6bfc0*/  LDL.LU.64 R4, [R1+0x20b0] ;  /* 0x0020b00001047983 */ /* 0x001ea80000300a00 */
[----:B------:R-:W2:Y:S04]  /*6bfd0*/  LDL.LU.64 R6, [R1+0x20b8] ;  /* 0x0020b80001067983 */ /* 0x000ea80000300a00 */
        /* <DEDUP_REMOVED lines=12> */
[C---:B--2---:R-:W-:Y:S08]  /*6c0a0*/  HMMA.16816.F32 R4, R12.reuse, R16, R4 ;  /* 0x000000100c04723c */ /* 0x044ff00000001804 */
[C---:B------:R-:W-:Y:S11]  /*6c0b0*/  HMMA.16816.F32 R16, R12.reuse, R18, R24 ;  /* 0x000000120c10723c */ /* 0x040ff60000001818 */
[----:B------:R-:W-:Y:S04]  /*6c0c0*/  STL.64 [R1+0x1fa0], R4 ;  /* 0x001fa00401007387 */ /* 0x000fe80000100a00 */
[----:B------:R3:W-:Y:S04]  /*6c0d0*/  STL.64 [R1+0x1fa8], R6 ;  /* 0x001fa80601007387 */ /* 0x0007e80000100a00 */
[----:B------:R-:W2:Y:S04]  /*6c0e0*/  LDL.LU.64 R24, [R1+0x1fc0] ;  /* 0x001fc00001187983 */ /* 0x000ea80000300a00 */
[----:B------:R-:W-:Y:S04]  /*6c0f0*/  STL.64 [R1+0x1f90], R16 ;  /* 0x001f901001007387 */ /* 0x000fe80000100a00 */
[----:B------:R-:W-:Y:S04]  /*6c100*/  STL.64 [R1+0x1f98], R18 ;  /* 0x001f981201007387 */ /* 0x000fe80000100a00 */
[----:B------:R-:W2:Y:S01]  /*6c110*/  LDL.LU.64 R26, [R1+0x1fc8] ;  /* 0x001fc800011a7983 */ /* 0x000ea20000300a00 */
[----:B---3--:R-:W-:-:S15]  /*6c120*/  HMMA.16816.F32 R4, R12, R28, R8 ;  /* 0x0000001c0c04723c */ /* 0x008fde0000001808 */
[----:B------:R-:W-:-:S04]  /*6c130*/  NOP ;  /* 0x0000000000007918 */ /* 0x000fc80000000000 */
[----:B------:R-:W-:Y:S04]  /*6c140*/  STL.64 [R1+0x1f80], R4 ;  /* 0x001f800401007387 */ /* 0x000fe80000100a00 */
[----:B------:R-:W-:Y:S04]  /*6c150*/  STL.64 [R1+0x1f88], R6 ;  /* 0x001f880601007387 */ /* 0x000fe80000100a00 */
[----:B--2---:R-:W-:Y:S04]  /*6c160*/  STL.64 [R1+0xd180], R26 ;  /* 0x00d1801a01007387 */ /* 0x004fe80000100a00 */
[----:B------:R0:W-:Y:S04]  /*6c170*/  STL.64 [R1+0xd178], R24 ;  /* 0x00d1781801007387 */ /* 0x0001e80000100a00 */
        /* <DEDUP_REMOVED lines=16> */
[----:B------:R-:W3:Y:S04]  /*6c280*/  LDL.LU.64 R4, [R1+0x1f20] ;  /* 0x001f200001047983 */ /* 0x000ee80000300a00 */
[----:B------:R-:W3:Y:S04]  /*6c290*/  LDL.LU.64 R6, [R1+0x1f28] ;  /* 0x001f280001067983 */ /* 0x000ee80000300a00 */
[----:B------:R-:W3:Y:S04]  /*6c2a0*/  LDL R10, [R1+0x8] ;  /* 0x00000800010a7983 */ /* 0x000ee80000100800 */
[----:B------:R-:W3:Y:S04]  /*6c2b0*/  LDL R11, [R1+0xc] ;  /* 0x00000c00010b7983 */ /* 0x000ee80000100800 */
[----:B------:R-:W4:Y:S01]  /*6c2c0*/  LDL R8, [R1+0x10] ;  /* 0x0000100001087983 */ /* 0x000f220000100800 */
[----:B--2---:R-:W-:Y:S03]  /*6c2d0*/  HMMA.16816.F32 R24, R12, R20, R24 ;  /* 0x000000140c18723c */ /* 0x004fe60000001818 */
[----:B---3--:R-:W-:Y:S04]  /*6c2e0*/  STL.64 [R1+0xd148], R10 ;  /* 0x00d1480a01007387 */ /* 0x008fe80000100a00 */
[----:B------:R-:W2:-:S12]  /*6c2f0*/  LDL.64 R28, [R1] ;  /* 0x00000000011c7983 */ /* 0x000e980000100a00 */
[----:B------:R-:W-:Y:S04]  /*6c300*/  STL.64 [R1+0x1f60], R24 ;  /* 0x001f601801007387 */ /* 0x000fe80000100a00 */
[----:B------:R0:W-:Y:S04]  /*6c310*/  STL.64 [R1+0x1f68], R26 ;  /* 0x001f681a01007387 */ /* 0x0001e80000100a00 */
[----:B0-----:R-:W4:Y:S04]  /*6c320*/  LDL.LU.64 R26, [R1+0xd1c0] ;  /* 0x00d1c000011a7983 */ /* 0x001f280000300a00 */
[----:B------:R-:W4:Y:S01]  /*6c330*/  LDL.LU.64 R24, [R1+0xd1b8] ;  /* 0x00d1b80001187983 */ /* 0x000f220000300a00 */
[----:B------:R-:W-:-:S02]  /*6c340*/  IMAD.MOV.U32 R9, RZ, RZ, R0 ;  /* 0x000000ffff097224 */ /* 0x000fc400078e0000 */
[----:B------:R-:W-:-:S05]  /*6c350*/  IMAD.MOV.U32 R0, RZ, RZ, R21 ;  /* 0x000000ffff007224 */ /* 0x000fca00078e0015 */
[----:B------:R-:W-:Y:S01]  /*6c360*/  STL [R1+0xd050], R0 ;  /* 0x00d0500001007387 */ /* 0x000fe20000100800 */
[----:B----4-:R-:W-:Y:S03]  /*6c370*/  HMMA.16816.F32 R20, R12, R22, R24 ;  /* 0x000000160c14723c */ /* 0x010fe60000001818 */
[----:B------:R-:W3:Y:S04]  /*6c380*/  LDL.LU.64 R26, [R1+0xd1b0] ;  /* 0x00d1b000011a7983 */ /* 0x000ee80000300a00 */
[----:B------:R-:W3:-:S12]  /*6c390*/  LDL.LU.64 R24, [R1+0xd1a8] ;  /* 0x00d1a80001187983 */ /* 0x000ed80000300a00 */
[----:B------:R-:W-:Y:S04]  /*6c3a0*/  STL.64 [R1+0x1f50], R20 ;  /* 0x001f501401007387 */ /* 0x000fe80000100a00 */
[----:B------:R0:W-:Y:S04]  /*6c3b0*/  STL.64 [R1+0x1f58], R22 ;  /* 0x001f581601007387 */ /* 0x0001e80000100a00 */
[----:B0-----:R-:W3:Y:S04]  /*6c3c0*/  LDL.LU.64 R22, [R1+0xd1a0] ;  /* 0x00d1a00001167983 */ /* 0x001ee80000300a00 */
[----:B------:R-:W4:Y:S01]  /*6c3d0*/  LDL.LU.64 R20, [R1+0xd198] ;  /* 0x00d1980001147983 */ /* 0x000f220000300a00 */
[----:B---3--:R-:W-:-:S15]  /*6c3e0*/  HMMA.16816.F32 R24, R12, R22, R24 ;  /* 0x000000160c18723c */ /* 0x008fde0000001818 */
[----:B------:R-:W-:-:S04]  /*6c3f0*/  NOP ;  /* 0x0000000000007918 */ /* 0x000fc80000000000 */
[----:B------:R-:W-:Y:S04]  /*6c400*/  STL.64 [R1+0x1f40], R24 ;  /* 0x001f401801007387 */ /* 0x000fe80000100a00 */
[----:B------:R0:W-:Y:S04]  /*6c410*/  STL.64 [R1+0x1f48], R26 ;  /* 0x001f481a01007387 */ /* 0x0001e80000100a00 */
[----:B0-----:R-:W4:Y:S04]  /*6c420*/  LDL.LU.64 R26, [R1+0xd190] ;  /* 0x00d19000011a7983 */ /* 0x001f280000300a00 */
[----:B------:R-:W4:Y:S01]  /*6c430*/  LDL.LU.64 R24, [R1+0xd188] ;  /* 0x00d1880001187983 */ /* 0x000f220000300a00 */
[----:B------:R-:W-:-:S05]  /*6c440*/  IMAD.MOV.U32 R0, RZ, RZ, R23 ;  /* 0x000000ffff007224 */ /* 0x000fca00078e0017 */
[----:B------:R-:W-:Y:S01]  /*6c450*/  STL [R1+0xd054], R0 ;  /* 0x00d0540001007387 */ /* 0x000fe20000100800 */
[----:B----4-:R-:W-:Y:S03]  /*6c460*/  HMMA.16816.F32 R20, R12, R20, R24 ;  /* 0x000000140c14723c */ /* 0x010fe60000001818 */
[----:B------:R-:W3:Y:S04]  /*6c470*/  LDL.LU.64 R26, [R1+0xd180] ;  /* 0x00d18000011a7983 */ /* 0x000ee80000300a00 */
[----:B------:R-:W3:-:S12]  /*6c480*/  LDL.LU.64 R24, [R1+0xd178] ;  /* 0x00d1780001187983 */ /* 0x000ed80000300a00 */
[----:B------:R-:W-:Y:S04]  /*6c490*/  STL.64 [R1+0x1f30], R20 ;  /* 0x001f301401007387 */ /* 0x000fe80000100a00 */
[----:B------:R0:W-:Y:S04]  /*6c4a0*/  STL.64 [R1+0x1f38], R22 ;  /* 0x001f381601007387 */ /* 0x0001e80000100a00 */
[----:B0-----:R-:W3:Y:S02]  /*6c4b0*/  LDL.LU.64 R22, [R1+0xd170] ;  /* 0x00d1700001167983 */ /* 0x001ee40000300a00 */
[----:B---3--:R-:W-:Y:S02]  /*6c4c0*/  HMMA.16816.F32 R20, R12, R22, R24 ;  /* 0x000000160c14723c */ /* 0x008fe40000001818 */
[----:B------:R-:W3:Y:S04]  /*6c4d0*/  LDL.LU.64 R26, [R1+0xd168] ;  /* 0x00d16800011a7983 */ /* 0x000ee80000300a00 */
[----:B------:R-:W4:-:S13]  /*6c4e0*/  LDL.LU.64 R24, [R1+0xd160] ;  /* 0x00d1600001187983 */ /* 0x000f1a0000300a00 */
[----:B------:R-:W-:Y:S04]  /*6c4f0*/  STL.64 [R1+0x1f10], R20 ;  /* 0x001f101401007387 */ /* 0x000fe80000100a00 */
[----:B------:R4:W-:Y:S02]  /*6c500*/  STL.64 [R1+0x1f18], R22 ;  /* 0x001f181601007387 */ /* 0x0009e40000100a00 */
[C---:B----4-:R-:W-:Y:S08]  /*6c510*/  HMMA.16816.F32 R20, R12.reuse, R24, R16 ;  /* 0x000000180c14723c */ /* 0x050ff00000001810 */
[C---:B---3--:R-:W-:Y:S01]  /*6c520*/  HMMA.16816.F32 R16, R12.reuse, R26, R4 ;  /* 0x0000001a0c10723c */ /* 0x048fe20000001804 */
[----:B------:R-:W3:Y:S10]  /*6c530*/  LDL.LU.64 R4, [R1+0x1dc0] ;  /* 0x001dc00001047983 */ /* 0x000ef40000300a00 */
[----:B------:R-:W-:Y:S04]  /*6c540*/  STL.64 [R1+0x1f00], R20 ;  /* 0x001f001401007387 */ /* 0x000fe80000100a00 */
[----:B------:R-:W-:Y:S04]  /*6c550*/  STL.64 [R1+0x1f08], R22 ;  /* 0x001f081601007387 */ /* 0x000fe80000100a00 */
[----:B------:R-:W4:Y:S04]  /*6c560*/  LDL.LU.64 R6, [R1+0x1dc8] ;  /* 0x001dc80001067983 */ /* 0x000f280000300a00 */
[----:B------:R-:W-:Y:S04]  /*6c570*/  STL.64 [R1+0x1ef0], R16 ;  /* 0x001ef01001007387 */ /* 0x000fe80000100a00 */
[----:B------:R-:W-:Y:S04]  /*6c580*/  STL.64 [R1+0x1ef8], R18 ;  /* 0x001ef81201007387 */ /* 0x000fe80000100a00 */
[----:B----4-:R-:W-:Y:S04]  /*6c590*/  STL.64 [R1+0xd158], R6 ;  /* 0x00d1580601007387 */ /* 0x010fe80000100a00 */
[----:B---3--:R0:W-:Y:S04]  /*6c5a0*/  STL.64 [R1+0xd150], R4 ;  /* 0x00d1500401007387 */ /* 0x0081e80000100a00 */
[----:B0-----:R-:W3:Y:S04]  /*6c5b0*/  LDL.LU.64 R4, [R1+0x1e10] ;  /* 0x001e100001047983 */ /* 0x001ee80000300a00 */
[----:B------:R-:W3:Y:S04]  /*6c5c0*/  LDL.LU.64 R6, [R1+0x1e18] ;  /* 0x001e180001067983 */ /* 0x000ee80000300a00 */
[----:B------:R-:W4:Y:S04]  /*6c5d0*/  LDL.LU.64 R24, [R1+0x1c80] ;  /* 0x001c800001187983 */ /* 0x000f280000300a00 */
[----:B------:R-:W2:Y:S04]  /*6c5e0*/  LDL.LU.64 R26, [R1+0x1c88] ;  /* 0x001c8800011a7983 */ /* 0x000ea80000300a00 */
[----:B--2---:R-:W-:Y:S04]  /*6c5f0*/  STL.64 [R1+0xd140], R26 ;  /* 0x00d1401a01007387 */ /* 0x004fe80000100a00 */
[----:B----4-:R0:W-:Y:S04]  /*6c600*/  STL.64 [R1+0xd138], R24 ;  /* 0x00d1381801007387 */ /* 0x0101e80000100a00 */
[----:B0-----:R-:W2:Y:S04]  /*6c610*/  LDL.LU.64 R24, [R1+0x1cc0] ;  /* 0x001cc00001187983 */ /* 0x001ea80000300a00 */
[----:B------:R-:W2:Y:S04]  /*6c620*/  LDL.LU.64 R26, [R1+0x1cc8] ;  /* 0x001cc800011a7983 */ /* 0x000ea80000300a00 */
[----:B------:R-:W4:Y:S04]  /*6c630*/  LDL.LU.64 R20, [R1+0x1a20] ;  /* 0x001a200001147983 */ /* 0x000f280000300a00 */
[----:B------:R-:W2:Y:S01]  /*6c640*/  LDL.LU.64 R22, [R1+0x1a28] ;  /* 0x001a280001167983 */ /* 0x000ea20000300a00 */
[C---:B---3--:R-:W-:Y:S03]  /*6c650*/  HMMA.16816.F32 R8, R12.reuse, R8, R4 ;  /* 0x000000080c08723c */ /* 0x048fe60000001804 */
[----:B--2---:R-:W-:Y:S04]  /*6c660*/  STL.64 [R1+0xd118], R22 ;  /* 0x00d1181601007387 */ /* 0x004fe80000100a00 */
[----:B----4-:R0:W-:Y:S04]  /*6c670*/  STL.64 [R1+0xd110], R20 ;  /* 0x00d1101401007387 */ /* 0x0101e80000100a00 */
        /* <DEDUP_REMOVED lines=13> */
[----:B------:R-:W-:Y:S01]  /*6c750*/  HMMA.16816.F32 R24, R12, R28, R24 ;  /* 0x0000001c0c18723c */ /* 0x000fe20000001818 */
[----:B------:R-:W-:-:S07]  /*6c760*/  IMAD.MOV.U32 R0, RZ, RZ, R29 ;  /* 0x000000ffff007224 */ /* 0x000fce00078e001d */
[----:B----4-:R-:W-:Y:S01]  /*6c770*/  HMMA.16816.F32 R8, R12, R10, R4 ;  /* 0x0000000a0c08723c */ /* 0x010fe20000001804 */
[----:B------:R-:W4:Y:S04]  /*6c780*/  LDL.LU.64 R4, [R1+0x19a0] ;  /* 0x0019a00001047983 */ /* 0x000f280000300a00 */
[----:B------:R-:W4:-:S14]  /*6c790*/  LDL.LU.64 R6, [R1+0x19a8] ;  /* 0x0019a80001067983 */ /* 0x000f1c0000300a00 */
[----:B------:R0:W-:Y:S04]  /*6c7a0*/  STL.64 [R1+0x1ed0], R8 ;  /* 0x001ed00801007387 */ /* 0x0001e80000100a00 */
[----:B------:R1:W-:Y:S04]  /*6c7b0*/  STL.64 [R1+0x1ed8], R10 ;  /* 0x001ed80a01007387 */ /* 0x0003e80000100a00 */
[----:B0-----:R-:W2:Y:S04]  /*6c7c0*/  LDL.LU.64 R8, [R1+0x1970] ;  /* 0x0019700001087983 */ /* 0x001ea80000300a00 */
[----:B-1----:R-:W2:Y:S04]  /*6c7d0*/  LDL.LU.64 R10, [R1+0x1978] ;  /* 0x00197800010a7983 */ /* 0x002ea80000300a00 */
[----:B------:R-:W-:Y:S04]  /*6c7e0*/  STL.64 [R1+0x1ec0], R24 ;  /* 0x001ec01801007387 */ /* 0x000fe80000100a00 */
[----:B------:R0:W-:Y:S04]  /*6c7f0*/  STL.64 [R1+0x1ec8], R26 ;  /* 0x001ec81a01007387 */ /* 0x0001e80000100a00 */
[----:B0-----:R-:W2:Y:S04]  /*6c800*/  LDL.LU.64 R26, [R1+0xd140] ;  /* 0x00d14000011a7983 */ /* 0x001ea80000300a00 */
[----:B------:R-:W2:Y:S04]  /*6c810*/  LDL.LU.64 R24, [R1+0xd138] ;  /* 0x00d1380001187983 */ /* 0x000ea80000300a00 */
        /* <DEDUP_REMOVED lines=33> */
[----:B0-----:R-:W4:Y:S04]  /*6ca30*/  LDL.LU.64 R18, [R1+0xd0e8] ;  /* 0x00d0e80001127983 */ /* 0x001f280000300a00 */
[----:B------:R-:W2:Y:S04]  /*6ca40*/  LDL.LU.64 R16, [R1+0xd0e0] ;  /* 0x00d0e00001107983 */ /* 0x000ea80000300a00 */
[----:B------:R-:W-:Y:S04]  /*6ca50*/  STL.64 [R1+0xcf80], R22 ;  /* 0x00cf801601007387 */ /* 0x000fe80000100a00 */
[----:B------:R0:W-:Y:S04]  /*6ca60*/  STL.64 [R1+0xcf78], R20 ;  /* 0x00cf781401007387 */ /* 0x0001e80000100a00 */
[----:B0-----:R-:W3:Y:S04]  /*6ca70*/  LDL.LU.64 R20, [R1+0x1940] ;  /* 0x0019400001147983 */ /* 0x001ee80000300a00 */
[----:B------:R-:W3:Y:S01]  /*6ca80*/  LDL.LU.64 R22, [R1+0x1948] ;  /* 0x0019480001167983 */ /* 0x000ee20000300a00 */
        /* <DEDUP_REMOVED lines=12> */
[----:B--2---:R-:W-:Y:S02]  /*6cb50*/  HMMA.16816.F32 R16, R12, R10, R24 ;  /* 0x0000000a0c10723c */ /* 0x004fe40000001818 */
[----:B------:R-:W2:-:S15]  /*6cb60*/  LDL.64 R24, [R1+0x80] ;  /* 0x0000800001187983 */ /* 0x000e9e0000100a00 */
[----:B------:R-:W-:Y:S02]  /*6cb70*/  NOP ;  /* 0x0000000000007918 */ /* 0x000fe40000000000 */
[----:B------:R-:W-:Y:S04]  /*6cb80*/  STL.64 [R1+0x1e30], R16 ;  /* 0x001e301001007387 */ /* 0x000fe80000100a00 */
[----:B------:R3:W-:Y:S02]  /*6cb90*/  STL.64 [R1+0x1e38], R18 ;  /* 0x001e381201007387 */ /* 0x0007e40000100a00 */
[----:B---3--:R-:W-:Y:S01]  /*6cba0*/  HMMA.16816.F32 R16, R12, R8, R20 ;  /* 0x000000080c10723c */ /* 0x008fe20000001814 */
[----:B------:R-:W-:Y:S02]  /*6cbb0*/  IMAD.MOV.U32 R22, RZ, RZ, R2 ;  /* 0x000000ffff167224 */ /* 0x000fe400078e0002 */
[----:B------:R-:W-:Y:S01]  /*6cbc0*/  IMAD.MOV.U32 R23, RZ, RZ, R3 ;  /* 0x000000ffff177224 */ /* 0x000fe200078e0003 */
[----:B------:R-:W3:Y:S01]  /*6cbd0*/  LDL.LU R2, [R1+0xd0bc] ;  /* 0x00d0bc0001027983 */ /* 0x000ee20000300800 */
[----:B----4-:R-:W-:-:S02]  /*6cbe0*/  IMAD.MOV.U32 R26, RZ, RZ, R4 ;  /* 0x000000ffff1a7224 */ /* 0x010fc400078e0004 */
[----:B------:R-:W-:Y:S02]  /*6cbf0*/  IMAD.MOV.U32 R20, RZ, RZ, R6 ;  /* 0x000000ffff147224 */ /* 0x000fe400078e0006 */
[----:B------:R-:W-:Y:S02]  /*6cc00*/  IMAD.MOV.U32 R21, RZ, RZ, R7 ;  /* 0x000000ffff157224 */ /* 0x000fe400078e0007 */
[----:B------:R-:W-:-:S08]  /*6cc10*/  IMAD.MOV.U32 R27, RZ, RZ, R5 ;  /* 0x000000ffff1b7224 */ /* 0x000fd000078e0005 */
[----:B------:R-:W-:Y:S04]  /*6cc20*/  STL.64 [R1+0x1e20], R16 ;  /* 0x001e201001007387 */ /* 0x000fe80000100a00 */
[----:B------:R0:W-:Y:S04]  /*6cc30*/  STL.64 [R1+0x1e28], R18 ;  /* 0x001e281201007387 */ /* 0x0001e80000100a00 */
[----:B------:R-:W3:Y:S04]  /*6cc40*/  LDL.LU R3, [R1+0xd0b8] ;  /* 0x00d0b80001037983 */ /* 0x000ee80000300800 */
[----:B0-----:R-:W4:Y:S04]  /*6cc50*/  LDL.LU R18, [R1+0x16e4] ;  /* 0x0016e40001127983 */ /* 0x001f280000300800 */
[----:B------:R-:W4:Y:S04]  /*6cc60*/  LDL.LU R19, [R1+0x16e0] ;  /* 0x0016e00001137983 */ /* 0x000f280000300800 */
[----:B------:R0:W-:Y:S04]  /*6cc70*/  STL.64 [R1+0xd068], R22 ;  /* 0x00d0681601007387 */ /* 0x0001e80000100a00 */
[----:B0-----:R-:W2:Y:S04]  /*6cc80*/  LDL.LU R22, [R1+0x16bc] ;  /* 0x0016bc0001167983 */ /* 0x001ea80000300800 */
[----:B------:R-:W2:Y:S04]  /*6cc90*/  LDL.LU R23, [R1+0x16b8] ;  /* 0x0016b80001177983 */ /* 0x000ea80000300800 */
[----:B------:R-:W3:Y:S04]  /*6cca0*/  LDL.LU R4, [R1+0xd0b4] ;  /* 0x00d0b40001047983 */ /* 0x000ee80000300800 */
[----:B------:R-:W3:Y:S04]  /*6ccb0*/  LDL.LU R5, [R1+0xd0b0] ;  /* 0x00d0b00001057983 */ /* 0x000ee80000300800 */
[----:B------:R-:W3:Y:S04]  /*6ccc0*/  LDL.LU R6, [R1+0xd0ac] ;  /* 0x00d0ac0001067983 */ /* 0x000ee80000300800 */
[----:B------:R-:W3:Y:S04]  /*6ccd0*/  LDL.LU R7, [R1+0xd0a8] ;  /* 0x00d0a80001077983 */ /* 0x000ee80000300800 */
[----:B------:R0:W-:Y:S04]  /*6cce0*/  STL.64 [R1+0xd080], R20 ;  /* 0x00d0801401007387 */ /* 0x0001e80000100a00 */
[----:B0-----:R-:W3:Y:S04]  /*6ccf0*/  LDL.LU R20, [R1+0x16b4] ;  /* 0x0016b40001147983 */ /* 0x001ee80000300800 */
[----:B------:R-:W3:Y:S04]  /*6cd00*/  LDL.LU R21, [R1+0x16b0] ;  /* 0x0016b00001157983 */ /* 0x000ee80000300800 */
[----:B--2---:R-:W-:Y:S04]  /*6cd10*/  STL.64 [R1+0xd090], R22 ;  /* 0x00d0901601007387 */ /* 0x004fe80000100a00 */
[----:B---3--:R0:W-:Y:S04]  /*6cd20*/  STL.64 [R1+0xd088], R20 ;  /* 0x00d0881401007387 */ /* 0x0081e80000100a00 */
[----:B0-----:R-:W2:Y:S04]  /*6cd30*/  LDL.LU.64 R20, [R1+0x1910] ;  /* 0x0019100001147983 */ /* 0x001ea80000300a00 */
[----:B------:R-:W3:Y:S04]  /*6cd40*/  LDL.LU.64 R22, [R1+0x1918] ;  /* 0x0019180001167983 */ /* 0x000ee80000300a00 */
[----:B---3--:R-:W-:Y:S04]  /*6cd50*/  STL.64 [R1+0xd0a0], R22 ;  /* 0x00d0a01601007387 */ /* 0x008fe80000100a00 */
[----:B--2---:R0:W-:Y:S04]  /*6cd60*/  STL.64 [R1+0xd098], R20 ;  /* 0x00d0981401007387 */ /* 0x0041e80000100a00 */
[----:B0-----:R-:W2:Y:S04]  /*6cd70*/  LDL.LU.64 R20, [R1+0x1920] ;  /* 0x0019200001147983 */ /* 0x001ea80000300a00 */
[----:B------:R-:W2:Y:S04]  /*6cd80*/  LDL.LU.64 R22, [R1+0x1928] ;  /* 0x0019280001167983 */ /* 0x000ea80000300a00 */
[----:B------:R-:W3:Y:S04]  /*6cd90*/  LDL.64 R16, [R1+0x98] ;  /* 0x0000980001107983 */ /* 0x000ee80000100a00 */
[----:B------:R-:W-:Y:S04]  /*6cda0*/  STL.64 [R1+0xd060], R26 ;  /* 0x00d0601a01007387 */ /* 0x000fe80000100a00 */
[----:B------:R0:W-:Y:S04]  /*6cdb0*/  STL.64 [R1+0xd058], R24 ;  /* 0x00d0581801007387 */ /* 0x0001e80000100a00 */
[----:B0-----:R-:W3:Y:S04]  /*6cdc0*/  LDL.LU.64 R24, [R1+0x18f0] ;  /* 0x0018f00001187983 */ /* 0x001ee80000300a00 */
        /* <DEDUP_REMOVED lines=18> */
[----:B------:R3:W-:Y:S02]  /*6cef0*/  STL.64 [R1+0xcf28], R4 ;  /* 0x00cf280401007387 */ /* 0x0007e40000100a00 */
[----:B---3--:R-:W-:Y:S02]  /*6cf00*/  HMMA.16816.F32 R4, R12, R2, R24 ;  /* 0x000000020c04723c */ /* 0x008fe40000001818 */
[----:B------:R-:W-:Y:S04]  /*6cf10*/  STL [R1+0xcf0c], R2 ;  /* 0x00cf0c0201007387 */ /* 0x000fe80000100800 */
[----:B------:R-:W-:-:S13]  /*6cf20*/  STL [R1+0xcf08], R3 ;  /* 0x00cf080301007387 */ /* 0x000fda0000100800 */
[----:B------:R-:W-:Y:S04]  /*6cf30*/  STL.64 [R1+0x1de0], R4 ;  /* 0x001de00401007387 */ /* 0x000fe80000100a00 */
[----:B------:R-:W-:Y:S01]  /*6cf40*/  STL.64 [R1+0x1de8], R6 ;  /* 0x001de80601007387 */ /* 0x000fe20000100a00 */
[----:B--2---:R-:W-:Y:S02]  /*6cf50*/  IMAD R13, R23, 0x100, R22 ;  /* 0x00000100170d7824 */ /* 0x004fe400078e0216 */
[----:B----4-:R-:W-:Y:S02]  /*6cf60*/  IMAD R12, R21, 0x100, R20 ;  /* 0x00000100150c7824 */ /* 0x010fe400078e0214 */
[----:B------:R-:W2:Y:S04]  /*6cf70*/  LDL.LU.64 R20, [R1+0x18d0] ;  /* 0x0018d00001147983 */ /* 0x000ea80000300a00 */
[----:B------:R-:W2:Y:S04]  /*6cf80*/  LDL.LU.64 R22, [R1+0x18d8] ;  /* 0x0018d80001167983 */ /* 0x000ea80000300a00 */
[----:B------:R-:W3:Y:S04]  /*6cf90*/  LDL.LU.64 R24, [R1+0x1890] ;  /* 0x0018900001187983 */ /* 0x000ee80000300a00 */
[----:B------:R-:W4:Y:S01]  /*6cfa0*/  LDL.LU.64 R26, [R1+0x1898] ;  /* 0x00189800011a7983 */ /* 0x000f220000300a00 */
[----:B------:R-:W-:-:S02]  /*6cfb0*/  IMAD R14, R19, 0x100, R18 ;  /* 0x00000100130e7824 */ /* 0x000fc400078e0212 */
[----:B------:R-:W-:Y:S01]  /*6cfc0*/  IMAD R15, R11, 0x100, R10 ;  /* 0x000001000b0f7824 */ /* 0x000fe200078e020a */
[----:B------:R-:W-:Y:S02]  /*6cfd0*/  F2FP.F16.E4M3.UNPACK_B R12, R12 ;  /* 0x0000000cff0c723e */ /* 0x000fe400020006ff */
[----:B------:R-:W-:Y:S02]  /*6cfe0*/  F2FP.F16.E4M3.UNPACK_B R13, R13 ;  /* 0x0000000dff0d723e */ /* 0x000fe400020006ff */
[----:B------:R-:W-:Y:S02]  /*6cff0*/  F2FP.F16.E4M3.UNPACK_B R14, R14 ;  /* 0x0000000eff0e723e */ /* 0x000fe400020006ff */
[----:B------:R-:W-:-:S07]  /*6d000*/  F2FP.F16.E4M3.UNPACK_B R15, R15 ;  /* 0x0000000fff0f723e */ /* 0x000fce00020006ff */
[----:B--2---:R-:W-:Y:S01]  /*6d010*/  HMMA.16816.F32 R20, R12, R16, R20 ;  /* 0x000000100c14723c */ /* 0x004fe20000001814 */
[----:B----4-:R-:W-:Y:S04]  /*6d020*/  STL.64 [R1+0xd078], R26 ;  /* 0x00d0781a01007387 */ /* 0x010fe80000100a00 */
[----:B---3--:R0:W-:Y:S04]  /*6d030*/  STL.64 [R1+0xd070], R24 ;  /* 0x00d0701801007387 */ /* 0x0081e80000100a00 */
[----:B0-----:R-:W2:Y:S04]  /*6d040*/  LDL.LU.64 R24, [R1+0x18c0] ;  /* 0x0018c00001187983 */ /* 0x001ea80000300a00 */
[----:B------:R-:W2:Y:S04]  /*6d050*/  LDL.LU.64 R26, [R1+0x18c8] ;  /* 0x0018c800011a7983 */ /* 0x000ea80000300a00 */
[----:B------:R-:W3:Y:S04]  /*6d060*/  LDL.LU.64 R4, [R1+0x1880] ;  /* 0x0018800001047983 */ /* 0x000ee80000300a00 */
[----:B------:R-:W3:Y:S04]  /*6d070*/  LDL.LU.64 R6, [R1+0x1888] ;  /* 0x0018880001067983 */ /* 0x000ee80000300a00 */
[----:B------:R-:W4:Y:S04]  /*6d080*/  LDL.64 R18, [R1+0x70] ;  /* 0x0000700001127983 */ /* 0x000f280000100a00 */
[----:B------:R-:W2:Y:S04]  /*6d090*/  LDL.LU.64 R8, [R1+0x1860] ;  /* 0x0018600001087983 */ /* 0x000ea80000300a00 */
[----:B------:R-:W2:Y:S04]  /*6d0a0*/  LDL.LU.64 R10, [R1+0x1868] ;  /* 0x00186800010a7983 */ /* 0x000ea80000300a00 */
[----:B------:R0:W-:Y:S04]  /*6d0b0*/  STL.64 [R1+0x1df0], R20 ;  /* 0x001df01401007387 */ /* 0x0001e80000100a00 */
[----:B------:R2:W-:Y:S04]  /*6d0c0*/  STL.64 [R1+0x1df8], R22 ;  /* 0x001df81601007387 */ /* 0x0005e80000100a00 */
[----:B0-----:R-:W2:Y:S01]  /*6d0d0*/  LDL.LU.64 R20, [R1+0xd080] ;  /* 0x00d0800001147983 */ /* 0x001ea20000300a00 */
[----:B------:R-:W-:-:S02]  /*6d0e0*/  IMAD.MOV.U32 R2, RZ, RZ, R16 ;  /* 0x000000ffff027224 */ /* 0x000fc400078e0010 */
[----:B------:R-:W-:-:S03]  /*6d0f0*/  IMAD.MOV.U32 R3, RZ, RZ, R17 ;  /* 0x000000ffff037224 */ /* 0x000fc600078e0011 */
[----:B------:R-:W-:Y:S04]  /*6d100*/  STL [R1+0xcf14], R2 ;  /* 0x00cf140201007387 */ /* 0x000fe80000100800 */
[----:B------:R-:W-:Y:S01]  /*6d110*/  STL [R1+0xcf10], R3 ;  /* 0x00cf100301007387 */ /* 0x000fe20000100800 */
        /* <DEDUP_REMOVED lines=8> */
[----:B------:R-:W3:-:S13]  /*6d1a0*/  LDL.LU.64 R24, [R1+0xd058] ;  /* 0x00d0580001187983 */ /* 0x000eda0000300a00 */
[----:B------:R-:W-:Y:S04]  /*6d1b0*/  STL.64 [R1+0x1dc0], R20 ;  /* 0x001dc01401007387 */ /* 0x000fe80000100a00 */
[----:B------:R-:W-:Y:S01]  /*6d1c0*/  STL.64 [R1+0x1dc8], R22 ;  /* 0x001dc81601007387 */ /* 0x000fe20000100a00 */
[C---:B---3--:R-:W-:Y:S08]  /*6d1d0*/  HMMA.16816.F32 R4, R12.reuse, R24, R4 ;  /* 0x000000180c04723c */ /* 0x048ff00000001804 */
[----:B--2---:R-:W-:Y:S01]  /*6d1e0*/  HMMA.16816.F32 R8, R12, R26, R8 ;  /* 0x0000001a0c08723c */ /* 0x004fe20000001808 */
[----:B------:R-:W-:-:S02]  /*6d1f0*/  IMAD.MOV.U32 R2, RZ, RZ, R24 ;  /* 0x000000ffff027224 */ /* 0x000fc400078e0018 */
[----:B------:R-:W-:-:S08]  /*6d200*/  IMAD.MOV.U32 R3, RZ, RZ, R25 ;  /* 0x000000ffff037224 */ /* 0x000fd000078e0019 */
[----:B------:R0:W-:Y:S04]  /*6d210*/  STL.64 [R1+0x1db0], R4 ;  /* 0x001db00401007387 */ /* 0x0001e80000100a00 */
[----:B------:R1:W-:Y:S04]  /*6d220*/  STL.64 [R1+0x1db8], R6 ;  /* 0x001db80601007387 */ /* 0x0003e80000100a00 */
[----:B0-----:R-:W4:Y:S04]  /*6d230*/  LDL.LU.64 R4, [R1+0x1840] ;  /* 0x0018400001047983 */ /* 0x001f280000300a00 */
[----:B-1----:R-:W4:Y:S04]  /*6d240*/  LDL.LU.64 R6, [R1+0x1848] ;  /* 0x0018480001067983 */ /* 0x002f280000300a00 */
[----:B------:R-:W-:Y:S04]  /*6d250*/  STL [R1+0xcf1c], R2 ;  /* 0x00cf1c0201007387 */ /* 0x000fe80000100800 */
[----:B------:R-:W-:Y:S04]  /*6d260*/  STL [R1+0xcf18], R3 ;  /* 0x00cf180301007387 */ /* 0x000fe80000100800 */
[----:B------:R-:W2:Y:S04]  /*6d270*/  LDL R24, [R1+0x10] ;  /* 0x0000100001187983 */ /* 0x000ea80000100800 */
[----:B------:R-:W-:Y:S04]  /*6d280*/  STL.64 [R1+0x1da0], R8 ;  /* 0x001da00801007387 */ /* 0x000fe80000100a00 */
[----:B------:R-:W-:Y:S04]  /*6d290*/  STL.64 [R1+0x1da8], R10 ;  /* 0x001da80a01007387 */ /* 0x000fe80000100a00 */
[----:B------:R-:W3:Y:S04]  /*6d2a0*/  LDL.64 R22, [R1+0x50] ;  /* 0x0000500001167983 */ /* 0x000ee80000100a00 */
[----:B------:R-:W2:Y:S04]  /*6d2b0*/  LDL.64 R20, [R1+0x58] ;  /* 0x0000580001147983 */ /* 0x000ea80000100a00 */
[----:B------:R-:W2:Y:S04]  /*6d2c0*/  LDL R25, [R1+0x14] ;  /* 0x0000140001197983 */ /* 0x000ea80000100800 */
[----:B---3--:R0:W-:Y:S04]  /*6d2d0*/  STL.64 [R1+0xd038], R22 ;  /* 0x00d0381601007387 */ /* 0x0081e80000100a00 */
[----:B0-----:R-:W3:Y:S04]  /*6d2e0*/  LDL R22, [R1+0x68] ;  /* 0x0000680001167983 */ /* 0x001ee80000100800 */
[----:B------:R-:W3:Y:S04]  /*6d2f0*/  LDL R23, [R1+0x6c] ;  /* 0x00006c0001177983 */ /* 0x000ee80000100800 */
[----:B--2---:R-:W-:Y:S04]  /*6d300*/  STL.64 [R1+0xd030], R20 ;  /* 0x00d0301401007387 */ /* 0x004fe80000100a00 */
[----:B------:R-:W2:Y:S01]  /*6d310*/  LDL.64 R26, [R1+0x8] ;  /* 0x00000800011a7983 */ /* 0x000ea20000100a00 */
[----:B----4-:R-:W-:Y:S03]  /*6d320*/  HMMA.16816.F32 R4, R12, R18, R4 ;  /* 0x000000120c04723c */ /* 0x010fe60000001804 */
[----:B------:R-:W4:Y:S01]  /*6d330*/  LDL.64 R16, [R1+0x18] ;  /* 0x0000180001107983 */ /* 0x000f220000100a00 */
[----:B------:R-:W-:-:S02]  /*6d340*/  IMAD.MOV.U32 R2, RZ, RZ, R18 ;  /* 0x000000ffff027224 */ /* 0x000fc400078e0012 */
[----:B------:R-:W-:Y:S02]  /*6d350*/  IMAD.MOV.U32 R3, RZ, RZ, R19 ;  /* 0x000000ffff037224 */ /* 0x000fe400078e0013 */
[----:B------:R-:W-:Y:S01]  /*6d360*/  IMAD.MOV.U32 R19, RZ, RZ, R0 ;  /* 0x000000ffff137224 */ /* 0x000fe200078e0000 */
[----:B--2---:R-:W-:Y:S04]  /*6d370*/  STL.64 [R1+0xcfa0], R26 ;  /* 0x00cfa01a01007387 */ /* 0x004fe80000100a00 */
[----:B------:R-:W-:Y:S06]  /*6d380*/  STL.64 [R1+0xcf98], R24 ;  /* 0x00cf981801007387 */ /* 0x000fec0000100a00 */
[----:B------:R-:W-:Y:S04]  /*6d390*/  STL.64 [R1+0x1d90], R4 ;  /* 0x001d900401007387 */ /* 0x000fe80000100a00 */
[----:B------:R-:W-:Y:S04]  /*6d3a0*/  STL.64 [R1+0x1d98], R6 ;  /* 0x001d980601007387 */ /* 0x000fe80000100a00 */
[----:B------:R-:W2:Y:S04]  /*6d3b0*/  LDL R18, [R1] ;  /* 0x0000000001127983 */ /* 0x000ea80000100800 */
[----:B------:R-:W3:Y:S04]  /*6d3c0*/  LDL.LU R0, [R1+0xd054] ;  /* 0x00d0540001007983 */ /* 0x000ee80000300800 */
[----:B--2---:R0:W-:Y:S04]  /*6d3d0*/  STL.64 [R1+0xcfb0], R18 ;  /* 0x00cfb01201007387 */ /* 0x0041e80000100a00 */
[----:B------:R-:W2:Y:S04]  /*6d3e0*/  LDL R10, [R1+0x30] ;  /* 0x00003000010a7983 */ /* 0x000ea80000100800 */
[----:B------:R-:W2:Y:S04]  /*6d3f0*/  LDL R11, [R1+0x34] ;  /* 0x00003400010b7983 */ /* 0x000ea80000100800 */
[----:B------:R-:W2:Y:S01]  /*6d400*/  LDL R8, [R1+0x38] ;  /* 0x0000380001087983 */ /* 0x000ea20000100800 */
[----:B---3--:R-:W-:-:S03]  /*6d410*/  IMAD.MOV.U32 R9, RZ, RZ, R0 ;  /* 0x000000ffff097224 */ /* 0x008fc600078e0000 */
[----:B0-----:R-:W3:Y:S04]  /*6d420*/  LDL R18, [R1+0x20] ;  /* 0x0000200001127983 */ /* 0x001ee80000100800 */
[----:B------:R-:W3:Y:S04]  /*6d430*/  LDL R19, [R1+0x24] ;  /* 0x0000240001137983 */ /* 0x000ee80000100800 */
[----:B------:R-:W2:Y:S04]  /*6d440*/  LDL.LU R0, [R1+0xd050] ;  /* 0x00d0500001007983 */ /* 0x000ea80000300800 */
[----:B------:R-:W2:Y:S04]  /*6d450*/  LDL.LU.64 R24, [R1+0x17f0] ;  /* 0x0017f00001187983 */ /* 0x000ea80000300a00 */
[----:B------:R-:W2:Y:S04]  /*6d460*/  LDL.LU.64 R26, [R1+0x17f8] ;  /* 0x0017f800011a7983 */ /* 0x000ea80000300a00 */
[----:B--2---:R-:W-:Y:S04]  /*6d470*/  STL.64 [R1+0xd048], R26 ;  /* 0x00d0481a01007387 */ /* 0x004fe80000100a00 */
[----:B------:R0:W-:Y:S04]  /*6d480*/  STL.64 [R1+0xd040], R24 ;  /* 0x00d0401801007387 */ /* 0x0001e80000100a00 */
[----:B0-----:R-:W2:Y:S04]  /*6d490*/  LDL.LU.64 R24, [R1+0x1830] ;  /* 0x0018300001187983 */ /* 0x001ea80000300a00 */
[----:B------:R-:W2:Y:S04]  /*6d4a0*/  LDL.LU.64 R26, [R1+0x1838] ;  /* 0x00183800011a7983 */ /* 0x000ea80000300a00 */
[----:B------:R-:W2:Y:S04]  /*6d4b0*/  LDL.LU.64 R4, [R1+0x17e0] ;  /* 0x0017e00001047983 */ /* 0x000ea80000300a00 */
[----:B------:R-:W2:Y:S04]  /*6d4c0*/  LDL.LU.64 R6, [R1+0x17e8] ;  /* 0x0017e80001067983 */ /* 0x000ea80000300a00 */
[----:B------:R0:W-:Y:S04]  /*6d4d0*/  STL.64 [R1+0xcfe8], R10 ;  /* 0x00cfe80a01007387 */ /* 0x0001e80000100a00 */
[----:B0-----:R-:W2:Y:S04]  /*6d4e0*/  LDL.64 R10, [R1+0x40] ;  /* 0x00004000010a7983 */ /* 0x001ea80000100a00 */
[----:B--2---:R0:W-:Y:S04]  /*6d4f0*/  STL.64 [R1+0xd018], R10 ;  /* 0x00d0180a01007387 */ /* 0x0041e80000100a00 */
[----:B0-----:R-:W2:Y:S04]  /*6d500*/  LDL R10, [R1+0x60] ;  /* 0x00006000010a7983 */ /* 0x001ea80000100800 */
[----:B------:R-:W2:Y:S04]  /*6d510*/  LDL R11, [R1+0x64] ;  /* 0x00006400010b7983 */ /* 0x000ea80000100800 */
[----:B------:R-:W-:Y:S04]  /*6d520*/  STL.64 [R1+0xd010], R8 ;  /* 0x00d0100801007387 */ /* 0x000fe80000100a00 */
[----:B----4-:R0:W-:Y:S04]  /*6d530*/  STL.64 [R1+0xcfa8], R16 ;  /* 0x00cfa81001007387 */ /* 0x0101e80000100a00 */
[----:B0-----:R-:W4:Y:S04]  /*6d540*/  LDL.64 R16, [R1+0x28] ;  /* 0x0000280001107983 */ /* 0x001f280000100a00 */
[----:B---3--:R-:W-:Y:S01]  /*6d550*/  STL.64 [R1+0xcfe0], R18 ;  /* 0x00cfe01201007387 */ /* 0x008fe20000100a00 */
[C---:B------:R-:W-:Y:S03]  /*6d560*/  HMMA.16816.F32 R20, R12.reuse, R22, R24 ;  /* 0x000000160c14723c */ /* 0x040fe60000001818 */
[----:B----4-:R0:W-:Y:S04]  /*6d570*/  STL.64 [R1+0xcfd8], R16 ;  /* 0x00cfd81001007387 */ /* 0x0101e80000100a00 */
[----:B0-----:R-:W2:Y:S04]  /*6d580*/  LDL.LU.64 R16, [R1+0x1810] ;  /* 0x0018100001107983 */ /* 0x001ea80000300a00 */
[----:B------:R-:W2:Y:S04]  /*6d590*/  LDL.LU.64 R18, [R1+0x1818] ;  /* 0x0018180001127983 */ /* 0x000ea80000300a00 */
[----:B------:R-:W-:Y:S04]  /*6d5a0*/  STL [R1+0xcf24], R3 ;  /* 0x00cf240301007387 */ /* 0x000fe80000100800 */
[----:B------:R-:W-:Y:S04]  /*6d5b0*/  STL [R1+0xcf20], R2 ;  /* 0x00cf200201007387 */ /* 0x000fe80000100800 */
[----:B------:R-:W3:Y:S04]  /*6d5c0*/  LDL.LU.64 R26, [R1+0xd048] ;  /* 0x00d04800011a7983 */ /* 0x000ee80000300a00 */
[----:B------:R-:W3:Y:S04]  /*6d5d0*/  LDL.LU.64 R24, [R1+0xd040] ;  /* 0x00d0400001187983 */ /* 0x000ee80000300a00 */
[----:B------:R-:W-:Y:S04]  /*6d5e0*/  STL.64 [R1+0x1d80], R20 ;  /* 0x001d801401007387 */ /* 0x000fe80000100a00 */
[----:B------:R0:W-:Y:S04]  /*6d5f0*/  STL.64 [R1+0x1d88], R22 ;  /* 0x001d881601007387 */ /* 0x0001e80000100a00 */
[----:B0-----:R-:W4:Y:S04]  /*6d600*/  LDL.LU.64 R22, [R1+0xd038] ;  /* 0x00d0380001167983 */ /* 0x001f280000300a00 */
[----:B------:R-:W3:Y:S01]  /*6d610*/  LDL.LU.64 R20, [R1+0xd030] ;  /* 0x00d0300001147983 */ /* 0x000ee20000300a00 */
[----:B--2---:R-:W-:Y:S03]  /*6d620*/  HMMA.16816.F32 R16, R12, R10, R16 ;  /* 0x0000000a0c10723c */ /* 0x004fe60000001810 */
[----:B------:R-:W2:-:S15]  /*6d630*/  LDL R10, [R1+0x48] ;  /* 0x00004800010a7983 */ /* 0x000e9e0000100800 */
[----:B------:R-:W-:Y:S01]  /*6d640*/  NOP ;  /* 0x0000000000007918 */ /* 0x000fe20000000000 */
[----:B------:R-:W-:Y:S04]  /*6d650*/  STL.64 [R1+0x1d70], R16 ;  /* 0x001d701001007387 */ /* 0x000fe80000100a00 */
[----:B------:R3:W-:Y:S01]  /*6d660*/  STL.64 [R1+0x1d78], R18 ;  /* 0x001d781201007387 */ /* 0x0007e20000100a00 */
[C---:B----4-:R-:W-:Y:S08]  /*6d670*/  HMMA.16816.F32 R4, R12.reuse, R22, R4 ;  /* 0x000000160c04723c */ /* 0x050ff00000001804 */
[----:B---3--:R-:W-:-:S15]  /*6d680*/  HMMA.16816.F32 R16, R12, R20, R24 ;  /* 0x000000140c10723c */ /* 0x008fde0000001818 */
[----:B------:R-:W-:-:S04]  /*6d690*/  NOP ;  /* 0x0000000000007918 */ /* 0x000fc80000000000 */
[----:B------:R0:W-:Y:S04]  /*6d6a0*/  STL.64 [R1+0x1d60], R16 ;  /* 0x001d601001007387 */ /* 0x0001e80000100a00 */
[----:B------:R1:W-:Y:S04]  /*6d6b0*/  STL.64 [R1+0x1d68], R18 ;  /* 0x001d681201007387 */ /* 0x0003e80000100a00 */
[----:B0-----:R-:W3:Y:S04]  /*6d6c0*/  LDL.LU.64 R16, [R1+0x1760] ;  /* 0x0017600001107983 */ /* 0x001ee80000300a00 */
[----:B------:R-:W-:Y:S04]  /*6d6d0*/  STL.64 [R1+0x1d50], R4 ;  /* 0x001d500401007387 */ /* 0x000fe80000100a00 */
[----:B------:R-:W-:Y:S04]  /*6d6e0*/  STL.64 [R1+0x1d58], R6 ;  /* 0x001d580601007387 */ /* 0x000fe80000100a00 */
[----:B-1----:R-:W4:Y:S04]  /*6d6f0*/  LDL.LU.64 R18, [R1+0x1768] ;  /* 0x0017680001127983 */ /* 0x002f280000300a00 */
        /* <DEDUP_REMOVED lines=10> */
[----:B0-----:R-:W2:Y:S04]  /*6d7a0*/  LDL.LU.64 R16, [R1+0x17b0] ;  /* 0x0017b00001107983 */ /* 0x001ea80000300a00 */
[----:B------:R-:W2:Y:S04]  /*6d7b0*/  LDL.LU.64 R18, [R1+0x17b8] ;  /* 0x0017b80001127983 */ /* 0x000ea80000300a00 */
[----:B------:R-:W3:Y:S04]  /*6d7c0*/  LDL.LU.64 R24, [R1+0x1710] ;  /* 0x0017100001187983 */ /* 0x000ee80000300a00 */
[----:B------:R-:W4:Y:S01]  /*6d7d0*/  LDL.LU.64 R26, [R1+0x1718] ;  /* 0x00171800011a7983 */ /* 0x000f220000300a00 */
[----:B------:R-:W-:-:S03]  /*6d7e0*/  IMAD.MOV.U32 R11, RZ, RZ, R0 ;  /* 0x000000ffff0b7224 */ /* 0x000fc600078e0000 */
[----:B----4-:R-:W-:Y:S04]  /*6d7f0*/  STL.64 [R1+0xcfc0], R26 ;  /* 0x00cfc01a01007387 */ /* 0x010fe80000100a00 */
[----:B---3--:R0:W-:Y:S04]  /*6d800*/  STL.64 [R1+0xcfb8], R24 ;  /* 0x00cfb81801007387 */ /* 0x0081e80000100a00 */
[----:B0-----:R-:W3:Y:S04]  /*6d810*/  LDL.LU.64 R24, [R1+0x1730] ;  /* 0x0017300001187983 */ /* 0x001ee80000300a00 */
[----:B------:R-:W4:Y:S01]  /*6d820*/  LDL.LU.64 R26, [R1+0x1738] ;  /* 0x00173800011a7983 */ /* 0x000f220000300a00 */
[----:B--2---:R-:W-:Y:S01]  /*6d830*/  HMMA.16816.F32 R8, R12, R10, R16 ;  /* 0x0000000a0c08723c */ /* 0x004fe20000001810 */
[----:B------:R-:W-:-:S02]  /*6d840*/  IMAD.MOV.U32 R3, RZ, RZ, R20 ;  /* 0x000000ffff037224 */ /* 0x000fc400078e0014 */
[----:B------:R-:W-:Y:S02]  /*6d850*/  IMAD.MOV.U32 R2, RZ, RZ, R21 ;  /* 0x000000ffff027224 */ /* 0x000fe400078e0015 */
[----:B------:R-:W-:Y:S01]  /*6d860*/  IMAD.MOV.U32 R0, RZ, RZ, R23 ;  /* 0x000000ffff007224 */ /* 0x000fe200078e0017 */
        /* <DEDUP_REMOVED lines=8> */
[----:B------:R-:W-:Y:S04]  /*6d8f0*/  STL [R1+0xce80], R0 ;  /* 0x00ce800001007387 */ /* 0x000fe80000100800 */
[----:B------:R-:W2:Y:S04]  /*6d900*/  LDL.LU.64 R18, [R1+0xd028] ;  /* 0x00d0280001127983 */ /* 0x000ea80000300a00 */
[----:B------:R-:W2:Y:S04]  /*6d910*/  LDL.LU.64 R16, [R1+0xd020] ;  /* 0x00d0200001107983 */ /* 0x000ea80000300a00 */
        /* <DEDUP_REMOVED lines=21> */
[----:B------:R0:W-:Y:S04]  /*6da70*/  STL.64 [R1+0x1d10], R8 ;  /* 0x001d100801007387 */ /* 0x0001e80000100a00 */
[----:B------:R1:W-:Y:S04]  /*6da80*/  STL.64 [R1+0x1d18], R10 ;  /* 0x001d180a01007387 */ /* 0x0003e80000100a00 */
[----:B0-----:R-:W2:Y:S04]  /*6da90*/  LDL.LU.64 R8, [R1+0x16a0] ;  /* 0x0016a00001087983 */ /* 0x001ea80000300a00 */
[----:B-1----:R-:W2:Y:S01]  /*6daa0*/  LDL.LU.64 R10, [R1+0x16a8] ;  /* 0x0016a800010a7983 */ /* 0x002ea20000300a00 */
[----:B---3--:R-:W-:-:S15]  /*6dab0*/  HMMA.16816.F32 R24, R12, R16, R24 ;  /* 0x000000100c18723c */ /* 0x008fde0000001818 */
        /* <DEDUP_REMOVED lines=18> */
[----:B0-----:R-:W4:Y:S04]  /*6dbe0*/  LDL.LU.64 R26, [R1+0xcfa0] ;  /* 0x00cfa000011a7983 */ /* 0x001f280000300a00 */
[----:B------:R-:W2:Y:S01]  /*6dbf0*/  LDL.LU.64 R24, [R1+0xcf98] ;  /* 0x00cf980001187983 */ /* 0x000ea20000300a00 */
[----:B------:R-:W-:-:S05]  /*6dc00*/  IMAD.MOV.U32 R0, RZ, RZ, R17 ;  /* 0x000000ffff007224 */ /* 0x000fca00078e0011 */
[----:B------:R0:W-:Y:S01]  /*6dc10*/  STL [R1+0xcef8], R0 ;  /* 0x00cef80001007387 */ /* 0x0001e20000100800 */
[C---:B---3--:R-:W-:Y:S08]  /*6dc20*/  HMMA.16816.F32 R8, R12.reuse, R18, R8 ;  /* 0x000000120c08723c */ /* 0x048ff00000001808 */
[C---:B--2---:R-:W-:Y:S08]  /*6dc30*/  HMMA.16816.F32 R20, R12.reuse, R24, R20 ;  /* 0x000000180c14723c */ /* 0x044ff00000001814 */
[----:B----4-:R-:W-:Y:S01]  /*6dc40*/  HMMA.16816.F32 R4, R12, R26, R4 ;  /* 0x0000001a0c04723c */ /* 0x010fe20000001804 */
[----:B0-----:R-:W-:-:S10]  /*6dc50*/  IMAD.MOV.U32 R0, RZ, RZ, R27 ;  /* 0x000000ffff007224 */ /* 0x001fd400078e001b */
[----:B------:R0:W-:Y:S04]  /*6dc60*/  STL.64 [R1+0x1cc0], R20 ;  /* 0x001cc01401007387 */ /* 0x0001e80000100a00 */
[----:B------:R1:W-:Y:S04]  /*6dc70*/  STL.64 [R1+0x1cc8], R22 ;  /* 0x001cc81601007387 */ /* 0x0003e80000100a00 */
[----:B------:R-:W2:Y:S04]  /*6dc80*/  LDL.LU.64 R24, [R1+0x1690] ;  /* 0x0016900001187983 */ /* 0x000ea80000300a00 */
[----:B------:R3:W-:Y:S04]  /*6dc90*/  STL.64 [R1+0x1cb0], R4 ;  /* 0x001cb00401007387 */ /* 0x0007e80000100a00 */
[----:B------:R4:W-:Y:S04]  /*6dca0*/  STL.64 [R1+0x1cb8], R6 ;  /* 0x001cb80601007387 */ /* 0x0009e80000100a00 */
[----:B------:R-:W2:Y:S04]  /*6dcb0*/  LDL.LU.64 R26, [R1+0x1698] ;  /* 0x00169800011a7983 */ /* 0x000ea80000300a00 */
[----:B0-----:R-:W2:Y:S04]  /*6dcc0*/  LDL.LU.64 R20, [R1+0x1670] ;  /* 0x0016700001147983 */ /* 0x001ea80000300a00 */
[----:B-1----:R-:W2:Y:S04]  /*6dcd0*/  LDL.LU.64 R22, [R1+0x1678] ;  /* 0x0016780001167983 */ /* 0x002ea80000300a00 */
[----:B---3--:R-:W3:Y:S04]  /*6dce0*/  LDL.LU.64 R4, [R1+0x1650] ;  /* 0x0016500001047983 */ /* 0x008ee80000300a00 */
[----:B----4-:R-:W3:Y:S04]  /*6dcf0*/  LDL.LU.64 R6, [R1+0x1658] ;  /* 0x0016580001067983 */ /* 0x010ee80000300a00 */
[----:B------:R-:W4:Y:S04]  /*6dd00*/  LDL.LU.64 R16, [R1+0x1630] ;  /* 0x0016300001107983 */ /* 0x000f280000300a00 */
[----:B------:R-:W2:Y:S04]  /*6dd10*/  LDL.LU.64 R18, [R1+0x1638] ;  /* 0x0016380001127983 */ /* 0x000ea80000300a00 */
[----:B------:R-:W-:Y:S04]  /*6dd20*/  STL.64 [R1+0x1ca0], R8 ;  /* 0x001ca00801007387 */ /* 0x000fe80000100a00 */
[----:B------:R-:W-:Y:S04]  /*6dd30*/  STL.64 [R1+0x1ca8], R10 ;  /* 0x001ca80a01007387 */ /* 0x000fe80000100a00 */
[----:B--2---:R-:W-:Y:S04]  /*6dd40*/  STL.64 [R1+0xcf70], R18 ;  /* 0x00cf701201007387 */ /* 0x004fe80000100a00 */
[----:B----4-:R0:W-:Y:S04]  /*6dd50*/  STL.64 [R1+0xcf68], R16 ;  /* 0x00cf681001007387 */ /* 0x0101e80000100a00 */
[----:B0-----:R-:W2:Y:S04]  /*6dd60*/  LDL.LU.64 R16, [R1+0x1640] ;  /* 0x0016400001107983 */ /* 0x001ea80000300a00 */
[----:B------:R-:W2:Y:S04]  /*6dd70*/  LDL.LU.64 R18, [R1+0x1648] ;  /* 0x0016480001127983 */ /* 0x000ea80000300a00 */
[----:B------:R-:W4:Y:S04]  /*6dd80*/  LDL.LU.64 R8, [R1+0x15f0] ;  /* 0x0015f00001087983 */ /* 0x000f280000300a00 */
[----:B------:R-:W2:Y:S01]  /*6dd90*/  LDL.LU.64 R10, [R1+0x15f8] ;  /* 0x0015f800010a7983 */ /* 0x000ea20000300a00 */
[C---:B------:R-:W-:Y:S03]  /*6dda0*/  HMMA.16816.F32 R24, R12.reuse, R28, R24 ;  /* 0x0000001c0c18723c */ /* 0x040fe60000001818 */
[----:B--2---:R-:W-:Y:S04]  /*6ddb0*/  STL.64 [R1+0xcf50], R10 ;  /* 0x00cf500a01007387 */ /* 0x004fe80000100a00 */
[----:B----4-:R0:W-:Y:S04]  /*6ddc0*/  STL.64 [R1+0xcf48], R8 ;  /* 0x00cf480801007387 */ /* 0x0101e80000100a00 */
[----:B0-----:R-:W2:Y:S04]  /*6ddd0*/  LDL.LU.64 R8, [R1+0x1600] ;  /* 0x0016000001087983 */ /* 0x001ea80000300a00 */
[----:B------:R-:W2:Y:S04]  /*6dde0*/  LDL.LU.64 R10, [R1+0x1608] ;  /* 0x00160800010a7983 */ /* 0x000ea80000300a00 */
[----:B------:R-:W-:Y:S04]  /*6ddf0*/  STL.64 [R1+0x1c90], R24 ;  /* 0x001c901801007387 */ /* 0x000fe80000100a00 */
[----:B------:R0:W-:Y:S04]  /*6de00*/  STL.64 [R1+0x1c98], R26 ;  /* 0x001c981a01007387 */ /* 0x0001e80000100a00 */
[----:B0-----:R-:W4:Y:S04]  /*6de10*/  LDL.LU.64 R26, [R1+0xcf90] ;  /* 0x00cf9000011a7983 */ /* 0x001f280000300a00 */
[----:B------:R-:W3:Y:S01]  /*6de20*/  LDL.LU.64 R24, [R1+0xcf88] ;  /* 0x00cf880001187983 */ /* 0x000ee20000300a00 */
[----:B----4-:R-:W-:-:S15]  /*6de30*/  HMMA.16816.F32 R20, R12, R26, R20 ;  /* 0x0000001a0c14723c */ /* 0x010fde0000001814 */
[----:B------:R-:W-:-:S04]  /*6de40*/  NOP ;  /* 0x0000000000007918 */ /* 0x000fc80000000000 */
[----:B------:R-:W-:Y:S04]  /*6de50*/  STL.64 [R1+0x1c80], R20 ;  /* 0x001c801401007387 */ /* 0x000fe80000100a00 */
[----:B------:R0:W-:Y:S04]  /*6de60*/  STL.64 [R1+0x1c88], R22 ;  /* 0x001c881601007387 */ /* 0x0001e80000100a00 */
[----:B0-----:R-:W4:Y:S01]  /*6de70*/  LDL.LU.64 R22, [R1+0xcf80] ;  /* 0x00cf800001167983 */ /* 0x001f220000300a00 */
[----:B---3--:R-:W-:Y:S03]  /*6de80*/  HMMA.16816.F32 R4, R12, R24, R4 ;  /* 0x000000180c04723c */ /* 0x008fe60000001804 */
[----:B------:R-:W3:-:S15]  /*6de90*/  LDL.LU.64 R20, [R1+0xcf78] ;  /* 0x00cf780001147983 */ /* 0x000ede0000300a00 */
[----:B------:R-:W-:Y:S01]  /*6dea0*/  NOP ;  /* 0x0000000000007918 */ /* 0x000fe20000000000 */
[----:B------:R0:W-:Y:S04]  /*6deb0*/  STL.64 [R1+0x1c70], R4 ;  /* 0x001c700401007387 */ /* 0x0001e80000100a00 */
[----:B------:R1:W-:Y:S04]  /*6dec0*/  STL.64 [R1+0x1c78], R6 ;  /* 0x001c780601007387 */ /* 0x0003e80000100a00 */
[----:B0-----:R-:W2:Y:S04]  /*6ded0*/  LDL.LU.64 R4, [R1+0x15c0] ;  /* 0x0015c00001047983 */ /* 0x001ea80000300a00 */
[----:B-1----:R-:W2:Y:S04]  /*6dee0*/  LDL.LU.64 R6, [R1+0x15c8] ;  /* 0x0015c80001067983 */ /* 0x002ea80000300a00 */
[----:B------:R-:W-:Y:S04]  /*6def0*/  STL.64 [R1+0xcd78], R26 ;  /* 0x00cd781a01007387 */ /* 0x000fe80000100a00 */
[----:B------:R0:W-:Y:S04]  /*6df00*/  STL.64 [R1+0xcd70], R24 ;  /* 0x00cd701801007387 */ /* 0x0001e80000100a00 */
[----:B0-----:R-:W2:Y:S04]  /*6df10*/  LDL.LU.64 R24, [R1+0x1570] ;  /* 0x0015700001187983 */ /* 0x001ea80000300a00 */
[----:B------:R-:W2:Y:S01]  /*6df20*/  LDL.LU.64 R26, [R1+0x1578] ;  /* 0x00157800011a7983 */ /* 0x000ea20000300a00 */
[----:B----4-:R-:W-:-:S15]  /*6df30*/  HMMA.16816.F32 R16, R12, R22, R16 ;  /* 0x000000160c10723c */ /* 0x010fde0000001810 */
        /* <DEDUP_REMOVED lines=36> */
[----:B------:R-:W2:Y:S01]  /*6e180*/  LDL.LU.64 R4, [R1+0xcf28] ;  /* 0x00cf280001047983 */ /* 0x000ea20000300a00 */
[----:B---3--:R-:W-:Y:S03]  /*6e190*/  HMMA.16816.F32 R16, R12, R8, R16 ;  /* 0x000000080c10723c */ /* 0x008fe60000001810 */
[----:B------:R-:W-:Y:S04]  /*6e1a0*/  STL.64 [R1+0xcd48], R10 ;  /* 0x00cd480a01007387 */ /* 0x000fe80000100a00 */
[----:B------:R-:W-:-:S12]  /*6e1b0*/  STL.64 [R1+0xcd40], R8 ;  /* 0x00cd400801007387 */ /* 0x000fd80000100a00 */
[----:B------:R-:W-:Y:S04]  /*6e1c0*/  STL.64 [R1+0x1c10], R16 ;  /* 0x001c101001007387 */ /* 0x000fe80000100a00 */
[----:B------:R4:W-:Y:S02]  /*6e1d0*/  STL.64 [R1+0x1c18], R18 ;  /* 0x001c181201007387 */ /* 0x0009e40000100a00 */
[C---:B----4-:R-:W-:Y:S08]  /*6e1e0*/  HMMA.16816.F32 R16, R12.reuse, R6, R20 ;  /* 0x000000060c10723c */ /* 0x050ff00000001814 */
[----:B--2---:R-:W-:Y:S01]  /*6e1f0*/  HMMA.16816.F32 R8, R12, R4, R24 ;  /* 0x000000040c08723c */ /* 0x004fe20000001818 */
[----:B------:R-:W-:-:S02]  /*6e200*/  IMAD.MOV.U32 R26, RZ, RZ, R3 ;  /* 0x000000ffff1a7224 */ /* 0x000fc400078e0003 */
[----:B------:R-:W-:-:S08]  /*6e210*/  IMAD.MOV.U32 R27, RZ, RZ, R2 ;  /* 0x000000ffff1b7224 */ /* 0x000fd000078e0002 */
[----:B------:R-:W-:Y:S04]  /*6e220*/  STL.64 [R1+0x1c00], R16 ;  /* 0x001c001001007387 */ /* 0x000fe80000100a00 */
[----:B------:R-:W-:Y:S04]  /*6e230*/  STL.64 [R1+0x1c08], R18 ;  /* 0x001c081201007387 */ /* 0x000fe80000100a00 */
[----:B------:R-:W2:Y:S04]  /*6e240*/  LDL.LU R3, [R1+0xcf24] ;  /* 0x00cf240001037983 */ /* 0x000ea80000300800 */
[----:B------:R0:W-:Y:S04]  /*6e250*/  STL.64 [R1+0x1bf0], R8 ;  /* 0x001bf00801007387 */ /* 0x0001e80000100a00 */
[----:B------:R1:W-:Y:S04]  /*6e260*/  STL.64 [R1+0x1bf8], R10 ;  /* 0x001bf80a01007387 */ /* 0x0003e80000100a00 */
[----:B------:R-:W3:Y:S04]  /*6e270*/  LDL.LU R2, [R1+0xcf20] ;  /* 0x00cf200001027983 */ /* 0x000ee80000300800 */
[----:B0-----:R-:W4:Y:S04]  /*6e280*/  LDL.LU R8, [R1+0x16fc] ;  /* 0x0016fc0001087983 */ /* 0x001f280000300800 */
[----:B------:R-:W4:Y:S04]  /*6e290*/  LDL.LU R9, [R1+0x16f8] ;  /* 0x0016f80001097983 */ /* 0x000f280000300800 */
[----:B-1----:R-:W4:Y:S04]  /*6e2a0*/  LDL.LU R10, [R1+0x1724] ;  /* 0x00172400010a7983 */ /* 0x002f280000300800 */
[----:B------:R-:W4:Y:S04]  /*6e2b0*/  LDL.LU R11, [R1+0x1720] ;  /* 0x00172000010b7983 */ /* 0x000f280000300800 */
[----:B------:R-:W4:Y:S04]  /*6e2c0*/  LDL.LU R18, [R1+0x172c] ;  /* 0x00172c0001127983 */ /* 0x000f280000300800 */
[----:B------:R-:W4:Y:S04]  /*6e2d0*/  LDL.LU R19, [R1+0x1728] ;  /* 0x0017280001137983 */ /* 0x000f280000300800 */
[----:B------:R-:W4:Y:S04]  /*6e2e0*/  LDL R24, [R1+0x60] ;  /* 0x0000600001187983 */ /* 0x000f280000100800 */
[----:B------:R-:W4:Y:S04]  /*6e2f0*/  LDL R25, [R1+0x64] ;  /* 0x0000640001197983 */ /* 0x000f280000100800 */
[----:B------:R0:W-:Y:S01]  /*6e300*/  STL.64 [R1+0xce98], R26 ;  /* 0x00ce981a01007387 */ /* 0x0001e20000100a00 */
[----:B--2---:R-:W-:-:S02]  /*6e310*/  IMAD.MOV.U32 R21, RZ, RZ, R3 ;  /* 0x000000ffff157224 */ /* 0x004fc400078e0003 */
[----:B---3--:R-:W-:Y:S01]  /*6e320*/  IMAD.MOV.U32 R20, RZ, RZ, R2 ;  /* 0x000000ffff147224 */ /* 0x008fe200078e0002 */
[----:B----4-:R1:W-:Y:S04]  /*6e330*/  STL.64 [R1+0xce90], R24 ;  /* 0x00ce901801007387 */ /* 0x0103e80000100a00 */
[----:B------:R-:W1:Y:S04]  /*6e340*/  LDL.LU R2, [R1+0xcf1c] ;  /* 0x00cf1c0001027983 */ /* 0x000e680000300800 */
[----:B------:R-:W2:Y:S04]  /*6e350*/  LDL.LU R3, [R1+0xcf18] ;  /* 0x00cf180001037983 */ /* 0x000ea80000300800 */
[----:B0-----:R-:W3:Y:S04]  /*6e360*/  LDL R26, [R1+0x78] ;  /* 0x00007800011a7983 */ /* 0x001ee80000100800 */
[----:B------:R-:W3:Y:S01]  /*6e370*/  LDL R27, [R1+0x7c] ;  /* 0x00007c00011b7983 */ /* 0x000ee20000100800 */
[----:B-1----:R-:W-:-:S02]  /*6e380*/  IMAD.MOV.U32 R24, RZ, RZ, R2 ;  /* 0x000000ffff187224 */ /* 0x002fc400078e0002 */
[----:B--2---:R-:W-:Y:S01]  /*6e390*/  IMAD.MOV.U32 R25, RZ, RZ, R3 ;  /* 0x000000ffff197224 */ /* 0x004fe200078e0003 */
[----:B---3--:R0:W-:Y:S04]  /*6e3a0*/  STL.64 [R1+0xceb0], R26 ;  /* 0x00ceb01a01007387 */ /* 0x0081e80000100a00 */
[----:B------:R-:W2:Y:S04]  /*6e3b0*/  LDL R22, [R1+0x68] ;  /* 0x0000680001167983 */ /* 0x000ea80000100800 */
[----:B------:R-:W2:Y:S04]  /*6e3c0*/  LDL R23, [R1+0x6c] ;  /* 0x00006c0001177983 */ /* 0x000ea80000100800 */
[----:B------:R-:W3:Y:S04]  /*6e3d0*/  LDL.LU R2, [R1+0xcf14] ;  /* 0x00cf140001027983 */ /* 0x000ee80000300800 */
[----:B------:R-:W4:Y:S04]  /*6e3e0*/  LDL.LU R3, [R1+0xcf10] ;  /* 0x00cf100001037983 */ /* 0x000f280000300800 */
[----:B0-----:R-:W2:Y:S04]  /*6e3f0*/  LDL R26, [R1+0x88] ;  /* 0x00008800011a7983 */ /* 0x001ea80000100800 */
[----:B------:R-:W2:Y:S04]  /*6e400*/  LDL R27, [R1+0x8c] ;  /* 0x00008c00011b7983 */ /* 0x000ea80000100800 */
[----:B------:R0:W-:Y:S04]  /*6e410*/  STL.64 [R1+0xcec8], R24 ;  /* 0x00cec81801007387 */ /* 0x0001e80000100a00 */
[----:B0-----:R-:W2:Y:S04]  /*6e420*/  LDL R24, [R1+0x90] ;  /* 0x0000900001187983 */ /* 0x001ea80000100800 */
[----:B------:R-:W2:Y:S01]  /*6e430*/  LDL R25, [R1+0x94] ;  /* 0x0000940001197983 */ /* 0x000ea20000100800 */
[----:B---3--:R-:W-:-:S02]  /*6e440*/  IMAD.MOV.U32 R16, RZ, RZ, R2 ;  /* 0x000000ffff107224 */ /* 0x008fc400078e0002 */
[----:B----4-:R-:W-:Y:S01]  /*6e450*/  IMAD.MOV.U32 R17, RZ, RZ, R3 ;  /* 0x000000ffff117224 */ /* 0x010fe200078e0003 */
[----:B------:R-:W3:Y:S04]  /*6e460*/  LDL.LU R2, [R1+0xcf0c] ;  /* 0x00cf0c0001027983 */ /* 0x000ee80000300800 */
[----:B------:R-:W3:Y:S04]  /*6e470*/  LDL.LU R3, [R1+0xcf08] ;  /* 0x00cf080001037983 */ /* 0x000ee80000300800 */
[----:B--2---:R0:W-:Y:S04]  /*6e480*/  STL.64 [R1+0xcee0], R26 ;  /* 0x00cee01a01007387 */ /* 0x0041e80000100a00 */
[----:B0-----:R-:W2:Y:S04]  /*6e490*/  LDL.LU R26, [R1+0x16f4] ;  /* 0x0016f400011a7983 */ /* 0x001ea80000300800 */
[----:B------:R-:W2:Y:S04]  /*6e4a0*/  LDL.LU R27, [R1+0x16f0] ;  /* 0x0016f000011b7983 */ /* 0x000ea80000300800 */
[----:B------:R-:W-:Y:S04]  /*6e4b0*/  STL.64 [R1+0xcf00], R24 ;  /* 0x00cf001801007387 */ /* 0x000fe80000100a00 */
[----:B------:R-:W-:Y:S04]  /*6e4c0*/  STL.64 [R1+0xcea8], R22 ;  /* 0x00cea81601007387 */ /* 0x000fe80000100a00 */
[----:B------:R0:W-:Y:S04]  /*6e4d0*/  STL.64 [R1+0xcea0], R20 ;  /* 0x00cea01401007387 */ /* 0x0001e80000100a00 */
[----:B0-----:R-:W3:Y:S04]  /*6e4e0*/  LDL.LU.64 R20, [R1+0x1550] ;  /* 0x0015500001147983 */ /* 0x001ee80000300a00 */
[----:B------:R-:W3:Y:S04]  /*6e4f0*/  LDL.LU.64 R22, [R1+0x1558] ;  /* 0x0015580001167983 */ /* 0x000ee80000300a00 */
[----:B------:R-:W-:Y:S04]  /*6e500*/  STL.64 [R1+0xcd28], R6 ;  /* 0x00cd280601007387 */ /* 0x000fe80000100a00 */
[----:B------:R3:W-:Y:S02]  /*6e510*/  STL.64 [R1+0xcd20], R4 ;  /* 0x00cd200401007387 */ /* 0x0007e40000100a00 */
[----:B---3--:R-:W-:Y:S01]  /*6e520*/  HMMA.16816.F32 R4, R12, R2, R20 ;  /* 0x000000020c04723c */ /* 0x008fe20000001814 */
[----:B--2---:R-:W-:-:S02]  /*6e530*/  IMAD R12, R27, 0x100, R26 ;  /* 0x000001001b0c7824 */ /* 0x004fc400078e021a */
[----:B------:R-:W-:-:S15]  /*6e540*/  IMAD R15, R19, 0x100, R18 ;  /* 0x00000100130f7824 */ /* 0x000fde00078e0212 */
[----:B------:R-:W-:Y:S01]  /*6e550*/  NOP ;  /* 0x0000000000007918 */ /* 0x000fe20000000000 */
[----:B------:R-:W-:Y:S04]  /*6e560*/  STL.64 [R1+0x1bd0], R4 ;  /* 0x001bd00401007387 */ /* 0x000fe80000100a00 */
[----:B------:R-:W-:Y:S04]  /*6e570*/  STL.64 [R1+0x1bd8], R6 ;  /* 0x001bd80601007387 */ /* 0x000fe80000100a00 */
[----:B------:R-:W2:Y:S04]  /*6e580*/  LDL.LU.64 R24, [R1+0x1540] ;  /* 0x0015400001187983 */ /* 0x000ea80000300a00 */
[----:B------:R-:W2:Y:S04]  /*6e590*/  LDL.LU.64 R26, [R1+0x1548] ;  /* 0x00154800011a7983 */ /* 0x000ea80000300a00 */
[----:B------:R-:W3:Y:S04]  /*6e5a0*/  LDL R18, [R1] ;  /* 0x0000000001127983 */ /* 0x000ee80000100800 */
[----:B------:R-:W3:Y:S04]  /*6e5b0*/  LDL R19, [R1+0x4] ;  /* 0x0000040001137983 */ /* 0x000ee80000100800 */
        /* <DEDUP_REMOVED lines=12> */
[----:B------:R-:W-:Y:S02]  /*6e680*/  F2FP.F16.E4M3.UNPACK_B R12, R12 ;  /* 0x0000000cff0c723e */ /* 0x000fe400020006ff */
[----:B------:R-:W-:Y:S02]  /*6e690*/  F2FP.F16.E4M3.UNPACK_B R15, R15 ;  /* 0x0000000fff0f723e */ /* 0x000fe400020006ff */
[----:B------:R-:W-:Y:S02]  /*6e6a0*/  F2FP.F16.E4M3.UNPACK_B R13, R13 ;  /* 0x0000000dff0d723e */ /* 0x000fe400020006ff */
[----:B------:R-:W-:Y:S01]  /*6e6b0*/  F2FP.F16.E4M3.UNPACK_B R14, R14 ;  /* 0x0000000eff0e723e */ /* 0x000fe200020006ff */
[----:B----4-:R-:W-:Y:S04]  /*6e6c0*/  STL.64 [R1+0xcef0], R22 ;  /* 0x00cef01601007387 */ /* 0x010fe80000100a00 */
[----:B--2---:R0:W-:Y:S04]  /*6e6d0*/  STL.64 [R1+0xcee8], R20 ;  /* 0x00cee81401007387 */ /* 0x0041e80000100a00 */
[----:B0-----:R-:W2:Y:S04]  /*6e6e0*/  LDL.LU.64 R20, [R1+0x1530] ;  /* 0x0015300001147983 */ /* 0x001ea80000300a00 */
[----:B------:R-:W2:Y:S04]  /*6e6f0*/  LDL.LU.64 R22, [R1+0x1538] ;  /* 0x0015380001167983 */ /* 0x000ea80000300a00 */
[----:B------:R-:W4:Y:S04]  /*6e700*/  LDL.LU.64 R8, [R1+0x14c0] ;  /* 0x0014c00001087983 */ /* 0x000f280000300a00 */
[----:B------:R-:W4:Y:S04]  /*6e710*/  LDL.LU.64 R10, [R1+0x14c8] ;  /* 0x0014c800010a7983 */ /* 0x000f280000300a00 */
[----:B------:R-:W2:Y:S04]  /*6e720*/  LDL.LU.64 R4, [R1+0x14b0] ;  /* 0x0014b00001047983 */ /* 0x000ea80000300a00 */
[----:B------:R-:W2:Y:S04]  /*6e730*/  LDL.LU.64 R6, [R1+0x14b8] ;  /* 0x0014b80001067983 */ /* 0x000ea80000300a00 */
[----:B---3--:R0:W-:Y:S02]  /*6e740*/  STL.64 [R1+0xcda0], R18 ;  /* 0x00cda01201007387 */ /* 0x0081e40000100a00 */
[----:B0-----:R-:W-:Y:S02]  /*6e750*/  HMMA.16816.F32 R16, R12, R16, R24 ;  /* 0x000000100c10723c */ /* 0x001fe40000001818 */
[----:B------:R-:W2:-:S15]  /*6e760*/  LDL.LU.64 R24, [R1+0xcf00] ;  /* 0x00cf000001187983 */ /* 0x000e9e0000300a00 */
[----:B------:R-:W-:Y:S02]  /*6e770*/  NOP ;  /* 0x0000000000007918 */ /* 0x000fe40000000000 */
[----:B------:R0:W-:Y:S04]  /*6e780*/  STL.64 [R1+0x1be0], R16 ;  /* 0x001be01001007387 */ /* 0x0001e80000100a00 */
[----:B------:R-:W-:Y:S04]  /*6e790*/  STL.64 [R1+0x1be8], R18 ;  /* 0x001be81201007387 */ /* 0x000fe80000100a00 */
[----:B0-----:R-:W3:Y:S01]  /*6e7a0*/  LDL R16, [R1+0x8] ;  /* 0x0000080001107983 */ /* 0x001ee20000100800 */
[----:B------:R-:W-:-:S03]  /*6e7b0*/  IMAD.MOV.U32 R17, RZ, RZ, R0 ;  /* 0x000000ffff117224 */ /* 0x000fc600078e0000 */
[----:B------:R-:W3:Y:S01]  /*6e7c0*/  LDL.LU R0, [R1+0xcef8] ;  /* 0x00cef80001007983 */ /* 0x000ee20000300800 */
        /* <DEDUP_REMOVED lines=11> */
[----:B0-----:R-:W2:Y:S04]  /*6e880*/  LDL.LU.64 R24, [R1+0xcec8] ;  /* 0x00cec80001187983 */ /* 0x001ea80000300a00 */
[----:B------:R-:W3:Y:S01]  /*6e890*/  LDL.64 R18, [R1+0x10] ;  /* 0x0000100001127983 */ /* 0x000ee20000100a00 */
[C---:B--2---:R-:W-:Y:S03]  /*6e8a0*/  HMMA.16816.F32 R24, R12.reuse, R24, R20 ;  /* 0x000000180c18723c */ /* 0x044fe60000001814 */
        /* <DEDUP_REMOVED lines=11> */
[----:B------:R-:W2:-:S13]  /*6e960*/  LDL.LU.64 R20, [R1+0xcea0] ;  /* 0x00cea00001147983 */ /* 0x000e9a0000300a00 */
[----:B------:R-:W-:Y:S04]  /*6e970*/  STL.64 [R1+0x1b90], R24 ;  /* 0x001b901801007387 */ /* 0x000fe80000100a00 */
[----:B------:R0:W-:Y:S04]  /*6e980*/  STL.64 [R1+0x1b98], R26 ;  /* 0x001b981a01007387 */ /* 0x0001e80000100a00 */
[----:B0-----:R-:W3:Y:S04]  /*6e990*/  LDL.LU.64 R26, [R1+0xce98] ;  /* 0x00ce9800011a7983 */ /* 0x001ee80000300a00 */
[----:B------:R-:W4:Y:S01]  /*6e9a0*/  LDL.LU.64 R24, [R1+0xce90] ;  /* 0x00ce900001187983 */ /* 0x000f220000300a00 */
[----:B--2---:R-:W-:-:S15]  /*6e9b0*/  HMMA.16816.F32 R16, R12, R20, R16 ;  /* 0x000000140c10723c */ /* 0x004fde0000001810 */
[----:B------:R-:W-:-:S04]  /*6e9c0*/  NOP ;  /* 0x0000000000007918 */ /* 0x000fc80000000000 */
[----:B------:R-:W-:Y:S04]  /*6e9d0*/  STL.64 [R1+0x1b80], R16 ;  /* 0x001b801001007387 */ /* 0x000fe80000100a00 */
[----:B------:R0:W-:Y:S04]  /*6e9e0*/  STL.64 [R1+0x1b88], R18 ;  /* 0x001b881201007387 */ /* 0x0001e80000100a00 */
[----:B0-----:R-:W2:Y:S01]  /*6e9f0*/  LDL R18, [R1+0x18] ;  /* 0x0000180001127983 */ /* 0x001ea20000100800 */
[----:B------:R-:W-:-:S03]  /*6ea00*/  IMAD.MOV.U32 R19, RZ, RZ, R0 ;  /* 0x000000ffff137224 */ /* 0x000fc600078e0000 */
[----:B------:R-:W3:Y:S04]  /*6ea10*/  LDL.LU R0, [R1+0xce88] ;  /* 0x00ce880001007983 */ /* 0x000ee80000300800 */
[----:B--2---:R0:W-:Y:S04]  /*6ea20*/  STL.64 [R1+0xcde8], R18 ;  /* 0x00cde81201007387 */ /* 0x0041e80000100a00 */
[----:B------:R-:W2:Y:S04]  /*6ea30*/  LDL.LU.64 R16, [R1+0x14d0] ;  /* 0x0014d00001107983 */ /* 0x000ea80000300a00 */
[----:B0-----:R-:W2:Y:S01]  /*6ea40*/  LDL.LU.64 R18, [R1+0x14d8] ;  /* 0x0014d80001127983 */ /* 0x001ea20000300a00 */
[C---:B----4-:R-:W-:Y:S08]  /*6ea50*/  HMMA.16816.F32 R8, R12.reuse, R24, R8 ;  /* 0x000000180c08723c */ /* 0x050ff00000001808 */
[C---:B---3--:R-:W-:Y:S08]  /*6ea60*/  HMMA.16816.F32 R4, R12.reuse, R26, R4 ;  /* 0x0000001a0c04723c */ /* 0x048ff00000001804 */
[----:B--2---:R-:W-:-:S15]  /*6ea70*/  HMMA.16816.F32 R16, R12, R22, R16 ;  /* 0x000000160c10723c */ /* 0x004fde0000001810 */
[----:B------:R-:W-:-:S04]  /*6ea80*/  NOP ;  /* 0x0000000000007918 */ /* 0x000fc80000000000 */
[----:B------:R0:W-:Y:S04]  /*6ea90*/  STL.64 [R1+0x1b70], R16 ;  /* 0x001b701001007387 */ /* 0x0001e80000100a00 */
[----:B------:R-:W-:Y:S04]  /*6eaa0*/  STL.64 [R1+0x1b78], R18 ;  /* 0x001b781201007387 */ /* 0x000fe80000100a00 */
[----:B0-----:R-:W2:Y:S04]  /*6eab0*/  LDL R16, [R1+0x20] ;  /* 0x0000200001107983 */ /* 0x001ea80000100800 */
[----:B------:R-:W-:Y:S04]  /*6eac0*/  STL.64 [R1+0x1b60], R8 ;  /* 0x001b600801007387 */ /* 0x000fe80000100a00 */
[----:B------:R-:W-:Y:S04]  /*6ead0*/  STL.64 [R1+0x1b68], R10 ;  /* 0x001b680a01007387 */ /* 0x000fe80000100a00 */
[----:B------:R-:W-:Y:S04]  /*6eae0*/  STL.64 [R1+0x1b50], R4 ;  /* 0x001b500401007387 */ /* 0x000fe80000100a00 */
[----:B------:R0:W-:Y:S04]  /*6eaf0*/  STL.64 [R1+0x1b58], R6 ;  /* 0x001b580601007387 */ /* 0x0001e80000100a00 */
[----:B------:R-:W2:Y:S04]  /*6eb00*/  LDL R17, [R1+0x24] ;  /* 0x0000240001117983 */ /* 0x000ea80000100800 */
[----:B--2---:R-:W-:Y:S04]  /*6eb10*/  STL.64 [R1+0xce00], R16 ;  /* 0x00ce001001007387 */ /* 0x004fe80000100a00 */
[----:B0-----:R-:W2:Y:S01]  /*6eb20*/  LDL R6, [R1+0x28] ;  /* 0x0000280001067983 */ /* 0x001ea20000100800 */
[----:B------:R-:W-:-:S03]  /*6eb30*/  IMAD.MOV.U32 R7, RZ, RZ, R0 ;  /* 0x000000ffff077224 */ /* 0x000fc600078e0000 */
[----:B------:R-:W3:Y:S04]  /*6eb40*/  LDL.LU R0, [R1+0xce84] ;  /* 0x00ce840001007983 */ /* 0x000ee80000300800 */
[----:B------:R-:W4:Y:S04]  /*6eb50*/  LDL R4, [R1+0x30] ;  /* 0x0000300001047983 */ /* 0x000f280000100800 */
[----:B------:R-:W4:Y:S04]  /*6eb60*/  LDL R5, [R1+0x34] ;  /* 0x0000340001057983 */ /* 0x000f280000100800 */
[----:B--2---:R0:W-:Y:S04]  /*6eb70*/  STL.64 [R1+0xce08], R6 ;  /* 0x00ce080601007387 */ /* 0x0041e80000100a00 */
[----:B0-----:R-:W2:Y:S04]  /*6eb80*/  LDL R6, [R1+0x38] ;  /* 0x0000380001067983 */ /* 0x001ea80000100800 */
[----:B------:R-:W2:Y:S04]  /*6eb90*/  LDL R7, [R1+0x3c] ;  /* 0x00003c0001077983 */ /* 0x000ea80000100800 */
[----:B----4-:R3:W-:Y:S02]  /*6eba0*/  STL.64 [R1+0xce20], R4 ;  /* 0x00ce200401007387 */ /* 0x0107e40000100a00 */
[----:B---3--:R-:W-:-:S02]  /*6ebb0*/  IMAD.MOV.U32 R4, RZ, RZ, R0 ;  /* 0x000000ffff047224 */ /* 0x008fc400078e0000 */
        /* <DEDUP_REMOVED lines=47> */
[----:B0-----:R-:W2:Y:S04]  /*6eeb0*/  LDL.LU.64 R24, [R1+0x1430] ;  /* 0x0014300001187983 */ /* 0x001ea80000300a00 */
[----:B------:R-:W3:Y:S01]  /*6eec0*/  LDL.LU.64 R26, [R1+0x1438] ;  /* 0x00143800011a7983 */ /* 0x000ee20000300a00 */
[C---:B----4-:R-:W-:Y:S03]  /*6eed0*/  HMMA.16816.F32 R4, R12.reuse, R4, R16 ;  /* 0x000000040c04723c */ /* 0x050fe60000001810 */
        /* <DEDUP_REMOVED lines=38> */
[----:B------:R-:W2:-:S15]  /*6f140*/  LDL.LU.64 R16, [R1+0xce00] ;  /* 0x00ce000001107983 */ /* 0x000e9e0000300a00 */
[----:B------:R-:W-:Y:S02]  /*6f150*/  NOP ;  /* 0x0000000000007918 */ /* 0x000fe40000000000 */
[----:B------:R0:W-:Y:S04]  /*6f160*/  STL.64 [R1+0x1af0], R4 ;  /* 0x001af00401007387 */ /* 0x0001e80000100a00 */
[----:B------:R1:W-:Y:S04]  /*6f170*/  STL.64 [R1+0x1af8], R6 ;  /* 0x001af80601007387 */ /* 0x0003e80000100a00 */
[----:B0-----:R-:W3:Y:S04]  /*6f180*/  LDL.LU.64 R4, [R1+0x1390] ;  /* 0x0013900001047983 */ /* 0x001ee80000300a00 */
[----:B-1----:R-:W3:Y:S01]  /*6f190*/  LDL.LU.64 R6, [R1+0x1398] ;  /* 0x0013980001067983 */ /* 0x002ee20000300a00 */
        /* <DEDUP_REMOVED lines=19> */
[----:B------:R-:W-:-:S02]  /*6f2d0*/  IMAD.MOV.U32 R0, RZ, RZ, R19 ;  /* 0x000000ffff007224 */ /* 0x000fc400078e0013 */
[----:B---3--:R-:W-:Y:S01]  /*6f2e0*/  HMMA.16816.F32 R16, R12, R16, R24 ;  /* 0x000000100c10723c */ /* 0x008fe20000001818 */
[----:B------:R-:W2:Y:S04]  /*6f2f0*/  LDL.LU.64 R26, [R1+0xcdb0] ;  /* 0x00cdb000011a7983 */ /* 0x000ea80000300a00 */
[----:B------:R-:W2:-:S14]  /*6f300*/  LDL.LU.64 R24, [R1+0xcda8] ;  /* 0x00cda80001187983 */ /* 0x000e9c0000300a00 */
        /* <DEDUP_REMOVED lines=15> */
[----:B------:R-:W4:Y:S01]  /*6f400*/  LDL.LU.64 R24, [R1+0xcd70] ;  /* 0x00cd700001187983 */ /* 0x000f220000300a00 */
        /* <DEDUP_REMOVED lines=8> */
[----:B------:R-:W-:Y:S04]  /*6f490*/  STL.64 [R1+0x1a70], R8 ;  /* 0x001a700801007387 */ /* 0x000fe80000100a00 */
[----:B------:R-:W-:Y:S04]  /*6f4a0*/  STL.64 [R1+0x1a78], R10 ;  /* 0x001a780a01007387 */ /* 0x000fe80000100a00 */
[----:B0-----:R-:W2:Y:S04]  /*6f4b0*/  LDL.LU R24, [R1+0x1754] ;  /* 0x0017540001187983 */ /* 0x001ea80000300800 */
[----:B------:R-:W2:Y:S04]  /*6f4c0*/  LDL.LU R25, [R1+0x1750] ;  /* 0x0017500001197983 */ /* 0x000ea80000300800 */
[----:B--2---:R0:W-:Y:S04]  /*6f4d0*/  STL.64 [R1+0xcd18], R24 ;  /* 0x00cd181801007387 */ /* 0x0041e80000100a00 */
[----:B0-----:R-:W4:Y:S04]  /*6f4e0*/  LDL.LU.64 R24, [R1+0x1370] ;  /* 0x0013700001187983 */ /* 0x001f280000300a00 */
[----:B------:R-:W4:Y:S04]  /*6f4f0*/  LDL.LU.64 R26, [R1+0x1378] ;  /* 0x00137800011a7983 */ /* 0x000f280000300a00 */
[----:B------:R-:W2:Y:S04]  /*6f500*/  LDL.LU.64 R8, [R1+0x1320] ;  /* 0x0013200001087983 */ /* 0x000ea80000300a00 */
[----:B------:R-:W2:Y:S01]  /*6f510*/  LDL.LU.64 R10, [R1+0x1328] ;  /* 0x00132800010a7983 */ /* 0x000ea20000300a00 */
[----:B------:R-:W-:-:S15]  /*6f520*/  HMMA.16816.F32 R4, R12, R22, R4 ;  /* 0x000000160c04723c */ /* 0x000fde0000001804 */
[----:B------:R-:W-:-:S04]  /*6f530*/  NOP ;  /* 0x0000000000007918 */ /* 0x000fc80000000000 */
[----:B------:R-:W-:Y:S04]  /*6f540*/  STL.64 [R1+0x1a60], R4 ;  /* 0x001a600401007387 */ /* 0x000fe80000100a00 */
[----:B------:R-:W-:Y:S04]  /*6f550*/  STL.64 [R1+0x1a68], R6 ;  /* 0x001a680601007387 */ /* 0x000fe80000100a00 */
[----:B--2---:R-:W-:Y:S04]  /*6f560*/  STL.64 [R1+0xcd58], R10 ;  /* 0x00cd580a01007387 */ /* 0x004fe80000100a00 */
[----:B------:R0:W-:Y:S04]  /*6f570*/  STL.64 [R1+0xcd50], R8 ;  /* 0x00cd500801007387 */ /* 0x0001e80000100a00 */
[----:B0-----:R-:W3:Y:S04]  /*6f580*/  LDL.LU.64 R8, [R1+0x1340] ;  /* 0x0013400001087983 */ /* 0x001ee80000300a00 */
[----:B------:R-:W3:Y:S04]  /*6f590*/  LDL.LU.64 R10, [R1+0x1348] ;  /* 0x00134800010a7983 */ /* 0x000ee80000300a00 */
[----:B------:R-:W2:Y:S04]  /*6f5a0*/  LDL.LU.64 R4, [R1+0x12d0] ;  /* 0x0012d00001047983 */ /* 0x000ea80000300a00 */
[----:B------:R-:W2:Y:S01]  /*6f5b0*/  LDL.LU.64 R6, [R1+0x12d8] ;  /* 0x0012d80001067983 */ /* 0x000ea20000300a00 */
[C---:B----4-:R-:W-:Y:S08]  /*6f5c0*/  HMMA.16816.F32 R24, R12.reuse, R20, R24 ;  /* 0x000000140c18723c */ /* 0x050ff00000001818 */
[C---:B---3--:R-:W-:Y:S01]  /*6f5d0*/  HMMA.16816.F32 R8, R12.reuse, R18, R8 ;  /* 0x000000120c08723c */ /* 0x048fe20000001808 */
[----:B--2---:R-:W-:Y:S04]  /*6f5e0*/  STL.64 [R1+0xcd38], R6 ;  /* 0x00cd380601007387 */ /* 0x004fe80000100a00 */
[----:B------:R0:W-:Y:S04]  /*6f5f0*/  STL.64 [R1+0xcd30], R4 ;  /* 0x00cd300401007387 */ /* 0x0001e80000100a00 */
[----:B0-----:R-:W2:Y:S04]  /*6f600*/  LDL.LU.64 R4, [R1+0x12f0] ;  /* 0x0012f00001047983 */ /* 0x001ea80000300a00 */
[----:B------:R-:W2:Y:S04]  /*6f610*/  LDL.LU.64 R6, [R1+0x12f8] ;  /* 0x0012f80001067983 */ /* 0x000ea80000300a00 */
[----:B------:R0:W-:Y:S04]  /*6f620*/  STL.64 [R1+0x1a50], R24 ;  /* 0x001a501801007387 */ /* 0x0001e80000100a00 */
[----:B------:R1:W-:Y:S04]  /*6f630*/  STL.64 [R1+0x1a58], R26 ;  /* 0x001a581a01007387 */ /* 0x0003e80000100a00 */
[----:B0-----:R-:W3:Y:S04]  /*6f640*/  LDL.LU.64 R24, [R1+0x12b0] ;  /* 0x0012b00001187983 */ /* 0x001ee80000300a00 */
[----:B-1----:R-:W3:Y:S04]  /*6f650*/  LDL.LU.64 R26, [R1+0x12b8] ;  /* 0x0012b800011a7983 */ /* 0x002ee80000300a00 */
        /* <DEDUP_REMOVED lines=38> */
[----:B------:R0:W-:Y:S04]  /*6f8c0*/  STL.64 [R1+0x1a00], R24 ;  /* 0x001a001801007387 */ /* 0x0001e80000100a00 */
[----:B------:R-:W-:Y:S04]  /*6f8d0*/  STL.64 [R1+0x1a08], R26 ;  /* 0x001a081a01007387 */ /* 0x000fe80000100a00 */
[----:B0-----:R-:W2:Y:S01]  /*6f8e0*/  LDL.LU.64 R24, [R1+0xcd18] ;  /* 0x00cd180001187983 */ /* 0x001ea20000300a00 */
[----:B---3--:R-:W-:-:S15]  /*6f8f0*/  HMMA.16816.F32 R8, R12, R4, R8 ;  /* 0x000000040c08723c */ /* 0x008fde0000001808 */
[----:B------:R-:W-:-:S04]  /*6f900*/  NOP ;  /* 0x0000000000007918 */ /* 0x000fc80000000000 */
[----:B------:R-:W-:Y:S04]  /*6f910*/  STL.64 [R1+0x19f0], R8 ;  /* 0x0019f00801007387 */ /* 0x000fe80000100a00 */
[----:B------:R0:W-:Y:S04]  /*6f920*/  STL.64 [R1+0x19f8], R10 ;  /* 0x0019f80a01007387 */ /* 0x0001e80000100a00 */
[----:B0-----:R-:W3:Y:S04]  /*6f930*/  LDL.LU R10, [R1+0x178c] ;  /* 0x00178c00010a7983 */ /* 0x001ee80000300800 */
[----:B------:R-:W3:Y:S04]  /*6f940*/  LDL.LU R11, [R1+0x1788] ;  /* 0x00178800010b7983 */ /* 0x000ee80000300800 */
[----:B------:R-:W-:Y:S04]  /*6f950*/  STL.64 [R1+0xcb78], R6 ;  /* 0x00cb780601007387 */ /* 0x000fe80000100a00 */
[----:B------:R0:W-:Y:S04]  /*6f960*/  STL.64 [R1+0xcb70], R4 ;  /* 0x00cb700401007387 */ /* 0x0001e80000100a00 */
[----:B------:R-:W3:Y:S01]  /*6f970*/  LDL R26, [R1+0x18] ;  /* 0x00001800011a7983 */ /* 0x000ee20000100800 */
[----:B0-----:R-:W-:-:S15]  /*6f980*/  HMMA.16816.F32 R4, R12, R2, R16 ;  /* 0x000000020c04723c */ /* 0x001fde0000001810 */
[----:B------:R-:W-:-:S04]  /*6f990*/  NOP ;  /* 0x0000000000007918 */ /* 0x000fc80000000000 */
[----:B------:R-:W-:Y:S04]  /*6f9a0*/  STL.64 [R1+0x19e0], R4 ;  /* 0x0019e00401007387 */ /* 0x000fe80000100a00 */
[----:B------:R-:W-:Y:S04]  /*6f9b0*/  STL.64 [R1+0x19e8], R6 ;  /* 0x0019e80601007387 */ /* 0x000fe80000100a00 */
[----:B------:R-:W3:Y:S01]  /*6f9c0*/  LDL R27, [R1+0x1c] ;  /* 0x00001c00011b7983 */ /* 0x000ee20000100800 */
[----:B--2---:R-:W-:-:S03]  /*6f9d0*/  IMAD R12, R25, 0x100, R24 ;  /* 0x00000100190c7824 */ /* 0x004fc600078e0218 */
[----:B------:R-:W2:Y:S04]  /*6f9e0*/  LDL R24, [R1+0x20] ;  /* 0x0000200001187983 */ /* 0x000ea80000100800 */
[----:B------:R-:W2:Y:S01]  /*6f9f0*/  LDL R25, [R1+0x24] ;  /* 0x0000240001197983 */ /* 0x000ea20000100800 */
[----:B----4-:R-:W-:-:S03]  /*6fa00*/  IMAD R13, R23, 0x100, R22 ;  /* 0x00000100170d7824 */ /* 0x010fc600078e0216 */
[----:B---3--:R-:W-:Y:S04]  /*6fa10*/  STL.64 [R1+0xcc10], R26 ;  /* 0x00cc101a01007387 */ /* 0x008fe80000100a00 */
[----:B--2---:R-:W-:Y:S04]  /*6fa20*/  STL.64 [R1+0xcc08], R24 ;  /* 0x00cc081801007387 */ /* 0x004fe80000100a00 */
[----:B------:R-:W2:Y:S04]  /*6fa30*/  LDL R22, [R1+0x28] ;  /* 0x0000280001167983 */ /* 0x000ea80000100800 */
[----:B------:R-:W2:Y:S04]  /*6fa40*/  LDL R23, [R1+0x2c] ;  /* 0x00002c0001177983 */ /* 0x000ea80000100800 */
[----:B--2---:R-:W-:Y:S04]  /*6fa50*/  STL.64 [R1+0xcc18], R22 ;  /* 0x00cc181601007387 */ /* 0x004fe80000100a00 */
[----:B------:R-:W2:Y:S04]  /*6fa60*/  LDL R18, [R1+0x70] ;  /* 0x0000700001127983 */ /* 0x000ea80000100800 */
[----:B------:R-:W2:Y:S04]  /*6fa70*/  LDL R19, [R1+0x74] ;  /* 0x0000740001137983 */ /* 0x000ea80000100800 */
[----:B------:R-:W3:Y:S04]  /*6fa80*/  LDL R16, [R1+0x78] ;  /* 0x0000780001107983 */ /* 0x000ee80000100800 */
[----:B------:R-:W3:Y:S01]  /*6fa90*/  LDL R17, [R1+0x7c] ;  /* 0x00007c0001117983 */ /* 0x000ee20000100800 */
[----:B------:R-:W-:-:S03]  /*6faa0*/  IMAD R14, R21, 0x100, R20 ;  /* 0x00000100150e7824 */ /* 0x000fc600078e0214 */
[----:B--2---:R0:W-:Y:S04]  /*6fab0*/  STL.64 [R1+0xccd0], R18 ;  /* 0x00ccd01201007387 */ /* 0x0041e80000100a00 */
[----:B---3--:R1:W-:Y:S04]  /*6fac0*/  STL.64 [R1+0xccc8], R16 ;  /* 0x00ccc81001007387 */ /* 0x0083e80000100a00 */
[----:B------:R-:W2:Y:S04]  /*6fad0*/  LDL R20, [R1+0x30] ;  /* 0x0000300001147983 */ /* 0x000ea80000100800 */
[----:B------:R-:W2:Y:S04]  /*6fae0*/  LDL R21, [R1+0x34] ;  /* 0x0000340001157983 */ /* 0x000ea80000100800 */
[----:B0-----:R-:W3:Y:S04]  /*6faf0*/  LDL R18, [R1+0x88] ;  /* 0x0000880001127983 */ /* 0x001ee80000100800 */
[----:B------:R-:W3:Y:S04]  /*6fb00*/  LDL R19, [R1+0x8c] ;  /* 0x00008c0001137983 */ /* 0x000ee80000100800 */
[----:B-1----:R-:W4:Y:S04]  /*6fb10*/  LDL R16, [R1+0x90] ;  /* 0x0000900001107983 */ /* 0x002f280000100800 */
[----:B------:R-:W4:Y:S01]  /*6fb20*/  LDL R17, [R1+0x94] ;  /* 0x0000940001117983 */ /* 0x000f220000100800 */
[----:B------:R-:W-:-:S03]  /*6fb30*/  IMAD R15, R11, 0x100, R10 ;  /* 0x000001000b0f7824 */ /* 0x000fc600078e020a */
[----:B---3--:R0:W-:Y:S04]  /*6fb40*/  STL.64 [R1+0xcce8], R18 ;  /* 0x00cce81201007387 */ /* 0x0081e80000100a00 */
[----:B----4-:R-:W-:Y:S04]  /*6fb50*/  STL.64 [R1+0xcd00], R16 ;  /* 0x00cd001001007387 */ /* 0x010fe80000100a00 */
[----:B--2---:R-:W-:Y:S04]  /*6fb60*/  STL.64 [R1+0xcc30], R20 ;  /* 0x00cc301401007387 */ /* 0x004fe80000100a00 */
[----:B------:R-:W2:Y:S04]  /*6fb70*/  LDL R22, [R1+0x38] ;  /* 0x0000380001167983 */ /* 0x000ea80000100800 */
[----:B------:R-:W2:Y:S04]  /*6fb80*/  LDL R23, [R1+0x3c] ;  /* 0x00003c0001177983 */ /* 0x000ea80000100800 */
[----:B------:R-:W3:Y:S04]  /*6fb90*/  LDL R10, [R1+0x48] ;  /* 0x00004800010a7983 */ /* 0x000ee80000100800 */
[----:B------:R-:W3:Y:S04]  /*6fba0*/  LDL R11, [R1+0x4c] ;  /* 0x00004c00010b7983 */ /* 0x000ee80000100800 */
[----:B------:R-:W4:Y:S04]  /*6fbb0*/  LDL R8, [R1+0x50] ;  /* 0x0000500001087983 */ /* 0x000f280000100800 */
[----:B------:R-:W4:Y:S04]  /*6fbc0*/  LDL R9, [R1+0x54] ;  /* 0x0000540001097983 */ /* 0x000f280000100800 */
[----:B0-----:R-:W2:Y:S04]  /*6fbd0*/  LDL R18, [R1+0x98] ;  /* 0x0000980001127983 */ /* 0x001ea80000100800 */
[----:B------:R-:W2:Y:S04]  /*6fbe0*/  LDL R19, [R1+0x9c] ;  /* 0x00009c0001137983 */ /* 0x000ea80000100800 */
        /* <DEDUP_REMOVED lines=10> */
[----:B------:R-:W-:-:S02]  /*6fc90*/  F2FP.F16.E4M3.UNPACK_B R12, R12 ;  /* 0x0000000cff0c723e */ /* 0x000fc400020006ff */
[----:B------:R-:W-:Y:S02]  /*6fca0*/  F2FP.F16.E4M3.UNPACK_B R13, R13 ;  /* 0x0000000dff0d723e */ /* 0x000fe400020006ff */
[----:B------:R-:W-:Y:S02]  /*6fcb0*/  F2FP.F16.E4M3.UNPACK_B R14, R14 ;  /* 0x0000000eff0e723e */ /* 0x000fe400020006ff */
[----:B------:R-:W-:Y:S01]  /*6fcc0*/  F2FP.F16.E4M3.UNPACK_B R15, R15 ;  /* 0x0000000fff0f723e */ /* 0x000fe200020006ff */
[----:B--2---:R-:W-:Y:S04]  /*6fcd0*/  STL.64 [R1+0xcd10], R26 ;  /* 0x00cd101a01007387 */ /* 0x004fe80000100a00 */
[----:B------:R0:W-:Y:S04]  /*6fce0*/  STL.64 [R1+0xcd08], R24 ;  /* 0x00cd081801007387 */ /* 0x0001e80000100a00 */
[----:B0-----:R-:W2:Y:S04]  /*6fcf0*/  LDL.LU.64 R24, [R1+0x1210] ;  /* 0x0012100001187983 */ /* 0x001ea80000300a00 */
[----:B------:R-:W2:Y:S04]  /*6fd00*/  LDL.LU.64 R26, [R1+0x1218] ;  /* 0x00121800011a7983 */ /* 0x000ea80000300a00 */
[----:B------:R-:W2:Y:S04]  /*6fd10*/  LDL.LU.64 R4, [R1+0xe80] ;  /* 0x000e800001047983 */ /* 0x000ea80000300a00 */
[----:B------:R-:W2:Y:S04]  /*6fd20*/  LDL.LU.64 R6, [R1+0xe88] ;  /* 0x000e880001067983 */ /* 0x000ea80000300a00 */
[----:B---3--:R-:W-:Y:S04]  /*6fd30*/  STL.64 [R1+0xcc68], R10 ;  /* 0x00cc680a01007387 */ /* 0x008fe80000100a00 */
[----:B----4-:R0:W-:Y:S04]  /*6fd40*/  STL.64 [R1+0xcc80], R8 ;  /* 0x00cc800801007387 */ /* 0x0101e80000100a00 */
[----:B------:R-:W3:Y:S04]  /*6fd50*/  LDL.64 R20, [R1+0x40] ;  /* 0x0000400001147983 */ /* 0x000ee80000100a00 */
[----:B0-----:R-:W4:Y:S04]  /*6fd60*/  LDL R8, [R1+0x80] ;  /* 0x0000800001087983 */ /* 0x001f280000100800 */
[----:B------:R-:W4:Y:S04]  /*6fd70*/  LDL R9, [R1+0x84] ;  /* 0x0000840001097983 */ /* 0x000f280000100800 */
[----:B------:R-:W-:Y:S01]  /*6fd80*/  STL.64 [R1+0xcc60], R22 ;  /* 0x00cc601601007387 */ /* 0x000fe20000100a00 */
[C---:B--2---:R-:W-:Y:S03]  /*6fd90*/  HMMA.16816.F32 R16, R12.reuse, R18, R24 ;  /* 0x000000120c10723c */ /* 0x044fe60000001818 */
[----:B---3--:R0:W-:Y:S04]  /*6fda0*/  STL.64 [R1+0xcc58], R20 ;  /* 0x00cc581401007387 */ /* 0x0081e80000100a00 */
[----:B0-----:R-:W4:Y:S04]  /*6fdb0*/  LDL.LU.64 R20, [R1+0xec0] ;  /* 0x000ec00001147983 */ /* 0x001f280000300a00 */
[----:B------:R-:W4:Y:S04]  /*6fdc0*/  LDL.LU.64 R22, [R1+0xec8] ;  /* 0x000ec80001167983 */ /* 0x000f280000300a00 */
[----:B------:R-:W2:Y:S04]  /*6fdd0*/  LDL.LU.64 R26, [R1+0xcd10] ;  /* 0x00cd1000011a7983 */ /* 0x000ea80000300a00 */
[----:B------:R-:W2:Y:S04]  /*6fde0*/  LDL.LU.64 R24, [R1+0xcd08] ;  /* 0x00cd080001187983 */ /* 0x000ea80000300a00 */
        /* <DEDUP_REMOVED lines=9> */
[----:B------:R-:W3:Y:S04]  /*6fe80*/  LDL R10, [R1+0x58] ;  /* 0x00005800010a7983 */ /* 0x000ee80000100800 */
[----:B------:R-:W3:Y:S01]  /*6fe90*/  LDL R11, [R1+0x5c] ;  /* 0x00005c00010b7983 */ /* 0x000ee20000100800 */
[C---:B--2---:R-:W-:Y:S03]  /*6fea0*/  HMMA.16816.F32 R16, R12.reuse, R18, R24 ;  /* 0x000000120c10723c */ /* 0x044fe60000001818 */
[----:B---3--:R-:W-:Y:S04]  /*6feb0*/  STL.64 [R1+0xcc98], R10 ;  /* 0x00cc980a01007387 */ /* 0x008fe80000100a00 */
[----:B------:R-:W2:Y:S04]  /*6fec0*/  LDL.LU.64 R26, [R1+0xcce0] ;  /* 0x00cce000011a7983 */ /* 0x000ea80000300a00 */
[----:B------:R-:W2:Y:S08]  /*6fed0*/  LDL.LU.64 R24, [R1+0xccd8] ;  /* 0x00ccd80001187983 */ /* 0x000eb00000300a00 */
[----:B------:R-:W-:Y:S04]  /*6fee0*/  STL.64 [R1+0x19b0], R16 ;  /* 0x0019b01001007387 */ /* 0x000fe80000100a00 */
[----:B------:R0:W-:Y:S04]  /*6fef0*/  STL.64 [R1+0x19b8], R18 ;  /* 0x0019b81201007387 */ /* 0x0001e80000100a00 */
[----:B0-----:R-:W3:Y:S04]  /*6ff00*/  LDL.LU.64 R18, [R1+0xccd0] ;  /* 0x00ccd00001127983 */ /* 0x001ee80000300a00 */
[----:B------:R-:W2:Y:S01]  /*6ff10*/  LDL.LU.64 R16, [R1+0xccc8] ;  /* 0x00ccc80001107983 */ /* 0x000ea20000300a00 */
[----:B----4-:R-:W-:-:S15]  /*6ff20*/  HMMA.16816.F32 R8, R12, R8, R20 ;  /* 0x000000080c08723c */ /* 0x010fde0000001814 */
[----:B------:R-:W-:-:S04]  /*6ff30*/  NOP ;  /* 0x0000000000007918 */ /* 0x000fc80000000000 */
[----:B------:R0:W-:Y:S04]  /*6ff40*/  STL.64 [R1+0x19a0], R8 ;  /* 0x0019a00801007387 */ /* 0x0001e80000100a00 */
[----:B------:R1:W-:Y:S04]  /*6ff50*/  STL.64 [R1+0x19a8], R10 ;  /* 0x0019a80a01007387 */ /* 0x0003e80000100a00 */
[----:B0-----:R-:W4:Y:S01]  /*6ff60*/  LDL R8, [R1+0x60] ;  /* 0x0000600001087983 */ /* 0x001f220000100800 */
[----:B--2---:R-:W-:-:S15]  /*6ff70*/  HMMA.16816.F32 R20, R12, R16, R24 ;  /* 0x000000100c14723c */ /* 0x004fde0000001818 */
[----:B------:R-:W-:-:S04]  /*6ff80*/  NOP ;  /* 0x0000000000007918 */ /* 0x000fc80000000000 */
[----:B------:R0:W-:Y:S04]  /*6ff90*/  STL.64 [R1+0x1990], R20 ;  /* 0x0019901401007387 */ /* 0x0001e80000100a00 */
[----:B------:R2:W-:Y:S04]  /*6ffa0*/  STL.64 [R1+0x1998], R22 ;  /* 0x0019981601007387 */ /* 0x0005e80000100a00 */
[----:B------:R-:W4:Y:S01]  /*6ffb0*/  LDL R9, [R1+0x64] ;  /* 0x0000640001097983 */ /* 0x000f220000100800 */
[----:B---3--:R-:W-:Y:S03]  /*6ffc0*/  HMMA.16816.F32 R4, R12, R18, R4 ;  /* 0x000000120c04723c */ /* 0x008fe60000001804 */
[----:B----4-:R-:W-:Y:S04]  /*6ffd0*/  STL.64 [R1+0xccb0], R8 ;  /* 0x00ccb00801007387 */ /* 0x010fe80000100a00 */
[----:B-1----:R-:W3:-:S12]  /*6ffe0*/  LDL R10, [R1+0x68] ;  /* 0x00006800010a7983 */ /* 0x002ed80000100800 */
[----:B------:R-:W-:Y:S04]  /*6fff0*/  STL.64 [R1+0x1980], R4 ;  /* 0x0019800401007387 */ /* 0x000fe80000100a00 */
[----:B------:R-:W-:Y:S04]  /*70000*/  STL.64 [R1+0x1988], R6 ;  /* 0x0019880601007387 */ /* 0x000fe80000100a00 */
[----:B------:R-:W3:Y:S04]  /*70010*/  LDL R11, [R1+0x6c] ;  /* 0x00006c00010b7983 */ /* 0x000ee80000100800 */
[----:B0-----:R-:W4:Y:S04]  /*70020*/  LDL.LU.64 R20, [R1+0xe00] ;  /* 0x000e000001147983 */ /* 0x001f280000300a00 */
[----:B--2---:R-:W2:Y:S04]  /*70030*/  LDL.LU.64 R22, [R1+0xe08] ;  /* 0x000e080001167983 */ /* 0x004ea80000300a00 */
        /* <DEDUP_REMOVED lines=14> */
[----:B0-----:R-:W3:Y:S04]  /*70120*/  LDL.LU.64 R20, [R1+0xe70] ;  /* 0x000e700001147983 */ /* 0x001ee80000300a00 */
[----:B------:R-:W3:Y:S04]  /*70130*/  LDL.LU.64 R22, [R1+0xe78] ;  /* 0x000e780001167983 */ /* 0x000ee80000300a00 */
[----:B------:R-:W2:Y:S04]  /*70140*/  LDL.LU.64 R24, [R1+0xdb0] ;  /* 0x000db00001187983 */ /* 0x000ea80000300a00 */
        /* <DEDUP_REMOVED lines=46> */
[----:B0-----:R-:W3:Y:S04]  /*70430*/  LDL R8, [R1+0x10] ;  /* 0x0000100001087983 */ /* 0x001ee80000100800 */
[----:B-1----:R-:W3:Y:S04]  /*70440*/  LDL R10, [R1+0x8] ;  /* 0x00000800010a7983 */ /* 0x002ee80000100800 */
[----:B------:R-:W3:Y:S01]  /*70450*/  LDL R11, [R1+0xc] ;  /* 0x00000c00010b7983 */ /* 0x000ee20000100800 */
[----:B--2---:R-:W-:Y:S03]  /*70460*/  HMMA.16816.F32 R24, R12, R20, R24 ;  /* 0x000000140c18723c */ /* 0x004fe60000001818 */
[----:B---3--:R-:W-:-:S15]  /*70470*/  STL.64 [R1+0xcbf0], R10 ;  /* 0x00cbf00a01007387 */ /* 0x008fde0000100a00 */
[----:B------:R-:W-:Y:S01]  /*70480*/  NOP ;  /* 0x0000000000007918 */ /* 0x000fe20000000000 */
        /* <DEDUP_REMOVED lines=19> */
[----:B------:R-:W4:Y:S04]  /*705c0*/  LDL.LU.64 R26, [R1+0xcc10] ;  /* 0x00cc1000011a7983 */ /* 0x000f280000300a00 */
[----:B------:R-:W2:-:S13]  /*705d0*/  LDL.LU.64 R24, [R1+0xcc08] ;  /* 0x00cc080001187983 */ /* 0x000e9a0000300a00 */
[----:B------:R-:W-:Y:S04]  /*705e0*/  STL.64 [R1+0x18e0], R20 ;  /* 0x0018e01401007387 */ /* 0x000fe80000100a00 */
[----:B------:R-:W-:Y:S01]  /*705f0*/  STL.64 [R1+0x18e8], R22 ;  /* 0x0018e81601007387 */ /* 0x000fe20000100a00 */
[C---:B--2---:R-:W-:Y:S03]  /*70600*/  HMMA.16816.F32 R16, R12.reuse, R24, R16 ;  /* 0x000000180c10723c */ /* 0x044fe60000001810 */
[----:B------:R-:W2:Y:S05]  /*70610*/  LDL.LU.64 R24, [R1+0xd20] ;  /* 0x000d200001187983 */ /* 0x000eaa0000300a00 */
[C---:B----4-:R-:W-:Y:S11]  /*70620*/  HMMA.16816.F32 R4, R12.reuse, R26, R4 ;  /* 0x0000001a0c04723c */ /* 0x050ff60000001804 */
[----:B------:R-:W-:Y:S04]  /*70630*/  STL.64 [R1+0x18d0], R16 ;  /* 0x0018d01001007387 */ /* 0x000fe80000100a00 */
[----:B------:R-:W-:Y:S04]  /*70640*/  STL.64 [R1+0x18d8], R18 ;  /* 0x0018d81201007387 */ /* 0x000fe80000100a00 */
[----:B------:R-:W3:Y:S04]  /*70650*/  LDL.LU.64 R26, [R1+0xd28] ;  /* 0x000d2800011a7983 */ /* 0x000ee80000300a00 */
[----:B------:R-:W-:Y:S04]  /*70660*/  STL.64 [R1+0x18c0], R4 ;  /* 0x0018c00401007387 */ /* 0x000fe80000100a00 */
[----:B------:R-:W-:Y:S04]  /*70670*/  STL.64 [R1+0x18c8], R6 ;  /* 0x0018c80601007387 */ /* 0x000fe80000100a00 */
[----:B---3--:R0:W-:Y:S04]  /*70680*/  STL.64 [R1+0xcbd8], R26 ;  /* 0x00cbd81a01007387 */ /* 0x0081e80000100a00 */
[----:B0-----:R-:W3:Y:S04]  /*70690*/  LDL R26, [R1] ;  /* 0x00000000011a7983 */ /* 0x001ee80000100800 */
[----:B------:R-:W3:Y:S04]  /*706a0*/  LDL R27, [R1+0x4] ;  /* 0x00000400011b7983 */ /* 0x000ee80000100800 */
[----:B------:R-:W4:Y:S04]  /*706b0*/  LDL.LU.64 R4, [R1+0xd50] ;  /* 0x000d500001047983 */ /* 0x000f280000300a00 */
[----:B------:R-:W2:Y:S04]  /*706c0*/  LDL.LU.64 R6, [R1+0xd58] ;  /* 0x000d580001067983 */ /* 0x000ea80000300a00 */
[----:B--2---:R-:W-:Y:S04]  /*706d0*/  STL.64 [R1+0xcc00], R6 ;  /* 0x00cc000601007387 */ /* 0x004fe80000100a00 */
[----:B----4-:R0:W-:Y:S04]  /*706e0*/  STL.64 [R1+0xcbf8], R4 ;  /* 0x00cbf80401007387 */ /* 0x0101e80000100a00 */
[----:B0-----:R-:W2:Y:S04]  /*706f0*/  LDL.LU.64 R4, [R1+0xd60] ;  /* 0x000d600001047983 */ /* 0x001ea80000300a00 */
[----:B------:R-:W2:Y:S04]  /*70700*/  LDL.LU.64 R6, [R1+0xd68] ;  /* 0x000d680001067983 */ /* 0x000ea80000300a00 */
[----:B------:R-:W-:Y:S04]  /*70710*/  STL.64 [R1+0xcbd0], R24 ;  /* 0x00cbd01801007387 */ /* 0x000fe80000100a00 */
[----:B------:R-:W4:Y:S04]  /*70720*/  LDL.LU.64 R20, [R1+0xd00] ;  /* 0x000d000001147983 */ /* 0x000f280000300a00 */
[----:B------:R-:W2:Y:S04]  /*70730*/  LDL.LU.64 R22, [R1+0xd08] ;  /* 0x000d080001167983 */ /* 0x000ea80000300a00 */
[----:B--2---:R-:W-:Y:S04]  /*70740*/  STL.64 [R1+0xcbb8], R22 ;  /* 0x00cbb81601007387 */ /* 0x004fe80000100a00 */
[----:B----4-:R0:W-:Y:S04]  /*70750*/  STL.64 [R1+0xcbb0], R20 ;  /* 0x00cbb01401007387 */ /* 0x0101e80000100a00 */
[----:B0-----:R-:W2:Y:S04]  /*70760*/  LDL.LU.64 R20, [R1+0xd10] ;  /* 0x000d100001147983 */ /* 0x001ea80000300a00 */
[----:B------:R-:W4:Y:S01]  /*70770*/  LDL.LU.64 R22, [R1+0xd18] ;  /* 0x000d180001167983 */ /* 0x000f220000300a00 */
[C---:B------:R-:W-:Y:S03]  /*70780*/  HMMA.16816.F32 R8, R12.reuse, R8, R4 ;  /* 0x000000080c08723c */ /* 0x040fe60000001804 */
        /* <DEDUP_REMOVED lines=9> */
[----:B------:R-:W2:Y:S04]  /*70820*/  LDL.LU.64 R18, [R1+0xce8] ;  /* 0x000ce80001127983 */ /* 0x000ea80000300a00 */
[----:B------:R-:W4:Y:S04]  /*70830*/  LDL.LU.64 R6, [R1+0xcc00] ;  /* 0x00cc000001067983 */ /* 0x000f280000300a00 */
[----:B------:R-:W4:Y:S04]  /*70840*/  LDL.LU.64 R4, [R1+0xcbf8] ;  /* 0x00cbf80001047983 */ /* 0x000f280000300a00 */
[----:B------:R-:W-:Y:S04]  /*70850*/  STL.64 [R1+0x18b0], R8 ;  /* 0x0018b00801007387 */ /* 0x000fe80000100a00 */
[----:B------:R0:W-:Y:S04]  /*70860*/  STL.64 [R1+0x18b8], R10 ;  /* 0x0018b80a01007387 */ /* 0x0001e80000100a00 */
[----:B0-----:R-:W4:Y:S01]  /*70870*/  LDL.LU.64 R10, [R1+0xcbf0] ;  /* 0x00cbf000010a7983 */ /* 0x001f220000300a00 */
[C---:B---3--:R-:W-:Y:S08]  /*70880*/  HMMA.16816.F32 R24, R12.reuse, R26, R20 ;  /* 0x0000001a0c18723c */ /* 0x048ff00000001814 */
[----:B----4-:R-:W-:Y:S01]  /*70890*/  HMMA.16816.F32 R8, R12, R10, R4 ;  /* 0x0000000a0c08723c */ /* 0x010fe20000001804 */
[----:B------:R-:W3:Y:S04]  /*708a0*/  LDL.LU.64 R4, [R1+0xcb0] ;  /* 0x000cb00001047983 */ /* 0x000ee80000300a00 */
[----:B------:R-:W3:-:S14]  /*708b0*/  LDL.LU.64 R6, [R1+0xcb8] ;  /* 0x000cb80001067983 */ /* 0x000edc0000300a00 */
        /* <DEDUP_REMOVED lines=60> */
[----:B------:R3:W-:Y:S02]  /*70c80*/  STL.64 [R1+0xc9f0], R16 ;  /* 0x00c9f01001007387 */ /* 0x0007e40000100a00 */
[----:B---3--:R-:W-:Y:S02]  /*70c90*/  HMMA.16816.F32 R16, R12, R10, R20 ;  /* 0x0000000a0c10723c */ /* 0x008fe40000001814 */
[----:B------:R-:W-:Y:S04]  /*70ca0*/  STL [R1+0xc9e4], R10 ;  /* 0x00c9e40a01007387 */ /* 0x000fe80000100800 */
[----:B------:R-:W-:-:S13]  /*70cb0*/  STL [R1+0xc9e0], R11 ;  /* 0x00c9e00b01007387 */ /* 0x000fda0000100800 */
[----:B------:R-:W-:Y:S04]  /*70cc0*/  STL.64 [R1+0x1810], R16 ;  /* 0x0018101001007387 */ /* 0x000fe80000100a00 */
[----:B------:R2:W-:Y:S04]  /*70cd0*/  STL.64 [R1+0x1818], R18 ;  /* 0x0018181201007387 */ /* 0x0005e80000100a00 */
[----:B------:R-:W3:Y:S04]  /*70ce0*/  LDL.LU.64 R20, [R1+0xc30] ;  /* 0x000c300001147983 */ /* 0x000ee80000300a00 */
[----:B------:R-:W3:Y:S01]  /*70cf0*/  LDL.LU.64 R22, [R1+0xc38] ;  /* 0x000c380001167983 */ /* 0x000ee20000300a00 */
[----:B--2---:R-:W-:-:S15]  /*70d00*/  HMMA.16816.F32 R16, R12, R8, R24 ;  /* 0x000000080c10723c */ /* 0x004fde0000001818 */
[----:B------:R-:W-:-:S04]  /*70d10*/  NOP ;  /* 0x0000000000007918 */ /* 0x000fc80000000000 */
[----:B------:R-:W-:Y:S04]  /*70d20*/  STL.64 [R1+0x1800], R16 ;  /* 0x0018001001007387 */ /* 0x000fe80000100a00 */
[----:B------:R-:W-:Y:S04]  /*70d30*/  STL.64 [R1+0x1808], R18 ;  /* 0x0018081201007387 */ /* 0x000fe80000100a00 */
[----:B---3--:R-:W-:Y:S04]  /*70d40*/  STL.64 [R1+0xcb48], R22 ;  /* 0x00cb481601007387 */ /* 0x008fe80000100a00 */
[----:B------:R0:W-:Y:S04]  /*70d50*/  STL.64 [R1+0xcb40], R20 ;  /* 0x00cb401401007387 */ /* 0x0001e80000100a00 */
[----:B0-----:R-:W2:Y:S04]  /*70d60*/  LDL.LU.64 R20, [R1+0xc40] ;  /* 0x000c400001147983 */ /* 0x001ea80000300a00 */
[----:B------:R-:W3:Y:S04]  /*70d70*/  LDL.LU.64 R22, [R1+0xc48] ;  /* 0x000c480001167983 */ /* 0x000ee80000300a00 */
[----:B---3--:R-:W-:Y:S04]  /*70d80*/  STL.64 [R1+0xcb58], R22 ;  /* 0x00cb581601007387 */ /* 0x008fe80000100a00 */
[----:B--2---:R0:W-:Y:S04]  /*70d90*/  STL.64 [R1+0xcb50], R20 ;  /* 0x00cb501401007387 */ /* 0x0041e80000100a00 */
[----:B0-----:R-:W2:Y:S04]  /*70da0*/  LDL.LU.64 R20, [R1+0xc50] ;  /* 0x000c500001147983 */ /* 0x001ea80000300a00 */
[----:B------:R-:W2:Y:S04]  /*70db0*/  LDL.LU.64 R22, [R1+0xc58] ;  /* 0x000c580001167983 */ /* 0x000ea80000300a00 */
[----:B------:R-:W3:Y:S04]  /*70dc0*/  LDL.LU R16, [R1+0x179c] ;  /* 0x00179c0001107983 */ /* 0x000ee80000300800 */
[----:B------:R-:W3:Y:S04]  /*70dd0*/  LDL.LU R17, [R1+0x1798] ;  /* 0x0017980001117983 */ /* 0x000ee80000300800 */
[----:B------:R-:W3:Y:S04]  /*70de0*/  LDL.LU R18, [R1+0x17c4] ;  /* 0x0017c40001127983 */ /* 0x000ee80000300800 */
[----:B------:R-:W3:Y:S04]  /*70df0*/  LDL.LU R19, [R1+0x17c0] ;  /* 0x0017c00001137983 */ /* 0x000ee80000300800 */
[----:B------:R-:W3:Y:S04]  /*70e00*/  LDL.LU R26, [R1+0x17cc] ;  /* 0x0017cc00011a7983 */ /* 0x000ee80000300800 */
[----:B------:R-:W3:Y:S04]  /*70e10*/  LDL.LU R27, [R1+0x17c8] ;  /* 0x0017c800011b7983 */ /* 0x000ee80000300800 */
[----:B------:R0:W-:Y:S04]  /*70e20*/  STL [R1+0xc9ec], R8 ;  /* 0x00c9ec0801007387 */ /* 0x0001e80000100800 */
[----:B0-----:R-:W3:Y:S04]  /*70e30*/  LDL.LU R8, [R1+0x1790] ;  /* 0x0017900001087983 */ /* 0x001ee80000300800 */
[----:B------:R0:W-:Y:S04]  /*70e40*/  STL [R1+0xc9e8], R9 ;  /* 0x00c9e80901007387 */ /* 0x0001e80000100800 */
[----:B0-----:R-:W3:Y:S01]  /*70e50*/  LDL.LU R9, [R1+0x1794] ;  /* 0x0017940001097983 */ /* 0x001ee20000300800 */
        /* <DEDUP_REMOVED lines=13> */
[----:B------:R-:W2:Y:S04]  /*70f30*/  LDL.LU.64 R20, [R1+0xcb40] ;  /* 0x00cb400001147983 */ /* 0x000ea80000300a00 */
[----:B------:R-:W4:Y:S04]  /*70f40*/  LDL.64 R10, [R1+0x78] ;  /* 0x00007800010a7983 */ /* 0x000f280000100a00 */
[----:B------:R-:W2:Y:S04]  /*70f50*/  LDL R28, [R1+0x80] ;  /* 0x00008000011c7983 */ /* 0x000ea80000100800 */
[----:B------:R-:W2:Y:S04]  /*70f60*/  LDL R29, [R1+0x84] ;  /* 0x00008400011d7983 */ /* 0x000ea80000100800 */
[----:B----4-:R-:W-:Y:S04]  /*70f70*/  STL.64 [R1+0xcb00], R10 ;  /* 0x00cb000a01007387 */ /* 0x010fe80000100a00 */
[----:B------:R-:W-:Y:S04]  /*70f80*/  STL [R1+0xc9d4], R4 ;  /* 0x00c9d40401007387 */ /* 0x000fe80000100800 */
[----:B------:R2:W-:Y:S04]  /*70f90*/  STL [R1+0xc9d0], R5 ;  /* 0x00c9d00501007387 */ /* 0x0005e80000100800 */
[----:B------:R-:W4:Y:S01]  /*70fa0*/  LDL R24, [R1+0x98] ;  /* 0x0000980001187983 */ /* 0x000f220000100800 */
[----:B--2---:R-:W-:-:S15]  /*70fb0*/  HMMA.16816.F32 R4, R12, R2, R20 ;  /* 0x000000020c04723c */ /* 0x004fde0000001814 */
[----:B------:R-:W-:-:S04]  /*70fc0*/  NOP ;  /* 0x0000000000007918 */ /* 0x000fc80000000000 */
[----:B------:R-:W-:Y:S04]  /*70fd0*/  STL.64 [R1+0x17d0], R4 ;  /* 0x0017d00401007387 */ /* 0x000fe80000100a00 */
[----:B------:R-:W-:Y:S04]  /*70fe0*/  STL.64 [R1+0x17d8], R6 ;  /* 0x0017d80601007387 */ /* 0x000fe80000100a00 */
[----:B------:R-:W2:Y:S04]  /*70ff0*/  LDL.64 R22, [R1+0x68] ;  /* 0x0000680001167983 */ /* 0x000ea80000100a00 */
[----:B------:R-:W4:Y:S04]  /*71000*/  LDL R25, [R1+0x9c] ;  /* 0x00009c0001197983 */ /* 0x000f280000100800 */
[----:B------:R-:W3:Y:S04]  /*71010*/  LDL.64 R20, [R1+0x70] ;  /* 0x0000700001147983 */ /* 0x000ee80000100a00 */
[----:B--2---:R0:W-:Y:S04]  /*71020*/  STL.64 [R1+0xcb10], R22 ;  /* 0x00cb101601007387 */ /* 0x0041e80000100a00 */
[----:B0-----:R-:W2:Y:S04]  /*71030*/  LDL R22, [R1+0x88] ;  /* 0x0000880001167983 */ /* 0x001ea80000100800 */
[----:B------:R-:W2:Y:S04]  /*71040*/  LDL R23, [R1+0x8c] ;  /* 0x00008c0001177983 */ /* 0x000ea80000100800 */
[----:B---3--:R0:W-:Y:S01]  /*71050*/  STL.64 [R1+0xcb08], R20 ;  /* 0x00cb081401007387 */ /* 0x0081e20000100a00 */
[----:B------:R-:W-:-:S03]  /*71060*/  IMAD R12, R8, 0x100, R9 ;  /* 0x00000100080c7824 */ /* 0x000fc600078e0209 */
[----:B0-----:R-:W3:Y:S04]  /*71070*/  LDL R20, [R1+0x90] ;  /* 0x0000900001147983 */ /* 0x001ee80000100800 */
[----:B------:R-:W3:Y:S04]  /*71080*/  LDL R21, [R1+0x94] ;  /* 0x0000940001157983 */ /* 0x000ee80000100800 */
[----:B--2---:R-:W-:Y:S04]  /*71090*/  STL.64 [R1+0xcb28], R22 ;  /* 0x00cb281601007387 */ /* 0x004fe80000100a00 */
[----:B------:R-:W-:Y:S04]  /*710a0*/  STL [R1+0xc9cc], R2 ;  /* 0x00c9cc0201007387 */ /* 0x000fe80000100800 */
[----:B------:R-:W-:Y:S04]  /*710b0*/  STL [R1+0xc9c8], R3 ;  /* 0x00c9c80301007387 */ /* 0x000fe80000100800 */
[----:B------:R-:W4:Y:S04]  /*710c0*/  LDL.LU.64 R4, [R1+0xc20] ;  /* 0x000c200001047983 */ /* 0x000f280000300a00 */
[----:B------:R-:W4:Y:S04]  /*710d0*/  LDL.LU.64 R6, [R1+0xc28] ;  /* 0x000c280001067983 */ /* 0x000f280000300a00 */
[----:B------:R-:W2:Y:S04]  /*710e0*/  LDL.LU.64 R8, [R1+0xbf0] ;  /* 0x000bf00001087983 */ /* 0x000ea80000300a00 */
[----:B------:R-:W2:Y:S01]  /*710f0*/  LDL.LU.64 R10, [R1+0xbf8] ;  /* 0x000bf800010a7983 */ /* 0x000ea20000300a00 */
[----:B------:R-:W-:-:S02]  /*71100*/  IMAD R13, R17, 0x100, R16 ;  /* 0x00000100110d7824 */ /* 0x000fc400078e0210 */
[----:B------:R-:W-:Y:S02]  /*71110*/  IMAD R14, R19, 0x100, R18 ;  /* 0x00000100130e7824 */ /* 0x000fe400078e0212 */
[----:B------:R-:W-:Y:S01]  /*71120*/  IMAD R15, R27, 0x100, R26 ;  /* 0x000001001b0f7824 */ /* 0x000fe200078e021a */
[----:B------:R-:W-:Y:S02]  /*71130*/  F2FP.F16.E4M3.UNPACK_B R12, R12 ;  /* 0x0000000cff0c723e */ /* 0x000fe400020006ff */
[----:B------:R-:W-:Y:S02]  /*71140*/  F2FP.F16.E4M3.UNPACK_B R13, R13 ;  /* 0x0000000dff0d723e */ /* 0x000fe400020006ff */
[----:B------:R-:W-:Y:S02]  /*71150*/  F2FP.F16.E4M3.UNPACK_B R14, R14 ;  /* 0x0000000eff0e723e */ /* 0x000fe400020006ff */
[----:B------:R-:W-:Y:S01]  /*71160*/  F2FP.F16.E4M3.UNPACK_B R15, R15 ;  /* 0x0000000fff0f723e */ /* 0x000fe200020006ff */
[----:B--2---:R-:W-:Y:S04]  /*71170*/  STL.64 [R1+0xcb20], R10 ;  /* 0x00cb200a01007387 */ /* 0x004fe80000100a00 */
[----:B------:R0:W-:Y:S04]  /*71180*/  STL.64 [R1+0xcb18], R8 ;  /* 0x00cb180801007387 */ /* 0x0001e80000100a00 */
[----:B0-----:R-:W2:Y:S04]  /*71190*/  LDL.LU.64 R8, [R1+0xc00] ;  /* 0x000c000001087983 */ /* 0x001ea80000300a00 */
[----:B------:R-:W2:Y:S01]  /*711a0*/  LDL.LU.64 R10, [R1+0xc08] ;  /* 0x000c0800010a7983 */ /* 0x000ea20000300a00 */
[C---:B----4-:R-:W-:Y:S03]  /*711b0*/  HMMA.16816.F32 R16, R12.reuse, R24, R4 ;  /* 0x000000180c10723c */ /* 0x050fe60000001804 */
[----:B--2---:R-:W-:Y:S04]  /*711c0*/  STL.64 [R1+0xcb38], R10 ;  /* 0x00cb380a01007387 */ /* 0x004fe80000100a00 */
[----:B------:R0:W-:Y:S04]  /*711d0*/  STL.64 [R1+0xcb30], R8 ;  /* 0x00cb300801007387 */ /* 0x0001e80000100a00 */
[----:B0-----:R-:W3:Y:S04]  /*711e0*/  LDL.LU.64 R8, [R1+0xc10] ;  /* 0x000c100001087983 */ /* 0x001ee80000300a00 */
[----:B------:R-:W3:Y:S04]  /*711f0*/  LDL.LU.64 R10, [R1+0xc18] ;  /* 0x000c1800010a7983 */ /* 0x000ee80000300a00 */
[----:B------:R-:W2:Y:S04]  /*71200*/  LDL.64 R26, [R1+0x30] ;  /* 0x00003000011a7983 */ /* 0x000ea80000100a00 */
[----:B------:R-:W4:Y:S04]  /*71210*/  LDL.LU.64 R4, [R1+0xbd0] ;  /* 0x000bd00001047983 */ /* 0x000f280000300a00 */
[----:B------:R-:W4:Y:S04]  /*71220*/  LDL.LU.64 R6, [R1+0xbd8] ;  /* 0x000bd80001067983 */ /* 0x000f280000300a00 */
[----:B------:R0:W-:Y:S04]  /*71230*/  STL.64 [R1+0x17c0], R16 ;  /* 0x0017c01001007387 */ /* 0x0001e80000100a00 */
[----:B------:R1:W-:Y:S04]  /*71240*/  STL.64 [R1+0x17c8], R18 ;  /* 0x0017c81201007387 */ /* 0x0003e80000100a00 */
[----:B------:R-:W4:Y:S04]  /*71250*/  LDL R24, [R1+0x38] ;  /* 0x0000380001187983 */ /* 0x000f280000100800 */
[----:B------:R-:W4:Y:S04]  /*71260*/  LDL R25, [R1+0x3c] ;  /* 0x00003c0001197983 */ /* 0x000f280000100800 */
[----:B0-----:R-:W4:Y:S04]  /*71270*/  LDL.LU.64 R16, [R1+0xbc0] ;  /* 0x000bc00001107983 */ /* 0x001f280000300a00 */
[----:B-1----:R-:W4:Y:S01]  /*71280*/  LDL.LU.64 R18, [R1+0xbc8] ;  /* 0x000bc80001127983 */ /* 0x002f220000300a00 */
[C---:B---3--:R-:W-:Y:S03]  /*71290*/  HMMA.16816.F32 R20, R12.reuse, R20, R8 ;  /* 0x000000140c14723c */ /* 0x048fe60000001808 */
        /* <DEDUP_REMOVED lines=14> */
[----:B0-----:R-:W4:Y:S04]  /*71380*/  LDL.LU.64 R22, [R1+0xcb10] ;  /* 0x00cb100001167983 */ /* 0x001f280000300a00 */
[----:B------:R-:W2:Y:S01]  /*71390*/  LDL.LU.64 R20, [R1+0xcb08] ;  /* 0x00cb080001147983 */ /* 0x000ea20000300a00 */
[----:B---3--:R-:W-:-:S15]  /*713a0*/  HMMA.16816.F32 R8, R12, R28, R8 ;  /* 0x0000001c0c08723c */ /* 0x008fde0000001808 */
[----:B------:R-:W-:-:S04]  /*713b0*/  NOP ;  /* 0x0000000000007918 */ /* 0x000fc80000000000 */
[----:B------:R-:W-:Y:S04]  /*713c0*/  STL.64 [R1+0x1790], R8 ;  /* 0x0017900801007387 */ /* 0x000fe80000100a00 */
[----:B------:R0:W-:Y:S04]  /*713d0*/  STL.64 [R1+0x1798], R10 ;  /* 0x0017980a01007387 */ /* 0x0001e80000100a00 */
[----:B0-----:R-:W2:Y:S04]  /*713e0*/  LDL.LU.64 R10, [R1+0xcb00] ;  /* 0x00cb0000010a7983 */ /* 0x001ea80000300a00 */
[----:B------:R-:W3:Y:S04]  /*713f0*/  LDL R28, [R1+0x58] ;  /* 0x00005800011c7983 */ /* 0x000ee80000100800 */
[----:B------:R-:W3:Y:S04]  /*71400*/  LDL R29, [R1+0x5c] ;  /* 0x00005c00011d7983 */ /* 0x000ee80000100800 */
[----:B------:R-:W3:Y:S01]  /*71410*/  LDL.64 R8, [R1+0x60] ;  /* 0x0000600001087983 */ /* 0x000ee20000100a00 */
[C---:B----4-:R-:W-:Y:S08]  /*71420*/  HMMA.16816.F32 R16, R12.reuse, R22, R16 ;  /* 0x000000160c10723c */ /* 0x050ff00000001810 */
[----:B--2---:R-:W-:Y:S01]  /*71430*/  HMMA.16816.F32 R24, R12, R10, R24 ;  /* 0x0000000a0c18723c */ /* 0x004fe20000001818 */
[----:B------:R-:W-:-:S02]  /*71440*/  IMAD.MOV.U32 R2, RZ, RZ, R10 ;  /* 0x000000ffff027224 */ /* 0x000fc400078e000a */
[----:B------:R-:W-:-:S15]  /*71450*/  IMAD.MOV.U32 R3, RZ, RZ, R11 ;  /* 0x000000ffff037224 */ /* 0x000fde00078e000b */
[----:B------:R-:W-:Y:S01]  /*71460*/  NOP ;  /* 0x0000000000007918 */ /* 0x000fe20000000000 */
[----:B------:R-:W-:Y:S04]  /*71470*/  STL.64 [R1+0x1780], R24 ;  /* 0x0017801801007387 */ /* 0x000fe80000100a00 */
[----:B------:R0:W-:Y:S02]  /*71480*/  STL.64 [R1+0x1788], R26 ;  /* 0x0017881a01007387 */ /* 0x0001e40000100a00 */
[----:B0-----:R-:W-:Y:S02]  /*71490*/  HMMA.16816.F32 R24, R12, R20, R4 ;  /* 0x000000140c18723c */ /* 0x001fe40000001804 */
[----:B------:R0:W-:Y:S04]  /*714a0*/  STL.64 [R1+0xcac8], R2 ;  /* 0x00cac80201007387 */ /* 0x0001e80000100a00 */
[----:B0-----:R-:W2:-:S13]  /*714b0*/  LDL.64 R2, [R1+0x50] ;  /* 0x0000500001027983 */ /* 0x001e9a0000100a00 */
[----:B------:R0:W-:Y:S04]  /*714c0*/  STL.64 [R1+0x1770], R24 ;  /* 0x0017701801007387 */ /* 0x0001e80000100a00 */
[----:B------:R1:W-:Y:S04]  /*714d0*/  STL.64 [R1+0x1778], R26 ;  /* 0x0017781a01007387 */ /* 0x0003e80000100a00 */
[----:B------:R-:W-:Y:S04]  /*714e0*/  STL.64 [R1+0x1760], R16 ;  /* 0x0017601001007387 */ /* 0x000fe80000100a00 */
[----:B------:R-:W-:Y:S04]  /*714f0*/  STL.64 [R1+0x1768], R18 ;  /* 0x0017681201007387 */ /* 0x000fe80000100a00 */
[----:B0-----:R-:W4:Y:S04]  /*71500*/  LDL.LU.64 R24, [R1+0xb80] ;  /* 0x000b800001187983 */ /* 0x001f280000300a00 */
[----:B-1----:R-:W2:Y:S04]  /*71510*/  LDL.LU.64 R26, [R1+0xb88] ;  /* 0x000b8800011a7983 */ /* 0x002ea80000300a00 */
        /* <DEDUP_REMOVED lines=11> */
[----:B------:R-:W3:Y:S01]  /*715d0*/  LDL.LU.64 R26, [R1+0xbb8] ;  /* 0x000bb800011a7983 */ /* 0x000ee20000300a00 */
[----:B------:R-:W-:-:S02]  /*715e0*/  IMAD.MOV.U32 R4, RZ, RZ, R20 ;  /* 0x000000ffff047224 */ /* 0x000fc400078e0014 */
[----:B------:R-:W-:Y:S02]  /*715f0*/  IMAD.MOV.U32 R5, RZ, RZ, R21 ;  /* 0x000000ffff057224 */ /* 0x000fe400078e0015 */
[----:B------:R-:W-:Y:S02]  /*71600*/  IMAD.MOV.U32 R6, RZ, RZ, R22 ;  /* 0x000000ffff067224 */ /* 0x000fe400078e0016 */
[----:B------:R-:W-:Y:S01]  /*71610*/  IMAD.MOV.U32 R7, RZ, RZ, R23 ;  /* 0x000000ffff077224 */ /* 0x000fe200078e0017 */
[----:B------:R-:W2:Y:S04]  /*71620*/  LDL.LU.64 R20, [R1+0xb60] ;  /* 0x000b600001147983 */ /* 0x000ea80000300a00 */
[----:B------:R-:W2:Y:S04]  /*71630*/  LDL.LU.64 R22, [R1+0xb68] ;  /* 0x000b680001167983 */ /* 0x000ea80000300a00 */
[----:B------:R-:W4:Y:S04]  /*71640*/  LDL.LU.64 R16, [R1+0xb50] ;  /* 0x000b500001107983 */ /* 0x000f280000300a00 */
[----:B------:R-:W4:Y:S04]  /*71650*/  LDL.LU.64 R18, [R1+0xb58] ;  /* 0x000b580001127983 */ /* 0x000f280000300a00 */
[----:B------:R0:W-:Y:S04]  /*71660*/  STL.64 [R1+0xca08], R6 ;  /* 0x00ca080601007387 */ /* 0x0001e80000100a00 */
[----:B0-----:R-:W2:Y:S04]  /*71670*/  LDL R6, [R1+0x40] ;  /* 0x0000400001067983 */ /* 0x001ea80000100800 */
[----:B------:R0:W-:Y:S04]  /*71680*/  STL.64 [R1+0xca00], R4 ;  /* 0x00ca000401007387 */ /* 0x0001e80000100a00 */
[----:B0-----:R-:W2:Y:S01]  /*71690*/  LDL.64 R4, [R1+0x48] ;  /* 0x0000480001047983 */ /* 0x001ea20000100a00 */
[----:B---3--:R-:W-:-:S15]  /*716a0*/  HMMA.16816.F32 R24, R12, R8, R24 ;  /* 0x000000080c18723c */ /* 0x008fde0000001818 */
        /* <DEDUP_REMOVED lines=9> */
[----:B0-----:R-:W3:Y:S04]  /*71740*/  LDL.LU.64 R26, [R1+0xcae8] ;  /* 0x00cae800011a7983 */ /* 0x001ee80000300a00 */
[----:B------:R-:W3:Y:S04]  /*71750*/  LDL.LU.64 R24, [R1+0xcae0] ;  /* 0x00cae00001187983 */ /* 0x000ee80000300a00 */
[----:B------:R-:W2:Y:S01]  /*71760*/  LDL.64 R28, [R1] ;  /* 0x00000000011c7983 */ /* 0x000ea20000100a00 */
[----:B---3--:R-:W-:-:S15]  /*71770*/  HMMA.16816.F32 R24, R12, R2, R24 ;  /* 0x000000020c18723c */ /* 0x008fde0000001818 */
[----:B------:R-:W-:-:S04]  /*71780*/  NOP ;  /* 0x0000000000007918 */ /* 0x000fc80000000000 */
[----:B------:R-:W-:Y:S04]  /*71790*/  STL.64 [R1+0x1730], R24 ;  /* 0x0017301801007387 */ /* 0x000fe80000100a00 */
[----:B------:R0:W-:Y:S04]  /*717a0*/  STL.64 [R1+0x1738], R26 ;  /* 0x0017381a01007387 */ /* 0x0001e80000100a00 */
[----:B0-----:R-:W2:Y:S04]  /*717b0*/  LDL.LU.64 R26, [R1+0xcad8] ;  /* 0x00cad800011a7983 */ /* 0x001ea80000300a00 */
[----:B------:R-:W2:Y:S01]  /*717c0*/  LDL.LU.64 R24, [R1+0xcad0] ;  /* 0x00cad00001187983 */ /* 0x000ea20000300a00 */
[----:B------:R-:W-:-:S02]  /*717d0*/  IMAD.MOV.U32 R10, RZ, RZ, R8 ;  /* 0x000000ffff0a7224 */ /* 0x000fc400078e0008 */
[----:B------:R-:W-:Y:S02]  /*717e0*/  IMAD.MOV.U32 R11, RZ, RZ, R9 ;  /* 0x000000ffff0b7224 */ /* 0x000fe400078e0009 */
[----:B------:R-:W-:Y:S02]  /*717f0*/  IMAD.MOV.U32 R8, RZ, RZ, R2 ;  /* 0x000000ffff087224 */ /* 0x000fe400078e0002 */
[----:B------:R-:W-:Y:S02]  /*71800*/  IMAD.MOV.U32 R9, RZ, RZ, R3 ;  /* 0x000000ffff097224 */ /* 0x000fe400078e0003 */
        /* <DEDUP_REMOVED lines=11> */
[----:B------:R-:W-:-:S02]  /*718c0*/  IMAD.MOV.U32 R7, RZ, RZ, R0 ;  /* 0x000000ffff077224 */ /* 0x000fc400078e0000 */
[----:B------:R-:W-:-:S05]  /*718d0*/  IMAD.MOV.U32 R0, RZ, RZ, R5 ;  /* 0x000000ffff007224 */ /* 0x000fca00078e0005 */
[----:B---3--:R-:W-:Y:S01]  /*718e0*/  HMMA.16816.F32 R4, R12, R6, R8 ;  /* 0x000000060c04723c */ /* 0x008fe20000001808 */
[----:B------:R-:W-:-:S15]  /*718f0*/  STL [R1+0xc910], R0 ;  /* 0x00c9100001007387 */ /* 0x000fde0000100800 */
[----:B------:R-:W-:-:S03]  /*71900*/  NOP ;  /* 0x0000000000007918 */ /* 0x000fc60000000000 */
[----:B------:R-:W-:Y:S04]  /*71910*/  STL.64 [R1+0x1710], R4 ;  /* 0x0017100401007387 */ /* 0x000fe80000100a00 */
[----:B------:R4:W-:Y:S01]  /*71920*/  STL.64 [R1+0x1718], R6 ;  /* 0x0017180601007387 */ /* 0x0009e20000100a00 */
[C---:B--2---:R-:W-:Y:S08]  /*71930*/  HMMA.16816.F32 R8, R12.reuse, R24, R20 ;  /* 0x000000180c08723c */ /* 0x044ff00000001814 */
[----:B----4-:R-:W-:Y:S01]  /*71940*/  HMMA.16816.F32 R4, R12, R26, R16 ;  /* 0x0000001a0c04723c */ /* 0x010fe20000001810 */
[----:B------:R-:W-:-:S10]  /*71950*/  IMAD.MOV.U32 R0, RZ, RZ, R27 ;  /* 0x000000ffff007224 */ /* 0x000fd400078e001b */
[----:B------:R-:W-:Y:S04]  /*71960*/  STL.64 [R1+0x1700], R8 ;  /* 0x0017000801007387 */ /* 0x000fe80000100a00 */
[----:B------:R-:W-:Y:S04]  /*71970*/  STL.64 [R1+0x1708], R10 ;  /* 0x0017080a01007387 */ /* 0x000fe80000100a00 */
[----:B------:R-:W2:Y:S04]  /*71980*/  LDL R18, [R1+0x28] ;  /* 0x0000280001127983 */ /* 0x000ea80000100800 */
[----:B------:R0:W-:Y:S04]  /*71990*/  STL.64 [R1+0x16f0], R4 ;  /* 0x0016f00401007387 */ /* 0x0001e80000100a00 */
[----:B------:R1:W-:Y:S04]  /*719a0*/  STL.64 [R1+0x16f8], R6 ;  /* 0x0016f80601007387 */ /* 0x0003e80000100a00 */
[----:B------:R-:W2:Y:S04]  /*719b0*/  LDL R19, [R1+0x2c] ;  /* 0x00002c0001137983 */ /* 0x000ea80000100800 */
[----:B0-----:R-:W2:Y:S04]  /*719c0*/  LDL.LU.64 R4, [R1+0xb40] ;  /* 0x000b400001047983 */ /* 0x001ea80000300a00 */
[----:B-1----:R-:W2:Y:S04]  /*719d0*/  LDL.LU.64 R6, [R1+0xb48] ;  /* 0x000b480001067983 */ /* 0x002ea80000300a00 */
[----:B------:R-:W3:Y:S04]  /*719e0*/  LDL.LU.64 R24, [R1+0xae0] ;  /* 0x000ae00001187983 */ /* 0x000ee80000300a00 */
[----:B------:R-:W4:Y:S04]  /*719f0*/  LDL.LU.64 R26, [R1+0xae8] ;  /* 0x000ae800011a7983 */ /* 0x000f280000300a00 */
[----:B----4-:R-:W-:Y:S04]  /*71a00*/  STL.64 [R1+0xca50], R26 ;  /* 0x00ca501a01007387 */ /* 0x010fe80000100a00 */
[----:B---3--:R0:W-:Y:S04]  /*71a10*/  STL.64 [R1+0xca48], R24 ;  /* 0x00ca481801007387 */ /* 0x0081e80000100a00 */
[----:B0-----:R-:W3:Y:S04]  /*71a20*/  LDL.LU.64 R24, [R1+0xaf0] ;  /* 0x000af00001187983 */ /* 0x001ee80000300a00 */
[----:B------:R-:W4:Y:S04]  /*71a30*/  LDL.LU.64 R26, [R1+0xaf8] ;  /* 0x000af800011a7983 */ /* 0x000f280000300a00 */
[----:B----4-:R0:W-:Y:S04]  /*71a40*/  STL.64 [R1+0xca60], R26 ;  /* 0x00ca601a01007387 */ /* 0x0101e80000100a00 */
[----:B0-----:R-:W4:Y:S04]  /*71a50*/  LDL R26, [R1+0x8] ;  /* 0x00000800011a7983 */ /* 0x001f280000100800 */
[----:B------:R-:W4:Y:S04]  /*71a60*/  LDL R27, [R1+0xc] ;  /* 0x00000c00011b7983 */ /* 0x000f280000100800 */
[----:B---3--:R0:W-:Y:S04]  /*71a70*/  STL.64 [R1+0xca58], R24 ;  /* 0x00ca581801007387 */ /* 0x0081e80000100a00 */
[----:B0-----:R-:W3:Y:S04]  /*71a80*/  LDL R24, [R1+0x10] ;  /* 0x0000100001187983 */ /* 0x001ee80000100800 */
[----:B------:R-:W3:Y:S04]  /*71a90*/  LDL R25, [R1+0x14] ;  /* 0x0000140001197983 */ /* 0x000ee80000100800 */
[----:B----4-:R0:W-:Y:S04]  /*71aa0*/  STL.64 [R1+0xca78], R26 ;  /* 0x00ca781a01007387 */ /* 0x0101e80000100a00 */
[----:B0-----:R-:W4:Y:S04]  /*71ab0*/  LDL R26, [R1+0x18] ;  /* 0x00001800011a7983 */ /* 0x001f280000100800 */
[----:B------:R-:W4:Y:S04]  /*71ac0*/  LDL R27, [R1+0x1c] ;  /* 0x00001c00011b7983 */ /* 0x000f280000100800 */
[----:B---3--:R0:W-:Y:S04]  /*71ad0*/  STL.64 [R1+0xca90], R24 ;  /* 0x00ca901801007387 */ /* 0x0081e80000100a00 */
[----:B0-----:R-:W3:Y:S04]  /*71ae0*/  LDL.64 R24, [R1+0x20] ;  /* 0x0000200001187983 */ /* 0x001ee80000100a00 */
        /* <DEDUP_REMOVED lines=14> */
[C---:B------:R-:W-:Y:S03]  /*71bd0*/  HMMA.16816.F32 R16, R12.reuse, R18, R4 ;  /* 0x000000120c10723c */ /* 0x040fe60000001804 */
[----:B--2---:R-:W-:Y:S04]  /*71be0*/  STL.64 [R1+0xcab0], R10 ;  /* 0x00cab00a01007387 */ /* 0x004fe80000100a00 */
[----:B------:R0:W-:Y:S04]  /*71bf0*/  STL.64 [R1+0xcaa8], R8 ;  /* 0x00caa80801007387 */ /* 0x0001e80000100a00 */
[----:B0-----:R-:W3:Y:S04]  /*71c00*/  LDL.LU.64 R8, [R1+0xb30] ;  /* 0x000b300001087983 */ /* 0x001ee80000300a00 */
[----:B------:R-:W3:Y:S04]  /*71c10*/  LDL.LU.64 R10, [R1+0xb38] ;  /* 0x000b3800010a7983 */ /* 0x000ee80000300a00 */
[----:B------:R-:W2:Y:S04]  /*71c20*/  LDL.LU.64 R20, [R1+0xac0] ;  /* 0x000ac00001147983 */ /* 0x000ea80000300a00 */
[----:B------:R-:W2:Y:S04]  /*71c30*/  LDL.LU.64 R22, [R1+0xac8] ;  /* 0x000ac80001167983 */ /* 0x000ea80000300a00 */
[----:B------:R-:W-:Y:S04]  /*71c40*/  STL [R1+0xc914], R0 ;  /* 0x00c9140001007387 */ /* 0x000fe80000100800 */
[----:B------:R-:W2:Y:S04]  /*71c50*/  LDL.LU.64 R4, [R1+0xab0] ;  /* 0x000ab00001047983 */ /* 0x000ea80000300a00 */
[----:B------:R-:W2:Y:S04]  /*71c60*/  LDL.LU.64 R6, [R1+0xab8] ;  /* 0x000ab80001067983 */ /* 0x000ea80000300a00 */
        /* <DEDUP_REMOVED lines=30> */
[----:B------:R-:W4:Y:S01]  /*71e50*/  LDL.LU.64 R24, [R1+0xca58] ;  /* 0x00ca580001187983 */ /* 0x000f220000300a00 */
[----:B------:R-:W-:Y:S01]  /*71e60*/  IMAD.MOV.U32 R0, RZ, RZ, R29 ;  /* 0x000000ffff007224 */ /* 0x000fe200078e001d */
[----:B----4-:R-:W-:-:S15]  /*71e70*/  HMMA.16816.F32 R24, R12, R28, R24 ;  /* 0x0000001c0c18723c */ /* 0x010fde0000001818 */
[----:B------:R-:W-:-:S04]  /*71e80*/  NOP ;  /* 0x0000000000007918 */ /* 0x000fc80000000000 */
[----:B------:R-:W-:Y:S04]  /*71e90*/  STL.64 [R1+0x1690], R24 ;  /* 0x0016901801007387 */ /* 0x000fe80000100a00 */
[----:B------:R0:W-:Y:S04]  /*71ea0*/  STL.64 [R1+0x1698], R26 ;  /* 0x0016981a01007387 */ /* 0x0001e80000100a00 */
[----:B0-----:R-:W4:Y:S04]  /*71eb0*/  LDL.LU.64 R26, [R1+0xca50] ;  /* 0x00ca5000011a7983 */ /* 0x001f280000300a00 */
[----:B------:R-:W4:Y:S04]  /*71ec0*/  LDL.LU.64 R24, [R1+0xca48] ;  /* 0x00ca480001187983 */ /* 0x000f280000300a00 */
[----:B------:R-:W4:Y:S02]  /*71ed0*/  LDL.LU.64 R28, [R1+0xca40] ;  /* 0x00ca4000011c7983 */ /* 0x000f240000300a00 */
[----:B----4-:R-:W-:-:S15]  /*71ee0*/  HMMA.16816.F32 R24, R12, R28, R24 ;  /* 0x0000001c0c18723c */ /* 0x010fde0000001818 */
[----:B------:R-:W-:-:S04]  /*71ef0*/  NOP ;  /* 0x0000000000007918 */ /* 0x000fc80000000000 */
[----:B------:R-:W-:Y:S04]  /*71f00*/  STL.64 [R1+0x1680], R24 ;  /* 0x0016801801007387 */ /* 0x000fe80000100a00 */
[----:B------:R0:W-:Y:S04]  /*71f10*/  STL.64 [R1+0x1688], R26 ;  /* 0x0016881a01007387 */ /* 0x0001e80000100a00 */
[----:B0-----:R-:W3:Y:S04]  /*71f20*/  LDL.LU.64 R26, [R1+0xca38] ;  /* 0x00ca3800011a7983 */ /* 0x001ee80000300a00 */
[----:B------:R-:W2:Y:S01]  /*71f30*/  LDL.LU.64 R24, [R1+0xca30] ;  /* 0x00ca300001187983 */ /* 0x000ea20000300a00 */
        /* <DEDUP_REMOVED lines=25> */
[----:B------:R0:W-:Y:S04]  /*720d0*/  STL.64 [R1+0xc808], R20 ;  /* 0x00c8081401007387 */ /* 0x0001e80000100a00 */
[----:B0-----:R-:W2:Y:S04]  /*720e0*/  LDL.LU.64 R20, [R1+0xa90] ;  /* 0x000a900001147983 */ /* 0x001ea80000300a00 */
[----:B------:R-:W2:Y:S02]  /*720f0*/  LDL.LU.64 R22, [R1+0xa98] ;  /* 0x000a980001167983 */ /* 0x000ea40000300a00 */
[----:B--2---:R-:W-:-:S15]  /*72100*/  HMMA.16816.F32 R20, R12, R18, R20 ;  /* 0x000000120c14723c */ /* 0x004fde0000001814 */
[----:B------:R-:W-:-:S04]  /*72110*/  NOP ;  /* 0x0000000000007918 */ /* 0x000fc80000000000 */
[----:B------:R-:W-:Y:S04]  /*72120*/  STL.64 [R1+0x1630], R20 ;  /* 0x0016301401007387 */ /* 0x000fe80000100a00 */
[----:B------:R3:W-:Y:S02]  /*72130*/  STL.64 [R1+0x1638], R22 ;  /* 0x0016381601007387 */ /* 0x0007e40000100a00 */
[----:B---3--:R-:W-:Y:S01]  /*72140*/  HMMA.16816.F32 R20, R12, R16, R24 ;  /* 0x000000100c14723c */ /* 0x008fe20000001818 */
[----:B------:R-:W-:Y:S02]  /*72150*/  IMAD.MOV.U32 R26, RZ, RZ, R8 ;  /* 0x000000ffff1a7224 */ /* 0x000fe400078e0008 */
[----:B------:R-:W2:Y:S01]  /*72160*/  LDL.LU R8, [R1+0xc9ec] ;  /* 0x00c9ec0001087983 */ /* 0x000ea20000300800 */
[----:B------:R-:W-:-:S15]  /*72170*/  IMAD.MOV.U32 R27, RZ, RZ, R9 ;  /* 0x000000ffff1b7224 */ /* 0x000fde00078e0009 */
[----:B------:R-:W-:Y:S04]  /*72180*/  STL.64 [R1+0x1620], R20 ;  /* 0x0016201401007387 */ /* 0x000fe80000100a00 */
[----:B------:R0:W-:Y:S04]  /*72190*/  STL.64 [R1+0x1628], R22 ;  /* 0x0016281601007387 */ /* 0x0001e80000100a00 */
[----:B------:R-:W2:Y:S01]  /*721a0*/  LDL.LU R9, [R1+0xc9e8] ;  /* 0x00c9e80001097983 */ /* 0x000ea20000300800 */
[----:B0-----:R-:W-:Y:S02]  /*721b0*/  IMAD.MOV.U32 R22, RZ, RZ, R10 ;  /* 0x000000ffff167224 */ /* 0x001fe400078e000a */
[----:B------:R-:W-:Y:S01]  /*721c0*/  IMAD.MOV.U32 R23, RZ, RZ, R11 ;  /* 0x000000ffff177224 */ /* 0x000fe200078e000b */
[----:B------:R-:W3:Y:S04]  /*721d0*/  LDL.LU R10, [R1+0xc9e4] ;  /* 0x00c9e400010a7983 */ /* 0x000ee80000300800 */
[----:B------:R-:W3:Y:S04]  /*721e0*/  LDL.LU R11, [R1+0xc9e0] ;  /* 0x00c9e000010b7983 */ /* 0x000ee80000300800 */
[----:B------:R0:W-:Y:S04]  /*721f0*/  STL.64 [R1+0xc920], R22 ;  /* 0x00c9201601007387 */ /* 0x0001e80000100a00 */
[----:B------:R-:W3:Y:S04]  /*72200*/  LDL.LU.64 R20, [R1+0xa70] ;  /* 0x000a700001147983 */ /* 0x000ee80000300a00 */
[----:B0-----:R-:W3:Y:S04]  /*72210*/  LDL.LU.64 R22, [R1+0xa78] ;  /* 0x000a780001167983 */ /* 0x001ee80000300a00 */
[----:B------:R-:W2:Y:S04]  /*72220*/  LDL.64 R24, [R1+0x58] ;  /* 0x0000580001187983 */ /* 0x000ea80000100a00 */
[----:B------:R0:W-:Y:S04]  /*72230*/  STL.64 [R1+0xc930], R26 ;  /* 0x00c9301a01007387 */ /* 0x0001e80000100a00 */
[----:B0-----:R-:W3:Y:S04]  /*72240*/  LDL.LU R26, [R1+0x3184] ;  /* 0x00318400011a7983 */ /* 0x001ee80000300800 */
[----:B------:R-:W3:Y:S04]  /*72250*/  LDL.LU R27, [R1+0x3180] ;  /* 0x00318000011b7983 */ /* 0x000ee80000300800 */
[----:B--2---:R0:W-:Y:S04]  /*72260*/  STL.64 [R1+0xc928], R24 ;  /* 0x00c9281801007387 */ /* 0x0041e80000100a00 */
[----:B0-----:R-:W2:Y:S04]  /*72270*/  LDL.LU R24, [R1+0x317c] ;  /* 0x00317c0001187983 */ /* 0x001ea80000300800 */
[----:B------:R-:W2:Y:S04]  /*72280*/  LDL.LU R25, [R1+0x3178] ;  /* 0x0031780001197983 */ /* 0x000ea80000300800 */
[----:B------:R-:W-:Y:S04]  /*72290*/  STL.64 [R1+0xc820], R18 ;  /* 0x00c8201201007387 */ /* 0x000fe80000100a00 */
[----:B------:R3:W-:Y:S02]  /*722a0*/  STL.64 [R1+0xc818], R16 ;  /* 0x00c8181001007387 */ /* 0x0007e40000100a00 */
[----:B---3--:R-:W-:Y:S01]  /*722b0*/  HMMA.16816.F32 R16, R12, R10, R20 ;  /* 0x0000000a0c10723c */ /* 0x008fe20000001814 */
[----:B------:R-:W-:-:S02]  /*722c0*/  IMAD.MOV.U32 R20, RZ, RZ, R6 ;  /* 0x000000ffff147224 */ /* 0x000fc400078e0006 */
[----:B------:R-:W-:Y:S01]  /*722d0*/  IMAD.MOV.U32 R21, RZ, RZ, R7 ;  /* 0x000000ffff157224 */ /* 0x000fe200078e0007 */
[----:B------:R-:W3:-:S15]  /*722e0*/  LDL.LU R6, [R1+0xc9dc] ;  /* 0x00c9dc0001067983 */ /* 0x000ede0000300800 */
[----:B------:R0:W-:Y:S04]  /*722f0*/  STL.64 [R1+0x1610], R16 ;  /* 0x0016101001007387 */ /* 0x0001e80000100a00 */
[----:B------:R1:W-:Y:S04]  /*72300*/  STL.64 [R1+0x1618], R18 ;  /* 0x0016181201007387 */ /* 0x0003e80000100a00 */
[----:B------:R-:W3:Y:S04]  /*72310*/  LDL.LU R7, [R1+0xc9d8] ;  /* 0x00c9d80001077983 */ /* 0x000ee80000300800 */
[----:B0-----:R-:W2:Y:S04]  /*72320*/  LDL.LU.64 R16, [R1+0x650] ;  /* 0x0006500001107983 */ /* 0x001ea80000300a00 */
[----:B-1----:R-:W2:Y:S04]  /*72330*/  LDL.LU.64 R18, [R1+0x658] ;  /* 0x0006580001127983 */ /* 0x002ea80000300a00 */
[----:B------:R0:W-:Y:S04]  /*72340*/  STL.64 [R1+0xc938], R20 ;  /* 0x00c9381401007387 */ /* 0x0001e80000100a00 */
[----:B0-----:R-:W2:Y:S04]  /*72350*/  LDL.LU.64 R20, [R1+0xa60] ;  /* 0x000a600001147983 */ /* 0x001ea80000300a00 */
[----:B------:R-:W2:Y:S02]  /*72360*/  LDL.LU.64 R22, [R1+0xa68] ;  /* 0x000a680001167983 */ /* 0x000ea40000300a00 */
[----:B--2---:R-:W-:-:S15]  /*72370*/  HMMA.16816.F32 R20, R12, R8, R20 ;  /* 0x000000080c14723c */ /* 0x004fde0000001814 */
[----:B------:R-:W-:-:S04]  /*72380*/  NOP ;  /* 0x0000000000007918 */ /* 0x000fc80000000000 */
[----:B------:R-:W-:Y:S04]  /*72390*/  STL.64 [R1+0x1600], R20 ;  /* 0x0016001401007387 */ /* 0x000fe80000100a00 */
[----:B------:R4:W-:Y:S02]  /*723a0*/  STL.64 [R1+0x1608], R22 ;  /* 0x0016081601007387 */ /* 0x0009e40000100a00 */
[----:B----4-:R-:W-:Y:S02]  /*723b0*/  IMAD.MOV.U32 R22, RZ, RZ, R4 ;  /* 0x000000ffff167224 */ /* 0x010fe400078e0004 */
[----:B------:R-:W-:Y:S01]  /*723c0*/  IMAD.MOV.U32 R23, RZ, RZ, R5 ;  /* 0x000000ffff177224 */ /* 0x000fe200078e0005 */
[----:B------:R-:W2:Y:S04]  /*723d0*/  LDL.LU R4, [R1+0xc9d4] ;  /* 0x00c9d40001047983 */ /* 0x000ea80000300800 */
[----:B------:R-:W2:Y:S04]  /*723e0*/  LDL.LU R5, [R1+0xc9d0] ;  /* 0x00c9d00001057983 */ /* 0x000ea80000300800 */
[----:B------:R0:W-:Y:S04]  /*723f0*/  STL.64 [R1+0xc950], R22 ;  /* 0x00c9501601007387 */ /* 0x0001e80000100a00 */
[----:B------:R-:W3:Y:S04]  /*72400*/  LDL.LU.64 R20, [R1+0xa50] ;  /* 0x000a500001147983 */ /* 0x000ee80000300a00 */
[----:B0-----:R-:W3:Y:S04]  /*72410*/  LDL.LU.64 R22, [R1+0xa58] ;  /* 0x000a580001167983 */ /* 0x001ee80000300a00 */
[----:B------:R-:W-:Y:S04]  /*72420*/  STL.64 [R1+0xc7f0], R10 ;  /* 0x00c7f00a01007387 */ /* 0x000fe80000100a00 */
[----:B------:R0:W-:Y:S04]  /*72430*/  STL.64 [R1+0xc7e8], R8 ;  /* 0x00c7e80801007387 */ /* 0x0001e80000100a00 */
[----:B0-----:R-:W2:Y:S04]  /*72440*/  LDL.LU.64 R8, [R1+0xa40] ;  /* 0x000a400001087983 */ /* 0x001ea80000300a00 */
[----:B------:R-:W2:Y:S01]  /*72450*/  LDL.LU.64 R10, [R1+0xa48] ;  /* 0x000a4800010a7983 */ /* 0x000ea20000300a00 */
[C---:B---3--:R-:W-:Y:S08]  /*72460*/  HMMA.16816.F32 R20, R12.reuse, R6, R20 ;  /* 0x000000060c14723c */ /* 0x048ff00000001814 */
[----:B--2---:R-:W-:Y:S11]  /*72470*/  HMMA.16816.F32 R8, R12, R4, R8 ;  /* 0x000000040c08723c */ /* 0x004ff60000001808 */
[----:B------:R0:W-:Y:S04]  /*72480*/  STL.64 [R1+0x15f0], R20 ;  /* 0x0015f01401007387 */ /* 0x0001e80000100a00 */
[----:B------:R1:W-:Y:S01]  /*72490*/  STL.64 [R1+0x15f8], R22 ;  /* 0x0015f81601007387 */ /* 0x0003e20000100a00 */
[----:B0-----:R-:W-:-:S02]  /*724a0*/  IMAD.MOV.U32 R20, RZ, RZ, R2 ;  /* 0x000000ffff147224 */ /* 0x001fc400078e0002 */
[----:B------:R-:W-:Y:S01]  /*724b0*/  IMAD.MOV.U32 R21, RZ, RZ, R3 ;  /* 0x000000ffff157224 */ /* 0x000fe200078e0003 */
[----:B------:R-:W2:Y:S04]  /*724c0*/  LDL.LU R2, [R1+0xc9cc] ;  /* 0x00c9cc0001027983 */ /* 0x000ea80000300800 */
[----:B------:R-:W2:Y:S04]  /*724d0*/  LDL.LU R3, [R1+0xc9c8] ;  /* 0x00c9c80001037983 */ /* 0x000ea80000300800 */
[----:B------:R0:W-:Y:S04]  /*724e0*/  STL.64 [R1+0xc968], R20 ;  /* 0x00c9681401007387 */ /* 0x0001e80000100a00 */
[----:B-1----:R-:W3:Y:S04]  /*724f0*/  LDL R22, [R1+0x80] ;  /* 0x0000800001167983 */ /* 0x002ee80000100800 */
[----:B------:R-:W-:Y:S04]  /*72500*/  STL.64 [R1+0x15e0], R8 ;  /* 0x0015e00801007387 */ /* 0x000fe80000100a00 */
[----:B------:R-:W-:Y:S04]  /*72510*/  STL.64 [R1+0x15e8], R10 ;  /* 0x0015e80a01007387 */ /* 0x000fe80000100a00 */
[----:B------:R-:W3:Y:S04]  /*72520*/  LDL R23, [R1+0x84] ;  /* 0x0000840001177983 */ /* 0x000ee80000100800 */
[----:B---3--:R-:W-:Y:S04]  /*72530*/  STL.64 [R1+0xc980], R22 ;  /* 0x00c9801601007387 */ /* 0x008fe80000100a00 */
[----:B------:R-:W-:Y:S04]  /*72540*/  STL.64 [R1+0xc7d0], R6 ;  /* 0x00c7d00601007387 */ /* 0x000fe80000100a00 */
[----:B------:R2:W-:Y:S04]  /*72550*/  STL.64 [R1+0xc7c8], R4 ;  /* 0x00c7c80401007387 */ /* 0x0005e80000100a00 */
[----:B0-----:R-:W3:Y:S01]  /*72560*/  LDL R20, [R1+0x88] ;  /* 0x0000880001147983 */ /* 0x001ee20000100800 */
[----:B--2---:R-:W-:-:S15]  /*72570*/  HMMA.16816.F32 R4, R12, R2, R16 ;  /* 0x000000020c04723c */ /* 0x004fde0000001810 */
[----:B------:R-:W-:-:S04]  /*72580*/  NOP ;  /* 0x0000000000007918 */ /* 0x000fc80000000000 */
[----:B------:R-:W-:Y:S04]  /*72590*/  STL.64 [R1+0x15d0], R4 ;  /* 0x0015d00401007387 */ /* 0x000fe80000100a00 */
[----:B------:R-:W-:Y:S04]  /*725a0*/  STL.64 [R1+0x15d8], R6 ;  /* 0x0015d80601007387 */ /* 0x000fe80000100a00 */
[----:B------:R-:W3:Y:S04]  /*725b0*/  LDL R21, [R1+0x8c] ;  /* 0x00008c0001157983 */ /* 0x000ee80000100800 */
[----:B---3--:R0:W-:Y:S04]  /*725c0*/  STL.64 [R1+0xc998], R20 ;  /* 0x00c9981401007387 */ /* 0x0081e80000100a00 */
[----:B------:R1:W-:Y:S04]  /*725d0*/  STL [R1+0xc7c4], R2 ;  /* 0x00c7c40201007387 */ /* 0x0003e80000100800 */
[----:B------:R-:W-:Y:S04]  /*725e0*/  STL [R1+0xc7c0], R3 ;  /* 0x00c7c00301007387 */ /* 0x000fe80000100800 */
[----:B------:R-:W2:Y:S04]  /*725f0*/  LDL R22, [R1+0x90] ;  /* 0x0000900001167983 */ /* 0x000ea80000100800 */
[----:B------:R-:W2:Y:S01]  /*72600*/  LDL R23, [R1+0x94] ;  /* 0x0000940001177983 */ /* 0x000ea20000100800 */
[----:B------:R-:W-:-:S02]  /*72610*/  IMAD R12, R25, 0x100, R24 ;  /* 0x00000100190c7824 */ /* 0x000fc400078e0218 */
[----:B------:R-:W-:Y:S01]  /*72620*/  IMAD R13, R27, 0x100, R26 ;  /* 0x000001001b0d7824 */ /* 0x000fe200078e021a */
[----:B0-----:R-:W3:Y:S04]  /*72630*/  LDL R20, [R1+0x98] ;  /* 0x0000980001147983 */ /* 0x001ee80000100800 */
[----:B------:R-:W3:Y:S04]  /*72640*/  LDL R21, [R1+0x9c] ;  /* 0x00009c0001157983 */ /* 0x000ee80000100800 */
[----:B------:R-:W4:Y:S04]  /*72650*/  LDL.LU R6, [R1+0x318c] ;  /* 0x00318c0001067983 */ /* 0x000f280000300800 */
[----:B------:R-:W4:Y:S04]  /*72660*/  LDL.LU R7, [R1+0x3188] ;  /* 0x0031880001077983 */ /* 0x000f280000300800 */
[----:B-1----:R-:W3:Y:S04]  /*72670*/  LDL.LU R2, [R1+0x3194] ;  /* 0x0031940001027983 */ /* 0x002ee80000300800 */
[----:B------:R-:W3:Y:S04]  /*72680*/  LDL.LU R15, [R1+0x3190] ;  /* 0x00319000010f7983 */ /* 0x000ee80000300800 */
        /* <DEDUP_REMOVED lines=23> */
[----:B----4-:R-:W-:-:S02]  /*72800*/  IMAD R14, R7, 0x100, R6 ;  /* 0x00000100070e7824 */ /* 0x010fc400078e0206 */
[----:B---3--:R-:W-:Y:S01]  /*72810*/  IMAD R15, R15, 0x100, R2 ;  /* 0x000001000f0f7824 */ /* 0x008fe200078e0202 */
[----:B------:R-:W-:Y:S02]  /*72820*/  F2FP.F16.E4M3.UNPACK_B R12, R12 ;  /* 0x0000000cff0c723e */ /* 0x000fe400020006ff */
[----:B------:R-:W-:Y:S01]  /*72830*/  F2FP.F16.E4M3.UNPACK_B R13, R13 ;  /* 0x0000000dff0d723e */ /* 0x000fe200020006ff */
[----:B--2---:R-:W-:Y:S04]  /*72840*/  STL.64 [R1+0xc9c0], R26 ;  /* 0x00c9c01a01007387 */ /* 0x004fe80000100a00 */
[----:B------:R0:W-:Y:S04]  /*72850*/  STL.64 [R1+0xc9b8], R24 ;  /* 0x00c9b81801007387 */ /* 0x0001e80000100a00 */
[----:B0-----:R-:W2:Y:S04]  /*72860*/  LDL.LU.64 R24, [R1+0xa30] ;  /* 0x000a300001187983 */ /* 0x001ea80000300a00 */
[----:B------:R-:W2:Y:S01]  /*72870*/  LDL.LU.64 R26, [R1+0xa38] ;  /* 0x000a3800011a7983 */ /* 0x000ea20000300a00 */
[----:B------:R-:W-:-:S02]  /*72880*/  F2FP.F16.E4M3.UNPACK_B R14, R14 ;  /* 0x0000000eff0e723e */ /* 0x000fc400020006ff */
[----:B------:R-:W-:Y:S01]  /*72890*/  F2FP.F16.E4M3.UNPACK_B R15, R15 ;  /* 0x0000000fff0f723e */ /* 0x000fe200020006ff */
[----:B------:R-:W3:Y:S04]  /*728a0*/  LDL.LU.64 R16, [R1+0x9c0] ;  /* 0x0009c00001107983 */ /* 0x000ee80000300a00 */
        /* <DEDUP_REMOVED lines=42> */
[----:B------:R-:W3:Y:S04]  /*72b50*/  LDL.LU.64 R26, [R1+0xc930] ;  /* 0x00c93000011a7983 */ /* 0x000ee80000300a00 */
[----:B------:R-:W4:-:S13]  /*72b60*/  LDL.LU.64 R24, [R1+0xc928] ;  /* 0x00c9280001187983 */ /* 0x000f1a0000300a00 */
[----:B------:R-:W-:Y:S04]  /*72b70*/  STL.64 [R1+0x1560], R20 ;  /* 0x0015601401007387 */ /* 0x000fe80000100a00 */
[----:B------:R0:W-:Y:S04]  /*72b80*/  STL.64 [R1+0x1568], R22 ;  /* 0x0015681601007387 */ /* 0x0001e80000100a00 */
[----:B0-----:R-:W2:Y:S01]  /*72b90*/  LDL.LU.64 R22, [R1+0xc920] ;  /* 0x00c9200001167983 */ /* 0x001ea20000300a00 */
[----:B----4-:R-:W-:Y:S01]  /*72ba0*/  HMMA.16816.F32 R8, R12, R24, R8 ;  /* 0x000000180c08723c */ /* 0x010fe20000001808 */
[----:B------:R-:W-:-:S02]  /*72bb0*/  IMAD.MOV.U32 R2, RZ, RZ, R24 ;  /* 0x000000ffff027224 */ /* 0x000fc400078e0018 */
[----:B------:R-:W-:-:S05]  /*72bc0*/  IMAD.MOV.U32 R3, RZ, RZ, R25 ;  /* 0x000000ffff037224 */ /* 0x000fca00078e0019 */
[C---:B---3--:R-:W-:Y:S08]  /*72bd0*/  HMMA.16816.F32 R4, R12.reuse, R26, R4 ;  /* 0x0000001a0c04723c */ /* 0x048ff00000001804 */
[----:B--2---:R-:W-:-:S15]  /*72be0*/  HMMA.16816.F32 R16, R12, R22, R16 ;  /* 0x000000160c10723c */ /* 0x004fde0000001810 */
[----:B------:R-:W-:-:S04]  /*72bf0*/  NOP ;  /* 0x0000000000007918 */ /* 0x000fc80000000000 */
[----:B------:R-:W-:Y:S04]  /*72c00*/  STL.64 [R1+0x1550], R16 ;  /* 0x0015501001007387 */ /* 0x000fe80000100a00 */
[----:B------:R-:W-:Y:S04]  /*72c10*/  STL.64 [R1+0x1558], R18 ;  /* 0x0015581201007387 */ /* 0x000fe80000100a00 */
[----:B------:R-:W-:Y:S04]  /*72c20*/  STL.64 [R1+0x1540], R8 ;  /* 0x0015400801007387 */ /* 0x000fe80000100a00 */
[----:B------:R-:W-:Y:S04]  /*72c30*/  STL.64 [R1+0x1548], R10 ;  /* 0x0015480a01007387 */ /* 0x000fe80000100a00 */
[----:B------:R-:W2:Y:S04]  /*72c40*/  LDL.LU.64 R24, [R1+0x8f0] ;  /* 0x0008f00001187983 */ /* 0x000ea80000300a00 */
[----:B------:R-:W3:Y:S04]  /*72c50*/  LDL.LU.64 R26, [R1+0x8f8] ;  /* 0x0008f800011a7983 */ /* 0x000ee80000300a00 */
[----:B------:R-:W-:Y:S04]  /*72c60*/  STL.64 [R1+0x1530], R4 ;  /* 0x0015300401007387 */ /* 0x000fe80000100a00 */
[----:B------:R-:W-:Y:S04]  /*72c70*/  STL.64 [R1+0x1538], R6 ;  /* 0x0015380601007387 */ /* 0x000fe80000100a00 */
[----:B---3--:R0:W-:Y:S04]  /*72c80*/  STL.64 [R1+0xc840], R26 ;  /* 0x00c8401a01007387 */ /* 0x0081e80000100a00 */
[----:B0-----:R-:W3:Y:S01]  /*72c90*/  LDL R26, [R1] ;  /* 0x00000000011a7983 */ /* 0x001ee20000100800 */
[----:B------:R-:W-:-:S03]  /*72ca0*/  IMAD.MOV.U32 R27, RZ, RZ, R0 ;  /* 0x000000ffff1b7224 */ /* 0x000fc600078e0000 */
[----:B------:R-:W4:Y:S04]  /*72cb0*/  LDL.LU R0, [R1+0xc918] ;  /* 0x00c9180001007983 */ /* 0x000f280000300800 */
[----:B--2---:R0:W-:Y:S04]  /*72cc0*/  STL.64 [R1+0xc838], R24 ;  /* 0x00c8381801007387 */ /* 0x0041e80000100a00 */
[----:B0-----:R-:W2:Y:S04]  /*72cd0*/  LDL R24, [R1+0x8] ;  /* 0x0000080001187983 */ /* 0x001ea80000100800 */
[----:B------:R-:W2:Y:S04]  /*72ce0*/  LDL R25, [R1+0xc] ;  /* 0x00000c0001197983 */ /* 0x000ea80000100800 */
[----:B---3--:R0:W-:Y:S04]  /*72cf0*/  STL.64 [R1+0xc858], R26 ;  /* 0x00c8581a01007387 */ /* 0x0081e80000100a00 */
[----:B------:R-:W3:Y:S01]  /*72d00*/  LDL R6, [R1+0x20] ;  /* 0x0000200001067983 */ /* 0x000ee20000100800 */
[----:B----4-:R-:W-:-:S03]  /*72d10*/  IMAD.MOV.U32 R7, RZ, RZ, R0 ;  /* 0x000000ffff077224 */ /* 0x010fc600078e0000 */
[----:B0-----:R-:W4:Y:S04]  /*72d20*/  LDL R26, [R1+0x10] ;  /* 0x00001000011a7983 */ /* 0x001f280000100800 */
[----:B------:R-:W4:Y:S04]  /*72d30*/  LDL R27, [R1+0x14] ;  /* 0x00001400011b7983 */ /* 0x000f280000100800 */
[----:B------:R-:W4:Y:S04]  /*72d40*/  LDL.LU R0, [R1+0xc914] ;  /* 0x00c9140001007983 */ /* 0x000f280000300800 */
[----:B---3--:R0:W-:Y:S04]  /*72d50*/  STL.64 [R1+0xc8a8], R6 ;  /* 0x00c8a80601007387 */ /* 0x0081e80000100a00 */
[----:B--2---:R1:W-:Y:S04]  /*72d60*/  STL.64 [R1+0xc870], R24 ;  /* 0x00c8701801007387 */ /* 0x0043e80000100a00 */
[----:B------:R-:W2:Y:S04]  /*72d70*/  LDL R4, [R1+0x28] ;  /* 0x0000280001047983 */ /* 0x000ea80000100800 */
[----:B------:R-:W2:Y:S04]  /*72d80*/  LDL R5, [R1+0x2c] ;  /* 0x00002c0001057983 */ /* 0x000ea80000100800 */
[----:B0-----:R-:W3:Y:S01]  /*72d90*/  LDL R6, [R1+0x30] ;  /* 0x0000300001067983 */ /* 0x001ee20000100800 */
[----:B----4-:R-:W-:-:S03]  /*72da0*/  IMAD.MOV.U32 R7, RZ, RZ, R0 ;  /* 0x000000ffff077224 */ /* 0x010fc600078e0000 */
[----:B-1----:R-:W4:Y:S04]  /*72db0*/  LDL R24, [R1+0x18] ;  /* 0x0000180001187983 */ /* 0x002f280000100800 */
[----:B------:R-:W4:Y:S04]  /*72dc0*/  LDL R25, [R1+0x1c] ;  /* 0x00001c0001197983 */ /* 0x000f280000100800 */
[----:B------:R-:W3:Y:S04]  /*72dd0*/  LDL.LU R0, [R1+0xc910] ;  /* 0x00c9100001007983 */ /* 0x000ee80000300800 */
[----:B--2---:R0:W-:Y:S04]  /*72de0*/  STL.64 [R1+0xc8c0], R4 ;  /* 0x00c8c00401007387 */ /* 0x0041e80000100a00 */
[----:B0-----:R-:W2:Y:S04]  /*72df0*/  LDL R4, [R1+0x38] ;  /* 0x0000380001047983 */ /* 0x001ea80000100800 */
[----:B------:R-:W2:Y:S04]  /*72e00*/  LDL R5, [R1+0x3c] ;  /* 0x00003c0001057983 */ /* 0x000ea80000100800 */
[----:B---3--:R0:W-:Y:S04]  /*72e10*/  STL.64 [R1+0xc8d8], R6 ;  /* 0x00c8d80601007387 */ /* 0x0081e80000100a00 */
[----:B------:R-:W3:Y:S04]  /*72e20*/  LDL R10, [R1+0x48] ;  /* 0x00004800010a7983 */ /* 0x000ee80000100800 */
[----:B0-----:R-:W3:Y:S04]  /*72e30*/  LDL R6, [R1+0x40] ;  /* 0x0000400001067983 */ /* 0x001ee80000100800 */
[----:B------:R-:W3:Y:S04]  /*72e40*/  LDL R7, [R1+0x44] ;  /* 0x0000440001077983 */ /* 0x000ee80000100800 */
[----:B--2---:R0:W-:Y:S04]  /*72e50*/  STL.64 [R1+0xc8f0], R4 ;  /* 0x00c8f00401007387 */ /* 0x0041e80000100a00 */
[----:B---3--:R1:W-:Y:S04]  /*72e60*/  STL.64 [R1+0xc908], R6 ;  /* 0x00c9080601007387 */ /* 0x0083e80000100a00 */
[----:B0-----:R-:W2:Y:S04]  /*72e70*/  LDL.LU.64 R4, [R1+0x990] ;  /* 0x0009900001047983 */ /* 0x001ea80000300a00 */
[----:B-1----:R-:W2:Y:S04]  /*72e80*/  LDL.LU.64 R6, [R1+0x998] ;  /* 0x0009980001067983 */ /* 0x002ea80000300a00 */
[----:B------:R-:W-:Y:S04]  /*72e90*/  STL.64 [R1+0xc888], R26 ;  /* 0x00c8881a01007387 */ /* 0x000fe80000100a00 */
[----:B----4-:R0:W-:Y:S04]  /*72ea0*/  STL.64 [R1+0xc8a0], R24 ;  /* 0x00c8a01801007387 */ /* 0x0101e80000100a00 */
        /* <DEDUP_REMOVED lines=32> */
[----:B------:R-:W-:-:S07]  /*730b0*/  IMAD.MOV.U32 R11, RZ, RZ, R0 ;  /* 0x000000ffff0b7224 */ /* 0x000fce00078e0000 */
[C---:B------:R-:W-:Y:S01]  /*730c0*/  HMMA.16816.F32 R8, R12.reuse, R10, R4 ;  /* 0x0000000a0c08723c */ /* 0x040fe20000001804 */
[----:B----4-:R-:W-:Y:S04]  /*730d0*/  STL.64 [R1+0xc898], R18 ;  /* 0x00c8981201007387 */ /* 0x010fe80000100a00 */
[----:B--2---:R0:W-:Y:S04]  /*730e0*/  STL.64 [R1+0xc890], R16 ;  /* 0x00c8901001007387 */ /* 0x0041e80000100a00 */
[----:B0-----:R-:W2:Y:S04]  /*730f0*/  LDL.LU.64 R16, [R1+0x930] ;  /* 0x0009300001107983 */ /* 0x001ea80000300a00 */
[----:B------:R-:W2:Y:S04]  /*73100*/  LDL.LU.64 R18, [R1+0x938] ;  /* 0x0009380001127983 */ /* 0x000ea80000300a00 */
[----:B------:R-:W4:Y:S04]  /*73110*/  LDL.LU.64 R20, [R1+0x8d0] ;  /* 0x0008d00001147983 */ /* 0x000f280000300a00 */
[----:B------:R-:W4:Y:S04]  /*73120*/  LDL.LU.64 R22, [R1+0x8d8] ;  /* 0x0008d80001167983 */ /* 0x000f280000300a00 */
[----:B------:R-:W3:Y:S04]  /*73130*/  LDL.LU.64 R6, [R1+0xc908] ;  /* 0x00c9080001067983 */ /* 0x000ee80000300a00 */
[----:B------:R0:W-:Y:S04]  /*73140*/  STL.64 [R1+0x1520], R8 ;  /* 0x0015200801007387 */ /* 0x0001e80000100a00 */
[----:B------:R1:W-:Y:S04]  /*73150*/  STL.64 [R1+0x1528], R10 ;  /* 0x0015280a01007387 */ /* 0x0003e80000100a00 */
[----:B0-----:R-:W2:Y:S04]  /*73160*/  LDL.LU.64 R8, [R1+0x8c0] ;  /* 0x0008c00001087983 */ /* 0x001ea80000300a00 */
[----:B-1----:R-:W2:Y:S01]  /*73170*/  LDL.LU.64 R10, [R1+0x8c8] ;  /* 0x0008c800010a7983 */ /* 0x002ea20000300a00 */
[----:B---3--:R-:W-:Y:S03]  /*73180*/  HMMA.16816.F32 R4, R12, R6, R24 ;  /* 0x000000060c04723c */ /* 0x008fe60000001818 */
        /* <DEDUP_REMOVED lines=74> */
[----:B------:R-:W2:Y:S04]  /*73630*/  LDL.LU.64 R8, [R1+0x890] ;  /* 0x0008900001087983 */ /* 0x000ea80000300a00 */
[----:B------:R-:W2:-:S13]  /*73640*/  LDL.LU.64 R10, [R1+0x898] ;  /* 0x00089800010a7983 */ /* 0x000e9a0000300a00 */
[----:B------:R-:W-:Y:S04]  /*73650*/  STL.64 [R1+0x1450], R24 ;  /* 0x0014501801007387 */ /* 0x000fe80000100a00 */
[----:B------:R3:W-:Y:S02]  /*73660*/  STL.64 [R1+0x1458], R26 ;  /* 0x0014581a01007387 */ /* 0x0007e40000100a00 */
[C---:B---3--:R-:W-:Y:S02]  /*73670*/  HMMA.16816.F32 R24, R12.reuse, R20, R4 ;  /* 0x000000140c18723c */ /* 0x048fe40000001804 */
[----:B--2---:R-:W-:Y:S04]  /*73680*/  STL.64 [R1+0xc800], R10 ;  /* 0x00c8000a01007387 */ /* 0x004fe80000100a00 */
[----:B------:R0:W-:Y:S04]  /*73690*/  STL.64 [R1+0xc7f8], R8 ;  /* 0x00c7f80801007387 */ /* 0x0001e80000100a00 */
[----:B0-----:R-:W2:Y:S04]  /*736a0*/  LDL.LU.64 R8, [R1+0x8a0] ;  /* 0x0008a00001087983 */ /* 0x001ea80000300a00 */
[----:B------:R-:W2:Y:S04]  /*736b0*/  LDL.LU.64 R10, [R1+0x8a8] ;  /* 0x0008a800010a7983 */ /* 0x000ea80000300a00 */
[----:B------:R-:W3:Y:S04]  /*736c0*/  LDL.LU.64 R4, [R1+0x870] ;  /* 0x0008700001047983 */ /* 0x000ee80000300a00 */
[----:B------:R-:W3:Y:S04]  /*736d0*/  LDL.LU.64 R6, [R1+0x878] ;  /* 0x0008780001067983 */ /* 0x000ee80000300a00 */
[----:B------:R-:W-:Y:S04]  /*736e0*/  STL.64 [R1+0x1440], R24 ;  /* 0x0014401801007387 */ /* 0x000fe80000100a00 */
[----:B------:R-:W-:Y:S01]  /*736f0*/  STL.64 [R1+0x1448], R26 ;  /* 0x0014481a01007387 */ /* 0x000fe20000100a00 */
[C---:B--2---:R-:W-:Y:S03]  /*73700*/  HMMA.16816.F32 R8, R12.reuse, R18, R8 ;  /* 0x000000120c08723c */ /* 0x044fe60000001808 */
[----:B---3--:R-:W-:Y:S04]  /*73710*/  STL.64 [R1+0xc7e0], R6 ;  /* 0x00c7e00601007387 */ /* 0x008fe80000100a00 */
[----:B------:R0:W-:Y:S04]  /*73720*/  STL.64 [R1+0xc7d8], R4 ;  /* 0x00c7d80401007387 */ /* 0x0001e80000100a00 */
[----:B0-----:R-:W2:Y:S04]  /*73730*/  LDL.LU.64 R4, [R1+0x880] ;  /* 0x0008800001047983 */ /* 0x001ea80000300a00 */
[----:B------:R-:W2:Y:S04]  /*73740*/  LDL.LU.64 R6, [R1+0x888] ;  /* 0x0008880001067983 */ /* 0x000ea80000300a00 */
[----:B------:R-:W3:Y:S04]  /*73750*/  LDL.LU R24, [R1+0x31ac] ;  /* 0x0031ac0001187983 */ /* 0x000ee80000300800 */
[----:B------:R-:W3:Y:S04]  /*73760*/  LDL.LU R25, [R1+0x31a8] ;  /* 0x0031a80001197983 */ /* 0x000ee80000300800 */
[----:B------:R0:W-:Y:S04]  /*73770*/  STL.64 [R1+0xc688], R22 ;  /* 0x00c6881601007387 */ /* 0x0001e80000100a00 */
[----:B0-----:R-:W2:Y:S04]  /*73780*/  LDL.LU R22, [R1+0x31a4] ;  /* 0x0031a40001167983 */ /* 0x001ea80000300800 */
[----:B------:R-:W2:Y:S04]  /*73790*/  LDL.LU R23, [R1+0x31a0] ;  /* 0x0031a00001177983 */ /* 0x000ea80000300800 */
[----:B------:R0:W-:Y:S04]  /*737a0*/  STL.64 [R1+0xc680], R20 ;  /* 0x00c6801401007387 */ /* 0x0001e80000100a00 */
[----:B0-----:R-:W2:Y:S04]  /*737b0*/  LDL.LU R20, [R1+0x319c] ;  /* 0x00319c0001147983 */ /* 0x001ea80000300800 */
[----:B------:R-:W2:Y:S04]  /*737c0*/  LDL.LU R21, [R1+0x3198] ;  /* 0x0031980001157983 */ /* 0x000ea80000300800 */
        /* <DEDUP_REMOVED lines=10> */
[----:B------:R-:W3:Y:S04]  /*73870*/  LDL.LU R26, [R1+0x31b4] ;  /* 0x0031b400011a7983 */ /* 0x000ee80000300800 */
[----:B------:R-:W3:Y:S04]  /*73880*/  LDL.LU R27, [R1+0x31b0] ;  /* 0x0031b000011b7983 */ /* 0x000ee80000300800 */
        /* <DEDUP_REMOVED lines=15> */
[----:B------:R-:W3:Y:S04]  /*73980*/  LDL.LU.64 R4, [R1+0xc7c8] ;  /* 0x00c7c80001047983 */ /* 0x000ee80000300a00 */
[----:B------:R-:W-:Y:S04]  /*73990*/  STL.64 [R1+0xc668], R10 ;  /* 0x00c6680a01007387 */ /* 0x000fe80000100a00 */
[----:B------:R0:W-:Y:S04]  /*739a0*/  STL.64 [R1+0xc660], R8 ;  /* 0x00c6600801007387 */ /* 0x0001e80000100a00 */
[----:B0-----:R-:W2:Y:S04]  /*739b0*/  LDL.LU.64 R8, [R1+0x860] ;  /* 0x0008600001087983 */ /* 0x001ea80000300a00 */
[----:B------:R-:W2:Y:S01]  /*739c0*/  LDL.LU.64 R10, [R1+0x868] ;  /* 0x00086800010a7983 */ /* 0x000ea20000300a00 */
[C---:B---3--:R-:W-:Y:S08]  /*739d0*/  HMMA.16816.F32 R16, R12.reuse, R4, R16 ;  /* 0x000000040c10723c */ /* 0x048ff00000001810 */
[----:B--2---:R-:W-:-:S15]  /*739e0*/  HMMA.16816.F32 R8, R12, R6, R8 ;  /* 0x000000060c08723c */ /* 0x004fde0000001808 */
[----:B------:R-:W-:-:S04]  /*739f0*/  NOP ;  /* 0x0000000000007918 */ /* 0x000fc80000000000 */
[----:B------:R-:W-:Y:S01]  /*73a00*/  IMAD.MOV.U32 R0, RZ, RZ, R11 ;  /* 0x000000ffff007224 */ /* 0x000fe200078e000b */
[----:B------:R-:W-:Y:S04]  /*73a10*/  STL.64 [R1+0x13f0], R8 ;  /* 0x0013f00801007387 */ /* 0x000fe80000100a00 */
[----:B------:R0:W-:Y:S04]  /*73a20*/  STL [R1+0x13f8], R10 ;  /* 0x0013f80a01007387 */ /* 0x0001e80000100800 */
[----:B------:R-:W-:Y:S01]  /*73a30*/  STL [R1+0xa5a0], R0 ;  /* 0x00a5a00001007387 */ /* 0x000fe20000100800 */
[----:B------:R-:W-:-:S02]  /*73a40*/  IMAD.MOV.U32 R11, RZ, RZ, R3 ;  /* 0x000000ffff0b7224 */ /* 0x000fc400078e0003 */
[----:B0-----:R-:W-:Y:S02]  /*73a50*/  IMAD.MOV.U32 R10, RZ, RZ, R2 ;  /* 0x000000ffff0a7224 */ /* 0x001fe400078e0002 */
[----:B------:R-:W2:Y:S04]  /*73a60*/  LDL.LU R2, [R1+0xc7c4] ;  /* 0x00c7c40001027983 */ /* 0x000ea80000300800 */
[----:B------:R0:W-:Y:S04]  /*73a70*/  STL.64 [R1+0x13e0], R16 ;  /* 0x0013e01001007387 */ /* 0x0001e80000100a00 */
[----:B------:R-:W-:Y:S04]  /*73a80*/  STL.64 [R1+0x13e8], R18 ;  /* 0x0013e81201007387 */ /* 0x000fe80000100a00 */
[----:B------:R-:W2:Y:S04]  /*73a90*/  LDL.LU R3, [R1+0xc7c0] ;  /* 0x00c7c00001037983 */ /* 0x000ea80000300800 */
[----:B0-----:R-:W3:Y:S04]  /*73aa0*/  LDL R16, [R1+0x60] ;  /* 0x0000600001107983 */ /* 0x001ee80000100800 */
[----:B------:R-:W3:Y:S04]  /*73ab0*/  LDL R17, [R1+0x64] ;  /* 0x0000640001117983 */ /* 0x000ee80000100800 */
[----:B---3--:R0:W-:Y:S04]  /*73ac0*/  STL.64 [R1+0xc768], R16 ;  /* 0x00c7681001007387 */ /* 0x0081e80000100a00 */
[----:B0-----:R-:W2:Y:S04]  /*73ad0*/  LDL.LU.64 R16, [R1+0x640] ;  /* 0x0006400001107983 */ /* 0x001ea80000300a00 */
[----:B------:R-:W2:Y:S04]  /*73ae0*/  LDL.LU.64 R18, [R1+0x648] ;  /* 0x0006480001127983 */ /* 0x000ea80000300a00 */
[----:B------:R-:W-:Y:S04]  /*73af0*/  STL.64 [R1+0xc740], R10 ;  /* 0x00c7400a01007387 */ /* 0x000fe80000100a00 */
[----:B------:R-:W-:Y:S04]  /*73b00*/  STL.64 [R1+0xc648], R6 ;  /* 0x00c6480601007387 */ /* 0x000fe80000100a00 */
[----:B------:R-:W-:Y:S01]  /*73b10*/  STL.64 [R1+0xc640], R4 ;  /* 0x00c6400401007387 */ /* 0x000fe20000100a00 */
[----:B--2---:R-:W-:-:S15]  /*73b20*/  HMMA.16816.F32 R12, R12, R2, R16 ;  /* 0x000000020c0c723c */ /* 0x004fde0000001810 */
[----:B------:R-:W-:-:S04]  /*73b30*/  NOP ;  /* 0x0000000000007918 */ /* 0x000fc80000000000 */
[----:B------:R-:W-:Y:S01]  /*73b40*/  IMAD.MOV.U32 R0, RZ, RZ, R14 ;  /* 0x000000ffff007224 */ /* 0x000fe200078e000e */
[----:B------:R-:W-:Y:S04]  /*73b50*/  STL.64 [R1+0x13d0], R12 ;  /* 0x0013d00c01007387 */ /* 0x000fe80000100a00 */
[----:B------:R0:W-:Y:S04]  /*73b60*/  STL [R1+0x13dc], R15 ;  /* 0x0013dc0f01007387 */ /* 0x0001e80000100800 */
[----:B------:R-:W-:Y:S04]  /*73b70*/  STL [R1+0xa790], R0 ;  /* 0x00a7900001007387 */ /* 0x000fe80000100800 */
[----:B------:R-:W2:Y:S04]  /*73b80*/  LDL R18, [R1+0x70] ;  /* 0x0000700001127983 */ /* 0x000ea80000100800 */
[----:B------:R-:W2:Y:S04]  /*73b90*/  LDL R19, [R1+0x74] ;  /* 0x0000740001137983 */ /* 0x000ea80000100800 */
[----:B--2---:R1:W-:Y:S04]  /*73ba0*/  STL.64 [R1+0xc778], R18 ;  /* 0x00c7781201007387 */ /* 0x0043e80000100a00 */
[----:B------:R-:W2:Y:S04]  /*73bb0*/  LDL R16, [R1+0x78] ;  /* 0x0000780001107983 */ /* 0x000ea80000100800 */
[----:B------:R-:W2:Y:S01]  /*73bc0*/  LDL R17, [R1+0x7c] ;  /* 0x00007c0001117983 */ /* 0x000ea20000100800 */
[----:B0-----:R-:W-:-:S02]  /*73bd0*/  IMAD R15, R27, 0x100, R26 ;  /* 0x000001001b0f7824 */ /* 0x001fc400078e021a */
[----:B------:R-:W-:Y:S01]  /*73be0*/  IMAD R14, R25, 0x100, R24 ;  /* 0x00000100190e7824 */ /* 0x000fe200078e0218 */
[----:B--2---:R-:W-:Y:S04]  /*73bf0*/  STL.64 [R1+0xc790], R16 ;  /* 0x00c7901001007387 */ /* 0x004fe80000100a00 */
[----:B------:R-:W2:Y:S04]  /*73c00*/  LDL R26, [R1+0x88] ;  /* 0x00008800011a7983 */ /* 0x000ea80000100800 */
[----:B------:R-:W2:Y:S04]  /*73c10*/  LDL R27, [R1+0x8c] ;  /* 0x00008c00011b7983 */ /* 0x000ea80000100800 */
[----:B------:R-:W3:Y:S04]  /*73c20*/  LDL R24, [R1+0x90] ;  /* 0x0000900001187983 */ /* 0x000ee80000100800 */
[----:B------:R-:W3:Y:S04]  /*73c30*/  LDL R25, [R1+0x94] ;  /* 0x0000940001197983 */ /* 0x000ee80000100800 */
[----:B-1----:R-:W4:Y:S04]  /*73c40*/  LDL R18, [R1+0x80] ;  /* 0x0000800001127983 */ /* 0x002f280000100800 */
[----:B------:R-:W4:Y:S01]  /*73c50*/  LDL R19, [R1+0x84] ;  /* 0x0000840001137983 */ /* 0x000f220000100800 */
[----:B------:R-:W-:-:S03]  /*73c60*/  IMAD R13, R23, 0x100, R22 ;  /* 0x00000100170d7824 */ /* 0x000fc600078e0216 */
[----:B------:R-:W4:Y:S04]  /*73c70*/  LDL R22, [R1+0x98] ;  /* 0x0000980001167983 */ /* 0x000f280000100800 */
[----:B------:R-:W4:Y:S04]  /*73c80*/  LDL R23, [R1+0x9c] ;  /* 0x00009c0001177983 */ /* 0x000f280000100800 */
[----:B--2---:R-:W-:Y:S04]  /*73c90*/  STL.64 [R1+0xc7b8], R26 ;  /* 0x00c7b81a01007387 */ /* 0x004fe80000100a00 */
[----:B---3--:R0:W-:Y:S04]  /*73ca0*/  STL.64 [R1+0xc7b0], R24 ;  /* 0x00c7b01801007387 */ /* 0x0081e80000100a00 */
[----:B0-----:R-:W2:Y:S04]  /*73cb0*/  LDL.LU.64 R24, [R1+0x840] ;  /* 0x0008400001187983 */ /* 0x001ea80000300a00 */
[----:B------:R-:W2:Y:S04]  /*73cc0*/  LDL.LU.64 R26, [R1+0x848] ;  /* 0x00084800011a7983 */ /* 0x000ea80000300a00 */
[----:B----4-:R-:W-:Y:S04]  /*73cd0*/  STL.64 [R1+0xc7a8], R18 ;  /* 0x00c7a81201007387 */ /* 0x010fe80000100a00 */
[----:B------:R-:W3:Y:S04]  /*73ce0*/  LDL.LU.64 R8, [R1+0x7d0] ;  /* 0x0007d00001087983 */ /* 0x000ee80000300a00 */
[----:B------:R-:W4:Y:S04]  /*73cf0*/  LDL.LU.64 R10, [R1+0x7d8] ;  /* 0x0007d800010a7983 */ /* 0x000f280000300a00 */
[----:B----4-:R0:W-:Y:S04]  /*73d00*/  STL.64 [R1+0xc750], R10 ;  /* 0x00c7500a01007387 */ /* 0x0101e80000100a00 */
[----:B0-----:R-:W4:Y:S04]  /*73d10*/  LDL R10, [R1+0x68] ;  /* 0x00006800010a7983 */ /* 0x001f280000100800 */
[----:B------:R-:W4:Y:S04]  /*73d20*/  LDL R11, [R1+0x6c] ;  /* 0x00006c00010b7983 */ /* 0x000f280000100800 */
[----:B------:R-:W2:Y:S04]  /*73d30*/  LDL.LU.64 R4, [R1+0x830] ;  /* 0x0008300001047983 */ /* 0x000ea80000300a00 */
[----:B------:R-:W2:Y:S04]  /*73d40*/  LDL.LU.64 R6, [R1+0x838] ;  /* 0x0008380001067983 */ /* 0x000ea80000300a00 */
[----:B------:R-:W2:Y:S04]  /*73d50*/  LDL.LU.64 R16, [R1+0x820] ;  /* 0x0008200001107983 */ /* 0x000ea80000300a00 */
[----:B------:R-:W2:Y:S04]  /*73d60*/  LDL.LU.64 R18, [R1+0x828] ;  /* 0x0008280001127983 */ /* 0x000ea80000300a00 */
[----:B---3--:R0:W-:Y:S04]  /*73d70*/  STL.64 [R1+0xc748], R8 ;  /* 0x00c7480801007387 */ /* 0x0081e80000100a00 */
[----:B----4-:R1:W-:Y:S04]  /*73d80*/  STL.64 [R1+0xc770], R10 ;  /* 0x00c7700a01007387 */ /* 0x0103e80000100a00 */
[----:B0-----:R-:W3:Y:S04]  /*73d90*/  LDL.LU.64 R8, [R1+0x7f0] ;  /* 0x0007f00001087983 */ /* 0x001ee80000300a00 */
[----:B-1----:R-:W4:Y:S01]  /*73da0*/  LDL.LU.64 R10, [R1+0x7f8] ;  /* 0x0007f800010a7983 */ /* 0x002f220000300a00 */
[----:B------:R-:W-:Y:S01]  /*73db0*/  IMAD R12, R21, 0x100, R20 ;  /* 0x00000100150c7824 */ /* 0x000fe200078e0214 */
[----:B------:R-:W-:-:S02]  /*73dc0*/  F2FP.F16.E4M3.UNPACK_B R13, R13 ;  /* 0x0000000dff0d723e */ /* 0x000fc400020006ff */
[----:B------:R-:W-:Y:S02]  /*73dd0*/  F2FP.F16.E4M3.UNPACK_B R14, R14 ;  /* 0x0000000eff0e723e */ /* 0x000fe400020006ff */
[----:B------:R-:W-:Y:S02]  /*73de0*/  F2FP.F16.E4M3.UNPACK_B R15, R15 ;  /* 0x0000000fff0f723e */ /* 0x000fe400020006ff */
[----:B------:R-:W-:Y:S01]  /*73df0*/  F2FP.F16.E4M3.UNPACK_B R12, R12 ;  /* 0x0000000cff0c723e */ /* 0x000fe200020006ff */
[----:B----4-:R-:W-:Y:S04]  /*73e00*/  STL.64 [R1+0xc788], R10 ;  /* 0x00c7880a01007387 */ /* 0x010fe80000100a00 */
[----:B---3--:R0:W-:Y:S04]  /*73e10*/  STL.64 [R1+0xc780], R8 ;  /* 0x00c7800801007387 */ /* 0x0081e80000100a00 */
[----:B0-----:R-:W3:Y:S04]  /*73e20*/  LDL.LU.64 R8, [R1+0x800] ;  /* 0x0008000001087983 */ /* 0x001ee80000300a00 */
[----:B------:R-:W4:Y:S01]  /*73e30*/  LDL.LU.64 R10, [R1+0x808] ;  /* 0x00080800010a7983 */ /* 0x000f220000300a00 */
[C---:B--2---:R-:W-:Y:S03]  /*73e40*/  HMMA.16816.F32 R24, R12.reuse, R22, R24 ;  /* 0x000000160c18723c */ /* 0x044fe60000001818 */
[----:B----4-:R-:W-:Y:S04]  /*73e50*/  STL.64 [R1+0xc7a0], R10 ;  /* 0x00c7a00a01007387 */ /* 0x010fe80000100a00 */
[----:B---3--:R0:W-:Y:S04]  /*73e60*/  STL.64 [R1+0xc798], R8 ;  /* 0x00c7980801007387 */ /* 0x0081e80000100a00 */
[----:B0-----:R-:W2:Y:S04]  /*73e70*/  LDL.LU.64 R8, [R1+0x810] ;  /* 0x0008100001087983 */ /* 0x001ea80000300a00 */
[----:B------:R-:W2:Y:S04]  /*73e80*/  LDL.LU.64 R10, [R1+0x818] ;  /* 0x00081800010a7983 */ /* 0x000ea80000300a00 */
[----:B------:R-:W3:Y:S04]  /*73e90*/  LDL.64 R20, [R1+0x50] ;  /* 0x0000500001147983 */ /* 0x000ee80000100a00 */
[----:B------:R-:W-:Y:S04]  /*73ea0*/  STL.64 [R1+0x13c0], R24 ;  /* 0x0013c01801007387 */ /* 0x000fe80000100a00 */
[----:B------:R0:W-:Y:S04]  /*73eb0*/  STL.64 [R1+0x13c8], R26 ;  /* 0x0013c81a01007387 */ /* 0x0001e80000100a00 */
[----:B0-----:R-:W4:Y:S04]  /*73ec0*/  LDL.LU.64 R26, [R1+0xc7b8] ;  /* 0x00c7b800011a7983 */ /* 0x001f280000300a00 */
[----:B------:R-:W2:Y:S02]  /*73ed0*/  LDL.LU.64 R24, [R1+0xc7b0] ;  /* 0x00c7b00001187983 */ /* 0x000ea40000300a00 */
[----:B--2---:R-:W-:-:S15]  /*73ee0*/  HMMA.16816.F32 R4, R12, R24, R4 ;  /* 0x000000180c04723c */ /* 0x004fde0000001804 */
[----:B------:R-:W-:-:S04]  /*73ef0*/  NOP ;  /* 0x0000000000007918 */ /* 0x000fc80000000000 */
[----:B------:R0:W-:Y:S04]  /*73f00*/  STL.64 [R1+0x13b0], R4 ;  /* 0x0013b00401007387 */ /* 0x0001e80000100a00 */
[----:B------:R1:W-:Y:S04]  /*73f10*/  STL.64 [R1+0x13b8], R6 ;  /* 0x0013b80601007387 */ /* 0x0003e80000100a00 */
[----:B0-----:R-:W2:Y:S04]  /*73f20*/  LDL.LU.64 R4, [R1+0x7c0] ;  /* 0x0007c00001047983 */ /* 0x001ea80000300a00 */
[----:B-1----:R-:W2:Y:S01]  /*73f30*/  LDL.LU.64 R6, [R1+0x7c8] ;  /* 0x0007c80001067983 */ /* 0x002ea20000300a00 */
[C---:B----4-:R-:W-:Y:S03]  /*73f40*/  HMMA.16816.F32 R16, R12.reuse, R26, R16 ;  /* 0x0000001a0c10723c */ /* 0x050fe60000001810 */
[----:B--2---:R-:W-:Y:S04]  /*73f50*/  STL.64 [R1+0xc760], R6 ;  /* 0x00c7600601007387 */ /* 0x004fe80000100a00 */
[----:B------:R0:W-:Y:S04]  /*73f60*/  STL.64 [R1+0xc758], R4 ;  /* 0x00c7580401007387 */ /* 0x0001e80000100a00 */
[----:B0-----:R-:W2:Y:S04]  /*73f70*/  LDL.LU.64 R4, [R1+0x7e0] ;  /* 0x0007e00001047983 */ /* 0x001ea80000300a00 */
[----:B------:R-:W2:Y:S04]  /*73f80*/  LDL.LU.64 R6, [R1+0x7e8] ;  /* 0x0007e80001067983 */ /* 0x000ea80000300a00 */
[----:B------:R-:W4:Y:S04]  /*73f90*/  LDL.64 R24, [R1+0x40] ;  /* 0x0000400001187983 */ /* 0x000f280000100a00 */
[----:B------:R-:W-:Y:S04]  /*73fa0*/  STL.64 [R1+0x13a0], R16 ;  /* 0x0013a01001007387 */ /* 0x000fe80000100a00 */
[----:B------:R0:W-:Y:S04]  /*73fb0*/  STL.64 [R1+0x13a8], R18 ;  /* 0x0013a81201007387 */ /* 0x0001e80000100a00 */
[----:B0-----:R-:W2:Y:S04]  /*73fc0*/  LDL.LU.64 R18, [R1+0xc7a8] ;  /* 0x00c7a80001127983 */ /* 0x001ea80000300a00 */
[----:B------:R-:W3:Y:S04]  /*73fd0*/  LDL R22, [R1+0x48] ;  /* 0x0000480001167983 */ /* 0x000ee80000100800 */
[----:B------:R-:W3:Y:S04]  /*73fe0*/  LDL R23, [R1+0x4c] ;  /* 0x00004c0001177983 */ /* 0x000ee80000100800 */
[----:B------:R-:W3:Y:S04]  /*73ff0*/  LDL R26, [R1+0x38] ;  /* 0x00003800011a7983 */ /* 0x000ee80000100800 */
[----:B------:R-:W3:Y:S01]  /*74000*/  LDL R27, [R1+0x3c] ;  /* 0x00003c00011b7983 */ /* 0x000ee20000100800 */
        /* <DEDUP_REMOVED lines=18> */
[----:B-1----:R-:W3:Y:S04]  /*74130*/  LDL R18, [R1] ;  /* 0x0000000001127983 */ /* 0x002ee80000100800 */
[----:B------:R-:W3:Y:S01]  /*74140*/  LDL R19, [R1+0x4] ;  /* 0x0000040001137983 */ /* 0x000ee20000100800 */
[----:B--2---:R-:W-:Y:S03]  /*74150*/  HMMA.16816.F32 R8, R12, R10, R4 ;  /* 0x0000000a0c08723c */ /* 0x004fe60000001804 */
[----:B------:R-:W2:Y:S04]  /*74160*/  LDL.LU.64 R6, [R1+0xc760] ;  /* 0x00c7600001067983 */ /* 0x000ea80000300a00 */
[----:B------:R-:W2:-:S12]  /*74170*/  LDL.LU.64 R4, [R1+0xc758] ;  /* 0x00c7580001047983 */ /* 0x000e980000300a00 */
        /* <DEDUP_REMOVED lines=9> */
[----:B------:R-:W3:Y:S04]  /*74210*/  LDL.64 R16, [R1+0x8] ;  /* 0x0000080001107983 */ /* 0x000ee80000100a00 */
[----:B------:R-:W-:Y:S01]  /*74220*/  STL.64 [R1+0xc6d8], R18 ;  /* 0x00c6d81201007387 */ /* 0x000fe20000100a00 */
[C---:B--2---:R-:W-:Y:S03]  /*74230*/  HMMA.16816.F32 R4, R12.reuse, R10, R4 ;  /* 0x0000000a0c04723c */ /* 0x044fe60000001804 */
[----:B---3--:R0:W-:Y:S04]  /*74240*/  STL.64 [R1+0xc6d0], R16 ;  /* 0x00c6d01001007387 */ /* 0x0081e80000100a00 */
[----:B0-----:R-:W4:Y:S04]  /*74250*/  LDL.LU.64 R16, [R1+0x790] ;  /* 0x0007900001107983 */ /* 0x001f280000300a00 */
[----:B------:R-:W4:Y:S08]  /*74260*/  LDL.LU.64 R18, [R1+0x798] ;  /* 0x0007980001127983 */ /* 0x000f300000300a00 */
[----:B------:R0:W-:Y:S04]  /*74270*/  STL.64 [R1+0x1340], R4 ;  /* 0x0013400401007387 */ /* 0x0001e80000100a00 */
[----:B------:R1:W-:Y:S04]  /*74280*/  STL.64 [R1+0x1348], R6 ;  /* 0x0013480601007387 */ /* 0x0003e80000100a00 */
[----:B0-----:R-:W2:Y:S04]  /*74290*/  LDL.64 R4, [R1+0x18] ;  /* 0x0000180001047983 */ /* 0x001ea80000100a00 */
[----:B-1----:R-:W3:Y:S04]  /*742a0*/  LDL R6, [R1+0x10] ;  /* 0x0000100001067983 */ /* 0x002ee80000100800 */
[----:B------:R-:W3:Y:S04]  /*742b0*/  LDL R7, [R1+0x14] ;  /* 0x0000140001077983 */ /* 0x000ee80000100800 */
[----:B------:R-:W2:Y:S04]  /*742c0*/  LDL.LU.64 R8, [R1+0x780] ;  /* 0x0007800001087983 */ /* 0x000ea80000300a00 */
[----:B------:R-:W4:Y:S04]  /*742d0*/  LDL.LU.64 R10, [R1+0x788] ;  /* 0x00078800010a7983 */ /* 0x000f280000300a00 */
[----:B---3--:R-:W-:Y:S04]  /*742e0*/  STL.64 [R1+0xc6f8], R6 ;  /* 0x00c6f80601007387 */ /* 0x008fe80000100a00 */
[----:B--2---:R0:W-:Y:S04]  /*742f0*/  STL.64 [R1+0xc6f0], R4 ;  /* 0x00c6f00401007387 */ /* 0x0041e80000100a00 */
[----:B0-----:R-:W2:Y:S04]  /*74300*/  LDL.LU.64 R4, [R1+0x7b0] ;  /* 0x0007b00001047983 */ /* 0x001ea80000300a00 */
[----:B------:R-:W2:Y:S02]  /*74310*/  LDL.LU.64 R6, [R1+0x7b8] ;  /* 0x0007b80001067983 */ /* 0x000ea40000300a00 */
[----:B--2---:R-:W-:-:S15]  /*74320*/  HMMA.16816.F32 R4, R12, R20, R4 ;  /* 0x000000140c04723c */ /* 0x004fde0000001804 */
[----:B------:R-:W-:-:S04]  /*74330*/  NOP ;  /* 0x0000000000007918 */ /* 0x000fc80000000000 */
[----:B------:R0:W-:Y:S04]  /*74340*/  STL.64 [R1+0x1330], R4 ;  /* 0x0013300401007387 */ /* 0x0001e80000100a00 */
[----:B------:R1:W-:Y:S04]  /*74350*/  STL.64 [R1+0x1338], R6 ;  /* 0x0013380601007387 */ /* 0x0003e80000100a00 */
[----:B0-----:R-:W2:Y:S04]  /*74360*/  LDL.64 R4, [R1+0x28] ;  /* 0x0000280001047983 */ /* 0x001ea80000100a00 */
[----:B-1----:R-:W3:Y:S04]  /*74370*/  LDL R6, [R1+0x20] ;  /* 0x0000200001067983 */ /* 0x002ee80000100800 */
[----:B------:R-:W3:Y:S04]  /*74380*/  LDL R7, [R1+0x24] ;  /* 0x0000240001077983 */ /* 0x000ee80000100800 */
[----:B---3--:R-:W-:Y:S04]  /*74390*/  STL.64 [R1+0xc728], R6 ;  /* 0x00c7280601007387 */ /* 0x008fe80000100a00 */
[----:B--2---:R0:W-:Y:S04]  /*743a0*/  STL.64 [R1+0xc720], R4 ;  /* 0x00c7200401007387 */ /* 0x0041e80000100a00 */
[----:B0-----:R-:W2:Y:S04]  /*743b0*/  LDL.LU.64 R4, [R1+0x7a0] ;  /* 0x0007a00001047983 */ /* 0x001ea80000300a00 */
[----:B------:R-:W2:Y:S01]  /*743c0*/  LDL.LU.64 R6, [R1+0x7a8] ;  /* 0x0007a80001067983 */ /* 0x000ea20000300a00 */
[----:B----4-:R-:W-:Y:S01]  /*743d0*/  HMMA.16816.F32 R16, R12, R24, R16 ;  /* 0x000000180c10723c */ /* 0x010fe20000001810 */
[----:B------:R-:W-:-:S05]  /*743e0*/  IMAD.MOV.U32 R0, RZ, RZ, R21 ;  /* 0x000000ffff007224 */ /* 0x000fca00078e0015 */
[----:B------:R0:W-:Y:S02]  /*743f0*/  STL [R1+0xc5b8], R0 ;  /* 0x00c5b80001007387 */ /* 0x0001e40000100800 */
[----:B0-----:R-:W-:Y:S01]  /*74400*/  IMAD.MOV.U32 R0, RZ, RZ, R24 ;  /* 0x000000ffff007224 */ /* 0x001fe200078e0018 */
[----:B--2---:R-:W-:-:S15]  /*74410*/  HMMA.16816.F32 R4, R12, R22, R4 ;  /* 0x000000160c04723c */ /* 0x004fde0000001804 */
[----:B------:R-:W-:-:S04]  /*74420*/  NOP ;  /* 0x0000000000007918 */ /* 0x000fc80000000000 */
[----:B------:R-:W-:Y:S04]  /*74430*/  STL.64 [R1+0x1320], R4 ;  /* 0x0013200401007387 */ /* 0x000fe80000100a00 */
[----:B------:R0:W-:Y:S04]  /*74440*/  STL.64 [R1+0x1328], R6 ;  /* 0x0013280601007387 */ /* 0x0001e80000100a00 */
[----:B0-----:R-:W2:Y:S04]  /*74450*/  LDL R6, [R1+0x30] ;  /* 0x0000300001067983 */ /* 0x001ea80000100800 */
[----:B------:R0:W-:Y:S04]  /*74460*/  STL.64 [R1+0x1310], R16 ;  /* 0x0013101001007387 */ /* 0x0001e80000100a00 */
[----:B------:R1:W-:Y:S04]  /*74470*/  STL.64 [R1+0x1318], R18 ;  /* 0x0013181201007387 */ /* 0x0003e80000100a00 */
[----:B------:R-:W2:Y:S04]  /*74480*/  LDL R7, [R1+0x34] ;  /* 0x0000340001077983 */ /* 0x000ea80000100800 */
[----:B------:R-:W-:Y:S04]  /*74490*/  STL [R1+0xc5bc], R0 ;  /* 0x00c5bc0001007387 */ /* 0x000fe80000100800 */
[----:B0-----:R-:W3:Y:S04]  /*744a0*/  LDL.LU.64 R16, [R1+0x730] ;  /* 0x0007300001107983 */ /* 0x001ee80000300a00 */
[----:B-1----:R-:W4:Y:S01]  /*744b0*/  LDL.LU.64 R18, [R1+0x738] ;  /* 0x0007380001127983 */ /* 0x002f220000300a00 */
[----:B------:R-:W-:-:S15]  /*744c0*/  HMMA.16816.F32 R8, R12, R26, R8 ;  /* 0x0000001a0c08723c */ /* 0x000fde0000001808 */
[----:B------:R-:W-:-:S04]  /*744d0*/  NOP ;  /* 0x0000000000007918 */ /* 0x000fc80000000000 */
[----:B------:R-:W-:Y:S04]  /*744e0*/  STL.64 [R1+0x1300], R8 ;  /* 0x0013000801007387 */ /* 0x000fe80000100a00 */
[----:B------:R-:W-:Y:S04]  /*744f0*/  STL.64 [R1+0x1308], R10 ;  /* 0x0013080a01007387 */ /* 0x000fe80000100a00 */
        /* <DEDUP_REMOVED lines=65> */
[----:B0-----:R-:W3:Y:S04]  /*74910*/  LDL.LU.64 R4, [R1+0x6d0] ;  /* 0x0006d00001047983 */ /* 0x001ee80000300a00 */
[----:B-1----:R-:W3:Y:S01]  /*74920*/  LDL.LU.64 R6, [R1+0x6d8] ;  /* 0x0006d80001067983 */ /* 0x002ee20000300a00 */
        /* <DEDUP_REMOVED lines=24> */
[----:B0-----:R-:W2:Y:S04]  /*74ab0*/  LDL.LU.64 R22, [R1+0xc688] ;  /* 0x00c6880001167983 */ /* 0x001ea80000300a00 */
[----:B------:R-:W3:Y:S04]  /*74ac0*/  LDL.LU.64 R20, [R1+0xc680] ;  /* 0x00c6800001147983 */ /* 0x000ee80000300a00 */
[----:B------:R0:W-:Y:S04]  /*74ad0*/  STL.64 [R1+0xc4b0], R26 ;  /* 0x00c4b01a01007387 */ /* 0x0001e80000100a00 */
[----:B0-----:R-:W4:Y:S04]  /*74ae0*/  LDL.LU R26, [R1+0x31d4] ;  /* 0x0031d400011a7983 */ /* 0x001f280000300800 */
[----:B------:R-:W-:Y:S04]  /*74af0*/  STL.64 [R1+0x1220], R8 ;  /* 0x0012200801007387 */ /* 0x000fe80000100a00 */
[----:B------:R-:W-:Y:S04]  /*74b00*/  STL.64 [R1+0x1228], R10 ;  /* 0x0012280a01007387 */ /* 0x000fe80000100a00 */
[----:B------:R-:W4:Y:S04]  /*74b10*/  LDL.LU R27, [R1+0x31d0] ;  /* 0x0031d000011b7983 */ /* 0x000f280000300800 */
[----:B------:R0:W-:Y:S04]  /*74b20*/  STL.64 [R1+0xc4a8], R24 ;  /* 0x00c4a81801007387 */ /* 0x0001e80000100a00 */
[----:B0-----:R-:W2:Y:S04]  /*74b30*/  LDL.LU R24, [R1+0x31cc] ;  /* 0x0031cc0001187983 */ /* 0x001ea80000300800 */
[----:B------:R-:W2:Y:S04]  /*74b40*/  LDL.LU R25, [R1+0x31c8] ;  /* 0x0031c80001197983 */ /* 0x000ea80000300800 */
[----:B----4-:R-:W-:Y:S04]  /*74b50*/  STL.64 [R1+0xc638], R26 ;  /* 0x00c6381a01007387 */ /* 0x010fe80000100a00 */
[----:B--2---:R0:W-:Y:S04]  /*74b60*/  STL.64 [R1+0xc630], R24 ;  /* 0x00c6301801007387 */ /* 0x0041e80000100a00 */
[----:B0-----:R-:W3:Y:S04]  /*74b70*/  LDL.LU.64 R24, [R1+0x6c0] ;  /* 0x0006c00001187983 */ /* 0x001ee80000300a00 */
[----:B------:R-:W3:Y:S04]  /*74b80*/  LDL.LU.64 R26, [R1+0x6c8] ;  /* 0x0006c800011a7983 */ /* 0x000ee80000300a00 */
[----:B------:R-:W2:Y:S04]  /*74b90*/  LDL.LU.64 R8, [R1+0x6a0] ;  /* 0x0006a00001087983 */ /* 0x000ea80000300a00 */
[----:B------:R-:W4:Y:S01]  /*74ba0*/  LDL.LU.64 R10, [R1+0x6a8] ;  /* 0x0006a800010a7983 */ /* 0x000f220000300a00 */
[----:B------:R-:W-:-:S15]  /*74bb0*/  HMMA.16816.F32 R4, R12, R22, R4 ;  /* 0x000000160c04723c */ /* 0x000fde0000001804 */
[----:B------:R-:W-:-:S04]  /*74bc0*/  NOP ;  /* 0x0000000000007918 */ /* 0x000fc80000000000 */
[----:B------:R-:W-:Y:S04]  /*74bd0*/  STL.64 [R1+0x1210], R4 ;  /* 0x0012100401007387 */ /* 0x000fe80000100a00 */
[----:B------:R-:W-:Y:S04]  /*74be0*/  STL.64 [R1+0x1218], R6 ;  /* 0x0012180601007387 */ /* 0x000fe80000100a00 */
[----:B----4-:R-:W-:Y:S04]  /*74bf0*/  STL.64 [R1+0xc678], R10 ;  /* 0x00c6780a01007387 */ /* 0x010fe80000100a00 */
[----:B--2---:R0:W-:Y:S04]  /*74c00*/  STL.64 [R1+0xc670], R8 ;  /* 0x00c6700801007387 */ /* 0x0041e80000100a00 */
[----:B0-----:R-:W2:Y:S04]  /*74c10*/  LDL.LU.64 R8, [R1+0x6b0] ;  /* 0x0006b00001087983 */ /* 0x001ea80000300a00 */
[----:B------:R-:W2:Y:S04]  /*74c20*/  LDL.LU.64 R10, [R1+0x6b8] ;  /* 0x0006b800010a7983 */ /* 0x000ea80000300a00 */
[----:B------:R-:W4:Y:S04]  /*74c30*/  LDL.LU.64 R4, [R1+0x680] ;  /* 0x0006800001047983 */ /* 0x000f280000300a00 */
[----:B------:R-:W4:Y:S01]  /*74c40*/  LDL.LU.64 R6, [R1+0x688] ;  /* 0x0006880001067983 */ /* 0x000f220000300a00 */
[C---:B---3--:R-:W-:Y:S08]  /*74c50*/  HMMA.16816.F32 R24, R12.reuse, R20, R24 ;  /* 0x000000140c18723c */ /* 0x048ff00000001818 */
[C---:B--2---:R-:W-:Y:S01]  /*74c60*/  HMMA.16816.F32 R8, R12.reuse, R18, R8 ;  /* 0x000000120c08723c */ /* 0x044fe20000001808 */
[----:B----4-:R-:W-:Y:S04]  /*74c70*/  STL.64 [R1+0xc658], R6 ;  /* 0x00c6580601007387 */ /* 0x010fe80000100a00 */
        /* <DEDUP_REMOVED lines=55> */
[----:B------:R-:W-:-:S12]  /*74ff0*/  IMAD R12, R21, 0x100, R20 ;  /* 0x00000100150c7824 */ /* 0x000fd800078e0214 */
[----:B------:R-:W-:Y:S04]  /*75000*/  STL.64 [R1+0x1140], R4 ;  /* 0x0011400401007387 */ /* 0x000fe80000100a00 */
[----:B------:R-:W-:Y:S04]  /*75010*/  STL.64 [R1+0x1148], R6 ;  /* 0x0011480601007387 */ /* 0x000fe80000100a00 */
[----:B------:R-:W2:Y:S04]  /*75020*/  LDL.LU R20, [R1+0x60] ;  /* 0x0000600001147983 */ /* 0x000ea80000300800 */
[----:B------:R-:W2:Y:S04]  /*75030*/  LDL.LU R21, [R1+0x64] ;  /* 0x0000640001157983 */ /* 0x000ea80000300800 */
[----:B------:R-:W2:Y:S04]  /*75040*/  LDL.LU R18, [R1+0x68] ;  /* 0x0000680001127983 */ /* 0x000ea80000300800 */
[----:B------:R-:W2:Y:S01]  /*75050*/  LDL.LU R19, [R1+0x6c] ;  /* 0x00006c0001137983 */ /* 0x000ea20000300800 */
[----:B----4-:R-:W-:-:S03]  /*75060*/  IMAD R13, R23, 0x100, R22 ;  /* 0x00000100170d7824 */ /* 0x010fc600078e0216 */
[----:B--2---:R0:W-:Y:S04]  /*75070*/  STL.64 [R1+0xc5c0], R18 ;  /* 0x00c5c01201007387 */ /* 0x0041e80000100a00 */
[----:B------:R-:W2:Y:S04]  /*75080*/  LDL.LU R22, [R1+0x58] ;  /* 0x0000580001167983 */ /* 0x000ea80000300800 */
[----:B------:R-:W2:Y:S04]  /*75090*/  LDL.LU R23, [R1+0x5c] ;  /* 0x00005c0001177983 */ /* 0x000ea80000300800 */
[----:B0-----:R-:W4:Y:S04]  /*750a0*/  LDL.LU R18, [R1+0x78] ;  /* 0x0000780001127983 */ /* 0x001f280000300800 */
[----:B------:R-:W4:Y:S04]  /*750b0*/  LDL.LU R19, [R1+0x7c] ;  /* 0x00007c0001137983 */ /* 0x000f280000300800 */
[----:B--2---:R-:W-:Y:S04]  /*750c0*/  STL.64 [R1+0xc5d0], R22 ;  /* 0x00c5d01601007387 */ /* 0x004fe80000100a00 */
[----:B------:R-:W-:Y:S04]  /*750d0*/  STL.64 [R1+0xc5c8], R20 ;  /* 0x00c5c81401007387 */ /* 0x000fe80000100a00 */
[----:B------:R-:W2:Y:S04]  /*750e0*/  LDL.LU R16, [R1+0x70] ;  /* 0x0000700001107983 */ /* 0x000ea80000300800 */
[----:B------:R-:W2:Y:S04]  /*750f0*/  LDL.LU R17, [R1+0x74] ;  /* 0x0000740001117983 */ /* 0x000ea80000300800 */
[----:B----4-:R0:W-:Y:S04]  /*75100*/  STL.64 [R1+0xc5e0], R18 ;  /* 0x00c5e01201007387 */ /* 0x0101e80000100a00 */
[----:B0-----:R-:W4:Y:S04]  /*75110*/  LDL.LU R18, [R1+0x80] ;  /* 0x0000800001127983 */ /* 0x001f280000300800 */
[----:B------:R-:W4:Y:S04]  /*75120*/  LDL.LU R19, [R1+0x84] ;  /* 0x0000840001137983 */ /* 0x000f280000300800 */
[----:B--2---:R0:W-:Y:S04]  /*75130*/  STL.64 [R1+0xc5d8], R16 ;  /* 0x00c5d81001007387 */ /* 0x0041e80000100a00 */
[----:B0-----:R-:W2:Y:S04]  /*75140*/  LDL.LU R16, [R1+0x88] ;  /* 0x0000880001107983 */ /* 0x001ea80000300800 */
[----:B------:R-:W2:Y:S04]  /*75150*/  LDL.LU R17, [R1+0x8c] ;  /* 0x00008c0001117983 */ /* 0x000ea80000300800 */
[----:B------:R-:W2:Y:S04]  /*75160*/  LDL.LU R6, [R1+0x98] ;  /* 0x0000980001067983 */ /* 0x000ea80000300800 */
[----:B------:R-:W2:Y:S04]  /*75170*/  LDL.LU R7, [R1+0x9c] ;  /* 0x00009c0001077983 */ /* 0x000ea80000300800 */
[----:B----4-:R0:W-:Y:S04]  /*75180*/  STL.64 [R1+0xc5f8], R18 ;  /* 0x00c5f81201007387 */ /* 0x0101e80000100a00 */
[----:B0-----:R-:W4:Y:S04]  /*75190*/  LDL.LU R18, [R1+0x90] ;  /* 0x0000900001127983 */ /* 0x001f280000300800 */
[----:B------:R-:W4:Y:S01]  /*751a0*/  LDL.LU R19, [R1+0x94] ;  /* 0x0000940001137983 */ /* 0x000f220000300800 */
[----:B------:R-:W-:-:S03]  /*751b0*/  IMAD R15, R27, 0x100, R26 ;  /* 0x000001001b0f7824 */ /* 0x000fc600078e021a */
[----:B----4-:R-:W-:Y:S04]  /*751c0*/  STL.64 [R1+0xc620], R18 ;  /* 0x00c6201201007387 */ /* 0x010fe80000100a00 */
[----:B--2---:R0:W-:Y:S04]  /*751d0*/  STL.64 [R1+0xc618], R16 ;  /* 0x00c6181001007387 */ /* 0x0041e80000100a00 */
[----:B0-----:R-:W2:Y:S04]  /*751e0*/  LDL.LU.64 R16, [R1+0x620] ;  /* 0x0006200001107983 */ /* 0x001ea80000300a00 */
[----:B------:R-:W2:Y:S04]  /*751f0*/  LDL.LU.64 R18, [R1+0x628] ;  /* 0x0006280001127983 */ /* 0x000ea80000300a00 */
[----:B------:R-:W4:Y:S04]  /*75200*/  LDL.LU R26, [R1] ;  /* 0x00000000011a7983 */ /* 0x000f280000300800 */
[----:B------:R-:W4:Y:S01]  /*75210*/  LDL.LU R27, [R1+0x4] ;  /* 0x00000400011b7983 */ /* 0x000f220000300800 */
[----:B---3--:R-:W-:-:S02]  /*75220*/  IMAD R14, R25, 0x100, R24 ;  /* 0x00000100190e7824 */ /* 0x008fc400078e0218 */
[----:B------:R-:W-:Y:S01]  /*75230*/  IMAD.MOV.U32 R25, RZ, RZ, R0 ;  /* 0x000000ffff197224 */ /* 0x000fe200078e0000 */
[----:B------:R-:W3:Y:S04]  /*75240*/  LDL.LU R24, [R1+0x8] ;  /* 0x0000080001187983 */ /* 0x000ee80000300800 */
[----:B------:R-:W2:Y:S04]  /*75250*/  LDL.LU R0, [R1+0xc628] ;  /* 0x00c6280001007983 */ /* 0x000ea80000300800 */
[----:B----4-:R0:W-:Y:S04]  /*75260*/  STL.64 [R1+0xc4c8], R26 ;  /* 0x00c4c81a01007387 */ /* 0x0101e80000100a00 */
[----:B0-----:R-:W4:Y:S04]  /*75270*/  LDL.LU R26, [R1+0x10] ;  /* 0x00001000011a7983 */ /* 0x001f280000300800 */
[----:B------:R-:W4:Y:S04]  /*75280*/  LDL.LU R27, [R1+0x14] ;  /* 0x00001400011b7983 */ /* 0x000f280000300800 */
[----:B------:R-:W2:Y:S04]  /*75290*/  LDL.LU.64 R20, [R1+0x5d0] ;  /* 0x0005d00001147983 */ /* 0x000ea80000300a00 */
        /* <DEDUP_REMOVED lines=8> */
[----:B------:R-:W-:-:S07]  /*75320*/  F2FP.F16.E4M3.UNPACK_B R15, R15 ;  /* 0x0000000fff0f723e */ /* 0x000fce00020006ff */
[C---:B------:R-:W-:Y:S01]  /*75330*/  HMMA.16816.F32 R4, R12.reuse, R6, R16 ;  /* 0x000000060c04723c */ /* 0x040fe20000001810 */
[----:B--2---:R-:W-:Y:S04]  /*75340*/  STL.64 [R1+0xc608], R22 ;  /* 0x00c6081601007387 */ /* 0x004fe80000100a00 */
[----:B------:R0:W-:Y:S04]  /*75350*/  STL.64 [R1+0xc600], R20 ;  /* 0x00c6001401007387 */ /* 0x0001e80000100a00 */
[----:B0-----:R-:W2:Y:S04]  /*75360*/  LDL.LU.64 R20, [R1+0x600] ;  /* 0x0006000001147983 */ /* 0x001ea80000300a00 */
[----:B------:R-:W2:Y:S04]  /*75370*/  LDL.LU.64 R22, [R1+0x608] ;  /* 0x0006080001167983 */ /* 0x000ea80000300a00 */
[----:B------:R-:W2:Y:S04]  /*75380*/  LDL.LU.64 R8, [R1+0x5b0] ;  /* 0x0005b00001087983 */ /* 0x000ea80000300a00 */
[----:B------:R-:W2:Y:S04]  /*75390*/  LDL.LU.64 R10, [R1+0x5b8] ;  /* 0x0005b800010a7983 */ /* 0x000ea80000300a00 */
[----:B---3--:R0:W-:Y:S04]  /*753a0*/  STL.64 [R1+0xc4e0], R24 ;  /* 0x00c4e01801007387 */ /* 0x0081e80000100a00 */
[----:B----4-:R1:W-:Y:S04]  /*753b0*/  STL.64 [R1+0xc4f8], R26 ;  /* 0x00c4f81a01007387 */ /* 0x0103e80000100a00 */
[----:B0-----:R-:W3:Y:S04]  /*753c0*/  LDL.LU.64 R24, [R1+0x610] ;  /* 0x0006100001187983 */ /* 0x001ee80000300a00 */
[----:B-1----:R-:W3:Y:S04]  /*753d0*/  LDL.LU.64 R26, [R1+0x618] ;  /* 0x00061800011a7983 */ /* 0x002ee80000300a00 */
[----:B------:R-:W3:Y:S04]  /*753e0*/  LDL.LU.64 R18, [R1+0xc620] ;  /* 0x00c6200001127983 */ /* 0x000ee80000300a00 */
[----:B------:R-:W2:Y:S04]  /*753f0*/  LDL.LU.64 R16, [R1+0xc618] ;  /* 0x00c6180001107983 */ /* 0x000ea80000300a00 */
[----:B------:R0:W-:Y:S04]  /*75400*/  STL.64 [R1+0x1120], R4 ;  /* 0x0011200401007387 */ /* 0x0001e80000100a00 */
[----:B------:R1:W-:Y:S04]  /*75410*/  STL.64 [R1+0x1128], R6 ;  /* 0x0011280601007387 */ /* 0x0003e80000100a00 */
[----:B0-----:R-:W4:Y:S04]  /*75420*/  LDL.LU.64 R4, [R1+0x5a0] ;  /* 0x0005a00001047983 */ /* 0x001f280000300a00 */
[----:B-1----:R-:W4:Y:S01]  /*75430*/  LDL.LU.64 R6, [R1+0x5a8] ;  /* 0x0005a80001067983 */ /* 0x002f220000300a00 */
[----:B---3--:R-:W-:-:S15]  /*75440*/  HMMA.16816.F32 R24, R12, R18, R24 ;  /* 0x000000120c18723c */ /* 0x008fde0000001818 */
[----:B------:R-:W-:-:S04]  /*75450*/  NOP ;  /* 0x0000000000007918 */ /* 0x000fc80000000000 */
[----:B------:R0:W-:Y:S04]  /*75460*/  STL.64 [R1+0x10e0], R24 ;  /* 0x0010e01801007387 */ /* 0x0001e80000100a00 */
[----:B------:R-:W-:Y:S04]  /*75470*/  STL.64 [R1+0x10e8], R26 ;  /* 0x0010e81a01007387 */ /* 0x000fe80000100a00 */
[----:B0-----:R-:W3:Y:S01]  /*75480*/  LDL.LU R24, [R1+0x18] ;  /* 0x0000180001187983 */ /* 0x001ee20000300800 */
[----:B--2---:R-:W-:Y:S01]  /*75490*/  HMMA.16816.F32 R16, R12, R16, R20 ;  /* 0x000000100c10723c */ /* 0x004fe20000001814 */
[----:B------:R-:W-:-:S02]  /*754a0*/  IMAD.MOV.U32 R25, RZ, RZ, R0 ;  /* 0x000000ffff197224 */ /* 0x000fc400078e0000 */
[----:B------:R-:W2:Y:S04]  /*754b0*/  LDL.LU R0, [R1+0xc610] ;  /* 0x00c6100001007983 */ /* 0x000ea80000300800 */
[----:B---3--:R0:W-:Y:S04]  /*754c0*/  STL.64 [R1+0xc510], R24 ;  /* 0x00c5101801007387 */ /* 0x0081e80000100a00 */
[----:B0-----:R-:W3:Y:S04]  /*754d0*/  LDL.LU.64 R24, [R1+0x5e0] ;  /* 0x0005e00001187983 */ /* 0x001ee80000300a00 */
[----:B------:R-:W3:Y:S04]  /*754e0*/  LDL.LU.64 R26, [R1+0x5e8] ;  /* 0x0005e800011a7983 */ /* 0x000ee80000300a00 */
        /* <DEDUP_REMOVED lines=11> */
[----:B------:R-:W2:Y:S01]  /*755a0*/  LDL.LU.64 R16, [R1+0xc5d8] ;  /* 0x00c5d80001107983 */ /* 0x000ea20000300a00 */
[----:B---3--:R-:W-:-:S15]  /*755b0*/  HMMA.16816.F32 R24, R12, R18, R24 ;  /* 0x000000120c18723c */ /* 0x008fde0000001818 */
[----:B------:R-:W-:-:S04]  /*755c0*/  NOP ;  /* 0x0000000000007918 */ /* 0x000fc80000000000 */
[----:B------:R-:W-:Y:S04]  /*755d0*/  STL.64 [R1+0x1050], R24 ;  /* 0x0010501801007387 */ /* 0x000fe80000100a00 */
[----:B------:R0:W-:Y:S04]  /*755e0*/  STL.64 [R1+0x1058], R26 ;  /* 0x0010581a01007387 */ /* 0x0001e80000100a00 */
[----:B0-----:R-:W3:Y:S04]  /*755f0*/  LDL.LU R26, [R1+0x20] ;  /* 0x00002000011a7983 */ /* 0x001ee80000300800 */
[----:B------:R-:W3:Y:S01]  /*75600*/  LDL.LU R27, [R1+0x24] ;  /* 0x00002400011b7983 */ /* 0x000ee20000300800 */
[C---:B--2---:R-:W-:Y:S03]  /*75610*/  HMMA.16816.F32 R16, R12.reuse, R16, R20 ;  /* 0x000000100c10723c */ /* 0x044fe60000001814 */
[----:B---3--:R0:W-:Y:S04]  /*75620*/  STL.64 [R1+0xc528], R26 ;  /* 0x00c5281a01007387 */ /* 0x0081e80000100a00 */
[----:B------:R-:W2:Y:S04]  /*75630*/  LDL.LU.64 R24, [R1+0x5c0] ;  /* 0x0005c00001187983 */ /* 0x000ea80000300a00 */
[----:B0-----:R-:W2:Y:S04]  /*75640*/  LDL.LU.64 R26, [R1+0x5c8] ;  /* 0x0005c800011a7983 */ /* 0x001ea80000300a00 */
[----:B------:R-:W4:Y:S04]  /*75650*/  LDL.LU.64 R22, [R1+0xc5d0] ;  /* 0x00c5d00001167983 */ /* 0x000f280000300a00 */
[----:B------:R-:W3:Y:S04]  /*75660*/  LDL.LU.64 R20, [R1+0xc5c8] ;  /* 0x00c5c80001147983 */ /* 0x000ee80000300a00 */
[----:B------:R-:W-:Y:S04]  /*75670*/  STL.64 [R1+0x1010], R16 ;  /* 0x0010101001007387 */ /* 0x000fe80000100a00 */
[----:B------:R0:W-:Y:S04]  /*75680*/  STL.64 [R1+0x1018], R18 ;  /* 0x0010181201007387 */ /* 0x0001e80000100a00 */
[----:B0-----:R-:W2:Y:S02]  /*75690*/  LDL.LU.64 R18, [R1+0xc5c0] ;  /* 0x00c5c00001127983 */ /* 0x001ea40000300a00 */
[C---:B--2---:R-:W-:Y:S02]  /*756a0*/  HMMA.16816.F32 R16, R12.reuse, R18, R24 ;  /* 0x000000120c10723c */ /* 0x044fe40000001818 */
[----:B------:R-:W2:Y:S06]  /*756b0*/  LDL.LU R24, [R1+0x28] ;  /* 0x0000280001187983 */ /* 0x000eac0000300800 */
[C---:B---3--:R-:W-:Y:S08]  /*756c0*/  HMMA.16816.F32 R8, R12.reuse, R20, R8 ;  /* 0x000000140c08723c */ /* 0x048ff00000001808 */
[----:B----4-:R-:W-:Y:S01]  /*756d0*/  HMMA.16816.F32 R4, R12, R22, R4 ;  /* 0x000000160c04723c */ /* 0x010fe20000001804 */
[----:B------:R-:W-:-:S02]  /*756e0*/  IMAD.MOV.U32 R25, RZ, RZ, R0 ;  /* 0x000000ffff197224 */ /* 0x000fc400078e0000 */
[----:B------:R-:W-:Y:S04]  /*756f0*/  STL.64 [R1+0xfe0], R16 ;  /* 0x000fe01001007387 */ /* 0x000fe80000100a00 */
[----:B------:R-:W-:Y:S04]  /*75700*/  STL.64 [R1+0xfe8], R18 ;  /* 0x000fe81201007387 */ /* 0x000fe80000100a00 */
[----:B------:R-:W-:Y:S04]  /*75710*/  STL.64 [R1+0xfb0], R8 ;  /* 0x000fb00801007387 */ /* 0x000fe80000100a00 */
[----:B------:R-:W-:Y:S04]  /*75720*/  STL.64 [R1+0xfb8], R10 ;  /* 0x000fb80a01007387 */ /* 0x000fe80000100a00 */
[----:B------:R-:W3:Y:S04]  /*75730*/  LDL.LU R0, [R1+0xc5bc] ;  /* 0x00c5bc0001007983 */ /* 0x000ee80000300800 */
[----:B--2---:R0:W-:Y:S04]  /*75740*/  STL.64 [R1+0xc540], R24 ;  /* 0x00c5401801007387 */ /* 0x0041e80000100a00 */
[----:B------:R-:W2:Y:S04]  /*75750*/  LDL.LU R26, [R1+0x30] ;  /* 0x00003000011a7983 */ /* 0x000ea80000300800 */
[----:B------:R-:W-:Y:S04]  /*75760*/  STL.64 [R1+0xe40], R4 ;  /* 0x000e400401007387 */ /* 0x000fe80000100a00 */
[----:B------:R-:W-:Y:S04]  /*75770*/  STL.64 [R1+0xe48], R6 ;  /* 0x000e480601007387 */ /* 0x000fe80000100a00 */
[----:B------:R-:W2:Y:S04]  /*75780*/  LDL.LU R27, [R1+0x34] ;  /* 0x00003400011b7983 */ /* 0x000ea80000300800 */
[----:B0-----:R-:W4:Y:S04]  /*75790*/  LDL.LU R24, [R1+0x38] ;  /* 0x0000380001187983 */ /* 0x001f280000300800 */
[----:B------:R-:W4:Y:S04]  /*757a0*/  LDL.LU R25, [R1+0x3c] ;  /* 0x00003c0001197983 */ /* 0x000f280000300800 */
[----:B--2---:R3:W-:Y:S02]  /*757b0*/  STL.64 [R1+0xc558], R26 ;  /* 0x00c5581a01007387 */ /* 0x0047e40000100a00 */
[----:B---3--:R-:W-:-:S02]  /*757c0*/  IMAD.MOV.U32 R26, RZ, RZ, R0 ;  /* 0x000000ffff1a7224 */ /* 0x008fc400078e0000 */
[----:B------:R-:W2:Y:S04]  /*757d0*/  LDL.LU R0, [R1+0xc5b8] ;  /* 0x00c5b80001007983 */ /* 0x000ea80000300800 */
[----:B------:R-:W3:Y:S04]  /*757e0*/  LDL.LU R27, [R1+0x44] ;  /* 0x00004400011b7983 */ /* 0x000ee80000300800 */
[----:B----4-:R0:W-:Y:S04]  /*757f0*/  STL.64 [R1+0xc570], R24 ;  /* 0x00c5701801007387 */ /* 0x0101e80000100a00 */
[----:B0-----:R-:W4:Y:S04]  /*75800*/  LDL.LU R24, [R1+0x48] ;  /* 0x0000480001187983 */ /* 0x001f280000300800 */
[----:B------:R-:W4:Y:S04]  /*75810*/  LDL.LU R25, [R1+0x4c] ;  /* 0x00004c0001197983 */ /* 0x000f280000300800 */
[----:B---3--:R0:W-:Y:S04]  /*75820*/  STL.64 [R1+0xc588], R26 ;  /* 0x00c5881a01007387 */ /* 0x0081e80000100a00 */
[----:B0-----:R-:W3:Y:S04]  /*75830*/  LDL.LU R26, [R1+0x50] ;  /* 0x00005000011a7983 */ /* 0x001ee80000300800 */
[----:B----4-:R-:W-:Y:S04]  /*75840*/  STL.64 [R1+0xc5a0], R24 ;  /* 0x00c5a01801007387 */ /* 0x010fe80000100a00 */
        /* <DEDUP_REMOVED lines=38> */
[----:B------:R-:W-:-:S03]  /*75ab0*/  IMAD.MOV.U32 R27, RZ, RZ, R0 ;  /* 0x000000ffff1b7224 */ /* 0x000fc600078e0000 */
[----:B----4-:R-:W-:Y:S04]  /*75ac0*/  STL.64 [R1+0xc5b0], R22 ;  /* 0x00c5b01601007387 */ /* 0x010fe80000100a00 */
[----:B--2---:R0:W-:Y:S04]  /*75ad0*/  STL.64 [R1+0xc5a8], R20 ;  /* 0x00c5a81401007387 */ /* 0x0041e80000100a00 */
[----:B0-----:R-:W3:Y:S04]  /*75ae0*/  LDL.LU.64 R20, [R1+0x590] ;  /* 0x0005900001147983 */ /* 0x001ee80000300a00 */
[----:B------:R-:W3:Y:S04]  /*75af0*/  LDL.LU.64 R22, [R1+0x598] ;  /* 0x0005980001167983 */ /* 0x000ee80000300a00 */
[----:B------:R-:W2:Y:S04]  /*75b00*/  LDL.LU.64 R16, [R1+0x4e0] ;  /* 0x0004e00001107983 */ /* 0x000ea80000300a00 */
[----:B------:R-:W2:Y:S04]  /*75b10*/  LDL.LU.64 R18, [R1+0x4e8] ;  /* 0x0004e80001127983 */ /* 0x000ea80000300a00 */
[----:B------:R-:W4:Y:S04]  /*75b20*/  LDL.LU.64 R8, [R1+0x4d0] ;  /* 0x0004d00001087983 */ /* 0x000f280000300a00 */
[----:B------:R-:W4:Y:S04]  /*75b30*/  LDL.LU.64 R10, [R1+0x4d8] ;  /* 0x0004d800010a7983 */ /* 0x000f280000300a00 */
[----:B------:R-:W2:Y:S04]  /*75b40*/  LDL.LU.64 R4, [R1+0x4c0] ;  /* 0x0004c00001047983 */ /* 0x000ea80000300a00 */
[----:B------:R-:W2:Y:S01]  /*75b50*/  LDL.LU.64 R6, [R1+0x4c8] ;  /* 0x0004c80001067983 */ /* 0x000ea20000300a00 */
        /* <DEDUP_REMOVED lines=48> */
[----:B------:R-:W2:Y:S01]  /*75e60*/  LDL.LU R0, [R1+0x2f10] ;  /* 0x002f100001007983 */ /* 0x000ea20000300800 */
        /* <DEDUP_REMOVED lines=18> */
[----:B------:R-:W3:Y:S01]  /*75f90*/  LDL.LU.64 R24, [R1+0xc4a8] ;  /* 0x00c4a80001187983 */ /* 0x000ee20000300a00 */
[----:B--2---:R-:W-:Y:S03]  /*75fa0*/  HMMA.16816.F32 R16, R12, R28, R16 ;  /* 0x0000001c0c10723c */ /* 0x004fe60000001810 */
[----:B------:R-:W2:Y:S04]  /*75fb0*/  LDL.LU R28, [R1+0x2f04] ;  /* 0x002f0400011c7983 */ /* 0x000ea80000300800 */
[----:B------:R-:W2:-:S12]  /*75fc0*/  LDL.LU R29, [R1+0x2f14] ;  /* 0x002f1400011d7983 */ /* 0x000e980000300800 */
[----:B------:R0:W-:Y:S04]  /*75fd0*/  STL.64 [R1+0xce0], R16 ;  /* 0x000ce01001007387 */ /* 0x0001e80000100a00 */
[----:B------:R1:W-:Y:S01]  /*75fe0*/  STL.64 [R1+0xce8], R18 ;  /* 0x000ce81201007387 */ /* 0x0003e20000100a00 */
[C---:B----4-:R-:W-:Y:S08]  /*75ff0*/  HMMA.16816.F32 R8, R12.reuse, R26, R8 ;  /* 0x0000001a0c08723c */ /* 0x050ff00000001808 */
[C---:B---3--:R-:W-:Y:S01]  /*76000*/  HMMA.16816.F32 R4, R12.reuse, R24, R4 ;  /* 0x000000180c04723c */ /* 0x048fe20000001804 */
[----:B------:R-:W3:Y:S10]  /*76010*/  LDL.LU R24, [R1+0x2bb0] ;  /* 0x002bb00001187983 */ /* 0x000ef40000300800 */
[----:B------:R-:W-:Y:S04]  /*76020*/  STL.64 [R1+0xcb0], R8 ;  /* 0x000cb00801007387 */ /* 0x000fe80000100a00 */
[----:B------:R-:W-:Y:S04]  /*76030*/  STL.64 [R1+0xcb8], R10 ;  /* 0x000cb80a01007387 */ /* 0x000fe80000100a00 */
[----:B------:R-:W-:Y:S04]  /*76040*/  STL.64 [R1+0xca0], R4 ;  /* 0x000ca00401007387 */ /* 0x000fe80000100a00 */
[----:B------:R-:W-:Y:S04]  /*76050*/  STL.64 [R1+0xca8], R6 ;  /* 0x000ca80601007387 */ /* 0x000fe80000100a00 */
[----:B------:R-:W3:Y:S04]  /*76060*/  LDL.LU R25, [R1+0x2bb4] ;  /* 0x002bb40001197983 */ /* 0x000ee80000300800 */
[----:B------:R-:W4:Y:S04]  /*76070*/  LDL.LU R26, [R1+0x2bb8] ;  /* 0x002bb800011a7983 */ /* 0x000f280000300800 */
[----:B------:R-:W4:Y:S04]  /*76080*/  LDL.LU R27, [R1+0x2bbc] ;  /* 0x002bbc00011b7983 */ /* 0x000f280000300800 */
[----:B0-----:R-:W2:Y:S04]  /*76090*/  LDL.LU.64 R16, [R1+0x4a0] ;  /* 0x0004a00001107983 */ /* 0x001ea80000300a00 */
[----:B-1----:R-:W2:Y:S04]  /*760a0*/  LDL.LU.64 R18, [R1+0x4a8] ;  /* 0x0004a80001127983 */ /* 0x002ea80000300a00 */
[----:B--2---:R-:W-:Y:S04]  /*760b0*/  STL.64 [R1+0xc4a0], R18 ;  /* 0x00c4a01201007387 */ /* 0x004fe80000100a00 */
[----:B------:R0:W-:Y:S04]  /*760c0*/  STL.64 [R1+0xc498], R16 ;  /* 0x00c4981001007387 */ /* 0x0001e80000100a00 */
[----:B0-----:R-:W2:Y:S04]  /*760d0*/  LDL.LU.64 R16, [R1+0x4b0] ;  /* 0x0004b00001107983 */ /* 0x001ea80000300a00 */
[----:B------:R-:W2:Y:S04]  /*760e0*/  LDL.LU.64 R18, [R1+0x4b8] ;  /* 0x0004b80001127983 */ /* 0x000ea80000300a00 */
[----:B------:R-:W2:Y:S04]  /*760f0*/  LDL.LU.64 R8, [R1+0x480] ;  /* 0x0004800001087983 */ /* 0x000ea80000300a00 */
[----:B------:R-:W2:Y:S04]  /*76100*/  LDL.LU.64 R10, [R1+0x488] ;  /* 0x00048800010a7983 */ /* 0x000ea80000300a00 */
[----:B--2---:R-:W-:Y:S04]  /*76110*/  STL.64 [R1+0xc480], R10 ;  /* 0x00c4800a01007387 */ /* 0x004fe80000100a00 */
[----:B------:R0:W-:Y:S04]  /*76120*/  STL.64 [R1+0xc478], R8 ;  /* 0x00c4780801007387 */ /* 0x0001e80000100a00 */
[----:B0-----:R-:W2:Y:S04]  /*76130*/  LDL.LU.64 R8, [R1+0x490] ;  /* 0x0004900001087983 */ /* 0x001ea80000300a00 */
[----:B------:R-:W2:Y:S04]  /*76140*/  LDL.LU.64 R10, [R1+0x498] ;  /* 0x00049800010a7983 */ /* 0x000ea80000300a00 */
[----:B------:R-:W2:Y:S04]  /*76150*/  LDL.LU.64 R4, [R1+0x460] ;  /* 0x0004600001047983 */ /* 0x000ea80000300a00 */
[----:B------:R-:W2:Y:S01]  /*76160*/  LDL.LU.64 R6, [R1+0x468] ;  /* 0x0004680001067983 */ /* 0x000ea20000300a00 */
[C---:B------:R-:W-:Y:S03]  /*76170*/  HMMA.16816.F32 R16, R12.reuse, R22, R16 ;  /* 0x000000160c10723c */ /* 0x040fe60000001810 */
[----:B--2---:R-:W-:Y:S04]  /*76180*/  STL.64 [R1+0xc460], R6 ;  /* 0x00c4600601007387 */ /* 0x004fe80000100a00 */
[----:B------:R0:W-:Y:S04]  /*76190*/  STL.64 [R1+0xc458], R4 ;  /* 0x00c4580401007387 */ /* 0x0001e80000100a00 */
[----:B0-----:R-:W2:Y:S04]  /*761a0*/  LDL.LU.64 R4, [R1+0x470] ;  /* 0x0004700001047983 */ /* 0x001ea80000300a00 */
[----:B------:R-:W2:Y:S04]  /*761b0*/  LDL.LU.64 R6, [R1+0x478] ;  /* 0x0004780001067983 */ /* 0x000ea80000300a00 */
        /* <DEDUP_REMOVED lines=8> */
[----:B------:R-:W-:Y:S04]  /*76240*/  STL.64 [R1+0xc70], R16 ;  /* 0x000c701001007387 */ /* 0x000fe80000100a00 */
[----:B------:R0:W-:Y:S04]  /*76250*/  STL.64 [R1+0xc78], R18 ;  /* 0x000c781201007387 */ /* 0x0001e80000100a00 */
[----:B0-----:R-:W4:Y:S04]  /*76260*/  LDL.LU.64 R18, [R1+0xc4a0] ;  /* 0x00c4a00001127983 */ /* 0x001f280000300a00 */
[----:B------:R-:W4:Y:S04]  /*76270*/  LDL.LU.64 R16, [R1+0xc498] ;  /* 0x00c4980001107983 */ /* 0x000f280000300a00 */
[----:B------:R-:W2:Y:S04]  /*76280*/  LDL.LU R22, [R1+0x31f0] ;  /* 0x0031f00001167983 */ /* 0x000ea80000300800 */
[----:B------:R-:W2:Y:S01]  /*76290*/  LDL.LU R23, [R1+0x2f00] ;  /* 0x002f000001177983 */ /* 0x000ea20000300800 */
[----:B----4-:R-:W-:-:S15]  /*762a0*/  HMMA.16816.F32 R16, R12, R20, R16 ;  /* 0x000000140c10723c */ /* 0x010fde0000001810 */
[----:B------:R-:W-:-:S04]  /*762b0*/  NOP ;  /* 0x0000000000007918 */ /* 0x000fc80000000000 */
[----:B------:R-:W-:Y:S04]  /*762c0*/  STL.64 [R1+0xc40], R16 ;  /* 0x000c401001007387 */ /* 0x000fe80000100a00 */
[----:B------:R0:W-:Y:S04]  /*762d0*/  STL.64 [R1+0xc48], R18 ;  /* 0x000c481201007387 */ /* 0x0001e80000100a00 */
[----:B0-----:R-:W4:Y:S04]  /*762e0*/  LDL.LU.64 R18, [R1+0xc490] ;  /* 0x00c4900001127983 */ /* 0x001f280000300a00 */
[----:B------:R-:W2:Y:S04]  /*762f0*/  LDL.LU.64 R16, [R1+0xc488] ;  /* 0x00c4880001107983 */ /* 0x000ea80000300a00 */
[----:B------:R-:W2:Y:S04]  /*76300*/  LDL.LU R20, [R1+0x31e8] ;  /* 0x0031e80001147983 */ /* 0x000ea80000300800 */
[----:B------:R-:W2:Y:S01]  /*76310*/  LDL.LU R21, [R1+0x31f4] ;  /* 0x0031f40001157983 */ /* 0x000ea20000300800 */
[----:B----4-:R-:W-:-:S15]  /*76320*/  HMMA.16816.F32 R8, R12, R18, R8 ;  /* 0x000000120c08723c */ /* 0x010fde0000001808 */
[----:B------:R-:W-:-:S04]  /*76330*/  NOP ;  /* 0x0000000000007918 */ /* 0x000fc80000000000 */
[----:B------:R-:W-:Y:S04]  /*76340*/  STL.64 [R1+0xc10], R8 ;  /* 0x000c100801007387 */ /* 0x000fe80000100a00 */
[----:B------:R0:W-:Y:S04]  /*76350*/  STL.64 [R1+0xc18], R10 ;  /* 0x000c180a01007387 */ /* 0x0001e80000100a00 */
[----:B0-----:R-:W2:Y:S04]  /*76360*/  LDL.LU.64 R10, [R1+0xc480] ;  /* 0x00c48000010a7983 */ /* 0x001ea80000300a00 */
[----:B------:R-:W2:Y:S04]  /*76370*/  LDL.LU.64 R8, [R1+0xc478] ;  /* 0x00c4780001087983 */ /* 0x000ea80000300a00 */
[----:B------:R-:W4:Y:S04]  /*76380*/  LDL.LU R18, [R1+0x31e0] ;  /* 0x0031e00001127983 */ /* 0x000f280000300800 */
[----:B------:R-:W3:Y:S01]  /*76390*/  LDL.LU R19, [R1+0x31ec] ;  /* 0x0031ec0001137983 */ /* 0x000ee20000300800 */
[----:B--2---:R-:W-:-:S15]  /*763a0*/  HMMA.16816.F32 R8, R12, R16, R8 ;  /* 0x000000100c08723c */ /* 0x004fde0000001808 */
[----:B------:R-:W-:-:S04]  /*763b0*/  NOP ;  /* 0x0000000000007918 */ /* 0x000fc80000000000 */
[----:B------:R-:W-:Y:S04]  /*763c0*/  STL.64 [R1+0xbe0], R8 ;  /* 0x000be00801007387 */ /* 0x000fe80000100a00 */
[----:B------:R0:W-:Y:S04]  /*763d0*/  STL.64 [R1+0xbe8], R10 ;  /* 0x000be80a01007387 */ /* 0x0001e80000100a00 */
[----:B0-----:R-:W2:Y:S04]  /*763e0*/  LDL.LU.64 R10, [R1+0xc470] ;  /* 0x00c47000010a7983 */ /* 0x001ea80000300a00 */
[----:B------:R-:W3:Y:S04]  /*763f0*/  LDL.LU.64 R8, [R1+0xc468] ;  /* 0x00c4680001087983 */ /* 0x000ee80000300a00 */
[----:B------:R-:W3:Y:S04]  /*76400*/  LDL.LU R16, [R1+0x31d8] ;  /* 0x0031d80001107983 */ /* 0x000ee80000300800 */
[----:B------:R-:W4:Y:S01]  /*76410*/  LDL.LU R17, [R1+0x31e4] ;  /* 0x0031e40001117983 */ /* 0x000f220000300800 */
[----:B--2---:R-:W-:-:S15]  /*76420*/  HMMA.16816.F32 R4, R12, R10, R4 ;  /* 0x0000000a0c04723c */ /* 0x004fde0000001804 */
[----:B------:R-:W-:-:S04]  /*76430*/  NOP ;  /* 0x0000000000007918 */ /* 0x000fc80000000000 */
[----:B------:R-:W-:Y:S04]  /*76440*/  STL.64 [R1+0xbb0], R4 ;  /* 0x000bb00401007387 */ /* 0x000fe80000100a00 */
[----:B------:R0:W-:Y:S04]  /*76450*/  STL.64 [R1+0xbb8], R6 ;  /* 0x000bb80601007387 */ /* 0x0001e80000100a00 */
[----:B0-----:R-:W3:Y:S04]  /*76460*/  LDL.LU.64 R6, [R1+0xc460] ;  /* 0x00c4600001067983 */ /* 0x001ee80000300a00 */
[----:B------:R-:W3:Y:S04]  /*76470*/  LDL.LU.64 R4, [R1+0xc458] ;  /* 0x00c4580001047983 */ /* 0x000ee80000300a00 */
[----:B------:R-:W2:Y:S01]  /*76480*/  LDL.LU R11, [R1+0x31dc] ;  /* 0x0031dc00010b7983 */ /* 0x000ea20000300800 */
[----:B---3--:R-:W-:-:S15]  /*76490*/  HMMA.16816.F32 R4, R12, R8, R4 ;  /* 0x000000080c04723c */ /* 0x008fde0000001804 */
[----:B------:R-:W-:-:S04]  /*764a0*/  NOP ;  /* 0x0000000000007918 */ /* 0x000fc80000000000 */
        /* <DEDUP_REMOVED lines=8> */
[----:B0-----:R-:W2:Y:S04]  /*76530*/  LDL.LU.64 R26, [R1+0xc440] ;  /* 0x00c44000011a7983 */ /* 0x001ea80000300a00 */
[----:B------:R-:W2:Y:S02]  /*76540*/  LDL.LU.64 R24, [R1+0xc438] ;  /* 0x00c4380001187983 */ /* 0x000ea40000300a00 */
[----:B--2---:R-:W-:Y:S02]  /*76550*/  HMMA.16816.F32 R4, R12, R4, R24 ;  /* 0x000000040c04723c */ /* 0x004fe40000001818 */
[----:B------:R-:W2:Y:S04]  /*76560*/  LDL.LU.64 R26, [R1+0xc430] ;  /* 0x00c43000011a7983 */ /* 0x000ea80000300a00 */
[----:B------:R-:W2:-:S13]  /*76570*/  LDL.LU.64 R24, [R1+0xc428] ;  /* 0x00c4280001187983 */ /* 0x000e9a0000300a00 */
[----:B------:R0:W-:Y:S04]  /*76580*/  STL.64 [R1+0xb20], R4 ;  /* 0x000b200401007387 */ /* 0x0001e80000100a00 */
[----:B------:R1:W-:Y:S04]  /*76590*/  STL.64 [R1+0xb28], R6 ;  /* 0x000b280601007387 */ /* 0x0003e80000100a00 */
[----:B0-----:R-:W3:Y:S04]  /*765a0*/  LDL.LU.64 R4, [R1+0x430] ;  /* 0x0004300001047983 */ /* 0x001ee80000300a00 */
[----:B-1----:R-:W3:Y:S01]  /*765b0*/  LDL.LU.64 R6, [R1+0x438] ;  /* 0x0004380001067983 */ /* 0x002ee20000300a00 */
[----:B------:R-:W-:Y:S01]  /*765c0*/  F2FP.F16.E4M3.UNPACK_B R0, R0.H1 ;  /* 0x00000000ff00723e */ /* 0x000fe200030006ff */
[----:B---3--:R-:W-:Y:S01]  /*765d0*/  HMMA.16816.F32 R4, R12, R2, R4 ;  /* 0x000000020c04723c */ /* 0x008fe20000001804 */
[----:B------:R-:W-:-:S02]  /*765e0*/  IMAD R12, R16, 0x100, R11 ;  /* 0x00000100100c7824 */ /* 0x000fc400078e020b */
[----:B----4-:R-:W-:Y:S02]  /*765f0*/  IMAD R13, R18, 0x100, R17 ;  /* 0x00000100120d7824 */ /* 0x010fe400078e0211 */
[----:B------:R-:W-:Y:S02]  /*76600*/  IMAD R14, R20, 0x100, R19 ;  /* 0x00000100140e7824 */ /* 0x000fe400078e0213 */
[----:B------:R-:W-:Y:S01]  /*76610*/  IMAD R15, R22, 0x100, R21 ;  /* 0x00000100160f7824 */ /* 0x000fe200078e0215 */
[----:B------:R-:W-:Y:S02]  /*76620*/  F2FP.F16.E4M3.UNPACK_B R2, R23.H1 ;  /* 0x00000017ff02723e */ /* 0x000fe400030006ff */
[----:B------:R-:W-:Y:S02]  /*76630*/  F2FP.F16.E4M3.UNPACK_B R12, R12 ;  /* 0x0000000cff0c723e */ /* 0x000fe400020006ff */
[----:B------:R-:W-:Y:S02]  /*76640*/  F2FP.F16.E4M3.UNPACK_B R13, R13 ;  /* 0x0000000dff0d723e */ /* 0x000fe400020006ff */
[----:B------:R-:W-:-:S02]  /*76650*/  F2FP.F16.E4M3.UNPACK_B R14, R14 ;  /* 0x0000000eff0e723e */ /* 0x000fc400020006ff */
[----:B------:R-:W-:Y:S02]  /*76660*/  F2FP.F16.E4M3.UNPACK_B R15, R15 ;  /* 0x0000000fff0f723e */ /* 0x000fe400020006ff */
[----:B------:R-:W-:Y:S01]  /*76670*/  F2FP.F16.E4M3.UNPACK_B R3, R28.H1 ;  /* 0x0000001cff03723e */ /* 0x000fe200030006ff */
[----:B------:R-:W-:Y:S04]  /*76680*/  STL.64 [R1+0xb00], R4 ;  /* 0x000b000401007387 */ /* 0x000fe80000100a00 */
[----:B------:R2:W-:Y:S04]  /*76690*/  STL.64 [R1+0xb08], R6 ;  /* 0x000b080601007387 */ /* 0x0005e80000100a00 */
[----:B------:R-:W-:Y:S04]  /*766a0*/  STL.64 [R1+0x98], R2 ;  /* 0x0000980201007387 */ /* 0x000fe80000100a00 */
[----:B------:R0:W-:Y:S01]  /*766b0*/  STL [R1+0x90], R0 ;  /* 0x0000900001007387 */ /* 0x0001e20000100800 */
[----:B--2---:R-:W-:Y:S01]  /*766c0*/  HMMA.16816.F32 R4, R12, R2, R24 ;  /* 0x000000020c04723c */ /* 0x004fe20000001818 */
[----:B0-----:R-:W-:-:S05]  /*766d0*/  IMAD.MOV.U32 R0, RZ, RZ, R3 ;  /* 0x000000ffff007224 */ /* 0x001fca00078e0003 */
[----:B------:R0:W-:Y:S02]  /*766e0*/  STL [R1+0xc288], R0 ;  /* 0x00c2880001007387 */ /* 0x0001e40000100800 */
[----:B0-----:R-:W-:-:S11]  /*766f0*/  F2FP.F16.E4M3.UNPACK_B R0, R29.H1 ;  /* 0x0000001dff00723e */ /* 0x001fd600030006ff */
[----:B------:R-:W-:Y:S04]  /*76700*/  STL.64 [R1+0xb10], R4 ;  /* 0x000b100401007387 */ /* 0x000fe80000100a00 */
[----:B------:R0:W-:Y:S04]  /*76710*/  STL.64 [R1+0xb18], R6 ;  /* 0x000b180601007387 */ /* 0x0001e80000100a00 */
[----:B------:R-:W2:Y:S04]  /*76720*/  LDL.LU R8, [R1+0x2c40] ;  /* 0x002c400001087983 */ /* 0x000ea80000300800 */
[----:B------:R-:W-:Y:S04]  /*76730*/  STL [R1+0x94], R0 ;  /* 0x0000940001007387 */ /* 0x000fe80000100800 */
[----:B------:R-:W2:Y:S04]  /*76740*/  LDL.LU R9, [R1+0x2c44] ;  /* 0x002c440001097983 */ /* 0x000ea80000300800 */
[----:B------:R-:W3:Y:S04]  /*76750*/  LDL.LU R10, [R1+0x2c48] ;  /* 0x002c4800010a7983 */ /* 0x000ee80000300800 */
[----:B------:R-:W3:Y:S04]  /*76760*/  LDL.LU R11, [R1+0x2c4c] ;  /* 0x002c4c00010b7983 */ /* 0x000ee80000300800 */
[----:B0-----:R-:W4:Y:S04]  /*76770*/  LDL.LU R6, [R1+0x2f44] ;  /* 0x002f440001067983 */ /* 0x001f280000300800 */
[----:B------:R-:W4:Y:S04]  /*76780*/  LDL.LU R7, [R1+0x2f50] ;  /* 0x002f500001077983 */ /* 0x000f280000300800 */
[----:B----4-:R-:W-:Y:S04]  /*76790*/  STL.64 [R1+0xc3f8], R6 ;  /* 0x00c3f80601007387 */ /* 0x010fe80000100a00 */
[----:B---3--:R-:W-:Y:S04]  /*767a0*/  STL.64 [R1+0xc3e0], R10 ;  /* 0x00c3e00a01007387 */ /* 0x008fe80000100a00 */
[----:B--2---:R0:W-:Y:S04]  /*767b0*/  STL.64 [R1+0xc3d8], R8 ;  /* 0x00c3d80801007387 */ /* 0x0041e80000100a00 */
[----:B0-----:R-:W2:Y:S04]  /*767c0*/  LDL.LU R8, [R1+0x2c20] ;  /* 0x002c200001087983 */ /* 0x001ea80000300800 */
[----:B------:R-:W2:Y:S04]  /*767d0*/  LDL.LU R9, [R1+0x2c24] ;  /* 0x002c240001097983 */ /* 0x000ea80000300800 */
[----:B------:R-:W3:Y:S04]  /*767e0*/  LDL.LU R10, [R1+0x2c28] ;  /* 0x002c2800010a7983 */ /* 0x000ee80000300800 */
[----:B------:R-:W3:Y:S04]  /*767f0*/  LDL.LU R11, [R1+0x2c2c] ;  /* 0x002c2c00010b7983 */ /* 0x000ee80000300800 */
[----:B------:R-:W4:Y:S04]  /*76800*/  LDL.LU R0, [R1+0x2f20] ;  /* 0x002f200001007983 */ /* 0x000f280000300800 */
[----:B------:R-:W2:Y:S04]  /*76810*/  LDL.LU R2, [R1+0x2f24] ;  /* 0x002f240001027983 */ /* 0x000ea80000300800 */
[----:B------:R-:W2:Y:S04]  /*76820*/  LDL.LU R3, [R1+0x2f30] ;  /* 0x002f300001037983 */ /* 0x000ea80000300800 */
[----:B--2---:R0:W-:Y:S04]  /*76830*/  STL.64 [R1+0xc410], R2 ;  /* 0x00c4100201007387 */ /* 0x0041e80000100a00 */
[----:B0-----:R-:W2:Y:S04]  /*76840*/  LDL.64 R2, [R1+0x90] ;  /* 0x0000900001027983 */ /* 0x001ea80000100a00 */
[----:B------:R-:W2:Y:S04]  /*76850*/  LDL.LU R4, [R1+0x2f34] ;  /* 0x002f340001047983 */ /* 0x000ea80000300800 */
[----:B------:R-:W2:Y:S04]  /*76860*/  LDL.LU R5, [R1+0x2f40] ;  /* 0x002f400001057983 */ /* 0x000ea80000300800 */
[----:B---3--:R-:W-:Y:S04]  /*76870*/  STL.64 [R1+0xc3f0], R10 ;  /* 0x00c3f00a01007387 */ /* 0x008fe80000100a00 */
[----:B------:R0:W-:Y:S04]  /*76880*/  STL.64 [R1+0xc3e8], R8 ;  /* 0x00c3e80801007387 */ /* 0x0001e80000100a00 */
[----:B0-----:R-:W3:Y:S04]  /*76890*/  LDL.LU R8, [R1+0x2c00] ;  /* 0x002c000001087983 */ /* 0x001ee80000300800 */
[----:B------:R-:W3:Y:S04]  /*768a0*/  LDL.LU R9, [R1+0x2c04] ;  /* 0x002c040001097983 */ /* 0x000ee80000300800 */
[----:B------:R-:W2:Y:S04]  /*768b0*/  LDL.LU R10, [R1+0x2c08] ;  /* 0x002c0800010a7983 */ /* 0x000ea80000300800 */
[----:B------:R-:W2:Y:S04]  /*768c0*/  LDL.LU R11, [R1+0x2c0c] ;  /* 0x002c0c00010b7983 */ /* 0x000ea80000300800 */
[----:B--2---:R-:W-:Y:S04]  /*768d0*/  STL.64 [R1+0xc408], R10 ;  /* 0x00c4080a01007387 */ /* 0x004fe80000100a00 */
[----:B---3--:R0:W-:Y:S04]  /*768e0*/  STL.64 [R1+0xc400], R8 ;  /* 0x00c4000801007387 */ /* 0x0081e80000100a00 */
[----:B0-----:R-:W2:Y:S04]  /*768f0*/  LDL.LU R8, [R1+0x2be0] ;  /* 0x002be00001087983 */ /* 0x001ea80000300800 */
[----:B------:R-:W2:Y:S04]  /*76900*/  LDL.LU R9, [R1+0x2be4] ;  /* 0x002be40001097983 */ /* 0x000ea80000300800 */
[----:B------:R-:W3:Y:S04]  /*76910*/  LDL.LU R10, [R1+0x2be8] ;  /* 0x002be800010a7983 */ /* 0x000ee80000300800 */
[----:B------:R-:W3:Y:S04]  /*76920*/  LDL.LU R11, [R1+0x2bec] ;  /* 0x002bec00010b7983 */ /* 0x000ee80000300800 */
[----:B---3--:R-:W-:Y:S04]  /*76930*/  STL.64 [R1+0xc420], R10 ;  /* 0x00c4200a01007387 */ /* 0x008fe80000100a00 */
[----:B--2---:R0:W-:Y:S04]  /*76940*/  STL.64 [R1+0xc418], R8 ;  /* 0x00c4180801007387 */ /* 0x0041e80000100a00 */
[----:B0-----:R-:W2:Y:S04]  /*76950*/  LDL.LU R8, [R1+0x2bc0] ;  /* 0x002bc00001087983 */ /* 0x001ea80000300800 */
[----:B------:R-:W2:Y:S04]  /*76960*/  LDL.LU R9, [R1+0x2bc4] ;  /* 0x002bc40001097983 */ /* 0x000ea80000300800 */
[----:B------:R-:W2:Y:S04]  /*76970*/  LDL.LU R10, [R1+0x2bc8] ;  /* 0x002bc800010a7983 */ /* 0x000ea80000300800 */
[----:B------:R-:W2:Y:S04]  /*76980*/  LDL.LU R11, [R1+0x2bcc] ;  /* 0x002bcc00010b7983 */ /* 0x000ea80000300800 */
        /* <DEDUP_REMOVED lines=14> */
[----:B----4-:R-:W-:Y:S01]  /*76a70*/  F2FP.F16.E4M3.UNPACK_B R6, R0.H1 ;  /* 0x00000000ff06723e */ /* 0x010fe200030006ff */
[----:B------:R-:W-:Y:S01]  /*76a80*/  IMAD.MOV.U32 R0, RZ, RZ, R3 ;  /* 0x000000ffff007224 */ /* 0x000fe200078e0003 */
[----:B--2---:R-:W-:-:S15]  /*76a90*/  HMMA.16816.F32 R8, R12, R2, R8 ;  /* 0x000000020c08723c */ /* 0x004fde0000001808 */
[----:B------:R-:W-:-:S04]  /*76aa0*/  NOP ;  /* 0x0000000000007918 */ /* 0x000fc80000000000 */
[----:B------:R-:W-:Y:S04]  /*76ab0*/  STL.64 [R1+0xb30], R8 ;  /* 0x000b300801007387 */ /* 0x000fe80000100a00 */
[----:B------:R0:W-:Y:S04]  /*76ac0*/  STL.64 [R1+0xb38], R10 ;  /* 0x000b380a01007387 */ /* 0x0001e80000100a00 */
[----:B0-----:R-:W2:Y:S04]  /*76ad0*/  LDL.LU.64 R10, [R1+0xc420] ;  /* 0x00c42000010a7983 */ /* 0x001ea80000300a00 */
[----:B------:R-:W2:Y:S04]  /*76ae0*/  LDL.LU.64 R8, [R1+0xc418] ;  /* 0x00c4180001087983 */ /* 0x000ea80000300a00 */
[----:B------:R-:W4:Y:S04]  /*76af0*/  LDL.LU.64 R2, [R1+0xc410] ;  /* 0x00c4100001027983 */ /* 0x000f280000300a00 */
[----:B------:R-:W-:Y:S04]  /*76b00*/  STL [R1+0xc28c], R0 ;  /* 0x00c28c0001007387 */ /* 0x000fe80000100800 */
[----:B------:R-:W-:Y:S01]  /*76b10*/  STL [R1+0x88], R6 ;  /* 0x0000880601007387 */ /* 0x000fe20000100800 */
[----:B----4-:R-:W-:-:S07]  /*76b20*/  F2FP.F16.E4M3.UNPACK_B R7, R2.H1 ;  /* 0x00000002ff07723e */ /* 0x010fce00030006ff */
[----:B--2---:R-:W-:Y:S01]  /*76b30*/  HMMA.16816.F32 R8, R12, R6, R8 ;  /* 0x000000060c08723c */ /* 0x004fe20000001808 */
[----:B------:R-:W-:-:S15]  /*76b40*/  STL [R1+0x8c], R7 ;  /* 0x00008c0701007387 */ /* 0x000fde0000100800 */
[----:B------:R-:W-:-:S03]  /*76b50*/  NOP ;  /* 0x0000000000007918 */ /* 0x000fc60000000000 */
[----:B------:R-:W-:Y:S04]  /*76b60*/  STL.64 [R1+0xb40], R8 ;  /* 0x000b400801007387 */ /* 0x000fe80000100a00 */
[----:B------:R0:W-:Y:S04]  /*76b70*/  STL.64 [R1+0xb48], R10 ;  /* 0x000b480a01007387 */ /* 0x0001e80000100a00 */
[----:B0-----:R-:W2:Y:S04]  /*76b80*/  LDL.LU.64 R10, [R1+0xc408] ;  /* 0x00c40800010a7983 */ /* 0x001ea80000300a00 */
[----:B------:R-:W2:Y:S01]  /*76b90*/  LDL.LU.64 R8, [R1+0xc400] ;  /* 0x00c4000001087983 */ /* 0x000ea20000300a00 */
[----:B------:R-:W-:-:S02]  /*76ba0*/  F2FP.F16.E4M3.UNPACK_B R2, R3.H1 ;  /* 0x00000003ff02723e */ /* 0x000fc400030006ff */
[----:B------:R-:W-:Y:S01]  /*76bb0*/  F2FP.F16.E4M3.UNPACK_B R3, R4.H1 ;  /* 0x00000004ff03723e */ /* 0x000fe200030006ff */
[----:B------:R-:W-:Y:S02]  /*76bc0*/  IMAD.MOV.U32 R0, RZ, RZ, R7 ;  /* 0x000000ffff007224 */ /* 0x000fe400078e0007 */
[----:B------:R-:W4:Y:S04]  /*76bd0*/  LDL.LU.64 R6, [R1+0xc3f8] ;  /* 0x00c3f80001067983 */ /* 0x000f280000300a00 */
[----:B------:R-:W-:Y:S04]  /*76be0*/  STL [R1+0xc290], R0 ;  /* 0x00c2900001007387 */ /* 0x000fe80000100800 */
[----:B------:R-:W-:Y:S04]  /*76bf0*/  STL [R1+0x80], R2 ;  /* 0x0000800201007387 */ /* 0x000fe80000100800 */
[----:B------:R-:W-:Y:S01]  /*76c00*/  STL [R1+0x84], R3 ;  /* 0x0000840301007387 */ /* 0x000fe20000100800 */
[----:B--2---:R-:W-:-:S15]  /*76c10*/  HMMA.16816.F32 R8, R12, R2, R8 ;  /* 0x000000020c08723c */ /* 0x004fde0000001808 */
[----:B------:R-:W-:-:S04]  /*76c20*/  NOP ;  /* 0x0000000000007918 */ /* 0x000fc80000000000 */
[----:B------:R-:W-:Y:S04]  /*76c30*/  STL.64 [R1+0xb60], R8 ;  /* 0x000b600801007387 */ /* 0x000fe80000100a00 */
[----:B------:R0:W-:Y:S04]  /*76c40*/  STL.64 [R1+0xb68], R10 ;  /* 0x000b680a01007387 */ /* 0x0001e80000100a00 */
[----:B0-----:R-:W2:Y:S04]  /*76c50*/  LDL.LU.64 R10, [R1+0xc3f0] ;  /* 0x00c3f000010a7983 */ /* 0x001ea80000300a00 */
[----:B------:R-:W2:Y:S01]  /*76c60*/  LDL.LU.64 R8, [R1+0xc3e8] ;  /* 0x00c3e80001087983 */ /* 0x000ea20000300a00 */
[----:B------:R-:W-:-:S02]  /*76c70*/  F2FP.F16.E4M3.UNPACK_B R4, R5.H1 ;  /* 0x00000005ff04723e */ /* 0x000fc400030006ff */
[----:B----4-:R-:W-:-:S05]  /*76c80*/  F2FP.F16.E4M3.UNPACK_B R5, R6.H1 ;  /* 0x00000006ff05723e */ /* 0x010fca00030006ff */
[----:B------:R-:W-:Y:S02]  /*76c90*/  STL.64 [R1+0x78], R4 ;  /* 0x0000780401007387 */ /* 0x000fe40000100a00 */
[----:B--2---:R-:W-:-:S15]  /*76ca0*/  HMMA.16816.F32 R8, R12, R4, R8 ;  /* 0x000000040c08723c */ /* 0x004fde0000001808 */
[----:B------:R-:W-:-:S04]  /*76cb0*/  NOP ;  /* 0x0000000000007918 */ /* 0x000fc80000000000 */
[----:B------:R-:W-:Y:S04]  /*76cc0*/  STL.64 [R1+0xb70], R8 ;  /* 0x000b700801007387 */ /* 0x000fe80000100a00 */
[----:B------:R0:W-:Y:S04]  /*76cd0*/  STL.64 [R1+0xb78], R10 ;  /* 0x000b780a01007387 */ /* 0x0001e80000100a00 */
[----:B0-----:R-:W2:Y:S04]  /*76ce0*/  LDL.LU.64 R10, [R1+0xc3e0] ;  /* 0x00c3e000010a7983 */ /* 0x001ea80000300a00 */
[----:B------:R-:W2:Y:S01]  /*76cf0*/  LDL.LU.64 R8, [R1+0xc3d8] ;  /* 0x00c3d80001087983 */ /* 0x000ea20000300a00 */
[----:B------:R-:W-:-:S02]  /*76d00*/  F2FP.F16.E4M3.UNPACK_B R2, R7.H1 ;  /* 0x00000007ff02723e */ /* 0x000fc400030006ff */
[----:B---3--:R-:W-:Y:S01]  /*76d10*/  F2FP.F16.E4M3.UNPACK_B R3, R16.H1 ;  /* 0x00000010ff03723e */ /* 0x008fe200030006ff */
[----:B------:R-:W-:Y:S01]  /*76d20*/  IMAD.MOV.U32 R0, RZ, RZ, R5 ;  /* 0x000000ffff007224 */ /* 0x000fe200078e0005 */
[----:B------:R-:W-:Y:S02]  /*76d30*/  F2FP.F16.E4M3.UNPACK_B R4, R17.H1 ;  /* 0x00000011ff04723e */ /* 0x000fe400030006ff */
[----:B------:R-:W-:Y:S02]  /*76d40*/  F2FP.F16.E4M3.UNPACK_B R5, R18.H1 ;  /* 0x00000012ff05723e */ /* 0x000fe400030006ff */
[----:B------:R0:W-:Y:S04]  /*76d50*/  STL [R1+0xc294], R0 ;  /* 0x00c2940001007387 */ /* 0x0001e80000100800 */
[----:B------:R-:W-:Y:S04]  /*76d60*/  STL [R1+0x70], R2 ;  /* 0x0000700201007387 */ /* 0x000fe80000100800 */
[----:B------:R-:W-:Y:S01]  /*76d70*/  STL [R1+0x74], R3 ;  /* 0x0000740301007387 */ /* 0x000fe20000100800 */
[----:B0-----:R-:W-:-:S05]  /*76d80*/  IMAD.MOV.U32 R0, RZ, RZ, R3 ;  /* 0x000000ffff007224 */ /* 0x001fca00078e0003 */
[----:B------:R0:W-:Y:S02]  /*76d90*/  STL [R1+0xc298], R0 ;  /* 0x00c2980001007387 */ /* 0x0001e40000100800 */
[----:B0-----:R-:W-:Y:S01]  /*76da0*/  IMAD.MOV.U32 R0, RZ, RZ, R5 ;  /* 0x000000ffff007224 */ /* 0x001fe200078e0005 */
[----:B--2---:R-:W-:Y:S01]  /*76db0*/  HMMA.16816.F32 R8, R12, R2, R8 ;  /* 0x000000020c08723c */ /* 0x004fe20000001808 */
[----:B------:R-:W-:Y:S02]  /*76dc0*/  F2FP.F16.E4M3.UNPACK_B R2, R19.H1 ;  /* 0x00000013ff02723e */ /* 0x000fe400030006ff */
[----:B------:R-:W-:-:S15]  /*76dd0*/  F2FP.F16.E4M3.UNPACK_B R3, R28.H1 ;  /* 0x0000001cff03723e */ /* 0x000fde00030006ff */
[----:B------:R-:W-:Y:S01]  /*76de0*/  NOP ;  /* 0x0000000000007918 */ /* 0x000fe20000000000 */
[----:B------:R-:W-:Y:S04]  /*76df0*/  STL.64 [R1+0xb90], R8 ;  /* 0x000b900801007387 */ /* 0x000fe80000100a00 */
[----:B------:R0:W-:Y:S04]  /*76e00*/  STL.64 [R1+0xb98], R10 ;  /* 0x000b980a01007387 */ /* 0x0001e80000100a00 */
[----:B------:R-:W-:Y:S04]  /*76e10*/  STL [R1+0x68], R4 ;  /* 0x0000680401007387 */ /* 0x000fe80000100800 */
[----:B------:R1:W-:Y:S01]  /*76e20*/  STL [R1+0x6c], R5 ;  /* 0x00006c0501007387 */ /* 0x0003e20000100800 */
[C---:B0-----:R-:W-:Y:S08]  /*76e30*/  HMMA.16816.F32 R8, R12.reuse, R4, R20 ;  /* 0x000000040c08723c */ /* 0x041ff00000001814 */
[----:B-1----:R-:W-:Y:S01]  /*76e40*/  HMMA.16816.F32 R4, R12, R2, R24 ;  /* 0x000000020c04723c */ /* 0x002fe20000001818 */
[----:B------:R0:W-:Y:S02]  /*76e50*/  STL [R1+0xc29c], R0 ;  /* 0x00c29c0001007387 */ /* 0x0001e40000100800 */
[----:B0-----:R-:W-:-:S08]  /*76e60*/  F2FP.F16.E4M3.UNPACK_B R0, R29.H1 ;  /* 0x0000001dff00723e */ /* 0x001fd000030006ff */
[----:B------:R-:W-:Y:S04]  /*76e70*/  STL.64 [R1+0xba0], R8 ;  /* 0x000ba00801007387 */ /* 0x000fe80000100a00 */
[----:B------:R-:W-:Y:S04]  /*76e80*/  STL.64 [R1+0xba8], R10 ;  /* 0x000ba80a01007387 */ /* 0x000fe80000100a00 */
[----:B------:R-:W-:Y:S04]  /*76e90*/  STL [R1+0x60], R2 ;  /* 0x0000600201007387 */ /* 0x000fe80000100800 */
[----:B------:R-:W-:Y:S04]  /*76ea0*/  STL [R1+0x64], R3 ;  /* 0x0000640301007387 */ /* 0x000fe80000100800 */
[----:B------:R-:W-:Y:S04]  /*76eb0*/  STL [R1+0x58], R0 ;  /* 0x0000580001007387 */ /* 0x000fe80000100800 */
[----:B------:R-:W2:Y:S04]  /*76ec0*/  LDL.LU R16, [R1+0x2d20] ;  /* 0x002d200001107983 */ /* 0x000ea80000300800 */
[----:B------:R-:W-:Y:S04]  /*76ed0*/  STL.64 [R1+0xbc0], R4 ;  /* 0x000bc00401007387 */ /* 0x000fe80000100a00 */
[----:B------:R-:W-:Y:S04]  /*76ee0*/  STL.64 [R1+0xbc8], R6 ;  /* 0x000bc80601007387 */ /* 0x000fe80000100a00 */
[----:B------:R-:W2:Y:S04]  /*76ef0*/  LDL.LU R17, [R1+0x2d24] ;  /* 0x002d240001117983 */ /* 0x000ea80000300800 */
[----:B------:R-:W3:Y:S04]  /*76f00*/  LDL.LU R18, [R1+0x2d28] ;  /* 0x002d280001127983 */ /* 0x000ee80000300800 */
[----:B------:R-:W3:Y:S04]  /*76f10*/  LDL.LU R19, [R1+0x2d2c] ;  /* 0x002d2c0001137983 */ /* 0x000ee80000300800 */
[----:B---3--:R-:W-:Y:S04]  /*76f20*/  STL.64 [R1+0xc388], R18 ;  /* 0x00c3881201007387 */ /* 0x008fe80000100a00 */
[----:B--2---:R0:W-:Y:S04]  /*76f30*/  STL.64 [R1+0xc380], R16 ;  /* 0x00c3801001007387 */ /* 0x0041e80000100a00 */
[----:B0-----:R-:W2:Y:S04]  /*76f40*/  LDL.LU R16, [R1+0x2ce0] ;  /* 0x002ce00001107983 */ /* 0x001ea80000300800 */
[----:B------:R-:W2:Y:S04]  /*76f50*/  LDL.LU R17, [R1+0x2ce4] ;  /* 0x002ce40001117983 */ /* 0x000ea80000300800 */
[----:B------:R-:W3:Y:S04]  /*76f60*/  LDL.LU R18, [R1+0x2ce8] ;  /* 0x002ce80001127983 */ /* 0x000ee80000300800 */
[----:B------:R-:W3:Y:S01]  /*76f70*/  LDL.LU R19, [R1+0x2cec] ;  /* 0x002cec0001137983 */ /* 0x000ee20000300800 */
[----:B------:R-:W-:-:S03]  /*76f80*/  IMAD.MOV.U32 R0, RZ, RZ, R3 ;  /* 0x000000ffff007224 */ /* 0x000fc600078e0003 */
[----:B------:R-:W4:Y:S04]  /*76f90*/  LDL.LU R3, [R1+0x2fa4] ;  /* 0x002fa40001037983 */ /* 0x000f280000300800 */
[----:B------:R-:W4:Y:S04]  /*76fa0*/  LDL.LU R4, [R1+0x2fb0] ;  /* 0x002fb00001047983 */ /* 0x000f280000300800 */
[----:B---3--:R-:W-:Y:S04]  /*76fb0*/  STL.64 [R1+0xc398], R18 ;  /* 0x00c3981201007387 */ /* 0x008fe80000100a00 */
[----:B--2---:R0:W-:Y:S04]  /*76fc0*/  STL.64 [R1+0xc390], R16 ;  /* 0x00c3901001007387 */ /* 0x0041e80000100a00 */
[----:B0-----:R-:W2:Y:S04]  /*76fd0*/  LDL.LU R16, [R1+0x2cc0] ;  /* 0x002cc00001107983 */ /* 0x001ea80000300800 */
[----:B------:R-:W2:Y:S04]  /*76fe0*/  LDL.LU R17, [R1+0x2cc4] ;  /* 0x002cc40001117983 */ /* 0x000ea80000300800 */
[----:B------:R-:W3:Y:S04]  /*76ff0*/  LDL.LU R18, [R1+0x2cc8] ;  /* 0x002cc80001127983 */ /* 0x000ee80000300800 */
[----:B------:R-:W3:Y:S04]  /*77000*/  LDL.LU R19, [R1+0x2ccc] ;  /* 0x002ccc0001137983 */ /* 0x000ee80000300800 */
[----:B------:R-:W2:Y:S04]  /*77010*/  LDL.LU R29, [R1+0x2f84] ;  /* 0x002f8400011d7983 */ /* 0x000ea80000300800 */
[----:B------:R-:W4:Y:S04]  /*77020*/  LDL.LU R2, [R1+0x2fa0] ;  /* 0x002fa00001027983 */ /* 0x000f280000300800 */
[----:B----4-:R0:W-:Y:S04]  /*77030*/  STL.64 [R1+0xc3c0], R2 ;  /* 0x00c3c00201007387 */ /* 0x0101e80000100a00 */
[----:B0-----:R-:W4:Y:S04]  /*77040*/  LDL R2, [R1+0x58] ;  /* 0x0000580001027983 */ /* 0x001f280000100800 */
[----:B---3--:R0:W-:Y:S04]  /*77050*/  STL.64 [R1+0xc3a8], R18 ;  /* 0x00c3a81201007387 */ /* 0x0081e80000100a00 */
[----:B0-----:R-:W3:Y:S04]  /*77060*/  LDL.LU R18, [R1+0x2f90] ;  /* 0x002f900001127983 */ /* 0x001ee80000300800 */
[----:B------:R-:W3:Y:S04]  /*77070*/  LDL.LU R19, [R1+0x2f94] ;  /* 0x002f940001137983 */ /* 0x000ee80000300800 */
[----:B--2---:R-:W-:Y:S04]  /*77080*/  STL.64 [R1+0xc3a0], R16 ;  /* 0x00c3a01001007387 */ /* 0x004fe80000100a00 */
[----:B------:R-:W2:Y:S04]  /*77090*/  LDL.LU R5, [R1+0x2fb4] ;  /* 0x002fb40001057983 */ /* 0x000ea80000300800 */
[----:B------:R-:W2:Y:S04]  /*770a0*/  LDL.LU R6, [R1+0x2fc0] ;  /* 0x002fc00001067983 */ /* 0x000ea80000300800 */
[----:B------:R-:W2:Y:S04]  /*770b0*/  LDL.LU R8, [R1+0x2d00] ;  /* 0x002d000001087983 */ /* 0x000ea80000300800 */
[----:B------:R-:W2:Y:S04]  /*770c0*/  LDL.LU R9, [R1+0x2d04] ;  /* 0x002d040001097983 */ /* 0x000ea80000300800 */
[----:B------:R-:W2:Y:S04]  /*770d0*/  LDL.LU R10, [R1+0x2d08] ;  /* 0x002d0800010a7983 */ /* 0x000ea80000300800 */
[----:B------:R-:W2:Y:S04]  /*770e0*/  LDL.LU R11, [R1+0x2d0c] ;  /* 0x002d0c00010b7983 */ /* 0x000ea80000300800 */
[----:B--2---:R-:W-:Y:S04]  /*770f0*/  STL.64 [R1+0xc3b8], R10 ;  /* 0x00c3b80a01007387 */ /* 0x004fe80000100a00 */
[----:B------:R0:W-:Y:S04]  /*77100*/  STL.64 [R1+0xc3b0], R8 ;  /* 0x00c3b00801007387 */ /* 0x0001e80000100a00 */
[----:B0-----:R-:W2:Y:S04]  /*77110*/  LDL.LU R8, [R1+0x2cb0] ;  /* 0x002cb00001087983 */ /* 0x001ea80000300800 */
[----:B------:R-:W2:Y:S04]  /*77120*/  LDL.LU R9, [R1+0x2cb4] ;  /* 0x002cb40001097983 */ /* 0x000ea80000300800 */
[----:B------:R-:W2:Y:S04]  /*77130*/  LDL.LU R10, [R1+0x2cb8] ;  /* 0x002cb800010a7983 */ /* 0x000ea80000300800 */
[----:B------:R-:W2:Y:S01]  /*77140*/  LDL.LU R11, [R1+0x2cbc] ;  /* 0x002cbc00010b7983 */ /* 0x000ea20000300800 */
[----:B------:R-:W-:-:S03]  /*77150*/  F2FP.F16.E4M3.UNPACK_B R3, R29.H1 ;  /* 0x0000001dff03723e */ /* 0x000fc600030006ff */
[----:B--2---:R-:W-:Y:S04]  /*77160*/  STL.64 [R1+0xc3d0], R10 ;  /* 0x00c3d00a01007387 */ /* 0x004fe80000100a00 */
[----:B------:R0:W-:Y:S04]  /*77170*/  STL.64 [R1+0xc3c8], R8 ;  /* 0x00c3c80801007387 */ /* 0x0001e80000100a00 */
[----:B0-----:R-:W4:Y:S04]  /*77180*/  LDL.LU R8, [R1+0x2c90] ;  /* 0x002c900001087983 */ /* 0x001f280000300800 */
[----:B------:R-:W4:Y:S04]  /*77190*/  LDL.LU R9, [R1+0x2c94] ;  /* 0x002c940001097983 */ /* 0x000f280000300800 */
[----:B------:R-:W4:Y:S04]  /*771a0*/  LDL.LU R10, [R1+0x2c98] ;  /* 0x002c9800010a7983 */ /* 0x000f280000300800 */
        /* <DEDUP_REMOVED lines=11> */
[----:B------:R-:W-:Y:S04]  /*77260*/  STL [R1+0xc2a0], R0 ;  /* 0x00c2a00001007387 */ /* 0x000fe80000100800 */
[----:B------:R-:W2:Y:S04]  /*77270*/  LDL.LU R29, [R1+0x2ff4] ;  /* 0x002ff400011d7983 */ /* 0x000ea80000300800 */
[----:B------:R-:W-:Y:S01]  /*77280*/  STL [R1+0x5c], R3 ;  /* 0x00005c0301007387 */ /* 0x000fe20000100800 */
[----:B----4-:R-:W-:-:S15]  /*77290*/  HMMA.16816.F32 R8, R12, R2, R8 ;  /* 0x000000020c08723c */ /* 0x010fde0000001808 */
[----:B------:R-:W-:-:S04]  /*772a0*/  NOP ;  /* 0x0000000000007918 */ /* 0x000fc80000000000 */
[----:B------:R-:W-:Y:S04]  /*772b0*/  STL.64 [R1+0xbd0], R8 ;  /* 0x000bd00801007387 */ /* 0x000fe80000100a00 */
[----:B------:R0:W-:Y:S04]  /*772c0*/  STL.64 [R1+0xbd8], R10 ;  /* 0x000bd80a01007387 */ /* 0x0001e80000100a00 */
[----:B0-----:R-:W4:Y:S04]  /*772d0*/  LDL.LU.64 R10, [R1+0xc3d0] ;  /* 0x00c3d000010a7983 */ /* 0x001f280000300a00 */
[----:B------:R-:W4:Y:S01]  /*772e0*/  LDL.LU.64 R8, [R1+0xc3c8] ;  /* 0x00c3c80001087983 */ /* 0x000f220000300a00 */
[----:B------:R-:W-:Y:S01]  /*772f0*/  IMAD.MOV.U32 R0, RZ, RZ, R3 ;  /* 0x000000ffff007224 */ /* 0x000fe200078e0003 */
[----:B---3--:R-:W-:-:S02]  /*77300*/  F2FP.F16.E4M3.UNPACK_B R16, R18.H1 ;  /* 0x00000012ff10723e */ /* 0x008fc400030006ff */
[----:B------:R-:W-:Y:S01]  /*77310*/  F2FP.F16.E4M3.UNPACK_B R17, R19.H1 ;  /* 0x00000013ff11723e */ /* 0x000fe200030006ff */
[----:B------:R-:W3:Y:S04]  /*77320*/  LDL.LU.64 R2, [R1+0xc3c0] ;  /* 0x00c3c00001027983 */ /* 0x000ee80000300a00 */
[----:B------:R-:W-:Y:S04]  /*77330*/  STL [R1+0xc2a4], R0 ;  /* 0x00c2a40001007387 */ /* 0x000fe80000100800 */
[----:B------:R-:W-:Y:S04]  /*77340*/  STL [R1+0x50], R16 ;  /* 0x0000501001007387 */ /* 0x000fe80000100800 */
[----:B------:R4:W-:Y:S02]  /*77350*/  STL [R1+0x54], R17 ;  /* 0x0000541101007387 */ /* 0x0009e40000100800 */
[----:B----4-:R-:W-:Y:S02]  /*77360*/  HMMA.16816.F32 R16, R12, R16, R8 ;  /* 0x000000100c10723c */ /* 0x010fe40000001808 */
[----:B------:R-:W4:Y:S04]  /*77370*/  LDL.LU.64 R10, [R1+0xc3b8] ;  /* 0x00c3b800010a7983 */ /* 0x000f280000300a00 */
[----:B------:R-:W4:-:S13]  /*77380*/  LDL.LU.64 R8, [R1+0xc3b0] ;  /* 0x00c3b00001087983 */ /* 0x000f1a0000300a00 */
[----:B------:R-:W-:Y:S04]  /*77390*/  STL.64 [R1+0xbf0], R16 ;  /* 0x000bf01001007387 */ /* 0x000fe80000100a00 */
[----:B------:R0:W-:Y:S04]  /*773a0*/  STL.64 [R1+0xbf8], R18 ;  /* 0x000bf81201007387 */ /* 0x0001e80000100a00 */
[----:B0-----:R-:W2:Y:S04]  /*773b0*/  LDL.LU.64 R18, [R1+0xc3a8] ;  /* 0x00c3a80001127983 */ /* 0x001ea80000300a00 */
[----:B------:R-:W2:Y:S01]  /*773c0*/  LDL.LU.64 R16, [R1+0xc3a0] ;  /* 0x00c3a00001107983 */ /* 0x000ea20000300a00 */
[----:B---3--:R-:W-:-:S02]  /*773d0*/  F2FP.F16.E4M3.UNPACK_B R2, R2.H1 ;  /* 0x00000002ff02723e */ /* 0x008fc400030006ff */
[----:B------:R-:W-:-:S05]  /*773e0*/  F2FP.F16.E4M3.UNPACK_B R3, R3.H1 ;  /* 0x00000003ff03723e */ /* 0x000fca00030006ff */
        /* <DEDUP_REMOVED lines=8> */
[----:B------:R-:W-:Y:S01]  /*77470*/  F2FP.F16.E4M3.UNPACK_B R5, R5.H1 ;  /* 0x00000005ff05723e */ /* 0x000fe200030006ff */
[----:B------:R-:W-:-:S05]  /*77480*/  IMAD.MOV.U32 R0, RZ, RZ, R3 ;  /* 0x000000ffff007224 */ /* 0x000fca00078e0003 */
        /* <DEDUP_REMOVED lines=10> */
[----:B------:R-:W-:-:S07]  /*77530*/  F2FP.F16.E4M3.UNPACK_B R3, R7.H1 ;  /* 0x00000007ff03723e */ /* 0x000fce00030006ff */
[----:B----4-:R-:W-:Y:S01]  /*77540*/  HMMA.16816.F32 R8, R12, R2, R8 ;  /* 0x000000020c08723c */ /* 0x010fe20000001808 */
[----:B------:R-:W-:Y:S01]  /*77550*/  IMAD.MOV.U32 R0, RZ, RZ, R5 ;  /* 0x000000ffff007224 */ /* 0x000fe200078e0005 */
[----:B------:R-:W-:-:S04]  /*77560*/  F2FP.F16.E4M3.UNPACK_B R4, R20.H1 ;  /* 0x00000014ff04723e */ /* 0x000fc800030006ff */
[----:B------:R0:W-:Y:S04]  /*77570*/  STL [R1+0xc2ac], R0 ;  /* 0x00c2ac0001007387 */ /* 0x0001e80000100800 */
[----:B------:R1:W-:Y:S01]  /*77580*/  STL [R1+0x38], R2 ;  /* 0x0000380201007387 */ /* 0x0003e20000100800 */
[----:B------:R-:W-:-:S03]  /*77590*/  F2FP.F16.E4M3.UNPACK_B R5, R21.H1 ;  /* 0x00000015ff05723e */ /* 0x000fc600030006ff */
[----:B------:R3:W-:Y:S01]  /*775a0*/  STL [R1+0x3c], R3 ;  /* 0x00003c0301007387 */ /* 0x0007e20000100800 */
[----:B0-----:R-:W-:-:S05]  /*775b0*/  IMAD.MOV.U32 R0, RZ, RZ, R3 ;  /* 0x000000ffff007224 */ /* 0x001fca00078e0003 */
[----:B------:R0:W-:Y:S04]  /*775c0*/  STL [R1+0xc2b0], R0 ;  /* 0x00c2b00001007387 */ /* 0x0001e80000100800 */
[----:B------:R-:W-:Y:S04]  /*775d0*/  STL.64 [R1+0xc30], R8 ;  /* 0x000c300801007387 */ /* 0x000fe80000100a00 */
[----:B------:R-:W-:Y:S04]  /*775e0*/  STL.64 [R1+0xc38], R10 ;  /* 0x000c380a01007387 */ /* 0x000fe80000100a00 */
[----:B------:R-:W-:Y:S04]  /*775f0*/  STL [R1+0x30], R4 ;  /* 0x0000300401007387 */ /* 0x000fe80000100800 */
[----:B------:R2:W-:Y:S01]  /*77600*/  STL [R1+0x34], R5 ;  /* 0x0000340501007387 */ /* 0x0005e20000100800 */
[----:B-1----:R-:W-:-:S02]  /*77610*/  F2FP.F16.E4M3.UNPACK_B R2, R22.H1 ;  /* 0x00000016ff02723e */ /* 0x002fc400030006ff */
[----:B---3--:R-:W-:Y:S02]  /*77620*/  F2FP.F16.E4M3.UNPACK_B R3, R23.H1 ;  /* 0x00000017ff03723e */ /* 0x008fe400030006ff */
[----:B0-----:R-:W-:Y:S01]  /*77630*/  F2FP.F16.E4M3.UNPACK_B R0, R28.H1 ;  /* 0x0000001cff00723e */ /* 0x001fe200030006ff */
[----:B--2---:R-:W-:-:S15]  /*77640*/  HMMA.16816.F32 R4, R12, R4, R16 ;  /* 0x000000040c04723c */ /* 0x004fde0000001810 */
[----:B------:R-:W-:-:S04]  /*77650*/  NOP ;  /* 0x0000000000007918 */ /* 0x000fc80000000000 */
[----:B------:R-:W-:Y:S04]  /*77660*/  STL.64 [R1+0xc50], R4 ;  /* 0x000c500401007387 */ /* 0x000fe80000100a00 */
[----:B------:R0:W-:Y:S04]  /*77670*/  STL.64 [R1+0xc58], R6 ;  /* 0x000c580601007387 */ /* 0x0001e80000100a00 */
[----:B------:R-:W-:Y:S04]  /*77680*/  STL.64 [R1+0x28], R2 ;  /* 0x0000280201007387 */ /* 0x000fe80000100a00 */
[----:B------:R1:W-:Y:S01]  /*77690*/  STL [R1+0x20], R0 ;  /* 0x0000200001007387 */ /* 0x0003e20000100800 */
[----:B0-----:R-:W-:Y:S01]  /*776a0*/  HMMA.16816.F32 R4, R12, R2, R24 ;  /* 0x000000020c04723c */ /* 0x001fe20000001818 */
[----:B-1----:R-:W-:-:S05]  /*776b0*/  IMAD.MOV.U32 R0, RZ, RZ, R3 ;  /* 0x000000ffff007224 */ /* 0x002fca00078e0003 */
[----:B------:R0:W-:Y:S02]  /*776c0*/  STL [R1+0xc2b4], R0 ;  /* 0x00c2b40001007387 */ /* 0x0001e40000100800 */
[----:B0-----:R-:W-:-:S11]  /*776d0*/  F2FP.F16.E4M3.UNPACK_B R0, R29.H1 ;  /* 0x0000001dff00723e */ /* 0x001fd600030006ff */
[----:B------:R0:W-:Y:S04]  /*776e0*/  STL.64 [R1+0xc60], R4 ;  /* 0x000c600401007387 */ /* 0x0001e80000100a00 */
[----:B------:R1:W-:Y:S04]  /*776f0*/  STL.64 [R1+0xc68], R6 ;  /* 0x000c680601007387 */ /* 0x0003e80000100a00 */
[----:B------:R-:W2:Y:S04]  /*77700*/  LDL.LU R8, [R1+0x2e00] ;  /* 0x002e000001087983 */ /* 0x000ea80000300800 */
[----:B------:R-:W-:Y:S04]  /*77710*/  STL [R1+0x24], R0 ;  /* 0x0000240001007387 */ /* 0x000fe80000100800 */
[----:B------:R-:W2:Y:S04]  /*77720*/  LDL.LU R9, [R1+0x2e04] ;  /* 0x002e040001097983 */ /* 0x000ea80000300800 */
[----:B------:R-:W3:Y:S04]  /*77730*/  LDL.LU R10, [R1+0x2e08] ;  /* 0x002e0800010a7983 */ /* 0x000ee80000300800 */
[----:B------:R-:W3:Y:S04]  /*77740*/  LDL.LU R11, [R1+0x2e0c] ;  /* 0x002e0c00010b7983 */ /* 0x000ee80000300800 */
[----:B---3--:R-:W-:Y:S04]  /*77750*/  STL.64 [R1+0xc320], R10 ;  /* 0x00c3200a01007387 */ /* 0x008fe80000100a00 */
[----:B--2---:R-:W-:Y:S04]  /*77760*/  STL.64 [R1+0xc318], R8 ;  /* 0x00c3180801007387 */ /* 0x004fe80000100a00 */
[----:B0-----:R-:W2:Y:S04]  /*77770*/  LDL.LU R4, [R1+0x2de0] ;  /* 0x002de00001047983 */ /* 0x001ea80000300800 */
[----:B------:R-:W2:Y:S04]  /*77780*/  LDL.LU R5, [R1+0x2de4] ;  /* 0x002de40001057983 */ /* 0x000ea80000300800 */
[----:B-1----:R-:W3:Y:S04]  /*77790*/  LDL.LU R6, [R1+0x2de8] ;  /* 0x002de80001067983 */ /* 0x002ee80000300800 */
[----:B------:R-:W3:Y:S04]  /*777a0*/  LDL.LU R7, [R1+0x2dec] ;  /* 0x002dec0001077983 */ /* 0x000ee80000300800 */
        /* <DEDUP_REMOVED lines=11> */
[----:B0-----:R-:W4:Y:S04]  /*77860*/  LDL.64 R2, [R1+0x20] ;  /* 0x0000200001027983 */ /* 0x001f280000100a00 */
[----:B------:R-:W4:Y:S04]  /*77870*/  LDL.LU R20, [R1+0x3020] ;  /* 0x0030200001147983 */ /* 0x000f280000300800 */
[----:B---3--:R0:W-:Y:S04]  /*77880*/  STL.64 [R1+0xc340], R6 ;  /* 0x00c3400601007387 */ /* 0x0081e80000100a00 */
[----:B0-----:R-:W3:Y:S04]  /*77890*/  LDL.LU R7, [R1+0x3004] ;  /* 0x0030040001077983 */ /* 0x001ee80000300800 */
[----:B--2---:R0:W-:Y:S04]  /*778a0*/  STL.64 [R1+0xc338], R4 ;  /* 0x00c3380401007387 */ /* 0x0041e80000100a00 */
[----:B0-----:R-:W2:Y:S04]  /*778b0*/  LDL.LU R5, [R1+0x3010] ;  /* 0x0030100001057983 */ /* 0x001ea80000300800 */
        /* <DEDUP_REMOVED lines=33> */
[----:B------:R-:W2:Y:S01]  /*77ad0*/  LDL.LU R19, [R1+0x2e1c] ;  /* 0x002e1c0001137983 */ /* 0x000ea20000300800 */
[----:B----4-:R-:W-:-:S15]  /*77ae0*/  HMMA.16816.F32 R8, R12, R2, R8 ;  /* 0x000000020c08723c */ /* 0x010fde0000001808 */
[----:B------:R-:W-:-:S04]  /*77af0*/  NOP ;  /* 0x0000000000007918 */ /* 0x000fc80000000000 */
[----:B------:R-:W-:Y:S04]  /*77b00*/  STL.64 [R1+0x1ff0], R8 ;  /* 0x001ff00801007387 */ /* 0x000fe80000100a00 */
[----:B------:R0:W-:Y:S04]  /*77b10*/  STL.64 [R1+0x1ff8], R10 ;  /* 0x001ff80a01007387 */ /* 0x0001e80000100a00 */
[----:B0-----:R-:W4:Y:S04]  /*77b20*/  LDL.LU.64 R10, [R1+0xc378] ;  /* 0x00c37800010a7983 */ /* 0x001f280000300a00 */
[----:B------:R-:W4:Y:S01]  /*77b30*/  LDL.LU.64 R8, [R1+0xc370] ;  /* 0x00c3700001087983 */ /* 0x000f220000300a00 */
[----:B------:R-:W-:-:S02]  /*77b40*/  F2FP.F16.E4M3.UNPACK_B R6, R0.H1 ;  /* 0x00000000ff06723e */ /* 0x000fc400030006ff */
[----:B---3--:R-:W-:Y:S01]  /*77b50*/  F2FP.F16.E4M3.UNPACK_B R7, R7.H1 ;  /* 0x00000007ff07723e */ /* 0x008fe200030006ff */
[----:B------:R-:W-:Y:S02]  /*77b60*/  IMAD.MOV.U32 R0, RZ, RZ, R3 ;  /* 0x000000ffff007224 */ /* 0x000fe400078e0003 */
[----:B------:R-:W3:Y:S04]  /*77b70*/  LDL.LU.64 R2, [R1+0xc368] ;  /* 0x00c3680001027983 */ /* 0x000ee80000300a00 */
[----:B------:R-:W-:Y:S04]  /*77b80*/  STL [R1+0xc2b8], R0 ;  /* 0x00c2b80001007387 */ /* 0x000fe80000100800 */
[----:B------:R-:W-:Y:S04]  /*77b90*/  STL [R1+0x18], R6 ;  /* 0x0000180601007387 */ /* 0x000fe80000100800 */
[----:B------:R-:W-:Y:S01]  /*77ba0*/  STL [R1+0x1c], R7 ;  /* 0x00001c0701007387 */ /* 0x000fe20000100800 */
[----:B----4-:R-:W-:-:S15]  /*77bb0*/  HMMA.16816.F32 R8, R12, R6, R8 ;  /* 0x000000060c08723c */ /* 0x010fde0000001808 */
[----:B------:R-:W-:-:S04]  /*77bc0*/  NOP ;  /* 0x0000000000007918 */ /* 0x000fc80000000000 */
[----:B------:R-:W-:Y:S04]  /*77bd0*/  STL.64 [R1+0x2050], R8 ;  /* 0x0020500801007387 */ /* 0x000fe80000100a00 */
[----:B------:R0:W-:Y:S04]  /*77be0*/  STL.64 [R1+0x2058], R10 ;  /* 0x0020580a01007387 */ /* 0x0001e80000100a00 */
[----:B0-----:R-:W4:Y:S04]  /*77bf0*/  LDL.LU.64 R10, [R1+0xc360] ;  /* 0x00c36000010a7983 */ /* 0x001f280000300a00 */
[----:B------:R-:W4:Y:S01]  /*77c00*/  LDL.LU.64 R8, [R1+0xc358] ;  /* 0x00c3580001087983 */ /* 0x000f220000300a00 */
[----:B------:R-:W-:Y:S01]  /*77c10*/  F2FP.F16.E4M3.UNPACK_B R4, R5.H1 ;  /* 0x00000005ff04723e */ /* 0x000fe200030006ff */
[----:B------:R-:W-:Y:S01]  /*77c20*/  IMAD.MOV.U32 R0, RZ, RZ, R7 ;  /* 0x000000ffff007224 */ /* 0x000fe200078e0007 */
[----:B---3--:R-:W-:-:S04]  /*77c30*/  F2FP.F16.E4M3.UNPACK_B R5, R2.H1 ;  /* 0x00000002ff05723e */ /* 0x008fc800030006ff */
[----:B------:R-:W-:Y:S04]  /*77c40*/  STL [R1+0xc2bc], R0 ;  /* 0x00c2bc0001007387 */ /* 0x000fe80000100800 */
[----:B------:R-:W-:Y:S04]  /*77c50*/  STL [R1+0x10], R4 ;  /* 0x0000100401007387 */ /* 0x000fe80000100800 */
[----:B------:R4:W-:Y:S02]  /*77c60*/  STL [R1+0x14], R5 ;  /* 0x0000140501007387 */ /* 0x0009e40000100800 */
[----:B----4-:R-:W-:Y:S02]  /*77c70*/  HMMA.16816.F32 R4, R12, R4, R8 ;  /* 0x000000040c04723c */ /* 0x010fe40000001808 */
[----:B------:R-:W3:Y:S04]  /*77c80*/  LDL.LU.64 R10, [R1+0xc350] ;  /* 0x00c35000010a7983 */ /* 0x000ee80000300a00 */
[----:B------:R-:W3:-:S13]  /*77c90*/  LDL.LU.64 R8, [R1+0xc348] ;  /* 0x00c3480001087983 */ /* 0x000eda0000300a00 */
[----:B------:R-:W-:Y:S04]  /*77ca0*/  STL.64 [R1+0x20b0], R4 ;  /* 0x0020b00401007387 */ /* 0x000fe80000100a00 */
[----:B------:R0:W-:Y:S04]  /*77cb0*/  STL.64 [R1+0x20b8], R6 ;  /* 0x0020b80601007387 */ /* 0x0001e80000100a00 */
[----:B0-----:R-:W4:Y:S04]  /*77cc0*/  LDL.LU.64 R6, [R1+0xc340] ;  /* 0x00c3400001067983 */ /* 0x001f280000300a00 */
[----:B------:R-:W4:Y:S01]  /*77cd0*/  LDL.LU.64 R4, [R1+0xc338] ;  /* 0x00c3380001047983 */ /* 0x000f220000300a00 */
[----:B------:R-:W-:-:S02]  /*77ce0*/  F2FP.F16.E4M3.UNPACK_B R20, R20.H1 ;  /* 0x00000014ff14723e */ /* 0x000fc400030006ff */
[----:B------:R-:W-:Y:S02]  /*77cf0*/  F2FP.F16.E4M3.UNPACK_B R21, R21.H1 ;  /* 0x00000015ff15723e */ /* 0x000fe400030006ff */
[----:B------:R-:W-:Y:S02]  /*77d00*/  F2FP.F16.E4M3.UNPACK_B R2, R3.H1 ;  /* 0x00000003ff02723e */ /* 0x000fe400030006ff */
[----:B------:R-:W-:Y:S01]  /*77d10*/  F2FP.F16.E4M3.UNPACK_B R3, R22.H1 ;  /* 0x00000016ff03723e */ /* 0x000fe200030006ff */
[----:B------:R-:W-:Y:S01]  /*77d20*/  STL.64 [R1+0x8], R20 ;  /* 0x0000081401007387 */ /* 0x000fe20000100a00 */
[----:B------:R-:W-:-:S05]  /*77d30*/  IMAD.MOV.U32 R0, RZ, RZ, R21 ;  /* 0x000000ffff007224 */ /* 0x000fca00078e0015 */
[C---:B---3--:R-:W-:Y:S08]  /*77d40*/  HMMA.16816.F32 R8, R12.reuse, R2, R8 ;  /* 0x000000020c08723c */ /* 0x048ff00000001808 */
[----:B----4-:R-:W-:-:S15]  /*77d50*/  HMMA.16816.F32 R4, R12, R20, R4 ;  /* 0x000000140c04723c */ /* 0x010fde0000001804 */
[----:B------:R-:W-:-:S04]  /*77d60*/  NOP ;  /* 0x0000000000007918 */ /* 0x000fc80000000000 */
[----:B------:R-:W-:Y:S04]  /*77d70*/  STL.64 [R1+0x2110], R4 ;  /* 0x0021100401007387 */ /* 0x000fe80000100a00 */
[----:B------:R0:W-:Y:S04]  /*77d80*/  STL.64 [R1+0x2118], R6 ;  /* 0x0021180601007387 */ /* 0x0001e80000100a00 */
[----:B0-----:R-:W3:Y:S04]  /*77d90*/  LDL.LU.64 R6, [R1+0xc330] ;  /* 0x00c3300001067983 */ /* 0x001ee80000300a00 */
[----:B------:R-:W3:Y:S04]  /*77da0*/  LDL.LU.64 R4, [R1+0xc328] ;  /* 0x00c3280001047983 */ /* 0x000ee80000300a00 */
[----:B------:R-:W-:Y:S04]  /*77db0*/  STL [R1+0xc2c0], R0 ;  /* 0x00c2c00001007387 */ /* 0x000fe80000100800 */
[----:B------:R-:W-:Y:S04]  /*77dc0*/  STL [R1], R2 ;  /* 0x0000000201007387 */ /* 0x000fe80000100800 */
[----:B------:R-:W-:Y:S04]  /*77dd0*/  STL [R1+0x4], R3 ;  /* 0x0000040301007387 */ /* 0x000fe80000100800 */
[----:B------:R-:W-:Y:S04]  /*77de0*/  STL.64 [R1+0x2180], R8 ;  /* 0x0021800801007387 */ /* 0x000fe80000100a00 */
[----:B------:R0:W-:Y:S04]  /*77df0*/  STL.64 [R1+0x2188], R10 ;  /* 0x0021880a01007387 */ /* 0x0001e80000100a00 */
[----:B0-----:R-:W4:Y:S04]  /*77e00*/  LDL.LU.64 R10, [R1+0xc320] ;  /* 0x00c32000010a7983 */ /* 0x001f280000300a00 */
[----:B------:R-:W4:Y:S01]  /*77e10*/  LDL.LU.64 R8, [R1+0xc318] ;  /* 0x00c3180001087983 */ /* 0x000f220000300a00 */
[----:B------:R-:W-:-:S02]  /*77e20*/  F2FP.F16.E4M3.UNPACK_B R28, R28.H1 ;  /* 0x0000001cff1c723e */ /* 0x000fc400030006ff */
[----:B--2---:R-:W-:Y:S02]  /*77e30*/  F2FP.F16.E4M3.UNPACK_B R29, R29.H1 ;  /* 0x0000001dff1d723e */ /* 0x004fe400030006ff */
[----:B------:R-:W-:Y:S02]  /*77e40*/  F2FP.F16.E4M3.UNPACK_B R26, R26.H1 ;  /* 0x0000001aff1a723e */ /* 0x000fe400030006ff */
[----:B------:R-:W-:Y:S02]  /*77e50*/  F2FP.F16.E4M3.UNPACK_B R27, R27.H1 ;  /* 0x0000001bff1b723e */ /* 0x000fe400030006ff */
[----:B------:R-:W-:Y:S02]  /*77e60*/  F2FP.F16.E4M3.UNPACK_B R24, R24.H1 ;  /* 0x00000018ff18723e */ /* 0x000fe400030006ff */
[----:B------:R-:W-:Y:S01]  /*77e70*/  F2FP.F16.E4M3.UNPACK_B R25, R25.H1 ;  /* 0x00000019ff19723e */ /* 0x000fe200030006ff */
[----:B------:R-:W-:Y:S01]  /*77e80*/  STL [R1+0xc270], R29 ;  /* 0x00c2701d01007387 */ /* 0x000fe20000100800 */
[----:B---3--:R-:W-:-:S15]  /*77e90*/  HMMA.16816.F32 R4, R12, R28, R4 ;  /* 0x0000001c0c04723c */ /* 0x008fde0000001804 */
[----:B------:R-:W-:-:S04]  /*77ea0*/  NOP ;  /* 0x0000000000007918 */ /* 0x000fc80000000000 */
[----:B------:R-:W-:Y:S04]  /*77eb0*/  STL.64 [R1+0x21d0], R4 ;  /* 0x0021d00401007387 */ /* 0x000fe80000100a00 */
[----:B------:R4:W-:Y:S02]  /*77ec0*/  STL.64 [R1+0x21d8], R6 ;  /* 0x0021d80601007387 */ /* 0x0009e40000100a00 */
[C---:B----4-:R-:W-:Y:S08]  /*77ed0*/  HMMA.16816.F32 R4, R12.reuse, R26, R8 ;  /* 0x0000001a0c04723c */ /* 0x050ff00000001808 */
[----:B------:R-:W-:Y:S11]  /*77ee0*/  HMMA.16816.F32 R8, R12, R24, R16 ;  /* 0x000000180c08723c */ /* 0x000ff60000001810 */
[----:B------:R0:W-:Y:S04]  /*77ef0*/  STL.64 [R1+0x2230], R4 ;  /* 0x0022300401007387 */ /* 0x0001e80000100a00 */
[----:B------:R-:W-:Y:S04]  /*77f00*/  STL.64 [R1+0x2238], R6 ;  /* 0x0022380601007387 */ /* 0x000fe80000100a00 */
[----:B0-----:R-:W2:Y:S04]  /*77f10*/  LDL.LU R5, [R1+0x30e4] ;  /* 0x0030e40001057983 */ /* 0x001ea80000300800 */
[----:B------:R-:W3:Y:S04]  /*77f20*/  LDL.LU R2, [R1+0x30f0] ;  /* 0x0030f00001027983 */ /* 0x000ee80000300800 */
[----:B------:R-:W-:Y:S04]  /*77f30*/  STL.64 [R1+0x2290], R8 ;  /* 0x0022900801007387 */ /* 0x000fe80000100a00 */
[----:B------:R-:W-:Y:S04]  /*77f40*/  STL.64 [R1+0x2298], R10 ;  /* 0x0022980a01007387 */ /* 0x000fe80000100a00 */
[----:B------:R-:W-:Y:S04]  /*77f50*/  STL.64 [R1+0xc0c0], R26 ;  /* 0x00c0c01a01007387 */ /* 0x000fe80000100a00 */
[----:B------:R0:W-:Y:S04]  /*77f60*/  STL.64 [R1+0xc0b8], R24 ;  /* 0x00c0b81801007387 */ /* 0x0001e80000100a00 */
[----:B0-----:R-:W4:Y:S04]  /*77f70*/  LDL.LU R24, [R1+0x2ef0] ;  /* 0x002ef00001187983 */ /* 0x001f280000300800 */
[----:B------:R-:W4:Y:S04]  /*77f80*/  LDL.LU R25, [R1+0x2ef4] ;  /* 0x002ef40001197983 */ /* 0x000f280000300800 */
[----:B------:R-:W2:Y:S04]  /*77f90*/  LDL.LU R26, [R1+0x2ef8] ;  /* 0x002ef800011a7983 */ /* 0x000ea80000300800 */
[----:B------:R-:W2:Y:S04]  /*77fa0*/  LDL.LU R27, [R1+0x2efc] ;  /* 0x002efc00011b7983 */ /* 0x000ea80000300800 */
[----:B------:R-:W3:Y:S04]  /*77fb0*/  LDL.LU R17, [R1+0x30a4] ;  /* 0x0030a40001117983 */ /* 0x000ee80000300800 */
[----:B------:R-:W3:Y:S01]  /*77fc0*/  LDL.LU R10, [R1+0x30b0] ;  /* 0x0030b000010a7983 */ /* 0x000ee20000300800 */
[----:B------:R-:W-:-:S03]  /*77fd0*/  F2FP.F16.E4M3.UNPACK_B R22, R23.H1 ;  /* 0x00000017ff16723e */ /* 0x000fc600030006ff */
[----:B--2---:R-:W-:Y:S04]  /*77fe0*/  STL.64 [R1+0xc2d0], R26 ;  /* 0x00c2d01a01007387 */ /* 0x004fe80000100a00 */
[----:B----4-:R0:W-:Y:S04]  /*77ff0*/  STL.64 [R1+0xc2c8], R24 ;  /* 0x00c2c81801007387 */ /* 0x0101e80000100a00 */
[----:B0-----:R-:W2:Y:S04]  /*78000*/  LDL.LU R24, [R1+0x2ea0] ;  /* 0x002ea00001187983 */ /* 0x001ea80000300800 */
[----:B------:R-:W2:Y:S04]  /*78010*/  LDL.LU R25, [R1+0x2ea4] ;  /* 0x002ea40001197983 */ /* 0x000ea80000300800 */
[----:B------:R-:W4:Y:S04]  /*78020*/  LDL.LU R26, [R1+0x2ea8] ;  /* 0x002ea800011a7983 */ /* 0x000f280000300800 */
[----:B------:R-:W4:Y:S04]  /*78030*/  LDL.LU R27, [R1+0x2eac] ;  /* 0x002eac00011b7983 */ /* 0x000f280000300800 */
[----:B------:R-:W2:Y:S04]  /*78040*/  LDL.LU R23, [R1+0x3074] ;  /* 0x0030740001177983 */ /* 0x000ea80000300800 */
[----:B------:R-:W2:Y:S04]  /*78050*/  LDL.LU R20, [R1+0x3080] ;  /* 0x0030800001147983 */ /* 0x000ea80000300800 */
[----:B------:R-:W2:Y:S04]  /*78060*/  LDL.LU R21, [R1+0x3084] ;  /* 0x0030840001157983 */ /* 0x000ea80000300800 */
[----:B------:R-:W2:Y:S04]  /*78070*/  LDL.LU R18, [R1+0x3090] ;  /* 0x0030900001127983 */ /* 0x000ea80000300800 */
[----:B------:R-:W2:Y:S04]  /*78080*/  LDL.LU R19, [R1+0x3094] ;  /* 0x0030940001137983 */ /* 0x000ea80000300800 */
[----:B------:R-:W3:Y:S04]  /*78090*/  LDL.LU R16, [R1+0x30a0] ;  /* 0x0030a00001107983 */ /* 0x000ee80000300800 */
[----:B--2---:R-:W-:Y:S04]  /*780a0*/  STL.64 [R1+0xc310], R18 ;  /* 0x00c3101201007387 */ /* 0x004fe80000100a00 */
[----:B---3--:R0:W-:Y:S04]  /*780b0*/  STL.64 [R1+0xc308], R16 ;  /* 0x00c3081001007387 */ /* 0x0081e80000100a00 */
[----:B0-----:R-:W2:Y:S04]  /*780c0*/  LDL.LU R16, [R1+0x2e30] ;  /* 0x002e300001107983 */ /* 0x001ea80000300800 */
[----:B------:R-:W2:Y:S04]  /*780d0*/  LDL.LU R17, [R1+0x2e34] ;  /* 0x002e340001117983 */ /* 0x000ea80000300800 */
[----:B------:R-:W2:Y:S04]  /*780e0*/  LDL.LU R18, [R1+0x2e38] ;  /* 0x002e380001127983 */ /* 0x000ea80000300800 */
[----:B------:R-:W2:Y:S04]  /*780f0*/  LDL.LU R19, [R1+0x2e3c] ;  /* 0x002e3c0001137983 */ /* 0x000ea80000300800 */
[----:B----4-:R-:W-:Y:S04]  /*78100*/  STL.64 [R1+0xc2e0], R26 ;  /* 0x00c2e01a01007387 */ /* 0x010fe80000100a00 */
[----:B------:R0:W-:Y:S04]  /*78110*/  STL.64 [R1+0xc2d8], R24 ;  /* 0x00c2d81801007387 */ /* 0x0001e80000100a00 */
[----:B0-----:R-:W3:Y:S04]  /*78120*/  LDL.LU R24, [R1+0x2e80] ;  /* 0x002e800001187983 */ /* 0x001ee80000300800 */
[----:B------:R-:W3:Y:S04]  /*78130*/  LDL.LU R25, [R1+0x2e84] ;  /* 0x002e840001197983 */ /* 0x000ee80000300800 */
[----:B------:R-:W4:Y:S04]  /*78140*/  LDL.LU R26, [R1+0x2e88] ;  /* 0x002e8800011a7983 */ /* 0x000f280000300800 */
[----:B------:R-:W4:Y:S04]  /*78150*/  LDL.LU R27, [R1+0x2e8c] ;  /* 0x002e8c00011b7983 */ /* 0x000f280000300800 */
[----:B----4-:R-:W-:Y:S04]  /*78160*/  STL.64 [R1+0xc2f0], R26 ;  /* 0x00c2f01a01007387 */ /* 0x010fe80000100a00 */
[----:B---3--:R0:W-:Y:S04]  /*78170*/  STL.64 [R1+0xc2e8], R24 ;  /* 0x00c2e81801007387 */ /* 0x0081e80000100a00 */
[----:B0-----:R-:W3:Y:S04]  /*78180*/  LDL.LU R24, [R1+0x2e70] ;  /* 0x002e700001187983 */ /* 0x001ee80000300800 */
[----:B------:R-:W3:Y:S04]  /*78190*/  LDL.LU R25, [R1+0x2e74] ;  /* 0x002e740001197983 */ /* 0x000ee80000300800 */
[----:B------:R-:W4:Y:S04]  /*781a0*/  LDL.LU R26, [R1+0x2e78] ;  /* 0x002e7800011a7983 */ /* 0x000f280000300800 */
[----:B------:R-:W4:Y:S01]  /*781b0*/  LDL.LU R27, [R1+0x2e7c] ;  /* 0x002e7c00011b7983 */ /* 0x000f220000300800 */
[----:B------:R-:W-:-:S02]  /*781c0*/  F2FP.F16.E4M3.UNPACK_B R23, R23.H1 ;  /* 0x00000017ff17723e */ /* 0x000fc400030006ff */
[----:B------:R-:W-:Y:S01]  /*781d0*/  F2FP.F16.E4M3.UNPACK_B R20, R20.H1 ;  /* 0x00000014ff14723e */ /* 0x000fe200030006ff */
[----:B----4-:R-:W-:Y:S04]  /*781e0*/  STL.64 [R1+0xc300], R26 ;  /* 0x00c3001a01007387 */ /* 0x010fe80000100a00 */
[----:B---3--:R0:W-:Y:S04]  /*781f0*/  STL.64 [R1+0xc2f8], R24 ;  /* 0x00c2f81801007387 */ /* 0x0081e80000100a00 */
[----:B0-----:R-:W3:Y:S04]  /*78200*/  LDL.LU R24, [R1+0x2e50] ;  /* 0x002e500001187983 */ /* 0x001ee80000300800 */
[----:B------:R-:W3:Y:S04]  /*78210*/  LDL.LU R25, [R1+0x2e54] ;  /* 0x002e540001197983 */ /* 0x000ee80000300800 */
[----:B------:R-:W3:Y:S04]  /*78220*/  LDL.LU R26, [R1+0x2e58] ;  /* 0x002e5800011a7983 */ /* 0x000ee80000300800 */
[----:B------:R-:W3:Y:S01]  /*78230*/  LDL.LU R27, [R1+0x2e5c] ;  /* 0x002e5c00011b7983 */ /* 0x000ee20000300800 */
[----:B------:R-:W-:Y:S01]  /*78240*/  F2FP.F16.E4M3.UNPACK_B R21, R21.H1 ;  /* 0x00000015ff15723e */ /* 0x000fe200030006ff */
[----:B--2---:R-:W-:Y:S02]  /*78250*/  HMMA.16816.F32 R16, R12, R22, R16 ;  /* 0x000000160c10723c */ /* 0x004fe40000001810 */
[----:B------:R-:W2:Y:S04]  /*78260*/  LDL.LU R11, [R1+0x30b4] ;  /* 0x0030b400010b7983 */ /* 0x000ea80000300800 */
[----:B------:R-:W4:Y:S04]  /*78270*/  LDL.LU R8, [R1+0x30c0] ;  /* 0x0030c00001087983 */ /* 0x000f280000300800 */
[----:B------:R-:W2:Y:S04]  /*78280*/  LDL.LU R9, [R1+0x30c4] ;  /* 0x0030c40001097983 */ /* 0x000ea80000300800 */
[----:B------:R-:W2:Y:S04]  /*78290*/  LDL.LU R6, [R1+0x30d0] ;  /* 0x0030d00001067983 */ /* 0x000ea80000300800 */
[----:B------:R-:W2:Y:S01]  /*782a0*/  LDL.LU R7, [R1+0x30d4] ;  /* 0x0030d40001077983 */ /* 0x000ea20000300800 */
[----:B------:R-:W-:-:S03]  /*782b0*/  IMAD.MOV.U32 R0, RZ, RZ, R3 ;  /* 0x000000ffff007224 */ /* 0x000fc600078e0003 */
[----:B------:R-:W2:Y:S04]  /*782c0*/  LDL.LU R4, [R1+0x30e0] ;  /* 0x0030e00001047983 */ /* 0x000ea80000300800 */
[----:B------:R-:W2:Y:S04]  /*782d0*/  LDL.LU R3, [R1+0x30f4] ;  /* 0x0030f40001037983 */ /* 0x000ea80000300800 */
[----:B------:R-:W-:Y:S04]  /*782e0*/  STL.64 [R1+0x2320], R16 ;  /* 0x0023201001007387 */ /* 0x000fe80000100a00 */
[----:B------:R0:W-:Y:S04]  /*782f0*/  STL.64 [R1+0x2328], R18 ;  /* 0x0023281201007387 */ /* 0x0001e80000100a00 */
[----:B0-----:R-:W2:Y:S04]  /*78300*/  LDL.LU.64 R18, [R1+0xc310] ;  /* 0x00c3100001127983 */ /* 0x001ea80000300a00 */
[----:B------:R-:W4:Y:S01]  /*78310*/  LDL.LU.64 R16, [R1+0xc308] ;  /* 0x00c3080001107983 */ /* 0x000f220000300a00 */
[----:B---3--:R-:W-:-:S15]  /*78320*/  HMMA.16816.F32 R24, R12, R20, R24 ;  /* 0x000000140c18723c */ /* 0x008fde0000001818 */
[----:B------:R-:W-:-:S04]  /*78330*/  NOP ;  /* 0x0000000000007918 */ /* 0x000fc80000000000 */
[----:B------:R-:W-:Y:S04]  /*78340*/  STL.64 [R1+0x2420], R24 ;  /* 0x0024201801007387 */ /* 0x000fe80000100a00 */
[----:B------:R0:W-:Y:S04]  /*78350*/  STL.64 [R1+0x2428], R26 ;  /* 0x0024281a01007387 */ /* 0x0001e80000100a00 */
[----:B0-----:R-:W3:Y:S04]  /*78360*/  LDL.LU.64 R26, [R1+0xc300] ;  /* 0x00c30000011a7983 */ /* 0x001ee80000300a00 */
[----:B------:R-:W3:Y:S01]  /*78370*/  LDL.LU.64 R24, [R1+0xc2f8] ;  /* 0x00c2f80001187983 */ /* 0x000ee20000300a00 */
[----:B--2---:R-:W-:-:S02]  /*78380*/  F2FP.F16.E4M3.UNPACK_B R18, R18.H1 ;  /* 0x00000012ff12723e */ /* 0x004fc400030006ff */
[----:B------:R-:W-:Y:S01]  /*78390*/  F2FP.F16.E4M3.UNPACK_B R19, R19.H1 ;  /* 0x00000013ff13723e */ /* 0x000fe200030006ff */
[----:B------:R-:W-:Y:S04]  /*783a0*/  STL.64 [R1+0xc0a0], R22 ;  /* 0x00c0a01601007387 */ /* 0x000fe80000100a00 */
[----:B------:R0:W-:Y:S04]  /*783b0*/  STL.64 [R1+0xc098], R20 ;  /* 0x00c0981401007387 */ /* 0x0001e80000100a00 */
[----:B0-----:R-:W2:Y:S04]  /*783c0*/  LDL.LU R20, [R1+0x2ee0] ;  /* 0x002ee00001147983 */ /* 0x001ea80000300800 */
[----:B------:R-:W2:Y:S04]  /*783d0*/  LDL.LU R21, [R1+0x2ee4] ;  /* 0x002ee40001157983 */ /* 0x000ea80000300800 */
[----:B------:R-:W2:Y:S04]  /*783e0*/  LDL.LU R22, [R1+0x2ee8] ;  /* 0x002ee80001167983 */ /* 0x000ea80000300800 */
[----:B------:R-:W2:Y:S01]  /*783f0*/  LDL.LU R23, [R1+0x2eec] ;  /* 0x002eec0001177983 */ /* 0x000ea20000300800 */
[----:B---3--:R-:W-:-:S15]  /*78400*/  HMMA.16816.F32 R24, R12, R18, R24 ;  /* 0x000000120c18723c */ /* 0x008fde0000001818 */
[----:B------:R-:W-:-:S04]  /*78410*/  NOP ;  /* 0x0000000000007918 */ /* 0x000fc80000000000 */
[----:B------:R-:W-:Y:S04]  /*78420*/  STL.64 [R1+0x2480], R24 ;  /* 0x0024801801007387 */ /* 0x000fe80000100a00 */
[----:B------:R0:W-:Y:S04]  /*78430*/  STL.64 [R1+0x2488], R26 ;  /* 0x0024881a01007387 */ /* 0x0001e80000100a00 */
[----:B0-----:R-:W3:Y:S04]  /*78440*/  LDL.LU.64 R26, [R1+0xc2f0] ;  /* 0x00c2f000011a7983 */ /* 0x001ee80000300a00 */
[----:B------:R-:W3:Y:S01]  /*78450*/  LDL.LU.64 R24, [R1+0xc2e8] ;  /* 0x00c2e80001187983 */ /* 0x000ee20000300a00 */
[----:B----4-:R-:W-:-:S02]  /*78460*/  F2FP.F16.E4M3.UNPACK_B R16, R16.H1 ;  /* 0x00000010ff10723e */ /* 0x010fc400030006ff */
[----:B------:R-:W-:-:S07]  /*78470*/  F2FP.F16.E4M3.UNPACK_B R17, R17.H1 ;  /* 0x00000011ff11723e */ /* 0x000fce00030006ff */
[----:B---3--:R-:W-:-:S15]  /*78480*/  HMMA.16816.F32 R24, R12, R16, R24 ;  /* 0x000000100c18723c */ /* 0x008fde0000001818 */
[----:B------:R-:W-:-:S04]  /*78490*/  NOP ;  /* 0x0000000000007918 */ /* 0x000fc80000000000 */
[----:B------:R-:W-:Y:S04]  /*784a0*/  STL.64 [R1+0x24f0], R24 ;  /* 0x0024f01801007387 */ /* 0x000fe80000100a00 */
[----:B------:R0:W-:Y:S04]  /*784b0*/  STL.64 [R1+0x24f8], R26 ;  /* 0x0024f81a01007387 */ /* 0x0001e80000100a00 */
[----:B0-----:R-:W3:Y:S04]  /*784c0*/  LDL.LU.64 R26, [R1+0xc2e0] ;  /* 0x00c2e000011a7983 */ /* 0x001ee80000300a00 */
[----:B------:R-:W3:Y:S01]  /*784d0*/  LDL.LU.64 R24, [R1+0xc2d8] ;  /* 0x00c2d80001187983 */ /* 0x000ee20000300a00 */
[----:B------:R-:W-:-:S02]  /*784e0*/  F2FP.F16.E4M3.UNPACK_B R10, R10.H1 ;  /* 0x0000000aff0a723e */ /* 0x000fc400030006ff */
[----:B------:R-:W-:Y:S01]  /*784f0*/  F2FP.F16.E4M3.UNPACK_B R11, R11.H1 ;  /* 0x0000000bff0b723e */ /* 0x000fe200030006ff */
[----:B------:R-:W-:Y:S04]  /*78500*/  STL.64 [R1+0xc080], R18 ;  /* 0x00c0801201007387 */ /* 0x000fe80000100a00 */
[----:B------:R0:W-:Y:S04]  /*78510*/  STL.64 [R1+0xc078], R16 ;  /* 0x00c0781001007387 */ /* 0x0001e80000100a00 */
[----:B0-----:R-:W4:Y:S04]  /*78520*/  LDL.LU R16, [R1+0x2ec0] ;  /* 0x002ec00001107983 */ /* 0x001f280000300800 */
[----:B------:R-:W4:Y:S04]  /*78530*/  LDL.LU R17, [R1+0x2ec4] ;  /* 0x002ec40001117983 */ /* 0x000f280000300800 */
[----:B------:R-:W4:Y:S04]  /*78540*/  LDL.LU R18, [R1+0x2ec8] ;  /* 0x002ec80001127983 */ /* 0x000f280000300800 */
[----:B------:R-:W4:Y:S01]  /*78550*/  LDL.LU R19, [R1+0x2ecc] ;  /* 0x002ecc0001137983 */ /* 0x000f220000300800 */
[----:B---3--:R-:W-:-:S15]  /*78560*/  HMMA.16816.F32 R24, R12, R10, R24 ;  /* 0x0000000a0c18723c */ /* 0x008fde0000001818 */
[----:B------:R-:W-:-:S04]  /*78570*/  NOP ;  /* 0x0000000000007918 */ /* 0x000fc80000000000 */
[----:B------:R-:W-:Y:S04]  /*78580*/  STL.64 [R1+0x2900], R24 ;  /* 0x0029001801007387 */ /* 0x000fe80000100a00 */
[----:B------:R0:W-:Y:S04]  /*78590*/  STL.64 [R1+0x2908], R26 ;  /* 0x0029081a01007387 */ /* 0x0001e80000100a00 */
[----:B0-----:R-:W3:Y:S04]  /*785a0*/  LDL.LU.64 R26, [R1+0xc2d0] ;  /* 0x00c2d000011a7983 */ /* 0x001ee80000300a00 */
[----:B------:R-:W3:Y:S01]  /*785b0*/  LDL.LU.64 R24, [R1+0xc2c8] ;  /* 0x00c2c80001187983 */ /* 0x000ee20000300a00 */
[----:B------:R-:W-:-:S02]  /*785c0*/  F2FP.F16.E4M3.UNPACK_B R8, R8.H1 ;  /* 0x00000008ff08723e */ /* 0x000fc400030006ff */
[----:B------:R-:W-:Y:S02]  /*785d0*/  F2FP.F16.E4M3.UNPACK_B R9, R9.H1 ;  /* 0x00000009ff09723e */ /* 0x000fe400030006ff */
[----:B------:R-:W-:Y:S02]  /*785e0*/  F2FP.F16.E4M3.UNPACK_B R6, R6.H1 ;  /* 0x00000006ff06723e */ /* 0x000fe400030006ff */
[----:B------:R-:W-:Y:S01]  /*785f0*/  F2FP.F16.E4M3.UNPACK_B R7, R7.H1 ;  /* 0x00000007ff07723e */ /* 0x000fe200030006ff */
[----:B------:R-:W-:Y:S04]  /*78600*/  STL.64 [R1+0xc060], R10 ;  /* 0x00c0600a01007387 */ /* 0x000fe80000100a00 */
[----:B------:R2:W-:Y:S01]  /*78610*/  STL.64 [R1+0xc058], R8 ;  /* 0x00c0580801007387 */ /* 0x0005e20000100a00 */
[C---:B----4-:R-:W-:Y:S08]  /*78620*/  HMMA.16816.F32 R16, R12.reuse, R8, R16 ;  /* 0x000000080c10723c */ /* 0x050ff00000001810 */
[----:B--2---:R-:W-:Y:S01]  /*78630*/  HMMA.16816.F32 R8, R12, R6, R20 ;  /* 0x000000060c08723c */ /* 0x004fe20000001814 */
[----:B------:R-:W-:-:S02]  /*78640*/  F2FP.F16.E4M3.UNPACK_B R4, R4.H1 ;  /* 0x00000004ff04723e */ /* 0x000fc400030006ff */
[----:B------:R-:W-:-:S08]  /*78650*/  F2FP.F16.E4M3.UNPACK_B R5, R5.H1 ;  /* 0x00000005ff05723e */ /* 0x000fd000030006ff */
[----:B------:R-:W-:Y:S04]  /*78660*/  STL.64 [R1+0x2960], R16 ;  /* 0x0029601001007387 */ /* 0x000fe80000100a00 */
[----:B------:R0:W-:Y:S04]  /*78670*/  STL.64 [R1+0x2968], R18 ;  /* 0x0029681201007387 */ /* 0x0001e80000100a00 */
[----:B------:R-:W-:Y:S04]  /*78680*/  STL.64 [R1+0x29c0], R8 ;  /* 0x0029c00801007387 */ /* 0x000fe80000100a00 */
[----:B------:R3:W-:Y:S04]  /*78690*/  STL.64 [R1+0x29c8], R10 ;  /* 0x0029c80a01007387 */ /* 0x0007e80000100a00 */
[----:B------:R-:W-:Y:S04]  /*786a0*/  STL.64 [R1+0xc040], R6 ;  /* 0x00c0400601007387 */ /* 0x000fe80000100a00 */
[----:B------:R-:W-:Y:S01]  /*786b0*/  STL.64 [R1+0xc038], R4 ;  /* 0x00c0380401007387 */ /* 0x000fe20000100a00 */
[----:B0-----:R-:W-:Y:S01]  /*786c0*/  IMAD.MOV.U32 R19, RZ, RZ, R0 ;  /* 0x000000ffff137224 */ /* 0x001fe200078e0000 */
[----:B---3--:R-:W-:-:S15]  /*786d0*/  HMMA.16816.F32 R8, R12, R4, R24 ;  /* 0x000000040c08723c */ /* 0x008fde0000001818 */
[----:B------:R-:W-:-:S04]  /*786e0*/  NOP ;  /* 0x0000000000007918 */ /* 0x000fc80000000000 */
[----:B------:R0:W-:Y:S04]  /*786f0*/  STL.64 [R1+0x2a20], R8 ;  /* 0x002a200801007387 */ /* 0x0001e80000100a00 */
[----:B------:R1:W-:Y:S04]  /*78700*/  STL.64 [R1+0x2a28], R10 ;  /* 0x002a280a01007387 */ /* 0x0003e80000100a00 */
[----:B------:R-:W2:Y:S04]  /*78710*/  LDL R18, [R1] ;  /* 0x0000000001127983 */ /* 0x000ea80000100800 */
[----:B------:R-:W3:Y:S04]  /*78720*/  LDL.LU R0, [R1+0xc2c0] ;  /* 0x00c2c00001007983 */ /* 0x000ee80000300800 */
[----:B0-----:R-:W4:Y:S04]  /*78730*/  LDL.LU R8, [R1+0x2bf0] ;  /* 0x002bf00001087983 */ /* 0x001f280000300800 */
[----:B------:R-:W4:Y:S04]  /*78740*/  LDL.LU R9, [R1+0x2bf4] ;  /* 0x002bf40001097983 */ /* 0x000f280000300800 */
[----:B-1----:R-:W2:Y:S04]  /*78750*/  LDL.LU R10, [R1+0x2bf8] ;  /* 0x002bf800010a7983 */ /* 0x002ea80000300800 */
[----:B------:R-:W2:Y:S04]  /*78760*/  LDL.LU R11, [R1+0x2bfc] ;  /* 0x002bfc00010b7983 */ /* 0x000ea80000300800 */
[----:B--2---:R-:W-:Y:S04]  /*78770*/  STL.64 [R1+0xc0d0], R10 ;  /* 0x00c0d00a01007387 */ /* 0x004fe80000100a00 */
[----:B----4-:R-:W-:Y:S04]  /*78780*/  STL.64 [R1+0xc0c8], R8 ;  /* 0x00c0c80801007387 */ /* 0x010fe80000100a00 */
[----:B------:R-:W2:Y:S01]  /*78790*/  LDL R16, [R1+0x8] ;  /* 0x0000080001107983 */ /* 0x000ea20000100800 */
[----:B---3--:R-:W-:-:S03]  /*787a0*/  IMAD.MOV.U32 R17, RZ, RZ, R0 ;  /* 0x000000ffff117224 */ /* 0x008fc600078e0000 */
[----:B------:R-:W3:Y:S04]  /*787b0*/  LDL.LU R0, [R1+0xc2bc] ;  /* 0x00c2bc0001007983 */ /* 0x000ee80000300800 */
[----:B------:R-:W-:Y:S04]  /*787c0*/  STL.64 [R1+0xc0e0], R18 ;  /* 0x00c0e01201007387 */ /* 0x000fe80000100a00 */
[----:B--2---:R0:W-:Y:S04]  /*787d0*/  STL.64 [R1+0xc0d8], R16 ;  /* 0x00c0d81001007387 */ /* 0x0041e80000100a00 */
[----:B------:R-:W2:Y:S04]  /*787e0*/  LDL.LU R4, [R1+0x2c10] ;  /* 0x002c100001047983 */ /* 0x000ea80000300800 */
[----:B------:R-:W2:Y:S04]  /*787f0*/  LDL.LU R5, [R1+0x2c14] ;  /* 0x002c140001057983 */ /* 0x000ea80000300800 */
[----:B------:R-:W4:Y:S04]  /*78800*/  LDL.LU R6, [R1+0x2c18] ;  /* 0x002c180001067983 */ /* 0x000f280000300800 */
[----:B------:R-:W4:Y:S01]  /*78810*/  LDL.LU R7, [R1+0x2c1c] ;  /* 0x002c1c0001077983 */ /* 0x000f220000300800 */
[----:B---3--:R-:W-:-:S03]  /*78820*/  IMAD.MOV.U32 R25, RZ, RZ, R0 ;  /* 0x000000ffff197224 */ /* 0x008fc600078e0000 */
[----:B----4-:R1:W-:Y:S04]  /*78830*/  STL.64 [R1+0xc0f0], R6 ;  /* 0x00c0f00601007387 */ /* 0x0103e80000100a00 */
[----:B--2---:R-:W-:Y:S04]  /*78840*/  STL.64 [R1+0xc0e8], R4 ;  /* 0x00c0e80401007387 */ /* 0x004fe80000100a00 */
[----:B------:R-:W2:Y:S04]  /*78850*/  LDL R26, [R1+0x10] ;  /* 0x00001000011a7983 */ /* 0x000ea80000100800 */
[----:B------:R-:W2:Y:S04]  /*78860*/  LDL R27, [R1+0x14] ;  /* 0x00001400011b7983 */ /* 0x000ea80000100800 */
[----:B------:R-:W3:Y:S04]  /*78870*/  LDL R24, [R1+0x18] ;  /* 0x0000180001187983 */ /* 0x000ee80000100800 */
[----:B------:R-:W1:Y:S04]  /*78880*/  LDL.LU R0, [R1+0xc2b8] ;  /* 0x00c2b80001007983 */ /* 0x000e680000300800 */
[----:B--2---:R-:W-:Y:S04]  /*78890*/  STL.64 [R1+0xc100], R26 ;  /* 0x00c1001a01007387 */ /* 0x004fe80000100a00 */
[----:B---3--:R2:W-:Y:S04]  /*788a0*/  STL.64 [R1+0xc0f8], R24 ;  /* 0x00c0f81801007387 */ /* 0x0085e80000100a00 */
[----:B0-----:R-:W3:Y:S04]  /*788b0*/  LDL.LU R16, [R1+0x2c60] ;  /* 0x002c600001107983 */ /* 0x001ee80000300800 */
[----:B------:R-:W3:Y:S04]  /*788c0*/  LDL.LU R17, [R1+0x2c64] ;  /* 0x002c640001117983 */ /* 0x000ee80000300800 */
[----:B------:R-:W4:Y:S04]  /*788d0*/  LDL.LU R18, [R1+0x2c68] ;  /* 0x002c680001127983 */ /* 0x000f280000300800 */
[----:B------:R-:W4:Y:S01]  /*788e0*/  LDL.LU R19, [R1+0x2c6c] ;  /* 0x002c6c0001137983 */ /* 0x000f220000300800 */
[----:B-1----:R-:W-:-:S03]  /*788f0*/  IMAD.MOV.U32 R7, RZ, RZ, R0 ;  /* 0x000000ffff077224 */ /* 0x002fc600078e0000 */
[----:B----4-:R-:W-:Y:S04]  /*78900*/  STL.64 [R1+0xc110], R18 ;  /* 0x00c1101201007387 */ /* 0x010fe80000100a00 */
[----:B---3--:R0:W-:Y:S04]  /*78910*/  STL.64 [R1+0xc108], R16 ;  /* 0x00c1081001007387 */ /* 0x0081e80000100a00 */
[----:B------:R-:W3:Y:S04]  /*78920*/  LDL R6, [R1+0x20] ;  /* 0x0000200001067983 */ /* 0x000ee80000100800 */
[----:B------:R-:W4:Y:S04]  /*78930*/  LDL.LU R0, [R1+0xc2b4] ;  /* 0x00c2b40001007983 */ /* 0x000f280000300800 */
[----:B--2---:R-:W2:Y:S04]  /*78940*/  LDL.LU R24, [R1+0x2c80] ;  /* 0x002c800001187983 */ /* 0x004ea80000300800 */
[----:B------:R-:W2:Y:S04]  /*78950*/  LDL.LU R25, [R1+0x2c84] ;  /* 0x002c840001197983 */ /* 0x000ea80000300800 */
[----:B------:R-:W2:Y:S04]  /*78960*/  LDL.LU R26, [R1+0x2c88] ;  /* 0x002c8800011a7983 */ /* 0x000ea80000300800 */
[----:B------:R-:W2:Y:S04]  /*78970*/  LDL.LU R27, [R1+0x2c8c] ;  /* 0x002c8c00011b7983 */ /* 0x000ea80000300800 */
[----:B--2---:R-:W-:Y:S04]  /*78980*/  STL.64 [R1+0xc120], R26 ;  /* 0x00c1201a01007387 */ /* 0x004fe80000100a00 */
[----:B------:R1:W-:Y:S04]  /*78990*/  STL.64 [R1+0xc118], R24 ;  /* 0x00c1181801007387 */ /* 0x0003e80000100a00 */
[----:B------:R-:W2:Y:S01]  /*789a0*/  LDL R4, [R1+0x28] ;  /* 0x0000280001047983 */ /* 0x000ea20000100800 */
[----:B----4-:R-:W-:-:S03]  /*789b0*/  IMAD.MOV.U32 R5, RZ, RZ, R0 ;  /* 0x000000ffff057224 */ /* 0x010fc600078e0000 */
[----:B------:R-:W1:Y:S04]  /*789c0*/  LDL.LU R0, [R1+0xc2b0] ;  /* 0x00c2b00001007983 */ /* 0x000e680000300800 */
[----:B---3--:R-:W-:Y:S04]  /*789d0*/  STL.64 [R1+0xc130], R6 ;  /* 0x00c1300601007387 */ /* 0x008fe80000100a00 */
[----:B--2---:R-:W-:Y:S04]  /*789e0*/  STL.64 [R1+0xc128], R4 ;  /* 0x00c1280401007387 */ /* 0x004fe80000100a00 */
[----:B0-----:R-:W2:Y:S04]  /*789f0*/  LDL.LU R16, [R1+0x2ca0] ;  /* 0x002ca00001107983 */ /* 0x001ea80000300800 */
[----:B------:R-:W2:Y:S04]  /*78a00*/  LDL.LU R17, [R1+0x2ca4] ;  /* 0x002ca40001117983 */ /* 0x000ea80000300800 */
[----:B------:R-:W3:Y:S04]  /*78a10*/  LDL.LU R18, [R1+0x2ca8] ;  /* 0x002ca80001127983 */ /* 0x000ee80000300800 */
[----:B------:R-:W3:Y:S01]  /*78a20*/  LDL.LU R19, [R1+0x2cac] ;  /* 0x002cac0001137983 */ /* 0x000ee20000300800 */
[----:B-1----:R-:W-:-:S03]  /*78a30*/  IMAD.MOV.U32 R25, RZ, RZ, R0 ;  /* 0x000000ffff197224 */ /* 0x002fc600078e0000 */
[----:B---3--:R-:W-:Y:S04]  /*78a40*/  STL.64 [R1+0xc140], R18 ;  /* 0x00c1401201007387 */ /* 0x008fe80000100a00 */
[----:B--2---:R0:W-:Y:S04]  /*78a50*/  STL.64 [R1+0xc138], R16 ;  /* 0x00c1381001007387 */ /* 0x0041e80000100a00 */
[----:B------:R-:W2:Y:S04]  /*78a60*/  LDL R26, [R1+0x30] ;  /* 0x00003000011a7983 */ /* 0x000ea80000100800 */
[----:B------:R-:W2:Y:S04]  /*78a70*/  LDL R27, [R1+0x34] ;  /* 0x00003400011b7983 */ /* 0x000ea80000100800 */
[----:B------:R-:W3:Y:S04]  /*78a80*/  LDL R24, [R1+0x38] ;  /* 0x0000380001187983 */ /* 0x000ee80000100800 */
[----:B------:R-:W4:Y:S04]  /*78a90*/  LDL.LU R0, [R1+0xc2ac] ;  /* 0x00c2ac0001007983 */ /* 0x000f280000300800 */
[----:B--2---:R1:W-:Y:S04]  /*78aa0*/  STL.64 [R1+0xc150], R26 ;  /* 0x00c1501a01007387 */ /* 0x0043e80000100a00 */
[----:B---3--:R-:W-:Y:S04]  /*78ab0*/  STL.64 [R1+0xc148], R24 ;  /* 0x00c1481801007387 */ /* 0x008fe80000100a00 */
[----:B0-----:R-:W2:Y:S04]  /*78ac0*/  LDL.LU R16, [R1+0x2cf0] ;  /* 0x002cf00001107983 */ /* 0x001ea80000300800 */
[----:B------:R-:W2:Y:S04]  /*78ad0*/  LDL.LU R17, [R1+0x2cf4] ;  /* 0x002cf40001117983 */ /* 0x000ea80000300800 */
[----:B------:R-:W3:Y:S04]  /*78ae0*/  LDL.LU R18, [R1+0x2cf8] ;  /* 0x002cf80001127983 */ /* 0x000ee80000300800 */
[----:B------:R-:W3:Y:S04]  /*78af0*/  LDL.LU R19, [R1+0x2cfc] ;  /* 0x002cfc0001137983 */ /* 0x000ee80000300800 */
[----:B---3--:R-:W-:Y:S04]  /*78b00*/  STL.64 [R1+0xc160], R18 ;  /* 0x00c1601201007387 */ /* 0x008fe80000100a00 */
[----:B--2---:R0:W-:Y:S04]  /*78b10*/  STL.64 [R1+0xc158], R16 ;  /* 0x00c1581001007387 */ /* 0x0041e80000100a00 */
[----:B-1----:R-:W2:Y:S01]  /*78b20*/  LDL R26, [R1+0x40] ;  /* 0x00004000011a7983 */ /* 0x002ea20000100800 */
[----:B----4-:R-:W-:-:S03]  /*78b30*/  IMAD.MOV.U32 R27, RZ, RZ, R0 ;  /* 0x000000ffff1b7224 */ /* 0x010fc600078e0000 */
[----:B------:R-:W3:Y:S04]  /*78b40*/  LDL.LU R0, [R1+0xc2a8] ;  /* 0x00c2a80001007983 */ /* 0x000ee80000300800 */
[----:B--2---:R-:W-:Y:S04]  /*78b50*/  STL.64 [R1+0xc168], R26 ;  /* 0x00c1681a01007387 */ /* 0x004fe80000100a00 */
[----:B0-----:R-:W2:Y:S04]  /*78b60*/  LDL.LU R16, [R1+0x2d10] ;  /* 0x002d100001107983 */ /* 0x001ea80000300800 */
[----:B------:R-:W2:Y:S04]  /*78b70*/  LDL.LU R17, [R1+0x2d14] ;  /* 0x002d140001117983 */ /* 0x000ea80000300800 */
[----:B------:R-:W4:Y:S04]  /*78b80*/  LDL.LU R18, [R1+0x2d18] ;  /* 0x002d180001127983 */ /* 0x000f280000300800 */
[----:B------:R-:W4:Y:S01]  /*78b90*/  LDL.LU R19, [R1+0x2d1c] ;  /* 0x002d1c0001137983 */ /* 0x000f220000300800 */
[----:B---3--:R-:W-:-:S03]  /*78ba0*/  IMAD.MOV.U32 R25, RZ, RZ, R0 ;  /* 0x000000ffff197224 */ /* 0x008fc600078e0000 */
[----:B----4-:R-:W-:Y:S04]  /*78bb0*/  STL.64 [R1+0xc178], R18 ;  /* 0x00c1781201007387 */ /* 0x010fe80000100a00 */
[----:B--2---:R0:W-:Y:S04]  /*78bc0*/  STL.64 [R1+0xc170], R16 ;  /* 0x00c1701001007387 */ /* 0x0041e80000100a00 */
[----:B------:R-:W2:Y:S04]  /*78bd0*/  LDL R24, [R1+0x48] ;  /* 0x0000480001187983 */ /* 0x000ea80000100800 */
[----:B------:R-:W3:Y:S04]  /*78be0*/  LDL.LU R0, [R1+0xc2a4] ;  /* 0x00c2a40001007983 */ /* 0x000ee80000300800 */
[----:B--2---:R1:W-:Y:S04]  /*78bf0*/  STL.64 [R1+0xc180], R24 ;  /* 0x00c1801801007387 */ /* 0x0043e80000100a00 */
[----:B0-----:R-:W2:Y:S04]  /*78c00*/  LDL.LU R16, [R1+0x2d40] ;  /* 0x002d400001107983 */ /* 0x001ea80000300800 */
[----:B------:R-:W2:Y:S04]  /*78c10*/  LDL.LU R17, [R1+0x2d44] ;  /* 0x002d440001117983 */ /* 0x000ea80000300800 */
[----:B------:R-:W4:Y:S04]  /*78c20*/  LDL.LU R18, [R1+0x2d48] ;  /* 0x002d480001127983 */ /* 0x000f280000300800 */
[----:B------:R-:W4:Y:S04]  /*78c30*/  LDL.LU R19, [R1+0x2d4c] ;  /* 0x002d4c0001137983 */ /* 0x000f280000300800 */
[----:B----4-:R-:W-:Y:S04]  /*78c40*/  STL.64 [R1+0xc190], R18 ;  /* 0x00c1901201007387 */ /* 0x010fe80000100a00 */
[----:B--2---:R0:W-:Y:S04]  /*78c50*/  STL.64 [R1+0xc188], R16 ;  /* 0x00c1881001007387 */ /* 0x0041e80000100a00 */
[----:B------:R-:W2:Y:S04]  /*78c60*/  LDL R26, [R1+0x50] ;  /* 0x00005000011a7983 */ /* 0x000ea80000100800 */
[----:B------:R-:W2:Y:S04]  /*78c70*/  LDL R27, [R1+0x54] ;  /* 0x00005400011b7983 */ /* 0x000ea80000100800 */
[----:B-1----:R-:W4:Y:S01]  /*78c80*/  LDL R24, [R1+0x58] ;  /* 0x0000580001187983 */ /* 0x002f220000100800 */
[----:B---3--:R-:W-:-:S03]  /*78c90*/  IMAD.MOV.U32 R25, RZ, RZ, R0 ;  /* 0x000000ffff197224 */ /* 0x008fc600078e0000 */
[----:B------:R-:W3:Y:S04]  /*78ca0*/  LDL.LU R0, [R1+0xc2a0] ;  /* 0x00c2a00001007983 */ /* 0x000ee80000300800 */
[----:B--2---:R1:W-:Y:S04]  /*78cb0*/  STL.64 [R1+0xc198], R26 ;  /* 0x00c1981a01007387 */ /* 0x0043e80000100a00 */
[----:B----4-:R-:W-:Y:S04]  /*78cc0*/  STL.64 [R1+0xc1b0], R24 ;  /* 0x00c1b01801007387 */ /* 0x010fe80000100a00 */
[----:B0-----:R-:W2:Y:S04]  /*78cd0*/  LDL.LU R16, [R1+0x2d60] ;  /* 0x002d600001107983 */ /* 0x001ea80000300800 */
[----:B------:R-:W2:Y:S04]  /*78ce0*/  LDL.LU R17, [R1+0x2d64] ;  /* 0x002d640001117983 */ /* 0x000ea80000300800 */
[----:B------:R-:W4:Y:S04]  /*78cf0*/  LDL.LU R18, [R1+0x2d68] ;  /* 0x002d680001127983 */ /* 0x000f280000300800 */
[----:B------:R-:W4:Y:S04]  /*78d00*/  LDL.LU R19, [R1+0x2d6c] ;  /* 0x002d6c0001137983 */ /* 0x000f280000300800 */
[----:B-1----:R-:W2:Y:S01]  /*78d10*/  LDL R26, [R1+0x60] ;  /* 0x00006000011a7983 */ /* 0x002ea20000100800 */
[----:B---3--:R-:W-:-:S03]  /*78d20*/  IMAD.MOV.U32 R27, RZ, RZ, R0 ;  /* 0x000000ffff1b7224 */ /* 0x008fc600078e0000 */
[----:B------:R-:W3:Y:S04]  /*78d30*/  LDL.LU R0, [R1+0xc29c] ;  /* 0x00c29c0001007983 */ /* 0x000ee80000300800 */
[----:B--2---:R-:W-:Y:S04]  /*78d40*/  STL.64 [R1+0xc1c8], R26 ;  /* 0x00c1c81a01007387 */ /* 0x004fe80000100a00 */
[----:B----4-:R-:W-:Y:S04]  /*78d50*/  STL.64 [R1+0xc1a8], R18 ;  /* 0x00c1a81201007387 */ /* 0x010fe80000100a00 */
[----:B------:R0:W-:Y:S04]  /*78d60*/  STL.64 [R1+0xc1a0], R16 ;  /* 0x00c1a01001007387 */ /* 0x0001e80000100a00 */
[----:B0-----:R-:W2:Y:S04]  /*78d70*/  LDL.LU R16, [R1+0x2d80] ;  /* 0x002d800001107983 */ /* 0x001ea80000300800 */
[----:B------:R-:W2:Y:S04]  /*78d80*/  LDL.LU R17, [R1+0x2d84] ;  /* 0x002d840001117983 */ /* 0x000ea80000300800 */
[----:B------:R-:W4:Y:S04]  /*78d90*/  LDL.LU R18, [R1+0x2d88] ;  /* 0x002d880001127983 */ /* 0x000f280000300800 */
[----:B------:R-:W4:Y:S04]  /*78da0*/  LDL.LU R19, [R1+0x2d8c] ;  /* 0x002d8c0001137983 */ /* 0x000f280000300800 */
[----:B------:R-:W2:Y:S01]  /*78db0*/  LDL R24, [R1+0x68] ;  /* 0x0000680001187983 */ /* 0x000ea20000100800 */
        /* <DEDUP_REMOVED lines=29> */
[----:B------:R-:W2:Y:S04]  /*78f90*/  LDL R26, [R1+0x80] ;  /* 0x00008000011a7983 */ /* 0x000ea80000100800 */
[----:B------:R-:W2:Y:S04]  /*78fa0*/  LDL R27, [R1+0x84] ;  /* 0x00008400011b7983 */ /* 0x000ea80000100800 */
[----:B------:R-:W4:Y:S01]  /*78fb0*/  LDL R24, [R1+0x88] ;  /* 0x0000880001187983 */ /* 0x000f220000100800 */
[----:B---3--:R-:W-:-:S03]  /*78fc0*/  IMAD.MOV.U32 R25, RZ, RZ, R0 ;  /* 0x000000ffff197224 */ /* 0x008fc600078e0000 */
[----:B------:R-:W3:Y:S04]  /*78fd0*/  LDL.LU R0, [R1+0xc28c] ;  /* 0x00c28c0001007983 */ /* 0x000ee80000300800 */
[----:B--2---:R-:W-:Y:S04]  /*78fe0*/  STL.64 [R1+0xc228], R26 ;  /* 0x00c2281a01007387 */ /* 0x004fe80000100a00 */
[----:B----4-:R-:W-:Y:S04]  /*78ff0*/  STL.64 [R1+0xc240], R24 ;  /* 0x00c2401801007387 */ /* 0x010fe80000100a00 */
[----:B------:R-:W-:Y:S04]  /*79000*/  STL.64 [R1+0xc208], R18 ;  /* 0x00c2081201007387 */ /* 0x000fe80000100a00 */
        /* <DEDUP_REMOVED lines=16> */
[----:B------:R-:W2:Y:S04]  /*79110*/  LDL.LU R29, [R1+0x31fc] ;  /* 0x0031fc00011d7983 */ /* 0x000ea80000300800 */
[----:B------:R-:W2:Y:S04]  /*79120*/  LDL.LU R26, [R1+0x3208] ;  /* 0x00320800011a7983 */ /* 0x000ea80000300800 */
[----:B------:R-:W2:Y:S01]  /*79130*/  LDL.LU R27, [R1+0x3214] ;  /* 0x00321400011b7983 */ /* 0x000ea20000300800 */
[----:B---3--:R-:W-:-:S03]  /*79140*/  IMAD.MOV.U32 R25, RZ, RZ, R0 ;  /* 0x000000ffff197224 */ /* 0x008fc600078e0000 */
[----:B--2---:R-:W-:Y:S04]  /*79150*/  STL.64 [R1+0xc280], R26 ;  /* 0x00c2801a01007387 */ /* 0x004fe80000100a00 */
[----:B------:R0:W-:Y:S04]  /*79160*/  STL.64 [R1+0xc278], R24 ;  /* 0x00c2781801007387 */ /* 0x0001e80000100a00 */
[----:B0-----:R-:W2:Y:S04]  /*79170*/  LDL.LU R24, [R1+0x2eb0] ;  /* 0x002eb00001187983 */ /* 0x001ea80000300800 */
[----:B------:R-:W2:Y:S04]  /*79180*/  LDL.LU R25, [R1+0x2eb4] ;  /* 0x002eb40001197983 */ /* 0x000ea80000300800 */
[----:B------:R-:W2:Y:S04]  /*79190*/  LDL.LU R26, [R1+0x2eb8] ;  /* 0x002eb800011a7983 */ /* 0x000ea80000300800 */
[----:B------:R-:W2:Y:S04]  /*791a0*/  LDL.LU R27, [R1+0x2ebc] ;  /* 0x002ebc00011b7983 */ /* 0x000ea80000300800 */
[----:B------:R-:W3:Y:S04]  /*791b0*/  LDL.LU R0, [R1+0x3210] ;  /* 0x0032100001007983 */ /* 0x000ee80000300800 */
[----:B----4-:R-:W-:Y:S04]  /*791c0*/  STL.64 [R1+0xc238], R18 ;  /* 0x00c2381201007387 */ /* 0x010fe80000100a00 */
[----:B------:R0:W-:Y:S04]  /*791d0*/  STL.64 [R1+0xc230], R16 ;  /* 0x00c2301001007387 */ /* 0x0001e80000100a00 */
[----:B0-----:R-:W4:Y:S04]  /*791e0*/  LDL.LU R16, [R1+0x2e60] ;  /* 0x002e600001107983 */ /* 0x001f280000300800 */
[----:B------:R-:W4:Y:S04]  /*791f0*/  LDL.LU R17, [R1+0x2e64] ;  /* 0x002e640001117983 */ /* 0x000f280000300800 */
[----:B------:R-:W2:Y:S04]  /*79200*/  LDL.LU R18, [R1+0x2e68] ;  /* 0x002e680001127983 */ /* 0x000ea80000300800 */
[----:B------:R-:W2:Y:S01]  /*79210*/  LDL.LU R19, [R1+0x2e6c] ;  /* 0x002e6c0001137983 */ /* 0x000ea20000300800 */
[----:B------:R-:W-:-:S03]  /*79220*/  F2FP.F16.E4M3.UNPACK_B R2, R2.H1 ;  /* 0x00000002ff02723e */ /* 0x000fc600030006ff */
[----:B--2---:R-:W-:Y:S04]  /*79230*/  STL.64 [R1+0xc250], R18 ;  /* 0x00c2501201007387 */ /* 0x004fe80000100a00 */
[----:B----4-:R0:W-:Y:S04]  /*79240*/  STL.64 [R1+0xc248], R16 ;  /* 0x00c2481001007387 */ /* 0x0101e80000100a00 */
[----:B0-----:R-:W2:Y:S04]  /*79250*/  LDL.LU R16, [R1+0x2e90] ;  /* 0x002e900001107983 */ /* 0x001ea80000300800 */
[----:B------:R-:W2:Y:S04]  /*79260*/  LDL.LU R17, [R1+0x2e94] ;  /* 0x002e940001117983 */ /* 0x000ea80000300800 */
[----:B------:R-:W4:Y:S04]  /*79270*/  LDL.LU R18, [R1+0x2e98] ;  /* 0x002e980001127983 */ /* 0x000f280000300800 */
[----:B------:R-:W4:Y:S01]  /*79280*/  LDL.LU R19, [R1+0x2e9c] ;  /* 0x002e9c0001137983 */ /* 0x000f220000300800 */
[----:B------:R-:W-:-:S07]  /*79290*/  F2FP.F16.E4M3.UNPACK_B R3, R3.H1 ;  /* 0x00000003ff03723e */ /* 0x000fce00030006ff */
[----:B------:R-:W-:Y:S01]  /*792a0*/  HMMA.16816.F32 R12, R12, R2, R24 ;  /* 0x000000020c0c723c */ /* 0x000fe20000001818 */
[----:B----4-:R-:W-:Y:S04]  /*792b0*/  STL.64 [R1+0xc268], R18 ;  /* 0x00c2681201007387 */ /* 0x010fe80000100a00 */
[----:B--2---:R0:W-:Y:S04]  /*792c0*/  STL.64 [R1+0xc260], R16 ;  /* 0x00c2601001007387 */ /* 0x0041e80000100a00 */
[----:B0-----:R-:W2:Y:S04]  /*792d0*/  LDL.LU R16, [R1+0x2ed0] ;  /* 0x002ed00001107983 */ /* 0x001ea80000300800 */
[----:B------:R-:W2:Y:S04]  /*792e0*/  LDL.LU R17, [R1+0x2ed4] ;  /* 0x002ed40001117983 */ /* 0x000ea80000300800 */
[----:B------:R-:W2:Y:S04]  /*792f0*/  LDL.LU R18, [R1+0x2ed8] ;  /* 0x002ed80001127983 */ /* 0x000ea80000300800 */
[----:B------:R-:W2:Y:S04]  /*79300*/  LDL.LU R19, [R1+0x2edc] ;  /* 0x002edc0001137983 */ /* 0x000ea80000300800 */
[----:B------:R-:W4:Y:S04]  /*79310*/  LDL.LU R4, [R1+0x2cd0] ;  /* 0x002cd00001047983 */ /* 0x000f280000300800 */
        /* <DEDUP_REMOVED lines=11> */
[----:B------:R-:W2:Y:S04]  /*793d0*/  LDL.LU.64 R26, [R1+0xc280] ;  /* 0x00c28000011a7983 */ /* 0x000ea80000300a00 */
[----:B------:R-:W2:Y:S04]  /*793e0*/  LDL.LU.64 R24, [R1+0xc278] ;  /* 0x00c2780001187983 */ /* 0x000ea80000300a00 */
[----:B------:R0:W-:Y:S04]  /*793f0*/  STL.64 [R1+0x29f0], R12 ;  /* 0x0029f00c01007387 */ /* 0x0001e80000100a00 */
[----:B------:R1:W-:Y:S04]  /*79400*/  STL.64 [R1+0x29f8], R14 ;  /* 0x0029f80e01007387 */ /* 0x0003e80000100a00 */
[----:B0-----:R-:W2:Y:S04]  /*79410*/  LDL.LU R12, [R1+0x31f8] ;  /* 0x0031f800010c7983 */ /* 0x001ea80000300800 */
[----:B------:R-:W3:Y:S04]  /*79420*/  LDL.LU R13, [R1+0x3204] ;  /* 0x00320400010d7983 */ /* 0x000ee80000300800 */
[----:B-1----:R-:W3:Y:S04]  /*79430*/  LDL.LU R14, [R1+0x3200] ;  /* 0x00320000010e7983 */ /* 0x002ee80000300800 */
[----:B------:R-:W4:Y:S01]  /*79440*/  LDL.LU R15, [R1+0x320c] ;  /* 0x00320c00010f7983 */ /* 0x000f220000300800 */
[----:B--2---:R-:W-:-:S02]  /*79450*/  IMAD R12, R12, 0x100, R29 ;  /* 0x000001000c0c7824 */ /* 0x004fc400078e021d */
[----:B---3--:R-:W-:Y:S02]  /*79460*/  IMAD R13, R14, 0x100, R13 ;  /* 0x000001000e0d7824 */ /* 0x008fe400078e020d */
[----:B----4-:R-:W-:Y:S02]  /*79470*/  IMAD R14, R26, 0x100, R15 ;  /* 0x000001001a0e7824 */ /* 0x010fe400078e020f */
[----:B------:R-:W-:Y:S01]  /*79480*/  IMAD R15, R0, 0x100, R27 ;  /* 0x00000100000f7824 */ /* 0x000fe200078e021b */
[----:B------:R-:W-:Y:S01]  /*79490*/  F2FP.F16.E4M3.UNPACK_B R12, R12 ;  /* 0x0000000cff0c723e */ /* 0x000fe200020006ff */
[----:B------:R-:W2:Y:S01]  /*794a0*/  LDL.LU R29, [R1+0xc270] ;  /* 0x00c27000011d7983 */ /* 0x000ea20000300800 */
[----:B------:R-:W-:Y:S02]  /*794b0*/  F2FP.F16.E4M3.UNPACK_B R13, R13 ;  /* 0x0000000dff0d723e */ /* 0x000fe400020006ff */
[----:B------:R-:W-:Y:S02]  /*794c0*/  F2FP.F16.E4M3.UNPACK_B R14, R14 ;  /* 0x0000000eff0e723e */ /* 0x000fe400020006ff */
[----:B------:R-:W-:-:S07]  /*794d0*/  F2FP.F16.E4M3.UNPACK_B R15, R15 ;  /* 0x0000000fff0f723e */ /* 0x000fce00020006ff */
[----:B------:R-:W-:Y:S01]  /*794e0*/  HMMA.16816.F32 R24, R12, R24, R16 ;  /* 0x000000180c18723c */ /* 0x000fe20000001810 */
[----:B------:R-:W3:Y:S04]  /*794f0*/  LDL.LU.64 R18, [R1+0xc268] ;  /* 0x00c2680001127983 */ /* 0x000ee80000300a00 */
[----:B------:R-:W3:-:S14]  /*79500*/  LDL.LU.64 R16, [R1+0xc260] ;  /* 0x00c2600001107983 */ /* 0x000edc0000300a00 */
        /* <DEDUP_REMOVED lines=69> */
[----:B------:R-:W3:Y:S02]  /*79960*/  LDL.LU.64 R24, [R1+0xc148] ;  /* 0x00c1480001187983 */ /* 0x000ee40000300a00 */
[C---:B---3--:R-:W-:Y:S08]  /*79970*/  HMMA.16816.F32 R16, R12.reuse, R24, R16 ;  /* 0x000000180c10723c */ /* 0x048ff00000001810 */
[C---:B----4-:R-:W-:Y:S11]  /*79980*/  HMMA.16816.F32 R24, R12.reuse, R26, R4 ;  /* 0x0000001a0c18723c */ /* 0x050ff60000001804 */
[----:B------:R-:W-:Y:S04]  /*79990*/  STL.64 [R1+0x2920], R16 ;  /* 0x0029201001007387 */ /* 0x000fe80000100a00 */
[----:B------:R0:W-:Y:S04]  /*799a0*/  STL.64 [R1+0x2928], R18 ;  /* 0x0029281201007387 */ /* 0x0001e80000100a00 */
[----:B0-----:R-:W3:Y:S04]  /*799b0*/  LDL.LU.64 R18, [R1+0xc140] ;  /* 0x00c1400001127983 */ /* 0x001ee80000300a00 */
[----:B------:R-:W3:Y:S04]  /*799c0*/  LDL.LU.64 R16, [R1+0xc138] ;  /* 0x00c1380001107983 */ /* 0x000ee80000300a00 */
[----:B------:R-:W4:Y:S04]  /*799d0*/  LDL.LU.64 R6, [R1+0xc130] ;  /* 0x00c1300001067983 */ /* 0x000f280000300a00 */
[----:B------:R-:W3:Y:S04]  /*799e0*/  LDL.LU.64 R4, [R1+0xc128] ;  /* 0x00c1280001047983 */ /* 0x000ee80000300a00 */
[----:B------:R-:W-:Y:S04]  /*799f0*/  STL.64 [R1+0x2910], R24 ;  /* 0x0029101801007387 */ /* 0x000fe80000100a00 */
[----:B------:R0:W-:Y:S04]  /*79a00*/  STL.64 [R1+0x2918], R26 ;  /* 0x0029181a01007387 */ /* 0x0001e80000100a00 */
[----:B0-----:R-:W4:Y:S04]  /*79a10*/  LDL.LU.64 R26, [R1+0xc120] ;  /* 0x00c12000011a7983 */ /* 0x001f280000300a00 */
[----:B------:R-:W4:Y:S01]  /*79a20*/  LDL.LU.64 R24, [R1+0xc118] ;  /* 0x00c1180001187983 */ /* 0x000f220000300a00 */
        /* <DEDUP_REMOVED lines=10> */
[----:B0-----:R-:W2:Y:S04]  /*79ad0*/  LDL.LU.64 R6, [R1+0xc0f0] ;  /* 0x00c0f00001067983 */ /* 0x001ea80000300a00 */
[----:B------:R-:W2:Y:S01]  /*79ae0*/  LDL.LU.64 R4, [R1+0xc0e8] ;  /* 0x00c0e80001047983 */ /* 0x000ea20000300a00 */
[----:B---3--:R-:W-:-:S15]  /*79af0*/  HMMA.16816.F32 R16, R12, R24, R16 ;  /* 0x000000180c10723c */ /* 0x008fde0000001810 */
[----:B------:R-:W-:-:S04]  /*79b00*/  NOP ;  /* 0x0000000000007918 */ /* 0x000fc80000000000 */
[----:B------:R-:W-:Y:S04]  /*79b10*/  STL.64 [R1+0x28d0], R16 ;  /* 0x0028d01001007387 */ /* 0x000fe80000100a00 */
[----:B------:R0:W-:Y:S04]  /*79b20*/  STL.64 [R1+0x28d8], R18 ;  /* 0x0028d81201007387 */ /* 0x0001e80000100a00 */
[----:B0-----:R-:W3:Y:S04]  /*79b30*/  LDL.LU.64 R18, [R1+0xc0e0] ;  /* 0x00c0e00001127983 */ /* 0x001ee80000300a00 */
[----:B------:R-:W2:Y:S01]  /*79b40*/  LDL.LU.64 R16, [R1+0xc0d8] ;  /* 0x00c0d80001107983 */ /* 0x000ea20000300a00 */
[----:B----4-:R-:W-:Y:S03]  /*79b50*/  HMMA.16816.F32 R24, R12, R26, R8 ;  /* 0x0000001a0c18723c */ /* 0x010fe60000001808 */
[----:B------:R-:W3:Y:S04]  /*79b60*/  LDL.LU.64 R10, [R1+0xc0d0] ;  /* 0x00c0d000010a7983 */ /* 0x000ee80000300a00 */
[----:B------:R-:W3:-:S12]  /*79b70*/  LDL.LU.64 R8, [R1+0xc0c8] ;  /* 0x00c0c80001087983 */ /* 0x000ed80000300a00 */
[----:B------:R-:W-:Y:S04]  /*79b80*/  STL.64 [R1+0x2700], R24 ;  /* 0x0027001801007387 */ /* 0x000fe80000100a00 */
[----:B------:R0:W-:Y:S04]  /*79b90*/  STL.64 [R1+0x2708], R26 ;  /* 0x0027081a01007387 */ /* 0x0001e80000100a00 */
[----:B0-----:R-:W4:Y:S04]  /*79ba0*/  LDL.LU.64 R26, [R1+0xc0c0] ;  /* 0x00c0c000011a7983 */ /* 0x001f280000300a00 */
[----:B------:R-:W4:Y:S04]  /*79bb0*/  LDL.LU.64 R24, [R1+0xc0b8] ;  /* 0x00c0b80001187983 */ /* 0x000f280000300a00 */
[----:B------:R-:W4:Y:S01]  /*79bc0*/  LDL.LU R0, [R1+0x3230] ;  /* 0x0032300001007983 */ /* 0x000f220000300800 */
[C---:B--2---:R-:W-:Y:S08]  /*79bd0*/  HMMA.16816.F32 R4, R12.reuse, R16, R4 ;  /* 0x000000100c04723c */ /* 0x044ff00000001804 */
[C---:B---3--:R-:W-:Y:S11]  /*79be0*/  HMMA.16816.F32 R16, R12.reuse, R18, R8 ;  /* 0x000000120c10723c */ /* 0x048ff60000001808 */
[----:B------:R-:W-:Y:S04]  /*79bf0*/  STL.64 [R1+0x2500], R4 ;  /* 0x0025000401007387 */ /* 0x000fe80000100a00 */
[----:B------:R0:W-:Y:S04]  /*79c00*/  STL.64 [R1+0x2508], R6 ;  /* 0x0025080601007387 */ /* 0x0001e80000100a00 */
[----:B------:R-:W2:Y:S01]  /*79c10*/  LDL.LU R8, [R1+0x3e0] ;  /* 0x0003e00001087983 */ /* 0x000ea20000300800 */
[----:B0-----:R-:W-:Y:S03]  /*79c20*/  HMMA.16816.F32 R4, R12, R28, R20 ;  /* 0x0000001c0c04723c */ /* 0x001fe60000001814 */
[----:B------:R-:W-:Y:S04]  /*79c30*/  STL.64 [R1+0x24e0], R16 ;  /* 0x0024e01001007387 */ /* 0x000fe80000100a00 */
[----:B------:R-:W-:-:S12]  /*79c40*/  STL.64 [R1+0x24e8], R18 ;  /* 0x0024e81201007387 */ /* 0x000fd80000100a00 */
[----:B------:R-:W-:Y:S04]  /*79c50*/  STL.64 [R1+0x24d0], R4 ;  /* 0x0024d00401007387 */ /* 0x000fe80000100a00 */
[----:B------:R-:W-:Y:S04]  /*79c60*/  STL.64 [R1+0x24d8], R6 ;  /* 0x0024d80601007387 */ /* 0x000fe80000100a00 */
[----:B------:R-:W2:Y:S04]  /*79c70*/  LDL.LU R9, [R1+0x3e4] ;  /* 0x0003e40001097983 */ /* 0x000ea80000300800 */
[----:B------:R-:W3:Y:S04]  /*79c80*/  LDL.LU R10, [R1+0x3e8] ;  /* 0x0003e800010a7983 */ /* 0x000ee80000300800 */
[----:B------:R-:W3:Y:S04]  /*79c90*/  LDL.LU R11, [R1+0x3ec] ;  /* 0x0003ec00010b7983 */ /* 0x000ee80000300800 */
[----:B------:R-:W2:Y:S04]  /*79ca0*/  LDL.LU R20, [R1+0x420] ;  /* 0x0004200001147983 */ /* 0x000ea80000300800 */
        /* <DEDUP_REMOVED lines=19> */
[----:B---3--:R-:W-:Y:S04]  /*79de0*/  STL.64 [R1+0xc070], R10 ;  /* 0x00c0700a01007387 */ /* 0x008fe80000100a00 */
[----:B------:R0:W-:Y:S04]  /*79df0*/  STL.64 [R1+0xc068], R8 ;  /* 0x00c0680801007387 */ /* 0x0001e80000100a00 */
[----:B0-----:R-:W3:Y:S04]  /*79e00*/  LDL.LU R8, [R1+0x3f0] ;  /* 0x0003f00001087983 */ /* 0x001ee80000300800 */
[----:B------:R-:W3:Y:S04]  /*79e10*/  LDL.LU R9, [R1+0x3f4] ;  /* 0x0003f40001097983 */ /* 0x000ee80000300800 */
[----:B------:R-:W3:Y:S04]  /*79e20*/  LDL.LU R10, [R1+0x3f8] ;  /* 0x0003f800010a7983 */ /* 0x000ee80000300800 */
[----:B------:R-:W3:Y:S04]  /*79e30*/  LDL.LU R11, [R1+0x3fc] ;  /* 0x0003fc00010b7983 */ /* 0x000ee80000300800 */
[----:B------:R-:W2:Y:S04]  /*79e40*/  LDL.LU R4, [R1+0x3c0] ;  /* 0x0003c00001047983 */ /* 0x000ea80000300800 */
[----:B------:R-:W2:Y:S04]  /*79e50*/  LDL.LU R5, [R1+0x3c4] ;  /* 0x0003c40001057983 */ /* 0x000ea80000300800 */
[----:B------:R-:W2:Y:S04]  /*79e60*/  LDL.LU R6, [R1+0x3c8] ;  /* 0x0003c80001067983 */ /* 0x000ea80000300800 */
[----:B------:R-:W2:Y:S01]  /*79e70*/  LDL.LU R7, [R1+0x3cc] ;  /* 0x0003cc0001077983 */ /* 0x000ea20000300800 */
[C---:B----4-:R-:W-:Y:S03]  /*79e80*/  HMMA.16816.F32 R20, R12.reuse, R26, R20 ;  /* 0x0000001a0c14723c */ /* 0x050fe60000001814 */
[----:B--2---:R-:W-:Y:S04]  /*79e90*/  STL.64 [R1+0xc050], R6 ;  /* 0x00c0500601007387 */ /* 0x004fe80000100a00 */
[----:B------:R0:W-:Y:S04]  /*79ea0*/  STL.64 [R1+0xc048], R4 ;  /* 0x00c0480401007387 */ /* 0x0001e80000100a00 */
[----:B0-----:R-:W2:Y:S04]  /*79eb0*/  LDL.LU R4, [R1+0x3d0] ;  /* 0x0003d00001047983 */ /* 0x001ea80000300800 */
[----:B------:R-:W2:Y:S04]  /*79ec0*/  LDL.LU R5, [R1+0x3d4] ;  /* 0x0003d40001057983 */ /* 0x000ea80000300800 */
[----:B------:R-:W2:Y:S04]  /*79ed0*/  LDL.LU R6, [R1+0x3d8] ;  /* 0x0003d80001067983 */ /* 0x000ea80000300800 */
[----:B------:R-:W2:Y:S04]  /*79ee0*/  LDL.LU R7, [R1+0x3dc] ;  /* 0x0003dc0001077983 */ /* 0x000ea80000300800 */
[----:B------:R0:W-:Y:S04]  /*79ef0*/  STL.64 [R1+0xbf30], R28 ;  /* 0x00bf301c01007387 */ /* 0x0001e80000100a00 */
[----:B0-----:R-:W4:Y:S04]  /*79f00*/  LDL.LU R28, [R1+0x3228] ;  /* 0x00322800011c7983 */ /* 0x001f280000300800 */
        /* <DEDUP_REMOVED lines=15> */
[----:B0-----:R-:W4:Y:S04]  /*7a000*/  LDL.LU R24, [R1+0x3218] ;  /* 0x0032180001187983 */ /* 0x001f280000300800 */
[----:B------:R-:W4:Y:S01]  /*7a010*/  LDL.LU R25, [R1+0x3224] ;  /* 0x0032240001197983 */ /* 0x000f220000300800 */
[C---:B--2---:R-:W-:Y:S03]  /*7a020*/  HMMA.16816.F32 R16, R12.reuse, R22, R16 ;  /* 0x000000160c10723c */ /* 0x044fe60000001810 */
[----:B---3--:R-:W-:Y:S04]  /*7a030*/  STL.64 [R1+0xc030], R26 ;  /* 0x00c0301a01007387 */ /* 0x008fe80000100a00 */
[----:B----4-:R0:W-:Y:S04]  /*7a040*/  STL.64 [R1+0xc028], R24 ;  /* 0x00c0281801007387 */ /* 0x0101e80000100a00 */
[----:B0-----:R-:W2:Y:S04]  /*7a050*/  LDL.LU R24, [R1+0x3b0] ;  /* 0x0003b00001187983 */ /* 0x001ea80000300800 */
[----:B------:R-:W2:Y:S04]  /*7a060*/  LDL.LU R25, [R1+0x3b4] ;  /* 0x0003b40001197983 */ /* 0x000ea80000300800 */
[----:B------:R-:W2:Y:S04]  /*7a070*/  LDL.LU R26, [R1+0x3b8] ;  /* 0x0003b800011a7983 */ /* 0x000ea80000300800 */
[----:B------:R-:W2:Y:S04]  /*7a080*/  LDL.LU R27, [R1+0x3bc] ;  /* 0x0003bc00011b7983 */ /* 0x000ea80000300800 */
        /* <DEDUP_REMOVED lines=9> */
[----:B------:R-:W4:Y:S04]  /*7a120*/  LDL.LU.64 R16, [R1+0xc078] ;  /* 0x00c0780001107983 */ /* 0x000f280000300a00 */
[----:B------:R0:W-:Y:S04]  /*7a130*/  STL.64 [R1+0xbf08], R22 ;  /* 0x00bf081601007387 */ /* 0x0001e80000100a00 */
[----:B0-----:R-:W2:Y:S04]  /*7a140*/  LDL.LU R23, [R1+0x321c] ;  /* 0x00321c0001177983 */ /* 0x001ea80000300800 */
[----:B------:R-:W-:Y:S01]  /*7a150*/  STL.64 [R1+0xbf00], R20 ;  /* 0x00bf001401007387 */ /* 0x000fe20000100a00 */
[----:B---3--:R-:W-:-:S15]  /*7a160*/  HMMA.16816.F32 R8, R12, R18, R8 ;  /* 0x000000120c08723c */ /* 0x008fde0000001808 */
        /* <DEDUP_REMOVED lines=9> */
[----:B0-----:R-:W3:Y:S04]  /*7a200*/  LDL.LU.64 R10, [R1+0xc060] ;  /* 0x00c06000010a7983 */ /* 0x001ee80000300a00 */
[----:B------:R-:W4:Y:S04]  /*7a210*/  LDL.LU.64 R8, [R1+0xc058] ;  /* 0x00c0580001087983 */ /* 0x000f280000300a00 */
        /* <DEDUP_REMOVED lines=20> */
[----:B0-----:R-:W3:Y:S04]  /*7a360*/  LDL.LU R8, [R1+0x3a0] ;  /* 0x0003a00001087983 */ /* 0x001ee80000300800 */
[----:B------:R-:W3:Y:S04]  /*7a370*/  LDL.LU R9, [R1+0x3a4] ;  /* 0x0003a40001097983 */ /* 0x000ee80000300800 */
[----:B------:R-:W3:Y:S04]  /*7a380*/  LDL.LU R10, [R1+0x3a8] ;  /* 0x0003a800010a7983 */ /* 0x000ee80000300800 */
[----:B------:R-:W3:Y:S01]  /*7a390*/  LDL.LU R11, [R1+0x3ac] ;  /* 0x0003ac00010b7983 */ /* 0x000ee20000300800 */
        /* <DEDUP_REMOVED lines=11> */
[----:B------:R-:W-:Y:S04]  /*7a450*/  STL.64 [R1+0x23e8], R10 ;  /* 0x0023e80a01007387 */ /* 0x000fe80000100a00 */
[----:B------:R-:W-:Y:S04]  /*7a460*/  STL [R1+0xbe3c], R2 ;  /* 0x00be3c0201007387 */ /* 0x000fe80000100800 */
[----:B------:R-:W-:Y:S05]  /*7a470*/  STL [R1+0xbe38], R3 ;  /* 0x00be380301007387 */ /* 0x000fea0000100800 */
[----:B------:R0:W-:Y:S04]  /*7a480*/  STL.64 [R1+0x23a0], R4 ;  /* 0x0023a00401007387 */ /* 0x0001e80000100a00 */
[----:B------:R-:W-:Y:S04]  /*7a490*/  STL.64 [R1+0x23a8], R6 ;  /* 0x0023a80601007387 */ /* 0x000fe80000100a00 */
[----:B------:R-:W4:Y:S04]  /*7a4a0*/  LDL.LU R16, [R1+0x330] ;  /* 0x0003300001107983 */ /* 0x000f280000300800 */
[----:B------:R-:W4:Y:S04]  /*7a4b0*/  LDL.LU R17, [R1+0x334] ;  /* 0x0003340001117983 */ /* 0x000f280000300800 */
[----:B------:R-:W2:Y:S04]  /*7a4c0*/  LDL.LU R18, [R1+0x338] ;  /* 0x0003380001127983 */ /* 0x000ea80000300800 */
[----:B------:R-:W2:Y:S04]  /*7a4d0*/  LDL.LU R19, [R1+0x33c] ;  /* 0x00033c0001137983 */ /* 0x000ea80000300800 */
[----:B0-----:R-:W2:Y:S04]  /*7a4e0*/  LDL.64 R4, [R1+0x80] ;  /* 0x0000800001047983 */ /* 0x001ea80000100a00 */
[----:B--2---:R-:W-:Y:S04]  /*7a4f0*/  STL.64 [R1+0xc010], R4 ;  /* 0x00c0100401007387 */ /* 0x004fe80000100a00 */
[----:B------:R-:W-:Y:S04]  /*7a500*/  STL.64 [R1+0xbfd8], R18 ;  /* 0x00bfd81201007387 */ /* 0x000fe80000100a00 */
[----:B----4-:R0:W-:Y:S04]  /*7a510*/  STL.64 [R1+0xbfd0], R16 ;  /* 0x00bfd01001007387 */ /* 0x0101e80000100a00 */
[----:B0-----:R-:W2:Y:S04]  /*7a520*/  LDL.LU R16, [R1+0x350] ;  /* 0x0003500001107983 */ /* 0x001ea80000300800 */
[----:B------:R-:W2:Y:S04]  /*7a530*/  LDL.LU R17, [R1+0x354] ;  /* 0x0003540001117983 */ /* 0x000ea80000300800 */
[----:B------:R-:W4:Y:S04]  /*7a540*/  LDL.LU R18, [R1+0x358] ;  /* 0x0003580001127983 */ /* 0x000f280000300800 */
[----:B------:R-:W4:Y:S04]  /*7a550*/  LDL.LU R19, [R1+0x35c] ;  /* 0x00035c0001137983 */ /* 0x000f280000300800 */
[----:B------:R-:W2:Y:S04]  /*7a560*/  LDL.64 R4, [R1+0x98] ;  /* 0x0000980001047983 */ /* 0x000ea80000100a00 */
[----:B----4-:R-:W-:Y:S04]  /*7a570*/  STL.64 [R1+0xbfe8], R18 ;  /* 0x00bfe81201007387 */ /* 0x010fe80000100a00 */
[----:B--2---:R0:W-:Y:S04]  /*7a580*/  STL.64 [R1+0xbfe0], R16 ;  /* 0x00bfe01001007387 */ /* 0x0041e80000100a00 */
[----:B0-----:R-:W2:Y:S04]  /*7a590*/  LDL.LU R16, [R1+0x360] ;  /* 0x0003600001107983 */ /* 0x001ea80000300800 */
[----:B------:R-:W2:Y:S04]  /*7a5a0*/  LDL.LU R17, [R1+0x364] ;  /* 0x0003640001117983 */ /* 0x000ea80000300800 */
[----:B------:R-:W4:Y:S04]  /*7a5b0*/  LDL.LU R18, [R1+0x368] ;  /* 0x0003680001127983 */ /* 0x000f280000300800 */
[----:B------:R-:W4:Y:S04]  /*7a5c0*/  LDL.LU R19, [R1+0x36c] ;  /* 0x00036c0001137983 */ /* 0x000f280000300800 */
        /* <DEDUP_REMOVED lines=11> */
[----:B------:R-:W4:Y:S01]  /*7a680*/  LDL.LU R19, [R1+0x38c] ;  /* 0x00038c0001137983 */ /* 0x000f220000300800 */
[----:B---3--:R-:W-:-:S02]  /*7a690*/  IMAD R12, R24, 0x100, R23 ;  /* 0x00000100180c7824 */ /* 0x008fc400078e0217 */
[----:B------:R-:W-:Y:S02]  /*7a6a0*/  IMAD R13, R26, 0x100, R25 ;  /* 0x000001001a0d7824 */ /* 0x000fe400078e0219 */
[----:B------:R-:W-:Y:S02]  /*7a6b0*/  IMAD R14, R28, 0x100, R27 ;  /* 0x000001001c0e7824 */ /* 0x000fe400078e021b */
[----:B------:R-:W-:Y:S01]  /*7a6c0*/  IMAD R15, R0, 0x100, R29 ;  /* 0x00000100000f7824 */ /* 0x000fe200078e021d */
[----:B----4-:R-:W-:Y:S04]  /*7a6d0*/  STL.64 [R1+0xc020], R18 ;  /* 0x00c0201201007387 */ /* 0x010fe80000100a00 */
[----:B--2---:R0:W-:Y:S04]  /*7a6e0*/  STL.64 [R1+0xc018], R16 ;  /* 0x00c0181001007387 */ /* 0x0041e80000100a00 */
[----:B0-----:R-:W2:Y:S04]  /*7a6f0*/  LDL.LU R16, [R1+0x390] ;  /* 0x0003900001107983 */ /* 0x001ea80000300800 */
[----:B------:R-:W2:Y:S04]  /*7a700*/  LDL.LU R17, [R1+0x394] ;  /* 0x0003940001117983 */ /* 0x000ea80000300800 */
[----:B------:R-:W2:Y:S04]  /*7a710*/  LDL.LU R18, [R1+0x398] ;  /* 0x0003980001127983 */ /* 0x000ea80000300800 */
[----:B------:R-:W2:Y:S01]  /*7a720*/  LDL.LU R19, [R1+0x39c] ;  /* 0x00039c0001137983 */ /* 0x000ea20000300800 */
[----:B------:R-:W-:-:S02]  /*7a730*/  F2FP.F16.E4M3.UNPACK_B R12, R12 ;  /* 0x0000000cff0c723e */ /* 0x000fc400020006ff */
[----:B------:R-:W-:Y:S02]  /*7a740*/  F2FP.F16.E4M3.UNPACK_B R13, R13 ;  /* 0x0000000dff0d723e */ /* 0x000fe400020006ff */
[----:B------:R-:W-:Y:S02]  /*7a750*/  F2FP.F16.E4M3.UNPACK_B R14, R14 ;  /* 0x0000000eff0e723e */ /* 0x000fe400020006ff */
[----:B------:R-:W-:Y:S01]  /*7a760*/  F2FP.F16.E4M3.UNPACK_B R15, R15 ;  /* 0x0000000fff0f723e */ /* 0x000fe200020006ff */
[----:B------:R-:W3:Y:S04]  /*7a770*/  LDL.64 R6, [R1+0x78] ;  /* 0x0000780001067983 */ /* 0x000ee80000100a00 */
[----:B------:R-:W4:Y:S04]  /*7a780*/  LDL.LU R8, [R1+0x340] ;  /* 0x0003400001087983 */ /* 0x000f280000300800 */
[----:B------:R-:W4:Y:S04]  /*7a790*/  LDL.LU R9, [R1+0x344] ;  /* 0x0003440001097983 */ /* 0x000f280000300800 */
[----:B------:R-:W4:Y:S04]  /*7a7a0*/  LDL.LU R10, [R1+0x348] ;  /* 0x00034800010a7983 */ /* 0x000f280000300800 */
[----:B------:R-:W4:Y:S04]  /*7a7b0*/  LDL.LU R11, [R1+0x34c] ;  /* 0x00034c00010b7983 */ /* 0x000f280000300800 */
[----:B------:R-:W4:Y:S04]  /*7a7c0*/  LDL.64 R20, [R1+0x70] ;  /* 0x0000700001147983 */ /* 0x000f280000100a00 */
[----:B------:R-:W3:Y:S04]  /*7a7d0*/  LDL.64 R22, [R1+0x68] ;  /* 0x0000680001167983 */ /* 0x000ee80000100a00 */
[----:B------:R-:W3:Y:S04]  /*7a7e0*/  LDL.LU R24, [R1+0x320] ;  /* 0x0003200001187983 */ /* 0x000ee80000300800 */
[----:B------:R-:W3:Y:S04]  /*7a7f0*/  LDL.LU R25, [R1+0x324] ;  /* 0x0003240001197983 */ /* 0x000ee80000300800 */
[----:B------:R-:W3:Y:S04]  /*7a800*/  LDL.LU R26, [R1+0x328] ;  /* 0x00032800011a7983 */ /* 0x000ee80000300800 */
[----:B------:R-:W3:Y:S04]  /*7a810*/  LDL.LU R27, [R1+0x32c] ;  /* 0x00032c00011b7983 */ /* 0x000ee80000300800 */
[----:B------:R-:W3:Y:S01]  /*7a820*/  LDL.64 R28, [R1+0x60] ;  /* 0x00006000011c7983 */ /* 0x000ee20000100a00 */
[----:B------:R-:W-:-:S02]  /*7a830*/  IMAD.MOV.U32 R0, RZ, RZ, R5 ;  /* 0x000000ffff007224 */ /* 0x000fc400078e0005 */
[----:B------:R-:W-:Y:S01]  /*7a840*/  IMAD.MOV.U32 R3, RZ, RZ, R4 ;  /* 0x000000ffff037224 */ /* 0x000fe200078e0004 */
[----:B--2---:R-:W-:-:S15]  /*7a850*/  HMMA.16816.F32 R16, R12, R4, R16 ;  /* 0x000000040c10723c */ /* 0x004fde0000001810 */
[----:B------:R-:W-:-:S04]  /*7a860*/  NOP ;  /* 0x0000000000007918 */ /* 0x000fc80000000000 */
[----:B------:R-:W-:Y:S04]  /*7a870*/  STL.64 [R1+0x23c0], R16 ;  /* 0x0023c01001007387 */ /* 0x000fe80000100a00 */
[----:B------:R0:W-:Y:S04]  /*7a880*/  STL.64 [R1+0x23c8], R18 ;  /* 0x0023c81201007387 */ /* 0x0001e80000100a00 */
[----:B0-----:R-:W2:Y:S04]  /*7a890*/  LDL.LU.64 R18, [R1+0xc020] ;  /* 0x00c0200001127983 */ /* 0x001ea80000300a00 */
[----:B------:R-:W2:Y:S04]  /*7a8a0*/  LDL.LU.64 R16, [R1+0xc018] ;  /* 0x00c0180001107983 */ /* 0x000ea80000300a00 */
[----:B------:R-:W2:Y:S04]  /*7a8b0*/  LDL.LU.64 R4, [R1+0xc010] ;  /* 0x00c0100001047983 */ /* 0x000ea80000300a00 */
[----:B------:R-:W-:Y:S04]  /*7a8c0*/  STL [R1+0xbe44], R0 ;  /* 0x00be440001007387 */ /* 0x000fe80000100800 */
[----:B------:R0:W-:Y:S04]  /*7a8d0*/  STL [R1+0xbe40], R3 ;  /* 0x00be400301007387 */ /* 0x0001e80000100800 */
[----:B0-----:R-:W2:Y:S02]  /*7a8e0*/  LDL.64 R2, [R1+0x90] ;  /* 0x0000900001027983 */ /* 0x001ea40000100a00 */
[----:B--2---:R-:W-:Y:S01]  /*7a8f0*/  HMMA.16816.F32 R16, R12, R2, R16 ;  /* 0x000000020c10723c */ /* 0x004fe20000001810 */
[----:B------:R-:W-:-:S15]  /*7a900*/  IMAD.MOV.U32 R2, RZ, RZ, R3 ;  /* 0x000000ffff027224 */ /* 0x000fde00078e0003 */
[----:B------:R-:W-:-:S03]  /*7a910*/  NOP ;  /* 0x0000000000007918 */ /* 0x000fc60000000000 */
[----:B------:R-:W-:Y:S04]  /*7a920*/  STL.64 [R1+0x2380], R16 ;  /* 0x0023801001007387 */ /* 0x000fe80000100a00 */
[----:B------:R0:W-:Y:S04]  /*7a930*/  STL.64 [R1+0x2388], R18 ;  /* 0x0023881201007387 */ /* 0x0001e80000100a00 */
[----:B0-----:R-:W2:Y:S04]  /*7a940*/  LDL.LU.64 R18, [R1+0xc008] ;  /* 0x00c0080001127983 */ /* 0x001ea80000300a00 */
[----:B------:R-:W2:Y:S04]  /*7a950*/  LDL.LU.64 R16, [R1+0xc000] ;  /* 0x00c0000001107983 */ /* 0x000ea80000300a00 */
[----:B------:R0:W-:Y:S04]  /*7a960*/  STL [R1+0xbe48], R2 ;  /* 0x00be480201007387 */ /* 0x0001e80000100800 */
[----:B0-----:R-:W2:Y:S02]  /*7a970*/  LDL.64 R2, [R1+0x88] ;  /* 0x0000880001027983 */ /* 0x001ea40000100a00 */
[----:B--2---:R-:W-:-:S15]  /*7a980*/  HMMA.16816.F32 R16, R12, R2, R16 ;  /* 0x000000020c10723c */ /* 0x004fde0000001810 */
[----:B------:R-:W-:-:S04]  /*7a990*/  NOP ;  /* 0x0000000000007918 */ /* 0x000fc80000000000 */
[----:B------:R-:W-:Y:S04]  /*7a9a0*/  STL.64 [R1+0x2360], R16 ;  /* 0x0023601001007387 */ /* 0x000fe80000100a00 */
[----:B------:R0:W-:Y:S04]  /*7a9b0*/  STL.64 [R1+0x2368], R18 ;  /* 0x0023681201007387 */ /* 0x0001e80000100a00 */
[----:B0-----:R-:W2:Y:S04]  /*7a9c0*/  LDL.LU.64 R18, [R1+0xbff8] ;  /* 0x00bff80001127983 */ /* 0x001ea80000300a00 */
[----:B------:R-:W2:Y:S01]  /*7a9d0*/  LDL.LU.64 R16, [R1+0xbff0] ;  /* 0x00bff00001107983 */ /* 0x000ea20000300a00 */
[----:B------:R-:W-:-:S03]  /*7a9e0*/  IMAD.MOV.U32 R0, RZ, RZ, R2 ;  /* 0x000000ffff007224 */ /* 0x000fc600078e0002 */
[----:B------:R-:W-:Y:S04]  /*7a9f0*/  STL [R1+0xbe50], R3 ;  /* 0x00be500301007387 */ /* 0x000fe80000100800 */
[----:B------:R-:W-:Y:S01]  /*7aa00*/  STL [R1+0xbe4c], R0 ;  /* 0x00be4c0001007387 */ /* 0x000fe20000100800 */
        /* <DEDUP_REMOVED lines=16> */
[----:B----4-:R-:W-:Y:S01]  /*7ab10*/  HMMA.16816.F32 R4, R12, R20, R8 ;  /* 0x000000140c04723c */ /* 0x010fe20000001808 */
[----:B------:R-:W-:Y:S02]  /*7ab20*/  IMAD.MOV.U32 R2, RZ, RZ, R21 ;  /* 0x000000ffff027224 */ /* 0x000fe400078e0015 */
[----:B------:R-:W-:Y:S04]  /*7ab30*/  STL [R1+0xbe5c], R0 ;  /* 0x00be5c0001007387 */ /* 0x000fe80000100800 */
[----:B------:R0:W-:Y:S04]  /*7ab40*/  STL [R1+0xbe58], R3 ;  /* 0x00be580301007387 */ /* 0x0001e80000100800 */
[----:B------:R-:W-:Y:S08]  /*7ab50*/  STL [R1+0xbe60], R2 ;  /* 0x00be600201007387 */ /* 0x000ff00000100800 */
[----:B------:R-:W-:Y:S04]  /*7ab60*/  STL.64 [R1+0x22d0], R4 ;  /* 0x0022d00401007387 */ /* 0x000fe80000100a00 */
[----:B------:R2:W-:Y:S01]  /*7ab70*/  STL.64 [R1+0x22d8], R6 ;  /* 0x0022d80601007387 */ /* 0x0005e20000100a00 */
[----:B0-----:R-:W-:-:S02]  /*7ab80*/  IMAD.MOV.U32 R3, RZ, RZ, R23 ;  /* 0x000000ffff037224 */ /* 0x001fc400078e0017 */
[----:B------:R-:W-:Y:S01]  /*7ab90*/  IMAD.MOV.U32 R0, RZ, RZ, R22 ;  /* 0x000000ffff007224 */ /* 0x000fe200078e0016 */
[----:B--2---:R-:W-:-:S15]  /*7aba0*/  HMMA.16816.F32 R4, R12, R22, R16 ;  /* 0x000000160c04723c */ /* 0x004fde0000001810 */
[----:B------:R-:W-:-:S04]  /*7abb0*/  NOP ;  /* 0x0000000000007918 */ /* 0x000fc80000000000 */
[----:B------:R-:W-:Y:S04]  /*7abc0*/  STL.64 [R1+0x22b0], R4 ;  /* 0x0022b00401007387 */ /* 0x000fe80000100a00 */
[----:B------:R0:W-:Y:S02]  /*7abd0*/  STL.64 [R1+0x22b8], R6 ;  /* 0x0022b80601007387 */ /* 0x0001e40000100a00 */
[----:B0-----:R-:W-:Y:S02]  /*7abe0*/  HMMA.16816.F32 R4, R12, R28, R24 ;  /* 0x0000001c0c04723c */ /* 0x001fe40000001818 */
[----:B------:R-:W-:Y:S04]  /*7abf0*/  STL [R1+0xbe68], R3 ;  /* 0x00be680301007387 */ /* 0x000fe80000100800 */
[----:B------:R-:W-:Y:S04]  /*7ac00*/  STL [R1+0xbe64], R0 ;  /* 0x00be640001007387 */ /* 0x000fe80000100800 */
[----:B------:R-:W2:Y:S09]  /*7ac10*/  LDL.LU R24, [R1+0x290] ;  /* 0x0002900001187983 */ /* 0x000eb20000300800 */
[----:B------:R0:W-:Y:S04]  /*7ac20*/  STL.64 [R1+0x2270], R4 ;  /* 0x0022700401007387 */ /* 0x0001e80000100a00 */
[----:B------:R-:W-:Y:S04]  /*7ac30*/  STL.64 [R1+0x2278], R6 ;  /* 0x0022780601007387 */ /* 0x000fe80000100a00 */
[----:B------:R-:W2:Y:S04]  /*7ac40*/  LDL.LU R25, [R1+0x294] ;  /* 0x0002940001197983 */ /* 0x000ea80000300800 */
[----:B------:R-:W3:Y:S04]  /*7ac50*/  LDL.LU R26, [R1+0x298] ;  /* 0x00029800011a7983 */ /* 0x000ee80000300800 */
[----:B------:R-:W3:Y:S04]  /*7ac60*/  LDL.LU R27, [R1+0x29c] ;  /* 0x00029c00011b7983 */ /* 0x000ee80000300800 */
[----:B0-----:R-:W4:Y:S04]  /*7ac70*/  LDL.64 R4, [R1+0x38] ;  /* 0x0000380001047983 */ /* 0x001f280000100a00 */
[----:B----4-:R-:W-:Y:S04]  /*7ac80*/  STL.64 [R1+0xbfb8], R4 ;  /* 0x00bfb80401007387 */ /* 0x010fe80000100a00 */
[----:B---3--:R-:W-:Y:S04]  /*7ac90*/  STL.64 [R1+0xbf70], R26 ;  /* 0x00bf701a01007387 */ /* 0x008fe80000100a00 */
[----:B--2---:R0:W-:Y:S04]  /*7aca0*/  STL.64 [R1+0xbf68], R24 ;  /* 0x00bf681801007387 */ /* 0x0041e80000100a00 */
        /* <DEDUP_REMOVED lines=9> */
[----:B------:R-:W3:Y:S04]  /*7ad40*/  LDL.LU R27, [R1+0x2dc] ;  /* 0x0002dc00011b7983 */ /* 0x000ee80000300800 */
[----:B------:R-:W4:Y:S04]  /*7ad50*/  LDL.64 R4, [R1+0x58] ;  /* 0x0000580001047983 */ /* 0x000f280000100a00 */
        /* <DEDUP_REMOVED lines=24> */
[----:B------:R-:W3:Y:S04]  /*7aee0*/  LDL.64 R6, [R1+0x30] ;  /* 0x0000300001067983 */ /* 0x000ee80000100a00 */
[----:B------:R-:W3:Y:S04]  /*7aef0*/  LDL.LU R8, [R1+0x2b0] ;  /* 0x0002b00001087983 */ /* 0x000ee80000300800 */
[----:B------:R-:W3:Y:S04]  /*7af00*/  LDL.LU R9, [R1+0x2b4] ;  /* 0x0002b40001097983 */ /* 0x000ee80000300800 */
[----:B------:R-:W3:Y:S04]  /*7af10*/  LDL.LU R10, [R1+0x2b8] ;  /* 0x0002b800010a7983 */ /* 0x000ee80000300800 */
[----:B------:R-:W3:Y:S04]  /*7af20*/  LDL.LU R11, [R1+0x2bc] ;  /* 0x0002bc00010b7983 */ /* 0x000ee80000300800 */
[----:B------:R-:W3:Y:S01]  /*7af30*/  LDL.64 R20, [R1+0x28] ;  /* 0x0000280001147983 */ /* 0x000ee20000100a00 */
[----:B------:R-:W-:-:S03]  /*7af40*/  IMAD.MOV.U32 R2, RZ, RZ, R29 ;  /* 0x000000ffff027224 */ /* 0x000fc600078e001d */
[----:B------:R-:W3:Y:S04]  /*7af50*/  LDL.LU R16, [R1+0x2a0] ;  /* 0x0002a00001107983 */ /* 0x000ee80000300800 */
[----:B------:R-:W3:Y:S04]  /*7af60*/  LDL.LU R17, [R1+0x2a4] ;  /* 0x0002a40001117983 */ /* 0x000ee80000300800 */
[----:B------:R-:W3:Y:S04]  /*7af70*/  LDL.LU R18, [R1+0x2a8] ;  /* 0x0002a80001127983 */ /* 0x000ee80000300800 */
[----:B------:R-:W3:Y:S04]  /*7af80*/  LDL.LU R19, [R1+0x2ac] ;  /* 0x0002ac0001137983 */ /* 0x000ee80000300800 */
[----:B------:R-:W3:Y:S04]  /*7af90*/  LDL.64 R22, [R1+0x20] ;  /* 0x0000200001167983 */ /* 0x000ee80000100a00 */
[----:B------:R-:W3:Y:S04]  /*7afa0*/  LDL.64 R28, [R1+0x18] ;  /* 0x00001800011c7983 */ /* 0x000ee80000100a00 */
[----:B------:R-:W-:Y:S01]  /*7afb0*/  STL [R1+0xbe6c], R2 ;  /* 0x00be6c0201007387 */ /* 0x000fe20000100800 */
[----:B----4-:R-:W-:-:S02]  /*7afc0*/  IMAD.MOV.U32 R0, RZ, RZ, R5 ;  /* 0x000000ffff007224 */ /* 0x010fc400078e0005 */
        /* <DEDUP_REMOVED lines=28> */
[----:B0-----:R-:W2:Y:S04]  /*7b190*/  LDL.64 R2, [R1+0x40] ;  /* 0x0000400001027983 */ /* 0x001ea80000100a00 */
[----:B------:R-:W-:Y:S01]  /*7b1a0*/  STL [R1+0xbe7c], R0 ;  /* 0x00be7c0001007387 */ /* 0x000fe20000100800 */
[----:B--2---:R-:W-:-:S15]  /*7b1b0*/  HMMA.16816.F32 R24, R12, R2, R24 ;  /* 0x000000020c18723c */ /* 0x004fde0000001818 */
[----:B------:R-:W-:-:S04]  /*7b1c0*/  NOP ;  /* 0x0000000000007918 */ /* 0x000fc80000000000 */
[----:B------:R-:W-:Y:S04]  /*7b1d0*/  STL.64 [R1+0x21a0], R24 ;  /* 0x0021a01801007387 */ /* 0x000fe80000100a00 */
[----:B------:R0:W-:Y:S04]  /*7b1e0*/  STL.64 [R1+0x21a8], R26 ;  /* 0x0021a81a01007387 */ /* 0x0001e80000100a00 */
[----:B0-----:R-:W4:Y:S04]  /*7b1f0*/  LDL.LU.64 R26, [R1+0xbf90] ;  /* 0x00bf9000011a7983 */ /* 0x001f280000300a00 */
[----:B------:R-:W4:Y:S01]  /*7b200*/  LDL.LU.64 R24, [R1+0xbf88] ;  /* 0x00bf880001187983 */ /* 0x000f220000300a00 */
[----:B------:R-:W-:-:S05]  /*7b210*/  IMAD.MOV.U32 R2, RZ, RZ, R3 ;  /* 0x000000ffff027224 */ /* 0x000fca00078e0003 */
[----:B------:R-:W-:Y:S01]  /*7b220*/  STL [R1+0xbe84], R2 ;  /* 0x00be840201007387 */ /* 0x000fe20000100800 */
[----:B----4-:R-:W-:-:S15]  /*7b230*/  HMMA.16816.F32 R24, R12, R4, R24 ;  /* 0x000000040c18723c */ /* 0x010fde0000001818 */
[----:B------:R-:W-:-:S04]  /*7b240*/  NOP ;  /* 0x0000000000007918 */ /* 0x000fc80000000000 */
[----:B------:R-:W-:Y:S04]  /*7b250*/  STL.64 [R1+0x2190], R24 ;  /* 0x0021901801007387 */ /* 0x000fe80000100a00 */
[----:B------:R0:W-:Y:S04]  /*7b260*/  STL.64 [R1+0x2198], R26 ;  /* 0x0021981a01007387 */ /* 0x0001e80000100a00 */
[----:B0-----:R-:W2:Y:S04]  /*7b270*/  LDL.LU.64 R26, [R1+0xbf80] ;  /* 0x00bf8000011a7983 */ /* 0x001ea80000300a00 */
[----:B------:R-:W2:Y:S01]  /*7b280*/  LDL.LU.64 R24, [R1+0xbf78] ;  /* 0x00bf780001187983 */ /* 0x000ea20000300a00 */
[----:B------:R-:W-:-:S02]  /*7b290*/  IMAD.MOV.U32 R0, RZ, RZ, R5 ;  /* 0x000000ffff007224 */ /* 0x000fc400078e0005 */
[----:B------:R-:W-:-:S03]  /*7b2a0*/  IMAD.MOV.U32 R3, RZ, RZ, R4 ;  /* 0x000000ffff037224 */ /* 0x000fc600078e0004 */
[----:B------:R-:W-:Y:S04]  /*7b2b0*/  STL [R1+0xbe8c], R0 ;  /* 0x00be8c0001007387 */ /* 0x000fe80000100800 */
[----:B------:R-:W-:Y:S01]  /*7b2c0*/  STL [R1+0xbe88], R3 ;  /* 0x00be880301007387 */ /* 0x000fe20000100800 */
[----:B---3--:R-:W-:Y:S01]  /*7b2d0*/  IMAD.MOV.U32 R2, RZ, RZ, R7 ;  /* 0x000000ffff027224 */ /* 0x008fe200078e0007 */
[----:B--2---:R-:W-:-:S15]  /*7b2e0*/  HMMA.16816.F32 R24, R12, R6, R24 ;  /* 0x000000060c18723c */ /* 0x004fde0000001818 */
[----:B------:R-:W-:-:S04]  /*7b2f0*/  NOP ;  /* 0x0000000000007918 */ /* 0x000fc80000000000 */
[----:B------:R-:W-:Y:S04]  /*7b300*/  STL.64 [R1+0x2150], R24 ;  /* 0x0021501801007387 */ /* 0x000fe80000100a00 */
[----:B------:R0:W-:Y:S04]  /*7b310*/  STL.64 [R1+0x2158], R26 ;  /* 0x0021581a01007387 */ /* 0x0001e80000100a00 */
[----:B0-----:R-:W2:Y:S04]  /*7b320*/  LDL.LU.64 R26, [R1+0xbf70] ;  /* 0x00bf7000011a7983 */ /* 0x001ea80000300a00 */
[----:B------:R-:W2:Y:S01]  /*7b330*/  LDL.LU.64 R24, [R1+0xbf68] ;  /* 0x00bf680001187983 */ /* 0x000ea20000300a00 */
[----:B------:R-:W-:Y:S03]  /*7b340*/  HMMA.16816.F32 R4, R12, R20, R8 ;  /* 0x000000140c04723c */ /* 0x000fe60000001808 */
[----:B------:R-:W-:Y:S01]  /*7b350*/  STL [R1+0xbe90], R2 ;  /* 0x00be900201007387 */ /* 0x000fe20000100800 */
[----:B------:R-:W-:-:S02]  /*7b360*/  IMAD.MOV.U32 R3, RZ, RZ, R21 ;  /* 0x000000ffff037224 */ /* 0x000fc400078e0015 */
[----:B------:R-:W-:-:S13]  /*7b370*/  IMAD.MOV.U32 R0, RZ, RZ, R20 ;  /* 0x000000ffff007224 */ /* 0x000fda00078e0014 */
[----:B------:R-:W-:Y:S04]  /*7b380*/  STL.64 [R1+0x2130], R4 ;  /* 0x0021300401007387 */ /* 0x000fe80000100a00 */
[----:B------:R0:W-:Y:S02]  /*7b390*/  STL.64 [R1+0x2138], R6 ;  /* 0x0021380601007387 */ /* 0x0001e40000100a00 */
[C---:B0-----:R-:W-:Y:S01]  /*7b3a0*/  HMMA.16816.F32 R4, R12.reuse, R22, R16 ;  /* 0x000000160c04723c */ /* 0x041fe20000001810 */
[----:B------:R-:W-:Y:S01]  /*7b3b0*/  IMAD.MOV.U32 R2, RZ, RZ, R23 ;  /* 0x000000ffff027224 */ /* 0x000fe200078e0017 */
[----:B------:R-:W-:Y:S04]  /*7b3c0*/  STL [R1+0xbe98], R3 ;  /* 0x00be980301007387 */ /* 0x000fe80000100800 */
[----:B------:R-:W-:Y:S04]  /*7b3d0*/  STL [R1+0xbe94], R0 ;  /* 0x00be940001007387 */ /* 0x000fe80000100800 */
[----:B------:R-:W-:Y:S09]  /*7b3e0*/  STL [R1+0xbe9c], R2 ;  /* 0x00be9c0201007387 */ /* 0x000ff20000100800 */
[----:B------:R-:W-:Y:S04]  /*7b3f0*/  STL.64 [R1+0x20f0], R4 ;  /* 0x0020f00401007387 */ /* 0x000fe80000100a00 */
[----:B------:R2:W-:Y:S02]  /*7b400*/  STL.64 [R1+0x20f8], R6 ;  /* 0x0020f80601007387 */ /* 0x0005e40000100a00 */
[----:B--2---:R-:W-:-:S15]  /*7b410*/  HMMA.16816.F32 R4, R12, R28, R24 ;  /* 0x0000001c0c04723c */ /* 0x004fde0000001818 */
[----:B------:R-:W-:-:S04]  /*7b420*/  NOP ;  /* 0x0000000000007918 */ /* 0x000fc80000000000 */
[----:B------:R-:W-:Y:S04]  /*7b430*/  STL.64 [R1+0x20d0], R4 ;  /* 0x0020d00401007387 */ /* 0x000fe80000100a00 */
[----:B------:R-:W-:Y:S04]  /*7b440*/  STL.64 [R1+0x20d8], R6 ;  /* 0x0020d80601007387 */ /* 0x000fe80000100a00 */
[----:B------:R-:W2:Y:S04]  /*7b450*/  LDL.LU R8, [R1+0x1f0] ;  /* 0x0001f00001087983 */ /* 0x000ea80000300800 */
[----:B------:R-:W2:Y:S04]  /*7b460*/  LDL.LU R9, [R1+0x1f4] ;  /* 0x0001f40001097983 */ /* 0x000ea80000300800 */
[----:B------:R-:W3:Y:S04]  /*7b470*/  LDL.LU R10, [R1+0x1f8] ;  /* 0x0001f800010a7983 */ /* 0x000ee80000300800 */
[----:B------:R-:W3:Y:S04]  /*7b480*/  LDL.LU R11, [R1+0x1fc] ;  /* 0x0001fc00010b7983 */ /* 0x000ee80000300800 */
[----:B------:R-:W4:Y:S04]  /*7b490*/  LDL.LU R20, [R1+0x230] ;  /* 0x0002300001147983 */ /* 0x000f280000300800 */
[----:B------:R-:W4:Y:S04]  /*7b4a0*/  LDL.LU R21, [R1+0x234] ;  /* 0x0002340001157983 */ /* 0x000f280000300800 */
[----:B------:R-:W2:Y:S04]  /*7b4b0*/  LDL.LU R22, [R1+0x238] ;  /* 0x0002380001167983 */ /* 0x000ea80000300800 */
[----:B------:R-:W2:Y:S04]  /*7b4c0*/  LDL.LU R23, [R1+0x23c] ;  /* 0x00023c0001177983 */ /* 0x000ea80000300800 */
[----:B--2---:R-:W-:Y:S04]  /*7b4d0*/  STL.64 [R1+0xbf18], R22 ;  /* 0x00bf181601007387 */ /* 0x004fe80000100a00 */
        /* <DEDUP_REMOVED lines=18> */
[----:B------:R-:W-:-:S02]  /*7b600*/  IMAD.MOV.U32 R3, RZ, RZ, R28 ;  /* 0x000000ffff037224 */ /* 0x000fc400078e001c */
[----:B------:R-:W-:Y:S01]  /*7b610*/  IMAD.MOV.U32 R0, RZ, RZ, R29 ;  /* 0x000000ffff007224 */ /* 0x000fe200078e001d */
[----:B----4-:R-:W-:Y:S04]  /*7b620*/  STL.64 [R1+0xbf60], R22 ;  /* 0x00bf601601007387 */ /* 0x010fe80000100a00 */
[----:B--2---:R0:W-:Y:S04]  /*7b630*/  STL.64 [R1+0xbf58], R20 ;  /* 0x00bf581401007387 */ /* 0x0041e80000100a00 */
[----:B0-----:R-:W2:Y:S04]  /*7b640*/  LDL.LU R20, [R1+0x280] ;  /* 0x0002800001147983 */ /* 0x001ea80000300800 */
[----:B------:R-:W2:Y:S04]  /*7b650*/  LDL.LU R21, [R1+0x284] ;  /* 0x0002840001157983 */ /* 0x000ea80000300800 */
[----:B------:R-:W2:Y:S04]  /*7b660*/  LDL.LU R22, [R1+0x288] ;  /* 0x0002880001167983 */ /* 0x000ea80000300800 */
[----:B------:R-:W2:Y:S04]  /*7b670*/  LDL.LU R23, [R1+0x28c] ;  /* 0x00028c0001177983 */ /* 0x000ea80000300800 */
[----:B------:R-:W4:Y:S04]  /*7b680*/  LDL.64 R28, [R1] ;  /* 0x00000000011c7983 */ /* 0x000f280000100a00 */
        /* <DEDUP_REMOVED lines=8> */
[----:B------:R-:W-:Y:S01]  /*7b710*/  IMAD.MOV.U32 R2, RZ, RZ, R7 ;  /* 0x000000ffff027224 */ /* 0x000fe200078e0007 */
[C---:B--2---:R-:W-:Y:S02]  /*7b720*/  HMMA.16816.F32 R20, R12.reuse, R6, R20 ;  /* 0x000000060c14723c */ /* 0x044fe40000001814 */
[----:B---3--:R-:W-:Y:S04]  /*7b730*/  STL.64 [R1+0xbef8], R18 ;  /* 0x00bef81201007387 */ /* 0x008fe80000100a00 */
[----:B------:R0:W-:Y:S04]  /*7b740*/  STL.64 [R1+0xbef0], R16 ;  /* 0x00bef01001007387 */ /* 0x0001e80000100a00 */
[----:B0-----:R-:W2:Y:S04]  /*7b750*/  LDL.LU R16, [R1+0x220] ;  /* 0x0002200001107983 */ /* 0x001ea80000300800 */
[----:B------:R-:W2:Y:S04]  /*7b760*/  LDL.LU R17, [R1+0x224] ;  /* 0x0002240001117983 */ /* 0x000ea80000300800 */
[----:B------:R-:W2:Y:S04]  /*7b770*/  LDL.LU R18, [R1+0x228] ;  /* 0x0002280001127983 */ /* 0x000ea80000300800 */
[----:B------:R-:W2:Y:S04]  /*7b780*/  LDL.LU R19, [R1+0x22c] ;  /* 0x00022c0001137983 */ /* 0x000ea80000300800 */
[----:B------:R-:W-:Y:S04]  /*7b790*/  STL.64 [R1+0xbed8], R10 ;  /* 0x00bed80a01007387 */ /* 0x000fe80000100a00 */
[----:B------:R0:W-:Y:S04]  /*7b7a0*/  STL.64 [R1+0xbed0], R8 ;  /* 0x00bed00801007387 */ /* 0x0001e80000100a00 */
[----:B0-----:R-:W3:Y:S04]  /*7b7b0*/  LDL.LU R8, [R1+0x200] ;  /* 0x0002000001087983 */ /* 0x001ee80000300800 */
[----:B------:R-:W3:Y:S04]  /*7b7c0*/  LDL.LU R9, [R1+0x204] ;  /* 0x0002040001097983 */ /* 0x000ee80000300800 */
[----:B------:R-:W3:Y:S04]  /*7b7d0*/  LDL.LU R10, [R1+0x208] ;  /* 0x00020800010a7983 */ /* 0x000ee80000300800 */
[----:B------:R-:W3:Y:S04]  /*7b7e0*/  LDL.LU R11, [R1+0x20c] ;  /* 0x00020c00010b7983 */ /* 0x000ee80000300800 */
[----:B------:R-:W-:Y:S04]  /*7b7f0*/  STL [R1+0xbea4], R0 ;  /* 0x00bea40001007387 */ /* 0x000fe80000100800 */
[----:B------:R-:W-:Y:S04]  /*7b800*/  STL [R1+0xbea0], R3 ;  /* 0x00bea00301007387 */ /* 0x000fe80000100800 */
[----:B------:R-:W-:Y:S04]  /*7b810*/  STL.64 [R1+0x2090], R20 ;  /* 0x0020901401007387 */ /* 0x000fe80000100a00 */
[----:B------:R0:W-:Y:S04]  /*7b820*/  STL.64 [R1+0x2098], R22 ;  /* 0x0020981601007387 */ /* 0x0001e80000100a00 */
[----:B0-----:R-:W2:Y:S04]  /*7b830*/  LDL.LU.64 R22, [R1+0xbf60] ;  /* 0x00bf600001167983 */ /* 0x001ea80000300a00 */
[----:B------:R-:W2:Y:S04]  /*7b840*/  LDL.LU.64 R20, [R1+0xbf58] ;  /* 0x00bf580001147983 */ /* 0x000ea80000300a00 */
[----:B------:R-:W2:Y:S04]  /*7b850*/  LDL.LU R4, [R1+0x1e0] ;  /* 0x0001e00001047983 */ /* 0x000ea80000300800 */
[----:B------:R-:W2:Y:S04]  /*7b860*/  LDL.LU R5, [R1+0x1e4] ;  /* 0x0001e40001057983 */ /* 0x000ea80000300800 */
[----:B------:R-:W2:Y:S04]  /*7b870*/  LDL.LU R6, [R1+0x1e8] ;  /* 0x0001e80001067983 */ /* 0x000ea80000300800 */
[----:B------:R-:W2:Y:S04]  /*7b880*/  LDL.LU R7, [R1+0x1ec] ;  /* 0x0001ec0001077983 */ /* 0x000ea80000300800 */
        /* <DEDUP_REMOVED lines=8> */
[----:B------:R-:W-:-:S02]  /*7b910*/  IMAD.MOV.U32 R0, RZ, RZ, R2 ;  /* 0x000000ffff007224 */ /* 0x000fc400078e0002 */
[----:B----4-:R-:W-:Y:S01]  /*7b920*/  IMAD.MOV.U32 R2, RZ, RZ, R29 ;  /* 0x000000ffff027224 */ /* 0x010fe200078e001d */
[----:B--2---:R-:W-:-:S15]  /*7b930*/  HMMA.16816.F32 R20, R12, R28, R20 ;  /* 0x0000001c0c14723c */ /* 0x004fde0000001814 */
[----:B------:R-:W-:-:S04]  /*7b940*/  NOP ;  /* 0x0000000000007918 */ /* 0x000fc80000000000 */
[----:B------:R-:W-:Y:S04]  /*7b950*/  STL.64 [R1+0x2030], R20 ;  /* 0x0020301401007387 */ /* 0x000fe80000100a00 */
[----:B------:R0:W-:Y:S04]  /*7b960*/  STL.64 [R1+0x2038], R22 ;  /* 0x0020381601007387 */ /* 0x0001e80000100a00 */
[----:B0-----:R-:W2:Y:S04]  /*7b970*/  LDL.LU.64 R22, [R1+0xbf40] ;  /* 0x00bf400001167983 */ /* 0x001ea80000300a00 */
[----:B------:R-:W2:Y:S04]  /*7b980*/  LDL.LU.64 R20, [R1+0xbf38] ;  /* 0x00bf380001147983 */ /* 0x000ea80000300a00 */
[----:B------:R-:W4:Y:S02]  /*7b990*/  LDL.LU.64 R28, [R1+0xbf30] ;  /* 0x00bf3000011c7983 */ /* 0x000f240000300a00 */
[----:B----4-:R-:W-:-:S15]  /*7b9a0*/  HMMA.16816.F32 R24, R12, R28, R24 ;  /* 0x0000001c0c18723c */ /* 0x010fde0000001818 */
[----:B------:R-:W-:-:S04]  /*7b9b0*/  NOP ;  /* 0x0000000000007918 */ /* 0x000fc80000000000 */
[----:B------:R-:W-:Y:S04]  /*7b9c0*/  STL.64 [R1+0x2010], R24 ;  /* 0x0020101801007387 */ /* 0x000fe80000100a00 */
[----:B------:R0:W-:Y:S04]  /*7b9d0*/  STL.64 [R1+0x2018], R26 ;  /* 0x0020181a01007387 */ /* 0x0001e80000100a00 */
[----:B0-----:R-:W2:Y:S04]  /*7b9e0*/  LDL.LU.64 R26, [R1+0xbf28] ;  /* 0x00bf2800011a7983 */ /* 0x001ea80000300a00 */
[----:B------:R-:W4:Y:S04]  /*7b9f0*/  LDL.LU.64 R24, [R1+0xbf20] ;  /* 0x00bf200001187983 */ /* 0x000f280000300a00 */
[----:B------:R-:W-:Y:S01]  /*7ba00*/  STL [R1+0xbe20], R29 ;  /* 0x00be201d01007387 */ /* 0x000fe20000100800 */
        /* <DEDUP_REMOVED lines=29> */
[----:B------:R-:W2:Y:S04]  /*7bbe0*/  LDL.LU.64 R16, [R1+0xbee0] ;  /* 0x00bee00001107983 */ /* 0x000ea80000300a00 */
        /* <DEDUP_REMOVED lines=37> */
[----:B------:R-:W2:Y:S10]  /*7be40*/  LDL.LU R20, [R1+0xd80] ;  /* 0x000d800001147983 */ /* 0x000eb40000300800 */
[----:B------:R-:W-:Y:S04]  /*7be50*/  STL.64 [R1+0xa80], R16 ;  /* 0x000a801001007387 */ /* 0x000fe80000100a00 */
[----:B------:R0:W-:Y:S04]  /*7be60*/  STL.64 [R1+0xa88], R18 ;  /* 0x000a881201007387 */ /* 0x0001e80000100a00 */
[----:B------:R1:W-:Y:S04]  /*7be70*/  STL.64 [R1+0xa70], R8 ;  /* 0x000a700801007387 */ /* 0x0003e80000100a00 */
[----:B------:R3:W-:Y:S04]  /*7be80*/  STL.64 [R1+0xa78], R10 ;  /* 0x000a780a01007387 */ /* 0x0007e80000100a00 */
[----:B------:R-:W2:Y:S04]  /*7be90*/  LDL.LU R21, [R1+0xd84] ;  /* 0x000d840001157983 */ /* 0x000ea80000300800 */
[----:B------:R-:W4:Y:S04]  /*7bea0*/  LDL.LU R22, [R1+0xd88] ;  /* 0x000d880001167983 */ /* 0x000f280000300800 */
[----:B------:R-:W4:Y:S04]  /*7beb0*/  LDL.LU R23, [R1+0xd8c] ;  /* 0x000d8c0001177983 */ /* 0x000f280000300800 */
[----:B----4-:R-:W-:Y:S04]  /*7bec0*/  STL.64 [R1+0xbc80], R22 ;  /* 0x00bc801601007387 */ /* 0x010fe80000100a00 */
[----:B--2---:R2:W-:Y:S04]  /*7bed0*/  STL.64 [R1+0xbc78], R20 ;  /* 0x00bc781401007387 */ /* 0x0045e80000100a00 */
[----:B0-----:R-:W4:Y:S01]  /*7bee0*/  LDL R18, [R1] ;  /* 0x0000000001127983 */ /* 0x001f220000100800 */
[----:B------:R-:W-:-:S02]  /*7bef0*/  IMAD.MOV.U32 R19, RZ, RZ, R2 ;  /* 0x000000ffff137224 */ /* 0x000fc400078e0002 */
[----:B------:R-:W-:Y:S02]  /*7bf00*/  IMAD.MOV.U32 R16, RZ, RZ, R0 ;  /* 0x000000ffff107224 */ /* 0x000fe400078e0000 */
[----:B------:R-:W-:Y:S01]  /*7bf10*/  IMAD.MOV.U32 R17, RZ, RZ, R3 ;  /* 0x000000ffff117224 */ /* 0x000fe200078e0003 */
[----:B------:R-:W2:Y:S04]  /*7bf20*/  LDL.LU R2, [R1+0xbea8] ;  /* 0x00bea80001027983 */ /* 0x000ea80000300800 */
[----:B------:R-:W2:Y:S04]  /*7bf30*/  LDL.LU R0, [R1+0xbea4] ;  /* 0x00bea40001007983 */ /* 0x000ea80000300800 */
[----:B------:R-:W2:Y:S04]  /*7bf40*/  LDL.LU R3, [R1+0xbea0] ;  /* 0x00bea00001037983 */ /* 0x000ea80000300800 */
[----:B----4-:R-:W-:Y:S04]  /*7bf50*/  STL.64 [R1+0xbc90], R18 ;  /* 0x00bc901201007387 */ /* 0x010fe80000100a00 */
[----:B------:R0:W-:Y:S04]  /*7bf60*/  STL.64 [R1+0xbc88], R16 ;  /* 0x00bc881001007387 */ /* 0x0001e80000100a00 */
[----:B-1----:R-:W4:Y:S04]  /*7bf70*/  LDL.LU R8, [R1+0xd40] ;  /* 0x000d400001087983 */ /* 0x002f280000300800 */
[----:B------:R-:W4:Y:S04]  /*7bf80*/  LDL.LU R9, [R1+0xd44] ;  /* 0x000d440001097983 */ /* 0x000f280000300800 */
[----:B---3--:R-:W3:Y:S04]  /*7bf90*/  LDL.LU R10, [R1+0xd48] ;  /* 0x000d4800010a7983 */ /* 0x008ee80000300800 */
[----:B------:R-:W3:Y:S01]  /*7bfa0*/  LDL.LU R11, [R1+0xd4c] ;  /* 0x000d4c00010b7983 */ /* 0x000ee20000300800 */
[----:B--2---:R-:W-:-:S03]  /*7bfb0*/  IMAD.MOV.U32 R27, RZ, RZ, R2 ;  /* 0x000000ffff1b7224 */ /* 0x004fc600078e0002 */
[----:B---3--:R1:W-:Y:S04]  /*7bfc0*/  STL.64 [R1+0xbca0], R10 ;  /* 0x00bca00a01007387 */ /* 0x0083e80000100a00 */
[----:B----4-:R2:W-:Y:S04]  /*7bfd0*/  STL.64 [R1+0xbc98], R8 ;  /* 0x00bc980801007387 */ /* 0x0105e80000100a00 */
[----:B------:R-:W3:Y:S04]  /*7bfe0*/  LDL R26, [R1+0x10] ;  /* 0x00001000011a7983 */ /* 0x000ee80000100800 */
[----:B------:R-:W1:Y:S04]  /*7bff0*/  LDL.LU R2, [R1+0xbe9c] ;  /* 0x00be9c0001027983 */ /* 0x000e680000300800 */
[----:B------:R-:W4:Y:S04]  /*7c000*/  LDL.LU R20, [R1+0xcc0] ;  /* 0x000cc00001147983 */ /* 0x000f280000300800 */
[----:B------:R-:W4:Y:S04]  /*7c010*/  LDL.LU R21, [R1+0xcc4] ;  /* 0x000cc40001157983 */ /* 0x000f280000300800 */
[----:B------:R-:W2:Y:S04]  /*7c020*/  LDL.LU R22, [R1+0xcc8] ;  /* 0x000cc80001167983 */ /* 0x000ea80000300800 */
[----:B------:R-:W2:Y:S01]  /*7c030*/  LDL.LU R23, [R1+0xccc] ;  /* 0x000ccc0001177983 */ /* 0x000ea20000300800 */
[----:B------:R-:W-:-:S02]  /*7c040*/  IMAD.MOV.U32 R24, RZ, RZ, R3 ;  /* 0x000000ffff187224 */ /* 0x000fc400078e0003 */
[----:B------:R-:W-:Y:S01]  /*7c050*/  IMAD.MOV.U32 R25, RZ, RZ, R0 ;  /* 0x000000ffff197224 */ /* 0x000fe200078e0000 */
[----:B--2---:R-:W-:Y:S04]  /*7c060*/  STL.64 [R1+0xbcb0], R22 ;  /* 0x00bcb01601007387 */ /* 0x004fe80000100a00 */
[----:B----4-:R-:W-:Y:S04]  /*7c070*/  STL.64 [R1+0xbca8], R20 ;  /* 0x00bca81401007387 */ /* 0x010fe80000100a00 */
[----:B------:R-:W2:Y:S04]  /*7c080*/  LDL.LU R3, [R1+0xbe98] ;  /* 0x00be980001037983 */ /* 0x000ea80000300800 */
[----:B------:R-:W4:Y:S04]  /*7c090*/  LDL.LU R0, [R1+0xbe94] ;  /* 0x00be940001007983 */ /* 0x000f280000300800 */
[----:B---3--:R-:W-:Y:S04]  /*7c0a0*/  STL.64 [R1+0xbcc0], R26 ;  /* 0x00bcc01a01007387 */ /* 0x008fe80000100a00 */
[----:B------:R3:W-:Y:S04]  /*7c0b0*/  STL.64 [R1+0xbcb8], R24 ;  /* 0x00bcb81801007387 */ /* 0x0007e80000100a00 */
[----:B0-----:R-:W2:Y:S04]  /*7c0c0*/  LDL.LU R16, [R1+0xc90] ;  /* 0x000c900001107983 */ /* 0x001ea80000300800 */
[----:B------:R-:W2:Y:S04]  /*7c0d0*/  LDL.LU R17, [R1+0xc94] ;  /* 0x000c940001117983 */ /* 0x000ea80000300800 */
[----:B------:R-:W2:Y:S04]  /*7c0e0*/  LDL.LU R18, [R1+0xc98] ;  /* 0x000c980001127983 */ /* 0x000ea80000300800 */
[----:B------:R-:W2:Y:S01]  /*7c0f0*/  LDL.LU R19, [R1+0xc9c] ;  /* 0x000c9c0001137983 */ /* 0x000ea20000300800 */
[----:B-1----:R-:W-:-:S03]  /*7c100*/  IMAD.MOV.U32 R11, RZ, RZ, R2 ;  /* 0x000000ffff0b7224 */ /* 0x002fc600078e0002 */
[----:B--2---:R0:W-:Y:S04]  /*7c110*/  STL.64 [R1+0xbcd0], R18 ;  /* 0x00bcd01201007387 */ /* 0x0041e80000100a00 */
[----:B------:R-:W-:Y:S04]  /*7c120*/  STL.64 [R1+0xbcc8], R16 ;  /* 0x00bcc81001007387 */ /* 0x000fe80000100a00 */
[----:B------:R-:W2:Y:S01]  /*7c130*/  LDL R10, [R1+0x20] ;  /* 0x00002000010a7983 */ /* 0x000ea20000100800 */
[----:B----4-:R-:W-:Y:S02]  /*7c140*/  IMAD.MOV.U32 R8, RZ, RZ, R0 ;  /* 0x000000ffff087224 */ /* 0x010fe400078e0000 */
[----:B------:R-:W-:Y:S01]  /*7c150*/  IMAD.MOV.U32 R9, RZ, RZ, R3 ;  /* 0x000000ffff097224 */ /* 0x000fe200078e0003 */
[----:B------:R-:W0:Y:S04]  /*7c160*/  LDL.LU R2, [R1+0xbe90] ;  /* 0x00be900001027983 */ /* 0x000e280000300800 */
[----:B------:R-:W4:Y:S04]  /*7c170*/  LDL.LU R0, [R1+0xbe8c] ;  /* 0x00be8c0001007983 */ /* 0x000f280000300800 */
[----:B------:R-:W4:Y:S04]  /*7c180*/  LDL.LU R3, [R1+0xbe88] ;  /* 0x00be880001037983 */ /* 0x000f280000300800 */
[----:B--2---:R-:W-:Y:S04]  /*7c190*/  STL.64 [R1+0xbce0], R10 ;  /* 0x00bce00a01007387 */ /* 0x004fe80000100a00 */
[----:B------:R1:W-:Y:S04]  /*7c1a0*/  STL.64 [R1+0xbcd8], R8 ;  /* 0x00bcd80801007387 */ /* 0x0003e80000100a00 */
[----:B---3--:R-:W2:Y:S04]  /*7c1b0*/  LDL.LU R24, [R1+0xc0] ;  /* 0x0000c00001187983 */ /* 0x008ea80000300800 */
[----:B------:R-:W2:Y:S04]  /*7c1c0*/  LDL.LU R25, [R1+0xc4] ;  /* 0x0000c40001197983 */ /* 0x000ea80000300800 */
[----:B------:R-:W3:Y:S04]  /*7c1d0*/  LDL.LU R26, [R1+0xc8] ;  /* 0x0000c800011a7983 */ /* 0x000ee80000300800 */
[----:B------:R-:W3:Y:S01]  /*7c1e0*/  LDL.LU R27, [R1+0xcc] ;  /* 0x0000cc00011b7983 */ /* 0x000ee20000300800 */
[----:B0-----:R-:W-:-:S03]  /*7c1f0*/  IMAD.MOV.U32 R19, RZ, RZ, R2 ;  /* 0x000000ffff137224 */ /* 0x001fc600078e0002 */
[----:B---3--:R-:W-:Y:S04]  /*7c200*/  STL.64 [R1+0xbcf0], R26 ;  /* 0x00bcf01a01007387 */ /* 0x008fe80000100a00 */
[----:B--2---:R0:W-:Y:S04]  /*7c210*/  STL.64 [R1+0xbce8], R24 ;  /* 0x00bce81801007387 */ /* 0x0041e80000100a00 */
[----:B------:R-:W2:Y:S04]  /*7c220*/  LDL R18, [R1+0x30] ;  /* 0x0000300001127983 */ /* 0x000ea80000100800 */
[----:B------:R-:W3:Y:S04]  /*7c230*/  LDL.LU R2, [R1+0xbe84] ;  /* 0x00be840001027983 */ /* 0x000ee80000300800 */
[----:B-1----:R-:W2:Y:S04]  /*7c240*/  LDL.LU R8, [R1+0xd0] ;  /* 0x0000d00001087983 */ /* 0x002ea80000300800 */
[----:B------:R-:W2:Y:S04]  /*7c250*/  LDL.LU R9, [R1+0xd4] ;  /* 0x0000d40001097983 */ /* 0x000ea80000300800 */
[----:B------:R-:W2:Y:S04]  /*7c260*/  LDL.LU R10, [R1+0xd8] ;  /* 0x0000d800010a7983 */ /* 0x000ea80000300800 */
[----:B------:R-:W2:Y:S01]  /*7c270*/  LDL.LU R11, [R1+0xdc] ;  /* 0x0000dc00010b7983 */ /* 0x000ea20000300800 */
[----:B----4-:R-:W-:-:S02]  /*7c280*/  IMAD.MOV.U32 R16, RZ, RZ, R3 ;  /* 0x000000ffff107224 */ /* 0x010fc400078e0003 */
[----:B------:R-:W-:Y:S01]  /*7c290*/  IMAD.MOV.U32 R17, RZ, RZ, R0 ;  /* 0x000000ffff117224 */ /* 0x000fe200078e0000 */
[----:B--2---:R3:W-:Y:S04]  /*7c2a0*/  STL.64 [R1+0xbd00], R10 ;  /* 0x00bd000a01007387 */ /* 0x0047e80000100a00 */
[----:B------:R1:W-:Y:S04]  /*7c2b0*/  STL.64 [R1+0xbcf8], R8 ;  /* 0x00bcf80801007387 */ /* 0x0003e80000100a00 */
[----:B------:R-:W2:Y:S04]  /*7c2c0*/  LDL.LU R3, [R1+0xbe80] ;  /* 0x00be800001037983 */ /* 0x000ea80000300800 */
[----:B------:R-:W1:Y:S04]  /*7c2d0*/  LDL.LU R0, [R1+0xbe7c] ;  /* 0x00be7c0001007983 */ /* 0x000e680000300800 */
[----:B------:R-:W-:Y:S04]  /*7c2e0*/  STL.64 [R1+0xbd10], R18 ;  /* 0x00bd101201007387 */ /* 0x000fe80000100a00 */
[----:B------:R-:W-:Y:S04]  /*7c2f0*/  STL.64 [R1+0xbd08], R16 ;  /* 0x00bd081001007387 */ /* 0x000fe80000100a00 */
[----:B0-----:R-:W4:Y:S04]  /*7c300*/  LDL.LU R24, [R1+0xe0] ;  /* 0x0000e00001187983 */ /* 0x001f280000300800 */
[----:B------:R-:W4:Y:S04]  /*7c310*/  LDL.LU R25, [R1+0xe4] ;  /* 0x0000e40001197983 */ /* 0x000f280000300800 */
[----:B------:R-:W2:Y:S04]  /*7c320*/  LDL.LU R26, [R1+0xe8] ;  /* 0x0000e800011a7983 */ /* 0x000ea80000300800 */
[----:B------:R-:W2:Y:S01]  /*7c330*/  LDL.LU R27, [R1+0xec] ;  /* 0x0000ec00011b7983 */ /* 0x000ea20000300800 */
[----:B---3--:R-:W-:-:S03]  /*7c340*/  IMAD.MOV.U32 R11, RZ, RZ, R2 ;  /* 0x000000ffff0b7224 */ /* 0x008fc600078e0002 */
[----:B--2---:R-:W-:Y:S04]  /*7c350*/  STL.64 [R1+0xbd20], R26 ;  /* 0x00bd201a01007387 */ /* 0x004fe80000100a00 */
[----:B----4-:R0:W-:Y:S04]  /*7c360*/  STL.64 [R1+0xbd18], R24 ;  /* 0x00bd181801007387 */ /* 0x0101e80000100a00 */
[----:B------:R-:W2:Y:S01]  /*7c370*/  LDL R10, [R1+0x40] ;  /* 0x00004000010a7983 */ /* 0x000ea20000100800 */
[----:B-1----:R-:W-:Y:S02]  /*7c380*/  IMAD.MOV.U32 R8, RZ, RZ, R0 ;  /* 0x000000ffff087224 */ /* 0x002fe400078e0000 */
[----:B------:R-:W-:Y:S01]  /*7c390*/  IMAD.MOV.U32 R9, RZ, RZ, R3 ;  /* 0x000000ffff097224 */ /* 0x000fe200078e0003 */
[----:B------:R-:W3:Y:S04]  /*7c3a0*/  LDL.LU R2, [R1+0xbe78] ;  /* 0x00be780001027983 */ /* 0x000ee80000300800 */
[----:B------:R-:W4:Y:S04]  /*7c3b0*/  LDL.LU R0, [R1+0xbe74] ;  /* 0x00be740001007983 */ /* 0x000f280000300800 */
[----:B------:R-:W3:Y:S04]  /*7c3c0*/  LDL.LU R3, [R1+0xbe70] ;  /* 0x00be700001037983 */ /* 0x000ee80000300800 */
[----:B--2---:R1:W-:Y:S04]  /*7c3d0*/  STL.64 [R1+0xbd30], R10 ;  /* 0x00bd300a01007387 */ /* 0x0043e80000100a00 */
[----:B------:R-:W-:Y:S04]  /*7c3e0*/  STL.64 [R1+0xbd28], R8 ;  /* 0x00bd280801007387 */ /* 0x000fe80000100a00 */
[----:B0-----:R-:W2:Y:S04]  /*7c3f0*/  LDL.LU R24, [R1+0x100] ;  /* 0x0001000001187983 */ /* 0x001ea80000300800 */
[----:B------:R-:W2:Y:S04]  /*7c400*/  LDL.LU R25, [R1+0x104] ;  /* 0x0001040001197983 */ /* 0x000ea80000300800 */
[----:B------:R-:W2:Y:S04]  /*7c410*/  LDL.LU R26, [R1+0x108] ;  /* 0x00010800011a7983 */ /* 0x000ea80000300800 */
[----:B------:R-:W2:Y:S04]  /*7c420*/  LDL.LU R27, [R1+0x10c] ;  /* 0x00010c00011b7983 */ /* 0x000ea80000300800 */
[----:B--2---:R-:W-:Y:S04]  /*7c430*/  STL.64 [R1+0xbd40], R26 ;  /* 0x00bd401a01007387 */ /* 0x004fe80000100a00 */
[----:B------:R0:W-:Y:S04]  /*7c440*/  STL.64 [R1+0xbd38], R24 ;  /* 0x00bd381801007387 */ /* 0x0001e80000100a00 */
[----:B-1----:R-:W2:Y:S01]  /*7c450*/  LDL R10, [R1+0x50] ;  /* 0x00005000010a7983 */ /* 0x002ea20000100800 */
[----:B---3--:R-:W-:-:S03]  /*7c460*/  IMAD.MOV.U32 R11, RZ, RZ, R2 ;  /* 0x000000ffff0b7224 */ /* 0x008fc600078e0002 */
[----:B------:R-:W3:Y:S04]  /*7c470*/  LDL.LU R2, [R1+0xbe6c] ;  /* 0x00be6c0001027983 */ /* 0x000ee80000300800 */
[----:B--2---:R-:W-:Y:S04]  /*7c480*/  STL.64 [R1+0xbd48], R10 ;  /* 0x00bd480a01007387 */ /* 0x004fe80000100a00 */
[----:B0-----:R-:W2:Y:S04]  /*7c490*/  LDL.LU R24, [R1+0x110] ;  /* 0x0001100001187983 */ /* 0x001ea80000300800 */
[----:B------:R-:W2:Y:S04]  /*7c4a0*/  LDL.LU R25, [R1+0x114] ;  /* 0x0001140001197983 */ /* 0x000ea80000300800 */
[----:B------:R-:W2:Y:S04]  /*7c4b0*/  LDL.LU R26, [R1+0x118] ;  /* 0x00011800011a7983 */ /* 0x000ea80000300800 */
[----:B------:R-:W2:Y:S01]  /*7c4c0*/  LDL.LU R27, [R1+0x11c] ;  /* 0x00011c00011b7983 */ /* 0x000ea20000300800 */
[----:B------:R-:W-:-:S02]  /*7c4d0*/  IMAD.MOV.U32 R8, RZ, RZ, R3 ;  /* 0x000000ffff087224 */ /* 0x000fc400078e0003 */
[----:B----4-:R-:W-:Y:S01]  /*7c4e0*/  IMAD.MOV.U32 R9, RZ, RZ, R0 ;  /* 0x000000ffff097224 */ /* 0x010fe200078e0000 */
[----:B--2---:R-:W-:Y:S04]  /*7c4f0*/  STL.64 [R1+0xbd58], R26 ;  /* 0x00bd581a01007387 */ /* 0x004fe80000100a00 */
[----:B------:R0:W-:Y:S04]  /*7c500*/  STL.64 [R1+0xbd50], R24 ;  /* 0x00bd501801007387 */ /* 0x0001e80000100a00 */
[----:B------:R-:W2:Y:S04]  /*7c510*/  LDL.LU R3, [R1+0xbe68] ;  /* 0x00be680001037983 */ /* 0x000ea80000300800 */
[----:B------:R-:W4:Y:S04]  /*7c520*/  LDL.LU R0, [R1+0xbe64] ;  /* 0x00be640001007983 */ /* 0x000f280000300800 */
[----:B------:R4:W-:Y:S04]  /*7c530*/  STL.64 [R1+0xbd60], R8 ;  /* 0x00bd600801007387 */ /* 0x0009e80000100a00 */
[----:B0-----:R-:W2:Y:S04]  /*7c540*/  LDL.LU R24, [R1+0x120] ;  /* 0x0001200001187983 */ /* 0x001ea80000300800 */
[----:B------:R-:W2:Y:S04]  /*7c550*/  LDL.LU R25, [R1+0x124] ;  /* 0x0001240001197983 */ /* 0x000ea80000300800 */
[----:B------:R-:W2:Y:S04]  /*7c560*/  LDL.LU R26, [R1+0x128] ;  /* 0x00012800011a7983 */ /* 0x000ea80000300800 */
[----:B------:R-:W2:Y:S01]  /*7c570*/  LDL.LU R27, [R1+0x12c] ;  /* 0x00012c00011b7983 */ /* 0x000ea20000300800 */
[----:B---3--:R-:W-:-:S03]  /*7c580*/  IMAD.MOV.U32 R11, RZ, RZ, R2 ;  /* 0x000000ffff0b7224 */ /* 0x008fc600078e0002 */
[----:B--2---:R-:W-:Y:S04]  /*7c590*/  STL.64 [R1+0xbd70], R26 ;  /* 0x00bd701a01007387 */ /* 0x004fe80000100a00 */
[----:B------:R0:W-:Y:S04]  /*7c5a0*/  STL.64 [R1+0xbd68], R24 ;  /* 0x00bd681801007387 */ /* 0x0001e80000100a00 */
[----:B------:R-:W2:Y:S01]  /*7c5b0*/  LDL R10, [R1+0x60] ;  /* 0x00006000010a7983 */ /* 0x000ea20000100800 */
[----:B----4-:R-:W-:Y:S02]  /*7c5c0*/  IMAD.MOV.U32 R8, RZ, RZ, R0 ;  /* 0x000000ffff087224 */ /* 0x010fe400078e0000 */
        /* <DEDUP_REMOVED lines=10> */
[----:B-1----:R-:W2:Y:S01]  /*7c670*/  LDL R10, [R1+0x70] ;  /* 0x00007000010a7983 */ /* 0x002ea20000100800 */
[----:B---3--:R-:W-:-:S03]  /*7c680*/  IMAD.MOV.U32 R11, RZ, RZ, R2 ;  /* 0x000000ffff0b7224 */ /* 0x008fc600078e0002 */
[----:B------:R-:W3:Y:S04]  /*7c690*/  LDL.LU R2, [R1+0xbe54] ;  /* 0x00be540001027983 */ /* 0x000ee80000300800 */
[----:B--2---:R-:W-:Y:S04]  /*7c6a0*/  STL.64 [R1+0xbda8], R10 ;  /* 0x00bda80a01007387 */ /* 0x004fe80000100a00 */
[----:B------:R-:W-:Y:S04]  /*7c6b0*/  STL.64 [R1+0xbd88], R26 ;  /* 0x00bd881a01007387 */ /* 0x000fe80000100a00 */
[----:B------:R0:W-:Y:S04]  /*7c6c0*/  STL.64 [R1+0xbd80], R24 ;  /* 0x00bd801801007387 */ /* 0x0001e80000100a00 */
[----:B0-----:R-:W2:Y:S04]  /*7c6d0*/  LDL.LU R24, [R1+0x140] ;  /* 0x0001400001187983 */ /* 0x001ea80000300800 */
[----:B------:R-:W2:Y:S04]  /*7c6e0*/  LDL.LU R25, [R1+0x144] ;  /* 0x0001440001197983 */ /* 0x000ea80000300800 */
[----:B------:R-:W2:Y:S04]  /*7c6f0*/  LDL.LU R26, [R1+0x148] ;  /* 0x00014800011a7983 */ /* 0x000ea80000300800 */
[----:B------:R-:W2:Y:S01]  /*7c700*/  LDL.LU R27, [R1+0x14c] ;  /* 0x00014c00011b7983 */ /* 0x000ea20000300800 */
[----:B------:R-:W-:-:S02]  /*7c710*/  IMAD.MOV.U32 R8, RZ, RZ, R3 ;  /* 0x000000ffff087224 */ /* 0x000fc400078e0003 */
[----:B----4-:R-:W-:Y:S01]  /*7c720*/  IMAD.MOV.U32 R9, RZ, RZ, R0 ;  /* 0x000000ffff097224 */ /* 0x010fe200078e0000 */
[----:B------:R-:W4:Y:S04]  /*7c730*/  LDL.LU R3, [R1+0xbe50] ;  /* 0x00be500001037983 */ /* 0x000f280000300800 */
[----:B------:R-:W3:Y:S04]  /*7c740*/  LDL.LU R0, [R1+0xbe4c] ;  /* 0x00be4c0001007983 */ /* 0x000ee80000300800 */
[----:B------:R-:W-:Y:S04]  /*7c750*/  STL.64 [R1+0xbdc0], R8 ;  /* 0x00bdc00801007387 */ /* 0x000fe80000100a00 */
[----:B--2---:R-:W-:Y:S04]  /*7c760*/  STL.64 [R1+0xbda0], R26 ;  /* 0x00bda01a01007387 */ /* 0x004fe80000100a00 */
[----:B------:R0:W-:Y:S04]  /*7c770*/  STL.64 [R1+0xbd98], R24 ;  /* 0x00bd981801007387 */ /* 0x0001e80000100a00 */
[----:B0-----:R-:W2:Y:S04]  /*7c780*/  LDL.LU R24, [R1+0x150] ;  /* 0x0001500001187983 */ /* 0x001ea80000300800 */
[----:B------:R-:W2:Y:S04]  /*7c790*/  LDL.LU R25, [R1+0x154] ;  /* 0x0001540001197983 */ /* 0x000ea80000300800 */
[----:B------:R-:W2:Y:S04]  /*7c7a0*/  LDL.LU R26, [R1+0x158] ;  /* 0x00015800011a7983 */ /* 0x000ea80000300800 */
[----:B------:R-:W2:Y:S04]  /*7c7b0*/  LDL.LU R27, [R1+0x15c] ;  /* 0x00015c00011b7983 */ /* 0x000ea80000300800 */
[----:B------:R-:W2:Y:S01]  /*7c7c0*/  LDL R10, [R1+0x80] ;  /* 0x00008000010a7983 */ /* 0x000ea20000100800 */
        /* <DEDUP_REMOVED lines=22> */
[----:B------:R-:W3:Y:S01]  /*7c930*/  LDL.LU R2, [R1+0xbe3c] ;  /* 0x00be3c0001027983 */ /* 0x000ee20000300800 */
[----:B------:R-:W-:-:S03]  /*7c940*/  IMAD.MOV.U32 R8, RZ, RZ, R3 ;  /* 0x000000ffff087224 */ /* 0x000fc600078e0003 */
[----:B------:R-:W3:Y:S04]  /*7c950*/  LDL.LU R3, [R1+0xbe38] ;  /* 0x00be380001037983 */ /* 0x000ee80000300800 */
[----:B--2---:R-:W-:Y:S04]  /*7c960*/  STL.64 [R1+0xbe08], R10 ;  /* 0x00be080a01007387 */ /* 0x004fe80000100a00 */
[----:B------:R-:W-:Y:S04]  /*7c970*/  STL.64 [R1+0xbde8], R26 ;  /* 0x00bde81a01007387 */ /* 0x000fe80000100a00 */
[----:B------:R0:W-:Y:S04]  /*7c980*/  STL.64 [R1+0xbde0], R24 ;  /* 0x00bde01801007387 */ /* 0x0001e80000100a00 */
[----:B0-----:R-:W2:Y:S04]  /*7c990*/  LDL.LU R24, [R1+0x180] ;  /* 0x0001800001187983 */ /* 0x001ea80000300800 */
[----:B------:R-:W2:Y:S04]  /*7c9a0*/  LDL.LU R25, [R1+0x184] ;  /* 0x0001840001197983 */ /* 0x000ea80000300800 */
[----:B------:R-:W2:Y:S04]  /*7c9b0*/  LDL.LU R26, [R1+0x188] ;  /* 0x00018800011a7983 */ /* 0x000ea80000300800 */
[----:B------:R-:W2:Y:S04]  /*7c9c0*/  LDL.LU R27, [R1+0x18c] ;  /* 0x00018c00011b7983 */ /* 0x000ea80000300800 */
[----:B------:R-:W2:Y:S04]  /*7c9d0*/  LDL.LU R29, [R1+0x323c] ;  /* 0x00323c00011d7983 */ /* 0x000ea80000300800 */
[----:B------:R-:W2:Y:S04]  /*7c9e0*/  LDL.LU R10, [R1+0x3248] ;  /* 0x00324800010a7983 */ /* 0x000ea80000300800 */
[----:B------:R-:W2:Y:S01]  /*7c9f0*/  LDL.LU R11, [R1+0x3254] ;  /* 0x00325400010b7983 */ /* 0x000ea20000300800 */
[----:B----4-:R-:W-:-:S03]  /*7ca00*/  IMAD.MOV.U32 R9, RZ, RZ, R0 ;  /* 0x000000ffff097224 */ /* 0x010fc600078e0000 */
[----:B--2---:R-:W-:Y:S04]  /*7ca10*/  STL.64 [R1+0xbe30], R10 ;  /* 0x00be300a01007387 */ /* 0x004fe80000100a00 */
[----:B------:R0:W-:Y:S04]  /*7ca20*/  STL.64 [R1+0xbe28], R8 ;  /* 0x00be280801007387 */ /* 0x0001e80000100a00 */
[----:B0-----:R-:W3:Y:S04]  /*7ca30*/  LDL.LU R8, [R1+0xa0] ;  /* 0x0000a00001087983 */ /* 0x001ee80000300800 */
[----:B------:R-:W3:Y:S04]  /*7ca40*/  LDL.LU R9, [R1+0xa4] ;  /* 0x0000a40001097983 */ /* 0x000ee80000300800 */
[----:B------:R-:W3:Y:S04]  /*7ca50*/  LDL.LU R10, [R1+0xa8] ;  /* 0x0000a800010a7983 */ /* 0x000ee80000300800 */
[----:B------:R-:W3:Y:S04]  /*7ca60*/  LDL.LU R11, [R1+0xac] ;  /* 0x0000ac00010b7983 */ /* 0x000ee80000300800 */
[----:B------:R-:W2:Y:S04]  /*7ca70*/  LDL.LU R0, [R1+0x3250] ;  /* 0x0032500001007983 */ /* 0x000ea80000300800 */
[----:B------:R-:W-:Y:S04]  /*7ca80*/  STL.64 [R1+0xbe00], R26 ;  /* 0x00be001a01007387 */ /* 0x000fe80000100a00 */
[----:B------:R0:W-:Y:S04]  /*7ca90*/  STL.64 [R1+0xbdf8], R24 ;  /* 0x00bdf81801007387 */ /* 0x0001e80000100a00 */
[----:B0-----:R-:W4:Y:S04]  /*7caa0*/  LDL.LU R24, [R1+0x190] ;  /* 0x0001900001187983 */ /* 0x001f280000300800 */
[----:B------:R-:W4:Y:S04]  /*7cab0*/  LDL.LU R25, [R1+0x194] ;  /* 0x0001940001197983 */ /* 0x000f280000300800 */
[----:B------:R-:W2:Y:S04]  /*7cac0*/  LDL.LU R26, [R1+0x198] ;  /* 0x00019800011a7983 */ /* 0x000ea80000300800 */
[----:B------:R-:W2:Y:S01]  /*7cad0*/  LDL.LU R27, [R1+0x19c] ;  /* 0x00019c00011b7983 */ /* 0x000ea20000300800 */
[----:B---3--:R-:W-:Y:S03]  /*7cae0*/  HMMA.16816.F32 R12, R12, R2, R8 ;  /* 0x000000020c0c723c */ /* 0x008fe60000001808 */
[----:B--2---:R-:W-:Y:S04]  /*7caf0*/  STL.64 [R1+0xbe18], R26 ;  /* 0x00be181a01007387 */ /* 0x004fe80000100a00 */
[----:B----4-:R0:W-:Y:S04]  /*7cb00*/  STL.64 [R1+0xbe10], R24 ;  /* 0x00be101801007387 */ /* 0x0101e80000100a00 */
        /* <DEDUP_REMOVED lines=8> */
[----:B------:R-:W4:Y:S04]  /*7cb90*/  LDL.LU R20, [R1+0xc80] ;  /* 0x000c800001147983 */ /* 0x000f280000300800 */
[----:B------:R-:W4:Y:S04]  /*7cba0*/  LDL.LU R21, [R1+0xc84] ;  /* 0x000c840001157983 */ /* 0x000f280000300800 */
[----:B------:R-:W4:Y:S04]  /*7cbb0*/  LDL.LU R22, [R1+0xc88] ;  /* 0x000c880001167983 */ /* 0x000f280000300800 */
[----:B------:R-:W4:Y:S04]  /*7cbc0*/  LDL.LU R23, [R1+0xc8c] ;  /* 0x000c8c0001177983 */ /* 0x000f280000300800 */
[----:B------:R-:W-:Y:S04]  /*7cbd0*/  STL.64 [R1+0xbbf0], R6 ;  /* 0x00bbf00601007387 */ /* 0x000fe80000100a00 */
[----:B------:R0:W-:Y:S04]  /*7cbe0*/  STL.64 [R1+0xbbe8], R4 ;  /* 0x00bbe80401007387 */ /* 0x0001e80000100a00 */
[----:B0-----:R-:W2:Y:S04]  /*7cbf0*/  LDL.LU R4, [R1+0xcf0] ;  /* 0x000cf00001047983 */ /* 0x001ea80000300800 */
        /* <DEDUP_REMOVED lines=122> */
[----:B0-----:R-:W4:Y:S04]  /*7d3a0*/  LDL.LU.64 R18, [R1+0xbc90] ;  /* 0x00bc900001127983 */ /* 0x001f280000300a00 */
[----:B------:R-:W2:Y:S01]  /*7d3b0*/  LDL.LU.64 R16, [R1+0xbc88] ;  /* 0x00bc880001107983 */ /* 0x000ea20000300a00 */
[----:B---3--:R-:W-:Y:S03]  /*7d3c0*/  HMMA.16816.F32 R24, R12, R26, R20 ;  /* 0x0000001a0c18723c */ /* 0x008fe60000001814 */
[----:B------:R-:W3:Y:S04]  /*7d3d0*/  LDL.LU.64 R22, [R1+0xbc80] ;  /* 0x00bc800001167983 */ /* 0x000ee80000300a00 */
[----:B------:R-:W3:-:S12]  /*7d3e0*/  LDL.LU.64 R20, [R1+0xbc78] ;  /* 0x00bc780001147983 */ /* 0x000ed80000300a00 */
        /* <DEDUP_REMOVED lines=8> */
[----:B------:R-:W2:Y:S01]  /*7d470*/  LDL.LU R0, [R1+0x3270] ;  /* 0x0032700001007983 */ /* 0x000ea20000300800 */
[C---:B----4-:R-:W-:Y:S08]  /*7d480*/  HMMA.16816.F32 R4, R12.reuse, R18, R8 ;  /* 0x000000120c04723c */ /* 0x050ff00000001808 */
[C---:B---3--:R-:W-:Y:S11]  /*7d490*/  HMMA.16816.F32 R8, R12.reuse, R28, R20 ;  /* 0x0000001c0c08723c */ /* 0x048ff60000001814 */
[----:B------:R0:W-:Y:S04]  /*7d4a0*/  STL.64 [R1+0x920], R4 ;  /* 0x0009200401007387 */ /* 0x0001e80000100a00 */
[----:B------:R1:W-:Y:S04]  /*7d4b0*/  STL.64 [R1+0x928], R6 ;  /* 0x0009280601007387 */ /* 0x0003e80000100a00 */
[----:B0-----:R-:W3:Y:S04]  /*7d4c0*/  LDL.LU R4, [R1+0xed0] ;  /* 0x000ed00001047983 */ /* 0x001ee80000300800 */
[----:B------:R-:W-:Y:S04]  /*7d4d0*/  STL.64 [R1+0x910], R8 ;  /* 0x0009100801007387 */ /* 0x000fe80000100a00 */
[----:B------:R-:W-:Y:S04]  /*7d4e0*/  STL.64 [R1+0x918], R10 ;  /* 0x0009180a01007387 */ /* 0x000fe80000100a00 */
[----:B------:R-:W3:Y:S04]  /*7d4f0*/  LDL.LU R5, [R1+0xed4] ;  /* 0x000ed40001057983 */ /* 0x000ee80000300800 */
[----:B-1----:R-:W4:Y:S04]  /*7d500*/  LDL.LU R6, [R1+0xed8] ;  /* 0x000ed80001067983 */ /* 0x002f280000300800 */
        /* <DEDUP_REMOVED lines=19> */
[C---:B--2---:R-:W-:Y:S03]  /*7d640*/  HMMA.16816.F32 R20, R12.reuse, R26, R20 ;  /* 0x0000001a0c14723c */ /* 0x044fe60000001814 */
        /* <DEDUP_REMOVED lines=12> */
[----:B----4-:R-:W-:Y:S04]  /*7d710*/  STL.64 [R1+0xbc00], R6 ;  /* 0x00bc000601007387 */ /* 0x010fe80000100a00 */
[----:B------:R0:W-:Y:S04]  /*7d720*/  STL.64 [R1+0xbbf8], R4 ;  /* 0x00bbf80401007387 */ /* 0x0001e80000100a00 */
[----:B0-----:R-:W4:Y:S04]  /*7d730*/  LDL.LU R4, [R1+0xea0] ;  /* 0x000ea00001047983 */ /* 0x001f280000300800 */
[----:B------:R-:W4:Y:S04]  /*7d740*/  LDL.LU R5, [R1+0xea4] ;  /* 0x000ea40001057983 */ /* 0x000f280000300800 */
[----:B------:R-:W4:Y:S04]  /*7d750*/  LDL.LU R6, [R1+0xea8] ;  /* 0x000ea80001067983 */ /* 0x000f280000300800 */
[----:B------:R-:W4:Y:S04]  /*7d760*/  LDL.LU R7, [R1+0xeac] ;  /* 0x000eac0001077983 */ /* 0x000f280000300800 */
[----:B------:R0:W-:Y:S04]  /*7d770*/  STL [R1+0xbbd4], R28 ;  /* 0x00bbd41c01007387 */ /* 0x0001e80000100800 */
[----:B0-----:R-:W2:Y:S04]  /*7d780*/  LDL.LU R28, [R1+0x3260] ;  /* 0x00326000011c7983 */ /* 0x001ea80000300800 */
[----:B------:R0:W-:Y:S04]  /*7d790*/  STL [R1+0xbbd0], R29 ;  /* 0x00bbd01d01007387 */ /* 0x0001e80000100800 */
[----:B0-----:R-:W2:Y:S04]  /*7d7a0*/  LDL.LU R29, [R1+0x3268] ;  /* 0x00326800011d7983 */ /* 0x001ea80000300800 */
        /* <DEDUP_REMOVED lines=37> */
[----:B0-----:R-:W2:Y:S04]  /*7da00*/  LDL.LU R20, [R1+0x3258] ;  /* 0x0032580001147983 */ /* 0x001ea80000300800 */
[----:B------:R-:W2:Y:S01]  /*7da10*/  LDL.LU R21, [R1+0x3264] ;  /* 0x0032640001157983 */ /* 0x000ea20000300800 */
        /* <DEDUP_REMOVED lines=12> */
[----:B------:R0:W-:Y:S04]  /*7dae0*/  STL.64 [R1+0xb9d0], R18 ;  /* 0x00b9d01201007387 */ /* 0x0001e80000100a00 */
[----:B0-----:R-:W3:Y:S04]  /*7daf0*/  LDL.LU R19, [R1+0x325c] ;  /* 0x00325c0001137983 */ /* 0x001ee80000300800 */
        /* <DEDUP_REMOVED lines=15> */
[----:B0-----:R-:W4:Y:S04]  /*7dbf0*/  LDL.LU R8, [R1+0xf00] ;  /* 0x000f000001087983 */ /* 0x001f280000300800 */
[----:B------:R-:W4:Y:S04]  /*7dc00*/  LDL.LU R9, [R1+0xf04] ;  /* 0x000f040001097983 */ /* 0x000f280000300800 */
[----:B------:R-:W4:Y:S04]  /*7dc10*/  LDL.LU R10, [R1+0xf08] ;  /* 0x000f0800010a7983 */ /* 0x000f280000300800 */
[----:B------:R-:W4:Y:S01]  /*7dc20*/  LDL.LU R11, [R1+0xf0c] ;  /* 0x000f0c00010b7983 */ /* 0x000f220000300800 */
[----:B--2---:R-:W-:-:S15]  /*7dc30*/  HMMA.16816.F32 R24, R12, R6, R24 ;  /* 0x000000060c18723c */ /* 0x004fde0000001818 */
[----:B------:R-:W-:-:S04]  /*7dc40*/  NOP ;  /* 0x0000000000007918 */ /* 0x000fc80000000000 */
[----:B------:R-:W-:Y:S04]  /*7dc50*/  STL.64 [R1+0x880], R24 ;  /* 0x0008801801007387 */ /* 0x000fe80000100a00 */
[----:B------:R0:W-:Y:S04]  /*7dc60*/  STL.64 [R1+0x888], R26 ;  /* 0x0008881a01007387 */ /* 0x0001e80000100a00 */
[----:B0-----:R-:W2:Y:S04]  /*7dc70*/  LDL.LU.64 R26, [R1+0xbbe0] ;  /* 0x00bbe000011a7983 */ /* 0x001ea80000300a00 */
[----:B------:R-:W2:Y:S01]  /*7dc80*/  LDL.LU.64 R24, [R1+0xbbd8] ;  /* 0x00bbd80001187983 */ /* 0x000ea20000300a00 */
[----:B----4-:R-:W-:Y:S03]  /*7dc90*/  HMMA.16816.F32 R8, R12, R4, R8 ;  /* 0x000000040c08723c */ /* 0x010fe60000001808 */
[----:B------:R-:W-:Y:S04]  /*7dca0*/  STL.64 [R1+0xb980], R6 ;  /* 0x00b9800601007387 */ /* 0x000fe80000100a00 */
[----:B------:R-:W-:-:S12]  /*7dcb0*/  STL.64 [R1+0xb978], R4 ;  /* 0x00b9780401007387 */ /* 0x000fd80000100a00 */
[----:B------:R3:W-:Y:S02]  /*7dcc0*/  STL.64 [R1+0x870], R8 ;  /* 0x0008700801007387 */ /* 0x0007e40000100a00 */
[----:B---3--:R-:W-:Y:S02]  /*7dcd0*/  IMAD R8, R20, 0x100, R19 ;  /* 0x0000010014087824 */ /* 0x008fe400078e0213 */
[----:B------:R-:W-:Y:S04]  /*7dce0*/  STL.64 [R1+0x878], R10 ;  /* 0x0008780a01007387 */ /* 0x000fe80000100a00 */
[----:B------:R-:W3:Y:S01]  /*7dcf0*/  LDL.LU R4, [R1+0x1100] ;  /* 0x0011000001047983 */ /* 0x000ee20000300800 */
[----:B--2---:R-:W-:-:S15]  /*7dd00*/  HMMA.16816.F32 R16, R12, R2, R24 ;  /* 0x000000020c10723c */ /* 0x004fde0000001818 */
[----:B------:R-:W-:-:S04]  /*7dd10*/  NOP ;  /* 0x0000000000007918 */ /* 0x000fc80000000000 */
[----:B------:R0:W-:Y:S04]  /*7dd20*/  STL.64 [R1+0xd0], R16 ;  /* 0x0000d01001007387 */ /* 0x0001e80000100a00 */
[----:B------:R1:W-:Y:S04]  /*7dd30*/  STL.64 [R1+0xd8], R18 ;  /* 0x0000d81201007387 */ /* 0x0003e80000100a00 */
[----:B------:R-:W3:Y:S04]  /*7dd40*/  LDL.LU R5, [R1+0x1104] ;  /* 0x0011040001057983 */ /* 0x000ee80000300800 */
[----:B------:R-:W2:Y:S04]  /*7dd50*/  LDL.LU R6, [R1+0x1108] ;  /* 0x0011080001067983 */ /* 0x000ea80000300800 */
[----:B------:R-:W2:Y:S04]  /*7dd60*/  LDL.LU R7, [R1+0x110c] ;  /* 0x00110c0001077983 */ /* 0x000ea80000300800 */
[----:B--2---:R2:W-:Y:S04]  /*7dd70*/  STL.64 [R1+0xb9f0], R6 ;  /* 0x00b9f00601007387 */ /* 0x0045e80000100a00 */
[----:B---3--:R3:W-:Y:S04]  /*7dd80*/  STL.64 [R1+0xb9e8], R4 ;  /* 0x00b9e80401007387 */ /* 0x0087e80000100a00 */
[----:B0-----:R-:W4:Y:S04]  /*7dd90*/  LDL.LU R16, [R1+0x10d0] ;  /* 0x0010d00001107983 */ /* 0x001f280000300800 */
[----:B------:R-:W4:Y:S04]  /*7dda0*/  LDL.LU R17, [R1+0x10d4] ;  /* 0x0010d40001117983 */ /* 0x000f280000300800 */
[----:B-1----:R-:W2:Y:S04]  /*7ddb0*/  LDL.LU R18, [R1+0x10d8] ;  /* 0x0010d80001127983 */ /* 0x002ea80000300800 */
[----:B------:R-:W2:Y:S04]  /*7ddc0*/  LDL.LU R19, [R1+0x10dc] ;  /* 0x0010dc0001137983 */ /* 0x000ea80000300800 */
[----:B--2---:R-:W-:Y:S04]  /*7ddd0*/  STL.64 [R1+0xba00], R18 ;  /* 0x00ba001201007387 */ /* 0x004fe80000100a00 */
[----:B----4-:R-:W-:Y:S04]  /*7dde0*/  STL.64 [R1+0xb9f8], R16 ;  /* 0x00b9f81001007387 */ /* 0x010fe80000100a00 */
[----:B------:R-:W2:Y:S04]  /*7ddf0*/  LDL.LU R24, [R1+0x10c0] ;  /* 0x0010c00001187983 */ /* 0x000ea80000300800 */
[----:B------:R-:W2:Y:S04]  /*7de00*/  LDL.LU R25, [R1+0x10c4] ;  /* 0x0010c40001197983 */ /* 0x000ea80000300800 */
[----:B------:R-:W4:Y:S04]  /*7de10*/  LDL.LU R26, [R1+0x10c8] ;  /* 0x0010c800011a7983 */ /* 0x000f280000300800 */
[----:B------:R-:W4:Y:S04]  /*7de20*/  LDL.LU R27, [R1+0x10cc] ;  /* 0x0010cc00011b7983 */ /* 0x000f280000300800 */
[----:B----4-:R-:W-:Y:S04]  /*7de30*/  STL.64 [R1+0xba10], R26 ;  /* 0x00ba101a01007387 */ /* 0x010fe80000100a00 */
[----:B--2---:R0:W-:Y:S04]  /*7de40*/  STL.64 [R1+0xba08], R24 ;  /* 0x00ba081801007387 */ /* 0x0041e80000100a00 */
[----:B------:R-:W2:Y:S04]  /*7de50*/  LDL R6, [R1] ;  /* 0x0000000001067983 */ /* 0x000ea80000100800 */
[----:B------:R-:W2:Y:S04]  /*7de60*/  LDL R7, [R1+0x4] ;  /* 0x0000040001077983 */ /* 0x000ea80000100800 */
[----:B---3--:R-:W3:Y:S04]  /*7de70*/  LDL R4, [R1+0x8] ;  /* 0x0000080001047983 */ /* 0x008ee80000100800 */
[----:B------:R-:W3:Y:S04]  /*7de80*/  LDL R5, [R1+0xc] ;  /* 0x00000c0001057983 */ /* 0x000ee80000100800 */
        /* <DEDUP_REMOVED lines=8> */
[----:B-1----:R-:W2:Y:S04]  /*7df10*/  LDL R6, [R1+0x10] ;  /* 0x0000100001067983 */ /* 0x002ea80000100800 */
[----:B------:R-:W2:Y:S04]  /*7df20*/  LDL R7, [R1+0x14] ;  /* 0x0000140001077983 */ /* 0x000ea80000100800 */
[----:B--2---:R-:W-:Y:S04]  /*7df30*/  STL.64 [R1+0xba38], R6 ;  /* 0x00ba380601007387 */ /* 0x004fe80000100a00 */
[----:B0-----:R-:W2:Y:S04]  /*7df40*/  LDL.LU R24, [R1+0x1070] ;  /* 0x0010700001187983 */ /* 0x001ea80000300800 */
[----:B------:R-:W2:Y:S04]  /*7df50*/  LDL.LU R25, [R1+0x1074] ;  /* 0x0010740001197983 */ /* 0x000ea80000300800 */
[----:B------:R-:W3:Y:S04]  /*7df60*/  LDL.LU R26, [R1+0x1078] ;  /* 0x00107800011a7983 */ /* 0x000ee80000300800 */
[----:B------:R-:W3:Y:S04]  /*7df70*/  LDL.LU R27, [R1+0x107c] ;  /* 0x00107c00011b7983 */ /* 0x000ee80000300800 */
[----:B---3--:R-:W-:Y:S04]  /*7df80*/  STL.64 [R1+0xba48], R26 ;  /* 0x00ba481a01007387 */ /* 0x008fe80000100a00 */
[----:B--2---:R0:W-:Y:S04]  /*7df90*/  STL.64 [R1+0xba40], R24 ;  /* 0x00ba401801007387 */ /* 0x0041e80000100a00 */
[----:B------:R-:W2:Y:S04]  /*7dfa0*/  LDL R4, [R1+0x18] ;  /* 0x0000180001047983 */ /* 0x000ea80000100800 */
[----:B------:R-:W2:Y:S04]  /*7dfb0*/  LDL R5, [R1+0x1c] ;  /* 0x00001c0001057983 */ /* 0x000ea80000100800 */
[----:B--2---:R1:W-:Y:S04]  /*7dfc0*/  STL.64 [R1+0xba50], R4 ;  /* 0x00ba500401007387 */ /* 0x0043e80000100a00 */
        /* <DEDUP_REMOVED lines=8> */
[----:B-1----:R-:W3:Y:S04]  /*7e050*/  LDL R4, [R1+0x28] ;  /* 0x0000280001047983 */ /* 0x002ee80000100800 */
[----:B------:R-:W3:Y:S04]  /*7e060*/  LDL R5, [R1+0x2c] ;  /* 0x00002c0001057983 */ /* 0x000ee80000100800 */
[----:B--2---:R1:W-:Y:S04]  /*7e070*/  STL.64 [R1+0xba68], R6 ;  /* 0x00ba680601007387 */ /* 0x0043e80000100a00 */
[----:B---3--:R-:W-:Y:S04]  /*7e080*/  STL.64 [R1+0xba80], R4 ;  /* 0x00ba800401007387 */ /* 0x008fe80000100a00 */
[----:B0-----:R-:W2:Y:S04]  /*7e090*/  LDL.LU R24, [R1+0x1040] ;  /* 0x0010400001187983 */ /* 0x001ea80000300800 */
[----:B------:R-:W2:Y:S04]  /*7e0a0*/  LDL.LU R25, [R1+0x1044] ;  /* 0x0010440001197983 */ /* 0x000ea80000300800 */
[----:B------:R-:W3:Y:S04]  /*7e0b0*/  LDL.LU R26, [R1+0x1048] ;  /* 0x00104800011a7983 */ /* 0x000ee80000300800 */
[----:B------:R-:W3:Y:S04]  /*7e0c0*/  LDL.LU R27, [R1+0x104c] ;  /* 0x00104c00011b7983 */ /* 0x000ee80000300800 */
[----:B-1----:R-:W4:Y:S04]  /*7e0d0*/  LDL R6, [R1+0x30] ;  /* 0x0000300001067983 */ /* 0x002f280000100800 */
[----:B------:R-:W4:Y:S04]  /*7e0e0*/  LDL R7, [R1+0x34] ;  /* 0x0000340001077983 */ /* 0x000f280000100800 */
[----:B----4-:R-:W-:Y:S04]  /*7e0f0*/  STL.64 [R1+0xba98], R6 ;  /* 0x00ba980601007387 */ /* 0x010fe80000100a00 */
[----:B---3--:R-:W-:Y:S04]  /*7e100*/  STL.64 [R1+0xba78], R26 ;  /* 0x00ba781a01007387 */ /* 0x008fe80000100a00 */
[----:B--2---:R0:W-:Y:S04]  /*7e110*/  STL.64 [R1+0xba70], R24 ;  /* 0x00ba701801007387 */ /* 0x0041e80000100a00 */
[----:B0-----:R-:W2:Y:S04]  /*7e120*/  LDL.LU R24, [R1+0x1020] ;  /* 0x0010200001187983 */ /* 0x001ea80000300800 */
[----:B------:R-:W2:Y:S04]  /*7e130*/  LDL.LU R25, [R1+0x1024] ;  /* 0x0010240001197983 */ /* 0x000ea80000300800 */
[----:B------:R-:W3:Y:S04]  /*7e140*/  LDL.LU R26, [R1+0x1028] ;  /* 0x00102800011a7983 */ /* 0x000ee80000300800 */
[----:B------:R-:W3:Y:S04]  /*7e150*/  LDL.LU R27, [R1+0x102c] ;  /* 0x00102c00011b7983 */ /* 0x000ee80000300800 */
[----:B------:R-:W4:Y:S04]  /*7e160*/  LDL R4, [R1+0x38] ;  /* 0x0000380001047983 */ /* 0x000f280000100800 */
        /* <DEDUP_REMOVED lines=28> */
[----:B------:R-:W2:Y:S04]  /*7e330*/  LDL R4, [R1+0x58] ;  /* 0x0000580001047983 */ /* 0x000ea80000100800 */
[----:B------:R-:W2:Y:S04]  /*7e340*/  LDL R5, [R1+0x5c] ;  /* 0x00005c0001057983 */ /* 0x000ea80000100800 */
[----:B----4-:R-:W-:Y:S04]  /*7e350*/  STL.64 [R1+0xbaf8], R6 ;  /* 0x00baf80601007387 */ /* 0x010fe80000100a00 */
[----:B--2---:R-:W-:Y:S04]  /*7e360*/  STL.64 [R1+0xbb10], R4 ;  /* 0x00bb100401007387 */ /* 0x004fe80000100a00 */
[----:B---3--:R-:W-:Y:S04]  /*7e370*/  STL.64 [R1+0xbad8], R26 ;  /* 0x00bad81a01007387 */ /* 0x008fe80000100a00 */
[----:B------:R0:W-:Y:S04]  /*7e380*/  STL.64 [R1+0xbad0], R24 ;  /* 0x00bad01801007387 */ /* 0x0001e80000100a00 */
        /* <DEDUP_REMOVED lines=81> */
[----:B------:R-:W-:-:S02]  /*7e8a0*/  IMAD R28, R28, 0x100, R21 ;  /* 0x000001001c1c7824 */ /* 0x000fc400078e0215 */
[----:B------:R-:W-:Y:S02]  /*7e8b0*/  IMAD R29, R29, 0x100, R22 ;  /* 0x000001001d1d7824 */ /* 0x000fe400078e0216 */
[----:B------:R-:W-:Y:S01]  /*7e8c0*/  IMAD R0, R0, 0x100, R23 ;  /* 0x0000010000007824 */ /* 0x000fe200078e0217 */
[----:B---3--:R-:W-:Y:S04]  /*7e8d0*/  STL.64 [R1+0xbbc8], R26 ;  /* 0x00bbc81a01007387 */ /* 0x008fe80000100a00 */
[----:B--2---:R0:W-:Y:S04]  /*7e8e0*/  STL.64 [R1+0xbbc0], R24 ;  /* 0x00bbc01801007387 */ /* 0x0041e80000100a00 */
[----:B0-----:R-:W4:Y:S04]  /*7e8f0*/  LDL.LU R24, [R1+0xf10] ;  /* 0x000f100001187983 */ /* 0x001f280000300800 */
[----:B------:R-:W4:Y:S04]  /*7e900*/  LDL.LU R25, [R1+0xf14] ;  /* 0x000f140001197983 */ /* 0x000f280000300800 */
[----:B------:R-:W4:Y:S04]  /*7e910*/  LDL.LU R26, [R1+0xf18] ;  /* 0x000f1800011a7983 */ /* 0x000f280000300800 */
[----:B------:R-:W4:Y:S01]  /*7e920*/  LDL.LU R27, [R1+0xf1c] ;  /* 0x000f1c00011b7983 */ /* 0x000f220000300800 */
[----:B------:R-:W-:-:S02]  /*7e930*/  F2FP.F16.E4M3.UNPACK_B R12, R8 ;  /* 0x00000008ff0c723e */ /* 0x000fc400020006ff */
[----:B------:R-:W-:Y:S02]  /*7e940*/  F2FP.F16.E4M3.UNPACK_B R13, R28 ;  /* 0x0000001cff0d723e */ /* 0x000fe400020006ff */
[----:B------:R-:W-:Y:S02]  /*7e950*/  F2FP.F16.E4M3.UNPACK_B R14, R29 ;  /* 0x0000001dff0e723e */ /* 0x000fe400020006ff */
[----:B------:R-:W-:Y:S01]  /*7e960*/  F2FP.F16.E4M3.UNPACK_B R15, R0 ;  /* 0x00000000ff0f723e */ /* 0x000fe200020006ff */
[----:B------:R-:W2:Y:S04]  /*7e970*/  LDL.LU R16, [R1+0x10a0] ;  /* 0x0010a00001107983 */ /* 0x000ea80000300800 */
[----:B------:R-:W2:Y:S04]  /*7e980*/  LDL.LU R17, [R1+0x10a4] ;  /* 0x0010a40001117983 */ /* 0x000ea80000300800 */
[----:B------:R-:W2:Y:S04]  /*7e990*/  LDL.LU R18, [R1+0x10a8] ;  /* 0x0010a80001127983 */ /* 0x000ea80000300800 */
[----:B------:R-:W2:Y:S04]  /*7e9a0*/  LDL.LU R19, [R1+0x10ac] ;  /* 0x0010ac0001137983 */ /* 0x000ea80000300800 */
[----:B------:R-:W3:Y:S04]  /*7e9b0*/  LDL.LU R20, [R1+0x10f0] ;  /* 0x0010f00001147983 */ /* 0x000ee80000300800 */
[----:B------:R-:W3:Y:S04]  /*7e9c0*/  LDL.LU R21, [R1+0x10f4] ;  /* 0x0010f40001157983 */ /* 0x000ee80000300800 */
[----:B------:R-:W3:Y:S04]  /*7e9d0*/  LDL.LU R22, [R1+0x10f8] ;  /* 0x0010f80001167983 */ /* 0x000ee80000300800 */
[----:B------:R-:W3:Y:S04]  /*7e9e0*/  LDL.LU R23, [R1+0x10fc] ;  /* 0x0010fc0001177983 */ /* 0x000ee80000300800 */
[----:B------:R-:W2:Y:S04]  /*7e9f0*/  LDL.LU R8, [R1+0x1110] ;  /* 0x0011100001087983 */ /* 0x000ea80000300800 */
[----:B------:R-:W2:Y:S04]  /*7ea00*/  LDL.LU R9, [R1+0x1114] ;  /* 0x0011140001097983 */ /* 0x000ea80000300800 */
[----:B------:R-:W2:Y:S04]  /*7ea10*/  LDL.LU R10, [R1+0x1118] ;  /* 0x00111800010a7983 */ /* 0x000ea80000300800 */
[----:B------:R-:W2:Y:S04]  /*7ea20*/  LDL.LU R11, [R1+0x111c] ;  /* 0x00111c00010b7983 */ /* 0x000ea80000300800 */
[----:B------:R-:W2:Y:S04]  /*7ea30*/  LDL.LU R28, [R1+0xbbd4] ;  /* 0x00bbd400011c7983 */ /* 0x000ea80000300800 */
[----:B------:R-:W2:Y:S01]  /*7ea40*/  LDL.LU R29, [R1+0xbbd0] ;  /* 0x00bbd000011d7983 */ /* 0x000ea20000300800 */
        /* <DEDUP_REMOVED lines=108> */
[----:B------:R-:W4:Y:S02]  /*7f110*/  LDL.LU.64 R4, [R1+0xba18] ;  /* 0x00ba180001047983 */ /* 0x000f240000300a00 */
[----:B----4-:R-:W-:-:S15]  /*7f120*/  HMMA.16816.F32 R24, R12, R4, R24 ;  /* 0x000000040c18723c */ /* 0x010fde0000001818 */
[----:B------:R-:W-:-:S04]  /*7f130*/  NOP ;  /* 0x0000000000007918 */ /* 0x000fc80000000000 */
[----:B------:R-:W-:Y:S04]  /*7f140*/  STL.64 [R1+0x740], R24 ;  /* 0x0007401801007387 */ /* 0x000fe80000100a00 */
[----:B------:R0:W-:Y:S04]  /*7f150*/  STL.64 [R1+0x748], R26 ;  /* 0x0007481a01007387 */ /* 0x0001e80000100a00 */
[----:B0-----:R-:W4:Y:S04]  /*7f160*/  LDL.LU.64 R26, [R1+0xba10] ;  /* 0x00ba1000011a7983 */ /* 0x001f280000300a00 */
[----:B------:R-:W4:Y:S01]  /*7f170*/  LDL.LU.64 R24, [R1+0xba08] ;  /* 0x00ba080001187983 */ /* 0x000f220000300a00 */
[----:B--2---:R-:W-:Y:S03]  /*7f180*/  HMMA.16816.F32 R4, R12, R6, R16 ;  /* 0x000000060c04723c */ /* 0x004fe60000001810 */
[----:B------:R-:W2:Y:S04]  /*7f190*/  LDL.LU.64 R18, [R1+0xba00] ;  /* 0x00ba000001127983 */ /* 0x000ea80000300a00 */
[----:B------:R-:W2:-:S12]  /*7f1a0*/  LDL.LU.64 R16, [R1+0xb9f8] ;  /* 0x00b9f80001107983 */ /* 0x000e980000300a00 */
        /* <DEDUP_REMOVED lines=8> */
[----:B0-----:R-:W2:Y:S04]  /*7f230*/  LDL.LU.64 R26, [R1+0xb9e0] ;  /* 0x00b9e000011a7983 */ /* 0x001ea80000300a00 */
[----:B------:R-:W3:Y:S04]  /*7f240*/  LDL.LU.64 R24, [R1+0xb9d8] ;  /* 0x00b9d80001187983 */ /* 0x000ee80000300a00 */
[----:B------:R-:W-:Y:S01]  /*7f250*/  STL.64 [R1+0xb870], R28 ;  /* 0x00b8701c01007387 */ /* 0x000fe20000100a00 */
        /* <DEDUP_REMOVED lines=12> */
[----:B------:R-:W3:Y:S01]  /*7f320*/  LDL.LU R0, [R1+0x3294] ;  /* 0x0032940001007983 */ /* 0x000ee20000300800 */
[C---:B----4-:R-:W-:Y:S08]  /*7f330*/  HMMA.16816.F32 R24, R12.reuse, R22, R4 ;  /* 0x000000160c18723c */ /* 0x050ff00000001804 */
[C---:B--2---:R-:W-:Y:S11]  /*7f340*/  HMMA.16816.F32 R4, R12.reuse, R20, R8 ;  /* 0x000000140c04723c */ /* 0x044ff60000001808 */
[----:B------:R0:W-:Y:S04]  /*7f350*/  STL.64 [R1+0x6f0], R24 ;  /* 0x0006f01801007387 */ /* 0x0001e80000100a00 */
[----:B------:R1:W-:Y:S04]  /*7f360*/  STL.64 [R1+0x6f8], R26 ;  /* 0x0006f81a01007387 */ /* 0x0003e80000100a00 */
[----:B0-----:R-:W2:Y:S04]  /*7f370*/  LDL.LU R24, [R1+0x12a0] ;  /* 0x0012a00001187983 */ /* 0x001ea80000300800 */
[----:B------:R0:W-:Y:S04]  /*7f380*/  STL.64 [R1+0x6e0], R4 ;  /* 0x0006e00401007387 */ /* 0x0001e80000100a00 */
[----:B------:R4:W-:Y:S04]  /*7f390*/  STL.64 [R1+0x6e8], R6 ;  /* 0x0006e80601007387 */ /* 0x0009e80000100a00 */
[----:B------:R-:W2:Y:S04]  /*7f3a0*/  LDL.LU R25, [R1+0x12a4] ;  /* 0x0012a40001197983 */ /* 0x000ea80000300800 */
[----:B-1----:R-:W2:Y:S04]  /*7f3b0*/  LDL.LU R26, [R1+0x12a8] ;  /* 0x0012a800011a7983 */ /* 0x002ea80000300800 */
[----:B------:R-:W2:Y:S04]  /*7f3c0*/  LDL.LU R27, [R1+0x12ac] ;  /* 0x0012ac00011b7983 */ /* 0x000ea80000300800 */
[----:B0-----:R-:W2:Y:S04]  /*7f3d0*/  LDL.LU R4, [R1+0x1180] ;  /* 0x0011800001047983 */ /* 0x001ea80000300800 */
[----:B------:R-:W2:Y:S04]  /*7f3e0*/  LDL.LU R5, [R1+0x1184] ;  /* 0x0011840001057983 */ /* 0x000ea80000300800 */
[----:B----4-:R-:W4:Y:S04]  /*7f3f0*/  LDL.LU R6, [R1+0x1188] ;  /* 0x0011880001067983 */ /* 0x010f280000300800 */
        /* <DEDUP_REMOVED lines=11> */
[----:B----4-:R-:W-:Y:S04]  /*7f4b0*/  STL.64 [R1+0xb990], R6 ;  /* 0x00b9900601007387 */ /* 0x010fe80000100a00 */
[----:B------:R0:W-:Y:S04]  /*7f4c0*/  STL.64 [R1+0xb988], R4 ;  /* 0x00b9880401007387 */ /* 0x0001e80000100a00 */
[----:B0-----:R-:W4:Y:S04]  /*7f4d0*/  LDL.LU R4, [R1+0x1160] ;  /* 0x0011600001047983 */ /* 0x001f280000300800 */
        /* <DEDUP_REMOVED lines=15> */
[C---:B------:R-:W-:Y:S03]  /*7f5d0*/  HMMA.16816.F32 R8, R12.reuse, R18, R8 ;  /* 0x000000120c08723c */ /* 0x040fe60000001808 */
[----:B--2---:R-:W-:Y:S04]  /*7f5e0*/  STL.64 [R1+0xb970], R26 ;  /* 0x00b9701a01007387 */ /* 0x004fe80000100a00 */
[----:B------:R0:W-:Y:S04]  /*7f5f0*/  STL.64 [R1+0xb968], R24 ;  /* 0x00b9681801007387 */ /* 0x0001e80000100a00 */
[----:B0-----:R-:W2:Y:S04]  /*7f600*/  LDL.LU R24, [R1+0x11e0] ;  /* 0x0011e00001187983 */ /* 0x001ea80000300800 */
[----:B------:R-:W2:Y:S04]  /*7f610*/  LDL.LU R25, [R1+0x11e4] ;  /* 0x0011e40001197983 */ /* 0x000ea80000300800 */
[----:B------:R-:W2:Y:S04]  /*7f620*/  LDL.LU R26, [R1+0x11e8] ;  /* 0x0011e800011a7983 */ /* 0x000ea80000300800 */
[----:B------:R-:W2:Y:S04]  /*7f630*/  LDL.LU R27, [R1+0x11ec] ;  /* 0x0011ec00011b7983 */ /* 0x000ea80000300800 */
[----:B------:R-:W2:Y:S04]  /*7f640*/  LDL.64 R28, [R1+0x90] ;  /* 0x00009000011c7983 */ /* 0x000ea80000100a00 */
[----:B------:R0:W-:Y:S04]  /*7f650*/  STL.64 [R1+0xb848], R22 ;  /* 0x00b8481601007387 */ /* 0x0001e80000100a00 */
[----:B0-----:R-:W2:Y:S04]  /*7f660*/  LDL.64 R22, [R1+0x98] ;  /* 0x0000980001167983 */ /* 0x001ea80000100a00 */
[----:B------:R0:W-:Y:S04]  /*7f670*/  STL.64 [R1+0xb840], R20 ;  /* 0x00b8401401007387 */ /* 0x0001e80000100a00 */
[----:B0-----:R-:W2:Y:S04]  /*7f680*/  LDL.LU R20, [R1+0x328c] ;  /* 0x00328c0001147983 */ /* 0x001ea80000300800 */
        /* <DEDUP_REMOVED lines=10> */
[----:B------:R-:W3:Y:S04]  /*7f730*/  LDL.LU.64 R8, [R1+0xb998] ;  /* 0x00b9980001087983 */ /* 0x000ee80000300a00 */
[----:B------:R-:W-:Y:S04]  /*7f740*/  STL.64 [R1+0xb828], R18 ;  /* 0x00b8281201007387 */ /* 0x000fe80000100a00 */
[----:B------:R0:W-:Y:S04]  /*7f750*/  STL.64 [R1+0xb820], R16 ;  /* 0x00b8201001007387 */ /* 0x0001e80000100a00 */
[----:B0-----:R-:W2:Y:S04]  /*7f760*/  LDL.LU R16, [R1+0x1260] ;  /* 0x0012600001107983 */ /* 0x001ea80000300800 */
[----:B------:R-:W2:Y:S04]  /*7f770*/  LDL.LU R17, [R1+0x1264] ;  /* 0x0012640001117983 */ /* 0x000ea80000300800 */
[----:B------:R-:W2:Y:S04]  /*7f780*/  LDL.LU R18, [R1+0x1268] ;  /* 0x0012680001127983 */ /* 0x000ea80000300800 */
[----:B------:R-:W2:Y:S01]  /*7f790*/  LDL.LU R19, [R1+0x126c] ;  /* 0x00126c0001137983 */ /* 0x000ea20000300800 */
        /* <DEDUP_REMOVED lines=13> */
[----:B0-----:R-:W4:Y:S04]  /*7f870*/  LDL.LU R10, [R1+0x3284] ;  /* 0x00328400010a7983 */ /* 0x001f280000300800 */
[----:B------:R-:W3:Y:S04]  /*7f880*/  LDL.LU R11, [R1+0x3290] ;  /* 0x00329000010b7983 */ /* 0x000ee80000300800 */
[----:B------:R0:W-:Y:S04]  /*7f890*/  STL.64 [R1+0xb800], R8 ;  /* 0x00b8000801007387 */ /* 0x0001e80000100a00 */
[----:B0-----:R-:W3:Y:S04]  /*7f8a0*/  LDL.LU R8, [R1+0x3278] ;  /* 0x0032780001087983 */ /* 0x001ee80000300800 */
[----:B------:R-:W4:Y:S01]  /*7f8b0*/  LDL.LU R9, [R1+0x3288] ;  /* 0x0032880001097983 */ /* 0x000f220000300800 */
        /* <DEDUP_REMOVED lines=11> */
[----:B------:R-:W2:Y:S04]  /*7f970*/  LDL.LU.64 R24, [R1+0xb958] ;  /* 0x00b9580001187983 */ /* 0x000ea80000300a00 */
[----:B------:R0:W-:Y:S04]  /*7f980*/  STL.64 [R1+0xb7f8], R6 ;  /* 0x00b7f80601007387 */ /* 0x0001e80000100a00 */
[----:B0-----:R-:W3:Y:S04]  /*7f990*/  LDL.LU R7, [R1+0x3280] ;  /* 0x0032800001077983 */ /* 0x001ee80000300800 */
[----:B------:R4:W-:Y:S01]  /*7f9a0*/  STL.64 [R1+0xb7f0], R4 ;  /* 0x00b7f00401007387 */ /* 0x0009e20000100a00 */
[----:B------:R-:W-:-:S02]  /*7f9b0*/  IMAD R0, R0, 0x100, R21 ;  /* 0x0000010000007824 */ /* 0x000fc400078e0215 */
[----:B----4-:R-:W-:Y:S02]  /*7f9c0*/  IMAD R5, R10, 0x100, R9 ;  /* 0x000001000a057824 */ /* 0x010fe400078e0209 */
[----:B------:R-:W-:Y:S01]  /*7f9d0*/  IMAD R4, R20, 0x100, R11 ;  /* 0x0000010014047824 */ /* 0x000fe200078e020b */
[----:B--2---:R-:W-:Y:S01]  /*7f9e0*/  HMMA.16816.F32 R12, R12, R2, R24 ;  /* 0x000000020c0c723c */ /* 0x004fe20000001818 */
[----:B------:R-:W2:Y:S04]  /*7f9f0*/  LDL.LU.64 R26, [R1+0xb950] ;  /* 0x00b95000011a7983 */ /* 0x000ea80000300a00 */
[----:B------:R-:W2:Y:S04]  /*7fa00*/  LDL.LU.64 R24, [R1+0xb948] ;  /* 0x00b9480001187983 */ /* 0x000ea80000300a00 */
[----:B------:R-:W-:Y:S04]  /*7fa10*/  STL [R1+0xb774], R2 ;  /* 0x00b7740201007387 */ /* 0x000fe80000100800 */
[----:B------:R-:W-:Y:S01]  /*7fa20*/  STL [R1+0xb770], R3 ;  /* 0x00b7700301007387 */ /* 0x000fe20000100800 */
[----:B---3--:R-:W-:-:S05]  /*7fa30*/  IMAD R8, R8, 0x100, R7 ;  /* 0x0000010008087824 */ /* 0x008fca00078e0207 */
[----:B------:R0:W-:Y:S04]  /*7fa40*/  STL.64 [R1+0xc0], R12 ;  /* 0x0000c00c01007387 */ /* 0x0001e80000100a00 */
[----:B------:R1:W-:Y:S01]  /*7fa50*/  STL.64 [R1+0xc8], R14 ;  /* 0x0000c80e01007387 */ /* 0x0003e20000100a00 */
[----:B0-----:R-:W-:Y:S02]  /*7fa60*/  F2FP.F16.E4M3.UNPACK_B R12, R8 ;  /* 0x00000008ff0c723e */ /* 0x001fe400020006ff */
[----:B------:R-:W-:Y:S02]  /*7fa70*/  F2FP.F16.E4M3.UNPACK_B R13, R5 ;  /* 0x00000005ff0d723e */ /* 0x000fe400020006ff */
[----:B-1----:R-:W-:Y:S02]  /*7fa80*/  F2FP.F16.E4M3.UNPACK_B R14, R4 ;  /* 0x00000004ff0e723e */ /* 0x002fe400020006ff */
[----:B------:R-:W-:-:S07]  /*7fa90*/  F2FP.F16.E4M3.UNPACK_B R15, R0 ;  /* 0x00000000ff0f723e */ /* 0x000fce00020006ff */
[----:B------:R-:W-:Y:S01]  /*7faa0*/  HMMA.16816.F32 R4, R12, R22, R16 ;  /* 0x000000160c04723c */ /* 0x000fe20000001810 */
[----:B------:R-:W-:Y:S02]  /*7fab0*/  IMAD.MOV.U32 R0, RZ, RZ, R23 ;  /* 0x000000ffff007224 */ /* 0x000fe400078e0017 */
[----:B------:R-:W-:-:S15]  /*7fac0*/  IMAD.MOV.U32 R2, RZ, RZ, R22 ;  /* 0x000000ffff027224 */ /* 0x000fde00078e0016 */
[----:B------:R-:W-:Y:S01]  /*7fad0*/  NOP ;  /* 0x0000000000007918 */ /* 0x000fe20000000000 */
[----:B------:R-:W-:Y:S04]  /*7fae0*/  STL.64 [R1+0x670], R4 ;  /* 0x0006700401007387 */ /* 0x000fe80000100a00 */
[----:B------:R0:W-:Y:S04]  /*7faf0*/  STL.64 [R1+0x678], R6 ;  /* 0x0006780601007387 */ /* 0x0001e80000100a00 */
[----:B------:R-:W-:Y:S04]  /*7fb00*/  STL [R1+0xb784], R0 ;  /* 0x00b7840001007387 */ /* 0x000fe80000100800 */
[----:B------:R-:W-:Y:S04]  /*7fb10*/  STL [R1+0xb780], R2 ;  /* 0x00b7800201007387 */ /* 0x000fe80000100800 */
[----:B0-----:R-:W3:Y:S01]  /*7fb20*/  LDL.64 R6, [R1+0x68] ;  /* 0x0000680001067983 */ /* 0x001ee20000100a00 */
[----:B--2---:R-:W-:-:S15]  /*7fb30*/  HMMA.16816.F32 R8, R12, R28, R24 ;  /* 0x0000001c0c08723c */ /* 0x004fde0000001818 */
[----:B------:R-:W-:-:S04]  /*7fb40*/  NOP ;  /* 0x0000000000007918 */ /* 0x000fc80000000000 */
[----:B------:R0:W-:Y:S04]  /*7fb50*/  STL.64 [R1+0x660], R8 ;  /* 0x0006600801007387 */ /* 0x0001e80000100a00 */
[----:B------:R1:W-:Y:S04]  /*7fb60*/  STL.64 [R1+0x668], R10 ;  /* 0x0006680a01007387 */ /* 0x0003e80000100a00 */
[----:B---3--:R2:W-:Y:S04]  /*7fb70*/  STL.64 [R1+0xb910], R6 ;  /* 0x00b9100601007387 */ /* 0x0085e80000100a00 */
[----:B0-----:R-:W3:Y:S04]  /*7fb80*/  LDL.LU R8, [R1+0x2880] ;  /* 0x0028800001087983 */ /* 0x001ee80000300800 */
[----:B------:R-:W3:Y:S04]  /*7fb90*/  LDL.LU R9, [R1+0x2884] ;  /* 0x0028840001097983 */ /* 0x000ee80000300800 */
[----:B-1----:R-:W4:Y:S04]  /*7fba0*/  LDL.LU R10, [R1+0x2888] ;  /* 0x00288800010a7983 */ /* 0x002f280000300800 */
[----:B------:R-:W4:Y:S04]  /*7fbb0*/  LDL.LU R11, [R1+0x288c] ;  /* 0x00288c00010b7983 */ /* 0x000f280000300800 */
[----:B------:R-:W3:Y:S04]  /*7fbc0*/  LDL.64 R4, [R1+0x70] ;  /* 0x0000700001047983 */ /* 0x000ee80000100a00 */
[----:B--2---:R-:W2:Y:S04]  /*7fbd0*/  LDL.64 R6, [R1+0x78] ;  /* 0x0000780001067983 */ /* 0x004ea80000100a00 */
[----:B--2---:R-:W-:Y:S04]  /*7fbe0*/  STL.64 [R1+0xb930], R6 ;  /* 0x00b9300601007387 */ /* 0x004fe80000100a00 */
[----:B---3--:R-:W-:Y:S04]  /*7fbf0*/  STL.64 [R1+0xb928], R4 ;  /* 0x00b9280401007387 */ /* 0x008fe80000100a00 */
[----:B----4-:R-:W-:Y:S04]  /*7fc00*/  STL.64 [R1+0xb8f8], R10 ;  /* 0x00b8f80a01007387 */ /* 0x010fe80000100a00 */
[----:B------:R0:W-:Y:S04]  /*7fc10*/  STL.64 [R1+0xb8f0], R8 ;  /* 0x00b8f00801007387 */ /* 0x0001e80000100a00 */
[----:B0-----:R-:W2:Y:S04]  /*7fc20*/  LDL.LU R8, [R1+0x2890] ;  /* 0x0028900001087983 */ /* 0x001ea80000300800 */
        /* <DEDUP_REMOVED lines=17> */
[----:B------:R-:W4:Y:S04]  /*7fd40*/  LDL.LU R10, [R1+0x28a8] ;  /* 0x0028a800010a7983 */ /* 0x000f280000300800 */
[----:B------:R-:W4:Y:S01]  /*7fd50*/  LDL.LU R11, [R1+0x28ac] ;  /* 0x0028ac00010b7983 */ /* 0x000f220000300800 */
[----:B------:R-:W-:-:S03]  /*7fd60*/  IMAD.MOV.U32 R3, RZ, RZ, R29 ;  /* 0x000000ffff037224 */ /* 0x000fc600078e001d */
[----:B----4-:R-:W-:Y:S04]  /*7fd70*/  STL.64 [R1+0xb920], R10 ;  /* 0x00b9200a01007387 */ /* 0x010fe80000100a00 */
[----:B---3--:R0:W-:Y:S04]  /*7fd80*/  STL.64 [R1+0xb918], R8 ;  /* 0x00b9180801007387 */ /* 0x0081e80000100a00 */
[----:B0-----:R-:W3:Y:S04]  /*7fd90*/  LDL.LU R8, [R1+0x28b0] ;  /* 0x0028b00001087983 */ /* 0x001ee80000300800 */
[----:B------:R-:W3:Y:S04]  /*7fda0*/  LDL.LU R9, [R1+0x28b4] ;  /* 0x0028b40001097983 */ /* 0x000ee80000300800 */
[----:B------:R-:W3:Y:S04]  /*7fdb0*/  LDL.LU R10, [R1+0x28b8] ;  /* 0x0028b800010a7983 */ /* 0x000ee80000300800 */
[----:B------:R-:W3:Y:S04]  /*7fdc0*/  LDL.LU R11, [R1+0x28bc] ;  /* 0x0028bc00010b7983 */ /* 0x000ee80000300800 */
[----:B------:R-:W4:Y:S04]  /*7fdd0*/  LDL.64 R20, [R1+0x60] ;  /* 0x0000600001147983 */ /* 0x000f280000100a00 */
[----:B------:R-:W2:Y:S04]  /*7fde0*/  LDL.LU R16, [R1+0x2870] ;  /* 0x0028700001107983 */ /* 0x000ea80000300800 */
[----:B------:R-:W2:Y:S04]  /*7fdf0*/  LDL.LU R17, [R1+0x2874] ;  /* 0x0028740001117983 */ /* 0x000ea80000300800 */
[----:B------:R-:W2:Y:S04]  /*7fe00*/  LDL.LU R18, [R1+0x2878] ;  /* 0x0028780001127983 */ /* 0x000ea80000300800 */
[----:B------:R-:W2:Y:S04]  /*7fe10*/  LDL.LU R19, [R1+0x287c] ;  /* 0x00287c0001137983 */ /* 0x000ea80000300800 */
[----:B------:R-:W2:Y:S04]  /*7fe20*/  LDL.64 R22, [R1+0x58] ;  /* 0x0000580001167983 */ /* 0x000ea80000100a00 */
[----:B------:R-:W2:Y:S04]  /*7fe30*/  LDL.LU R24, [R1+0x2860] ;  /* 0x0028600001187983 */ /* 0x000ea80000300800 */
[----:B------:R-:W2:Y:S04]  /*7fe40*/  LDL.LU R25, [R1+0x2864] ;  /* 0x0028640001197983 */ /* 0x000ea80000300800 */
[----:B------:R-:W2:Y:S04]  /*7fe50*/  LDL.LU R26, [R1+0x2868] ;  /* 0x00286800011a7983 */ /* 0x000ea80000300800 */
[----:B------:R-:W2:Y:S04]  /*7fe60*/  LDL.LU R27, [R1+0x286c] ;  /* 0x00286c00011b7983 */ /* 0x000ea80000300800 */
[----:B------:R-:W2:Y:S04]  /*7fe70*/  LDL.64 R28, [R1+0x50] ;  /* 0x00005000011c7983 */ /* 0x000ea80000100a00 */
[----:B------:R0:W-:Y:S04]  /*7fe80*/  STL [R1+0xb788], R3 ;  /* 0x00b7880301007387 */ /* 0x0001e80000100800 */
[----:B0-----:R-:W2:Y:S02]  /*7fe90*/  LDL.64 R2, [R1+0x88] ;  /* 0x0000880001027983 */ /* 0x001ea40000100a00 */
[----:B--2---:R-:W-:Y:S01]  /*7fea0*/  HMMA.16816.F32 R4, R12, R2, R4 ;  /* 0x000000020c04723c */ /* 0x004fe20000001804 */
[----:B------:R-:W-:-:S02]  /*7feb0*/  IMAD.MOV.U32 R0, RZ, RZ, R2 ;  /* 0x000000ffff007224 */ /* 0x000fc400078e0002 */
[----:B------:R-:W-:-:S15]  /*7fec0*/  IMAD.MOV.U32 R2, RZ, RZ, R3 ;  /* 0x000000ffff027224 */ /* 0x000fde00078e0003 */
[----:B------:R-:W-:Y:S01]  /*7fed0*/  NOP ;  /* 0x0000000000007918 */ /* 0x000fe20000000000 */
        /* <DEDUP_REMOVED lines=11> */
[----:B0-----:R-:W3:Y:S04]  /*7ff90*/  LDL.LU.64 R6, [R1+0xb930] ;  /* 0x00b9300001067983 */ /* 0x001ee80000300a00 */
[----:B------:R-:W2:Y:S04]  /*7ffa0*/  LDL.LU.64 R4, [R1+0xb928] ;  /* 0x00b9280001047983 */ /* 0x000ea80000300a00 */
        /* <DEDUP_REMOVED lines=9> */
[----:B------:R-:W3:Y:S04]  /*80040*/  LDL.LU.64 R6, [R1+0xb910] ;  /* 0x00b9100001067983 */ /* 0x000ee80000300a00 */
        /* <DEDUP_REMOVED lines=18> */
[----:B----4-:R-:W-:-:S03]  /*80170*/  IMAD.MOV.U32 R3, RZ, RZ, R21 ;  /* 0x000000ffff037224 */ /* 0x010fc600078e0015 */
[----:B------:R0:W-:Y:S04]  /*80180*/  STL [R1+0xb7a8], R2 ;  /* 0x00b7a80201007387 */ /* 0x0001e80000100800 */
[----:B------:R1:W-:Y:S04]  /*80190*/  STL [R1+0xb7a4], R0 ;  /* 0x00b7a40001007387 */ /* 0x0003e80000100800 */
[----:B------:R-:W-:Y:S01]  /*801a0*/  STL [R1+0xb7ac], R3 ;  /* 0x00b7ac0301007387 */ /* 0x000fe20000100800 */
[----:B0-----:R-:W-:Y:S02]  /*801b0*/  IMAD.MOV.U32 R2, RZ, RZ, R22 ;  /* 0x000000ffff027224 */ /* 0x001fe400078e0016 */
[----:B-1----:R-:W-:Y:S01]  /*801c0*/  IMAD.MOV.U32 R0, RZ, RZ, R23 ;  /* 0x000000ffff007224 */ /* 0x002fe200078e0017 */
[----:B--2---:R-:W-:-:S15]  /*801d0*/  HMMA.16816.F32 R4, R12, R20, R8 ;  /* 0x000000140c04723c */ /* 0x004fde0000001808 */
[----:B------:R-:W-:-:S04]  /*801e0*/  NOP ;  /* 0x0000000000007918 */ /* 0x000fc80000000000 */
[----:B------:R-:W-:Y:S04]  /*801f0*/  STL.64 [R1+0x600], R4 ;  /* 0x0006000401007387 */ /* 0x000fe80000100a00 */
[----:B------:R0:W-:Y:S02]  /*80200*/  STL.64 [R1+0x608], R6 ;  /* 0x0006080601007387 */ /* 0x0001e40000100a00 */
[----:B0-----:R-:W-:-:S15]  /*80210*/  HMMA.16816.F32 R4, R12, R22, R16 ;  /* 0x000000160c04723c */ /* 0x001fde0000001810 */
[----:B------:R-:W-:-:S04]  /*80220*/  NOP ;  /* 0x0000000000007918 */ /* 0x000fc80000000000 */
[----:B------:R-:W-:Y:S04]  /*80230*/  STL.64 [R1+0x5f0], R4 ;  /* 0x0005f00401007387 */ /* 0x000fe80000100a00 */
[----:B------:R0:W-:Y:S04]  /*80240*/  STL.64 [R1+0x5f8], R6 ;  /* 0x0005f80601007387 */ /* 0x0001e80000100a00 */
[----:B------:R-:W-:Y:S04]  /*80250*/  STL [R1+0xb7b4], R0 ;  /* 0x00b7b40001007387 */ /* 0x000fe80000100800 */
[----:B------:R-:W-:Y:S04]  /*80260*/  STL [R1+0xb7b0], R2 ;  /* 0x00b7b00201007387 */ /* 0x000fe80000100800 */
[----:B0-----:R-:W2:Y:S01]  /*80270*/  LDL.64 R6, [R1+0x28] ;  /* 0x0000280001067983 */ /* 0x001ea20000100a00 */
[----:B------:R-:W-:-:S15]  /*80280*/  HMMA.16816.F32 R8, R12, R28, R24 ;  /* 0x0000001c0c08723c */ /* 0x000fde0000001818 */
[----:B------:R-:W-:-:S04]  /*80290*/  NOP ;  /* 0x0000000000007918 */ /* 0x000fc80000000000 */
[----:B------:R0:W-:Y:S04]  /*802a0*/  STL.64 [R1+0x5e0], R8 ;  /* 0x0005e00801007387 */ /* 0x0001e80000100a00 */
[----:B------:R1:W-:Y:S04]  /*802b0*/  STL.64 [R1+0x5e8], R10 ;  /* 0x0005e80a01007387 */ /* 0x0003e80000100a00 */
[----:B--2---:R2:W-:Y:S04]  /*802c0*/  STL.64 [R1+0xb8b8], R6 ;  /* 0x00b8b80601007387 */ /* 0x0045e80000100a00 */
        /* <DEDUP_REMOVED lines=108> */
[----:B------:R0:W-:Y:S02]  /*80990*/  STL.64 [R1+0x578], R6 ;  /* 0x0005780601007387 */ /* 0x0001e40000100a00 */
[----:B0-----:R-:W-:Y:S02]  /*809a0*/  HMMA.16816.F32 R4, R12, R28, R24 ;  /* 0x0000001c0c04723c */ /* 0x001fe40000001818 */
[----:B------:R-:W-:Y:S04]  /*809b0*/  STL [R1+0xb7e4], R0 ;  /* 0x00b7e40001007387 */ /* 0x000fe80000100800 */
[----:B------:R-:W-:Y:S04]  /*809c0*/  STL [R1+0xb7e0], R2 ;  /* 0x00b7e00201007387 */ /* 0x000fe80000100800 */
[----:B------:R-:W2:Y:S09]  /*809d0*/  LDL.LU R16, [R1+0x2770] ;  /* 0x0027700001107983 */ /* 0x000eb20000300800 */
[----:B------:R-:W-:Y:S04]  /*809e0*/  STL.64 [R1+0x560], R4 ;  /* 0x0005600401007387 */ /* 0x000fe80000100a00 */
[----:B------:R-:W-:Y:S04]  /*809f0*/  STL.64 [R1+0x568], R6 ;  /* 0x0005680601007387 */ /* 0x000fe80000100a00 */
[----:B------:R-:W2:Y:S04]  /*80a00*/  LDL.LU R17, [R1+0x2774] ;  /* 0x0027740001117983 */ /* 0x000ea80000300800 */
[----:B------:R-:W3:Y:S04]  /*80a10*/  LDL.LU R18, [R1+0x2778] ;  /* 0x0027780001127983 */ /* 0x000ee80000300800 */
[----:B------:R-:W3:Y:S04]  /*80a20*/  LDL.LU R19, [R1+0x277c] ;  /* 0x00277c0001137983 */ /* 0x000ee80000300800 */
        /* <DEDUP_REMOVED lines=14> */
[----:B------:R-:W-:-:S03]  /*80b10*/  IMAD.MOV.U32 R3, RZ, RZ, R29 ;  /* 0x000000ffff037224 */ /* 0x000fc600078e001d */
[----:B--2---:R-:W-:Y:S04]  /*80b20*/  STL.64 [R1+0xb890], R26 ;  /* 0x00b8901a01007387 */ /* 0x004fe80000100a00 */
[----:B------:R0:W-:Y:S04]  /*80b30*/  STL.64 [R1+0xb888], R24 ;  /* 0x00b8881801007387 */ /* 0x0001e80000100a00 */
[----:B0-----:R-:W2:Y:S04]  /*80b40*/  LDL.LU R24, [R1+0x27d0] ;  /* 0x0027d00001187983 */ /* 0x001ea80000300800 */
[----:B------:R-:W2:Y:S04]  /*80b50*/  LDL.LU R25, [R1+0x27d4] ;  /* 0x0027d40001197983 */ /* 0x000ea80000300800 */
[----:B------:R-:W2:Y:S04]  /*80b60*/  LDL.LU R26, [R1+0x27d8] ;  /* 0x0027d800011a7983 */ /* 0x000ea80000300800 */
[----:B------:R-:W2:Y:S04]  /*80b70*/  LDL.LU R27, [R1+0x27dc] ;  /* 0x0027dc00011b7983 */ /* 0x000ea80000300800 */
[----:B------:R-:W2:Y:S04]  /*80b80*/  LDL.64 R28, [R1] ;  /* 0x00000000011c7983 */ /* 0x000ea80000100a00 */
[----:B------:R-:W-:Y:S04]  /*80b90*/  STL.64 [R1+0xb858], R22 ;  /* 0x00b8581601007387 */ /* 0x000fe80000100a00 */
[----:B----4-:R0:W-:Y:S04]  /*80ba0*/  STL.64 [R1+0xb850], R20 ;  /* 0x00b8501401007387 */ /* 0x0101e80000100a00 */
[----:B0-----:R-:W4:Y:S04]  /*80bb0*/  LDL.LU R20, [R1+0x27a0] ;  /* 0x0027a00001147983 */ /* 0x001f280000300800 */
[----:B------:R-:W4:Y:S04]  /*80bc0*/  LDL.LU R21, [R1+0x27a4] ;  /* 0x0027a40001157983 */ /* 0x000f280000300800 */
[----:B------:R-:W4:Y:S04]  /*80bd0*/  LDL.LU R22, [R1+0x27a8] ;  /* 0x0027a80001167983 */ /* 0x000f280000300800 */
[----:B------:R-:W4:Y:S04]  /*80be0*/  LDL.LU R23, [R1+0x27ac] ;  /* 0x0027ac0001177983 */ /* 0x000f280000300800 */
        /* <DEDUP_REMOVED lines=30> */
[----:B------:R-:W-:Y:S01]  /*80dd0*/  IMAD.MOV.U32 R3, RZ, RZ, R29 ;  /* 0x000000ffff037224 */ /* 0x000fe200078e001d */
[----:B--2---:R-:W-:-:S15]  /*80de0*/  HMMA.16816.F32 R24, R12, R28, R24 ;  /* 0x0000001c0c18723c */ /* 0x004fde0000001818 */
[----:B------:R-:W-:-:S04]  /*80df0*/  NOP ;  /* 0x0000000000007918 */ /* 0x000fc80000000000 */
        /* <DEDUP_REMOVED lines=9> */
[----:B0-----:R-:W4:Y:S04]  /*80e90*/  LDL.LU.64 R26, [R1+0xb868] ;  /* 0x00b86800011a7983 */ /* 0x001f280000300a00 */
[----:B------:R-:W2:Y:S04]  /*80ea0*/  LDL.LU.64 R24, [R1+0xb860] ;  /* 0x00b8600001187983 */ /* 0x000ea80000300a00 */
[----:B------:R-:W-:Y:S04]  /*80eb0*/  STL [R1+0xb778], R28 ;  /* 0x00b7781c01007387 */ /* 0x000fe80000100800 */
[----:B------:R-:W-:Y:S01]  /*80ec0*/  STL [R1+0xb758], R29 ;  /* 0x00b7581d01007387 */ /* 0x000fe20000100800 */
        /* <DEDUP_REMOVED lines=58> */
[----:B0-----:R-:W2:Y:S04]  /*81270*/  LDL.LU.64 R6, [R1+0xb7f8] ;  /* 0x00b7f80001067983 */ /* 0x001ea80000300a00 */
[----:B------:R-:W4:Y:S01]  /*81280*/  LDL.LU.64 R4, [R1+0xb7f0] ;  /* 0x00b7f00001047983 */ /* 0x000f220000300a00 */
[----:B---3--:R-:W-:Y:S03]  /*81290*/  HMMA.16816.F32 R16, R12, R8, R16 ;  /* 0x000000080c10723c */ /* 0x008fe60000001810 */
[----:B------:R-:W-:Y:S04]  /*812a0*/  STL.64 [R1+0xb548], R10 ;  /* 0x00b5480a01007387 */ /* 0x000fe80000100a00 */
[----:B------:R-:W-:-:S12]  /*812b0*/  STL.64 [R1+0xb540], R8 ;  /* 0x00b5400801007387 */ /* 0x000fd80000100a00 */
[----:B------:R-:W-:Y:S04]  /*812c0*/  STL.64 [R1+0x4b0], R16 ;  /* 0x0004b01001007387 */ /* 0x000fe80000100a00 */
[----:B------:R2:W-:Y:S04]  /*812d0*/  STL.64 [R1+0x4b8], R18 ;  /* 0x0004b81201007387 */ /* 0x0005e80000100a00 */
[----:B------:R-:W-:Y:S01]  /*812e0*/  STL [R1+0xb77c], R15 ;  /* 0x00b77c0f01007387 */ /* 0x000fe20000100800 */
[C---:B--2---:R-:W-:Y:S08]  /*812f0*/  HMMA.16816.F32 R16, R12.reuse, R6, R20 ;  /* 0x000000060c10723c */ /* 0x044ff00000001814 */
[----:B----4-:R-:W-:Y:S11]  /*81300*/  HMMA.16816.F32 R8, R12, R4, R24 ;  /* 0x000000040c08723c */ /* 0x010ff60000001818 */
[----:B------:R-:W-:Y:S04]  /*81310*/  STL.64 [R1+0x4a0], R16 ;  /* 0x0004a01001007387 */ /* 0x000fe80000100a00 */
[----:B------:R0:W-:Y:S04]  /*81320*/  STL.64 [R1+0x4a8], R18 ;  /* 0x0004a81201007387 */ /* 0x0001e80000100a00 */
[----:B------:R-:W2:Y:S04]  /*81330*/  LDL.LU R20, [R1+0x25b0] ;  /* 0x0025b00001147983 */ /* 0x000ea80000300800 */
        /* <DEDUP_REMOVED lines=171> */
[----:B---3--:R-:W-:-:S05]  /*81df0*/  IMAD.MOV.U32 R11, RZ, RZ, R3 ;  /* 0x000000ffff0b7224 */ /* 0x008fca00078e0003 */
[----:B--2---:R-:W-:Y:S04]  /*81e00*/  STL.64 [R1+0xb740], R10 ;  /* 0x00b7400a01007387 */ /* 0x004fe80000100a00 */
[----:B------:R-:W-:Y:S04]  /*81e10*/  STL.64 [R1+0xb720], R26 ;  /* 0x00b7201a01007387 */ /* 0x000fe80000100a00 */
[----:B------:R0:W-:Y:S04]  /*81e20*/  STL.64 [R1+0xb718], R24 ;  /* 0x00b7181801007387 */ /* 0x0001e80000100a00 */
[----:B0-----:R-:W2:Y:S04]  /*81e30*/  LDL.LU R24, [R1+0x26d0] ;  /* 0x0026d00001187983 */ /* 0x001ea80000300800 */
[----:B------:R-:W2:Y:S04]  /*81e40*/  LDL.LU R25, [R1+0x26d4] ;  /* 0x0026d40001197983 */ /* 0x000ea80000300800 */
[----:B------:R-:W3:Y:S04]  /*81e50*/  LDL.LU R26, [R1+0x26d8] ;  /* 0x0026d800011a7983 */ /* 0x000ee80000300800 */
[----:B------:R-:W3:Y:S04]  /*81e60*/  LDL.LU R27, [R1+0x26dc] ;  /* 0x0026dc00011b7983 */ /* 0x000ee80000300800 */
[----:B------:R-:W2:Y:S04]  /*81e70*/  LDL.LU R15, [R1+0x32a0] ;  /* 0x0032a000010f7983 */ /* 0x000ea80000300800 */
[----:B------:R-:W2:Y:S04]  /*81e80*/  LDL.LU R29, [R1+0x329c] ;  /* 0x00329c00011d7983 */ /* 0x000ea80000300800 */
[----:B------:R-:W2:Y:S01]  /*81e90*/  LDL.LU R28, [R1+0x32a8] ;  /* 0x0032a800011c7983 */ /* 0x000ea20000300800 */
[----:B------:R-:W-:-:S03]  /*81ea0*/  IMAD.MOV.U32 R8, RZ, RZ, R2 ;  /* 0x000000ffff087224 */ /* 0x000fc600078e0002 */
[----:B------:R-:W2:Y:S04]  /*81eb0*/  LDL.LU R11, [R1+0x32a4] ;  /* 0x0032a400010b7983 */ /* 0x000ea80000300800 */
[----:B------:R-:W2:Y:S04]  /*81ec0*/  LDL.LU R2, [R1+0x32b0] ;  /* 0x0032b00001027983 */ /* 0x000ea80000300800 */
[----:B------:R-:W2:Y:S01]  /*81ed0*/  LDL.LU R10, [R1+0x32ac] ;  /* 0x0032ac00010a7983 */ /* 0x000ea20000300800 */
[----:B----4-:R-:W-:-:S03]  /*81ee0*/  IMAD.MOV.U32 R9, RZ, RZ, R0 ;  /* 0x000000ffff097224 */ /* 0x010fc600078e0000 */
        /* <DEDUP_REMOVED lines=16> */
[----:B------:R-:W-:Y:S02]  /*81ff0*/  IMAD R10, R10, 0x100, R2 ;  /* 0x000001000a0a7824 */ /* 0x000fe400078e0202 */
[----:B----4-:R-:W-:Y:S01]  /*82000*/  IMAD R0, R0, 0x100, R3 ;  /* 0x0000010000007824 */ /* 0x010fe200078e0203 */
        /* <DEDUP_REMOVED lines=23> */
[----:B------:R-:W2:Y:S02]  /*82180*/  LDL.LU R3, [R1+0xb770] ;  /* 0x00b7700001037983 */ /* 0x000ea40000300800 */
[----:B--2---:R-:W-:Y:S02]  /*82190*/  HMMA.16816.F32 R12, R12, R2, R24 ;  /* 0x000000020c0c723c */ /* 0x004fe40000001818 */
[----:B------:R-:W2:Y:S04]  /*821a0*/  LDL.LU.64 R26, [R1+0xb768] ;  /* 0x00b76800011a7983 */ /* 0x000ea80000300a00 */
[----:B------:R-:W2:-:S13]  /*821b0*/  LDL.LU.64 R24, [R1+0xb760] ;  /* 0x00b7600001187983 */ /* 0x000e9a0000300a00 */
[----:B------:R0:W-:Y:S04]  /*821c0*/  STL.64 [R1+0xb0], R12 ;  /* 0x0000b00c01007387 */ /* 0x0001e80000100a00 */
[----:B------:R1:W-:Y:S01]  /*821d0*/  STL.64 [R1+0xb8], R14 ;  /* 0x0000b80e01007387 */ /* 0x0003e20000100a00 */
[----:B0-----:R-:W-:Y:S02]  /*821e0*/  F2FP.F16.E4M3.UNPACK_B R12, R29 ;  /* 0x0000001dff0c723e */ /* 0x001fe400020006ff */
[----:B------:R-:W-:Y:S02]  /*821f0*/  F2FP.F16.E4M3.UNPACK_B R13, R11 ;  /* 0x0000000bff0d723e */ /* 0x000fe400020006ff */
[----:B-1----:R-:W-:Y:S02]  /*82200*/  F2FP.F16.E4M3.UNPACK_B R14, R10 ;  /* 0x0000000aff0e723e */ /* 0x002fe400020006ff */
[----:B------:R-:W-:Y:S01]  /*82210*/  F2FP.F16.E4M3.UNPACK_B R15, R0 ;  /* 0x00000000ff0f723e */ /* 0x000fe200020006ff */
[----:B------:R-:W3:Y:S06]  /*82220*/  LDL.LU R29, [R1+0xb758] ;  /* 0x00b75800011d7983 */ /* 0x000eec0000300800 */
[----:B--2---:R-:W-:Y:S01]  /*82230*/  HMMA.16816.F32 R8, R12, R8, R24 ;  /* 0x000000080c08723c */ /* 0x004fe20000001818 */
        /* <DEDUP_REMOVED lines=60> */
[C---:B--2---:R-:W-:Y:S08]  /*82600*/  HMMA.16816.F32 R24, R12.reuse, R8, R24 ;  /* 0x000000080c18723c */ /* 0x044ff00000001818 */
[C---:B---3--:R-:W-:Y:S11]  /*82610*/  HMMA.16816.F32 R8, R12.reuse, R10, R16 ;  /* 0x0000000a0c08723c */ /* 0x048ff60000001810 */
[----:B------:R-:W-:Y:S04]  /*82620*/  STL.64 [R1+0x3e0], R24 ;  /* 0x0003e01801007387 */ /* 0x000fe80000100a00 */
[----:B------:R0:W-:Y:S04]  /*82630*/  STL.64 [R1+0x3e8], R26 ;  /* 0x0003e81a01007387 */ /* 0x0001e80000100a00 */
[----:B0-----:R-:W2:Y:S04]  /*82640*/  LDL.LU.64 R26, [R1+0xb658] ;  /* 0x00b65800011a7983 */ /* 0x001ea80000300a00 */
[----:B------:R-:W2:Y:S04]  /*82650*/  LDL.LU.64 R24, [R1+0xb650] ;  /* 0x00b6500001187983 */ /* 0x000ea80000300a00 */
[----:B------:R-:W3:Y:S04]  /*82660*/  LDL.LU.64 R18, [R1+0xb648] ;  /* 0x00b6480001127983 */ /* 0x000ee80000300a00 */
[----:B------:R-:W2:Y:S04]  /*82670*/  LDL.LU.64 R16, [R1+0xb640] ;  /* 0x00b6400001107983 */ /* 0x000ea80000300a00 */
[----:B------:R-:W-:Y:S04]  /*82680*/  STL.64 [R1+0x3d0], R8 ;  /* 0x0003d00801007387 */ /* 0x000fe80000100a00 */
[----:B------:R0:W-:Y:S04]  /*82690*/  STL.64 [R1+0x3d8], R10 ;  /* 0x0003d80a01007387 */ /* 0x0001e80000100a00 */
[----:B0-----:R-:W3:Y:S04]  /*826a0*/  LDL.LU.64 R10, [R1+0xb638] ;  /* 0x00b63800010a7983 */ /* 0x001ee80000300a00 */
[----:B------:R-:W3:Y:S01]  /*826b0*/  LDL.LU.64 R8, [R1+0xb630] ;  /* 0x00b6300001087983 */ /* 0x000ee20000300a00 */
[C---:B--2---:R-:W-:Y:S08]  /*826c0*/  HMMA.16816.F32 R24, R12.reuse, R16, R24 ;  /* 0x000000100c18723c */ /* 0x044ff00000001818 */
[C---:B---3--:R-:W-:Y:S11]  /*826d0*/  HMMA.16816.F32 R16, R12.reuse, R18, R8 ;  /* 0x000000120c10723c */ /* 0x048ff60000001808 */
[----:B------:R-:W-:Y:S04]  /*826e0*/  STL.64 [R1+0x3c0], R24 ;  /* 0x0003c01801007387 */ /* 0x000fe80000100a00 */
[----:B------:R0:W-:Y:S04]  /*826f0*/  STL.64 [R1+0x3c8], R26 ;  /* 0x0003c81a01007387 */ /* 0x0001e80000100a00 */
[----:B0-----:R-:W2:Y:S04]  /*82700*/  LDL.LU.64 R26, [R1+0xb628] ;  /* 0x00b62800011a7983 */ /* 0x001ea80000300a00 */
[----:B------:R-:W2:Y:S04]  /*82710*/  LDL.LU.64 R24, [R1+0xb620] ;  /* 0x00b6200001187983 */ /* 0x000ea80000300a00 */
[----:B------:R-:W4:Y:S04]  /*82720*/  LDL.LU.64 R10, [R1+0xb618] ;  /* 0x00b61800010a7983 */ /* 0x000f280000300a00 */
[----:B------:R-:W2:Y:S04]  /*82730*/  LDL.LU.64 R8, [R1+0xb610] ;  /* 0x00b6100001087983 */ /* 0x000ea80000300a00 */
        /* <DEDUP_REMOVED lines=9> */
[----:B------:R-:W3:Y:S01]  /*827d0*/  LDL.LU.64 R24, [R1+0xb5f0] ;  /* 0x00b5f00001187983 */ /* 0x000ee20000300a00 */
[----:B----4-:R-:W-:Y:S03]  /*827e0*/  HMMA.16816.F32 R8, R12, R10, R20 ;  /* 0x0000000a0c08723c */ /* 0x010fe60000001814 */
[----:B------:R-:W2:Y:S04]  /*827f0*/  LDL.LU.64 R22, [R1+0xb5e8] ;  /* 0x00b5e80001167983 */ /* 0x000ea80000300a00 */
[----:B------:R-:W2:-:S12]  /*82800*/  LDL.LU.64 R20, [R1+0xb5e0] ;  /* 0x00b5e00001147983 */ /* 0x000e980000300a00 */
[----:B------:R-:W-:Y:S04]  /*82810*/  STL.64 [R1+0x390], R8 ;  /* 0x0003900801007387 */ /* 0x000fe80000100a00 */
[----:B------:R0:W-:Y:S04]  /*82820*/  STL.64 [R1+0x398], R10 ;  /* 0x0003980a01007387 */ /* 0x0001e80000100a00 */
[----:B0-----:R-:W4:Y:S04]  /*82830*/  LDL.LU.64 R10, [R1+0xb5d8] ;  /* 0x00b5d800010a7983 */ /* 0x001f280000300a00 */
[----:B------:R-:W4:Y:S01]  /*82840*/  LDL.LU.64 R8, [R1+0xb5d0] ;  /* 0x00b5d00001087983 */ /* 0x000f220000300a00 */
[----:B---3--:R-:W-:-:S15]  /*82850*/  HMMA.16816.F32 R16, R12, R24, R16 ;  /* 0x000000180c10723c */ /* 0x008fde0000001810 */
[----:B------:R-:W-:-:S04]  /*82860*/  NOP ;  /* 0x0000000000007918 */ /* 0x000fc80000000000 */
[----:B------:R-:W-:Y:S04]  /*82870*/  STL.64 [R1+0x380], R16 ;  /* 0x0003801001007387 */ /* 0x000fe80000100a00 */
[----:B------:R0:W-:Y:S04]  /*82880*/  STL.64 [R1+0x388], R18 ;  /* 0x0003881201007387 */ /* 0x0001e80000100a00 */
[----:B0-----:R-:W4:Y:S04]  /*82890*/  LDL.LU.64 R18, [R1+0xb5c8] ;  /* 0x00b5c80001127983 */ /* 0x001f280000300a00 */
[----:B------:R-:W3:Y:S01]  /*828a0*/  LDL.LU.64 R16, [R1+0xb5c0] ;  /* 0x00b5c00001107983 */ /* 0x000ee20000300a00 */
[----:B--2---:R-:W-:Y:S03]  /*828b0*/  HMMA.16816.F32 R24, R12, R26, R20 ;  /* 0x0000001a0c18723c */ /* 0x004fe60000001814 */
[----:B------:R-:W2:Y:S04]  /*828c0*/  LDL.LU.64 R22, [R1+0xb5b8] ;  /* 0x00b5b80001167983 */ /* 0x000ea80000300a00 */
[----:B------:R-:W2:-:S12]  /*828d0*/  LDL.LU.64 R20, [R1+0xb5b0] ;  /* 0x00b5b00001147983 */ /* 0x000e980000300a00 */
        /* <DEDUP_REMOVED lines=14> */
[----:B------:R-:W-:Y:S04]  /*829c0*/  STL.64 [R1+0x340], R8 ;  /* 0x0003400801007387 */ /* 0x000fe80000100a00 */
[----:B------:R-:W-:Y:S04]  /*829d0*/  STL.64 [R1+0x348], R10 ;  /* 0x0003480a01007387 */ /* 0x000fe80000100a00 */
[----:B------:R-:W2:Y:S04]  /*829e0*/  LDL.LU R5, [R1+0x2534] ;  /* 0x0025340001057983 */ /* 0x000ea80000300800 */
        /* <DEDUP_REMOVED lines=1337> */
[----:B0-----:R-:W4:Y:S04]  /*87d80*/  LDL.LU.64 R18, [R1+0xaf00] ;  /* 0x00af000001127983 */ /* 0x001f280000300a00 */
[----:B------:R-:W2:Y:S04]  /*87d90*/  LDL.LU.64 R16, [R1+0xaef8] ;  /* 0x00aef80001107983 */ /* 0x000ea80000300a00 */
[----:B------:R-:W3:Y:S04]  /*87da0*/  LDL.LU.64 R22, [R1+0xaef0] ;  /* 0x00aef00001167983 */ /* 0x000ee80000300a00 */
[----:B------:R-:W3:Y:S04]  /*87db0*/  LDL.LU.64 R20, [R1+0xaee8] ;  /* 0x00aee80001147983 */ /* 0x000ee80000300a00 */
[----:B------:R-:W-:Y:S04]  /*87dc0*/  STL.64 [R1+0x1de0], R24 ;  /* 0x001de01801007387 */ /* 0x000fe80000100a00 */
[----:B------:R0:W-:Y:S04]  /*87dd0*/  STL.64 [R1+0x1de8], R26 ;  /* 0x001de81a01007387 */ /* 0x0001e80000100a00 */
[----:B0-----:R-:W3:Y:S04]  /*87de0*/  LDL.LU.64 R26, [R1+0xaee0] ;  /* 0x00aee000011a7983 */ /* 0x001ee80000300a00 */
[----:B------:R-:W3:Y:S04]  /*87df0*/  LDL.LU.64 R24, [R1+0xaed8] ;  /* 0x00aed80001187983 */ /* 0x000ee80000300a00 */
[----:B------:R-:W3:Y:S01]  /*87e00*/  LDL.LU R0, [R1+0x3334] ;  /* 0x0033340001007983 */ /* 0x000ee20000300800 */
[C---:B--2---:R-:W-:Y:S08]  /*87e10*/  HMMA.16816.F32 R4, R12.reuse, R16, R4 ;  /* 0x000000100c04723c */ /* 0x044ff00000001804 */
[C---:B----4-:R-:W-:Y:S08]  /*87e20*/  HMMA.16816.F32 R16, R12.reuse, R18, R8 ;  /* 0x000000120c10723c */ /* 0x050ff00000001808 */
[C---:B---3--:R-:W-:Y:S03]  /*87e30*/  HMMA.16816.F32 R8, R12.reuse, R28, R20 ;  /* 0x0000001c0c08723c */ /* 0x048fe60000001814 */
[----:B------:R0:W-:Y:S04]  /*87e40*/  STL.64 [R1+0x1dd0], R4 ;  /* 0x001dd00401007387 */ /* 0x0001e80000100a00 */
[----:B------:R1:W-:Y:S04]  /*87e50*/  STL.64 [R1+0x1dd8], R6 ;  /* 0x001dd80601007387 */ /* 0x0003e80000100a00 */
[----:B0-----:R-:W2:Y:S04]  /*87e60*/  LDL.LU R4, [R1+0x1c10] ;  /* 0x001c100001047983 */ /* 0x001ea80000300800 */
[----:B------:R-:W-:Y:S04]  /*87e70*/  STL.64 [R1+0x1dc0], R16 ;  /* 0x001dc01001007387 */ /* 0x000fe80000100a00 */
[----:B------:R-:W-:Y:S04]  /*87e80*/  STL.64 [R1+0x1dc8], R18 ;  /* 0x001dc81201007387 */ /* 0x000fe80000100a00 */
[----:B------:R-:W-:Y:S04]  /*87e90*/  STL.64 [R1+0x1db0], R8 ;  /* 0x001db00801007387 */ /* 0x000fe80000100a00 */
[----:B------:R-:W-:Y:S04]  /*87ea0*/  STL.64 [R1+0x1db8], R10 ;  /* 0x001db80a01007387 */ /* 0x000fe80000100a00 */
[----:B------:R-:W2:Y:S04]  /*87eb0*/  LDL.LU R5, [R1+0x1c14] ;  /* 0x001c140001057983 */ /* 0x000ea80000300800 */
[----:B-1----:R-:W3:Y:S04]  /*87ec0*/  LDL.LU R6, [R1+0x1c18] ;  /* 0x001c180001067983 */ /* 0x002ee80000300800 */
        /* <DEDUP_REMOVED lines=11> */
[----:B------:R-:W4:Y:S04]  /*87f80*/  LDL.LU R8, [R1+0x1c30] ;  /* 0x001c300001087983 */ /* 0x000f280000300800 */
[----:B------:R-:W4:Y:S04]  /*87f90*/  LDL.LU R9, [R1+0x1c34] ;  /* 0x001c340001097983 */ /* 0x000f280000300800 */
        /* <DEDUP_REMOVED lines=14> */
[----:B----4-:R0:W-:Y:S04]  /*88080*/  STL.64 [R1+0xae88], R8 ;  /* 0x00ae880801007387 */ /* 0x0101e80000100a00 */
[----:B0-----:R-:W3:Y:S04]  /*88090*/  LDL.LU R8, [R1+0x1c40] ;  /* 0x001c400001087983 */ /* 0x001ee80000300800 */
[----:B------:R-:W3:Y:S04]  /*880a0*/  LDL.LU R9, [R1+0x1c44] ;  /* 0x001c440001097983 */ /* 0x000ee80000300800 */
[----:B------:R-:W3:Y:S04]  /*880b0*/  LDL.LU R10, [R1+0x1c48] ;  /* 0x001c4800010a7983 */ /* 0x000ee80000300800 */
[----:B------:R-:W3:Y:S04]  /*880c0*/  LDL.LU R11, [R1+0x1c4c] ;  /* 0x001c4c00010b7983 */ /* 0x000ee80000300800 */
[----:B------:R-:W-:Y:S04]  /*880d0*/  STL.64 [R1+0xae70], R6 ;  /* 0x00ae700601007387 */ /* 0x000fe80000100a00 */
[----:B------:R0:W-:Y:S04]  /*880e0*/  STL.64 [R1+0xae68], R4 ;  /* 0x00ae680401007387 */ /* 0x0001e80000100a00 */
[----:B0-----:R-:W4:Y:S04]  /*880f0*/  LDL.LU R4, [R1+0x1c20] ;  /* 0x001c200001047983 */ /* 0x001f280000300800 */
[----:B------:R-:W4:Y:S04]  /*88100*/  LDL.LU R5, [R1+0x1c24] ;  /* 0x001c240001057983 */ /* 0x000f280000300800 */
[----:B------:R-:W4:Y:S04]  /*88110*/  LDL.LU R6, [R1+0x1c28] ;  /* 0x001c280001067983 */ /* 0x000f280000300800 */
        /* <DEDUP_REMOVED lines=84> */
[----:B------:R3:W-:Y:S02]  /*88660*/  STL.64 [R1+0xac98], R4 ;  /* 0x00ac980401007387 */ /* 0x0007e40000100a00 */
[----:B---3--:R-:W-:-:S02]  /*88670*/  IMAD R5, R20, 0x100, R19 ;  /* 0x0000010014057824 */ /* 0x008fc400078e0213 */
[----:B------:R-:W-:-:S08]  /*88680*/  IMAD R4, R22, 0x100, R21 ;  /* 0x0000010016047824 */ /* 0x000fd000078e0215 */
[----:B------:R0:W-:Y:S04]  /*88690*/  STL.64 [R1+0x1d10], R8 ;  /* 0x001d100801007387 */ /* 0x0001e80000100a00 */
[----:B------:R-:W-:Y:S04]  /*886a0*/  STL.64 [R1+0x1d18], R10 ;  /* 0x001d180a01007387 */ /* 0x000fe80000100a00 */
[----:B------:R-:W-:Y:S04]  /*886b0*/  STL [R1+0xc80], R5 ;  /* 0x000c800501007387 */ /* 0x000fe80000100800 */
[----:B------:R2:W-:Y:S01]  /*886c0*/  STL [R1+0xc84], R4 ;  /* 0x000c840401007387 */ /* 0x0005e20000100800 */
[----:B0-----:R-:W-:-:S05]  /*886d0*/  IMAD R8, R28, 0x100, R23 ;  /* 0x000001001c087824 */ /* 0x001fca00078e0217 */
[----:B------:R0:W-:Y:S01]  /*886e0*/  STL [R1+0xc88], R8 ;  /* 0x000c880801007387 */ /* 0x0001e20000100800 */
[----:B--2---:R-:W-:Y:S03]  /*886f0*/  HMMA.16816.F32 R4, R12, R2, R24 ;  /* 0x000000020c04723c */ /* 0x004fe60000001818 */
[----:B------:R-:W2:-:S15]  /*88700*/  LDL.LU R24, [R1+0x1b50] ;  /* 0x001b500001187983 */ /* 0x000e9e0000300800 */
[----:B------:R-:W-:Y:S01]  /*88710*/  NOP ;  /* 0x0000000000007918 */ /* 0x000fe20000000000 */
[----:B------:R-:W-:Y:S04]  /*88720*/  STL.64 [R1+0xf80], R4 ;  /* 0x000f800401007387 */ /* 0x000fe80000100a00 */
[----:B------:R1:W-:Y:S04]  /*88730*/  STL.64 [R1+0xf88], R6 ;  /* 0x000f880601007387 */ /* 0x0003e80000100a00 */
[----:B------:R-:W2:Y:S04]  /*88740*/  LDL.LU R25, [R1+0x1b54] ;  /* 0x001b540001197983 */ /* 0x000ea80000300800 */
[----:B------:R-:W3:Y:S04]  /*88750*/  LDL.LU R26, [R1+0x1b58] ;  /* 0x001b5800011a7983 */ /* 0x000ee80000300800 */
[----:B------:R-:W3:Y:S04]  /*88760*/  LDL.LU R27, [R1+0x1b5c] ;  /* 0x001b5c00011b7983 */ /* 0x000ee80000300800 */
[----:B---3--:R-:W-:Y:S04]  /*88770*/  STL.64 [R1+0xadd8], R26 ;  /* 0x00add81a01007387 */ /* 0x008fe80000100a00 */
[----:B--2---:R-:W-:Y:S04]  /*88780*/  STL.64 [R1+0xadd0], R24 ;  /* 0x00add01801007387 */ /* 0x004fe80000100a00 */
[----:B------:R-:W2:Y:S04]  /*88790*/  LDL R22, [R1+0x60] ;  /* 0x0000600001167983 */ /* 0x000ea80000100800 */
[----:B------:R-:W2:Y:S04]  /*887a0*/  LDL R23, [R1+0x64] ;  /* 0x0000640001177983 */ /* 0x000ea80000100800 */
[----:B--2---:R2:W-:Y:S04]  /*887b0*/  STL.64 [R1+0xae00], R22 ;  /* 0x00ae001601007387 */ /* 0x0045e80000100a00 */
[----:B0-----:R-:W3:Y:S04]  /*887c0*/  LDL.LU R8, [R1+0x1b70] ;  /* 0x001b700001087983 */ /* 0x001ee80000300800 */
[----:B------:R-:W3:Y:S04]  /*887d0*/  LDL.LU R9, [R1+0x1b74] ;  /* 0x001b740001097983 */ /* 0x000ee80000300800 */
[----:B------:R-:W4:Y:S04]  /*887e0*/  LDL.LU R10, [R1+0x1b78] ;  /* 0x001b7800010a7983 */ /* 0x000f280000300800 */
[----:B------:R-:W4:Y:S04]  /*887f0*/  LDL.LU R11, [R1+0x1b7c] ;  /* 0x001b7c00010b7983 */ /* 0x000f280000300800 */
[----:B----4-:R-:W-:Y:S04]  /*88800*/  STL.64 [R1+0xade8], R10 ;  /* 0x00ade80a01007387 */ /* 0x010fe80000100a00 */
[----:B---3--:R0:W-:Y:S04]  /*88810*/  STL.64 [R1+0xade0], R8 ;  /* 0x00ade00801007387 */ /* 0x0081e80000100a00 */
[----:B-1----:R-:W3:Y:S04]  /*88820*/  LDL R6, [R1+0x70] ;  /* 0x0000700001067983 */ /* 0x002ee80000100800 */
[----:B------:R-:W3:Y:S04]  /*88830*/  LDL R7, [R1+0x74] ;  /* 0x0000740001077983 */ /* 0x000ee80000100800 */
[----:B--2---:R-:W2:Y:S04]  /*88840*/  LDL.64 R22, [R1+0x88] ;  /* 0x0000880001167983 */ /* 0x004ea80000100a00 */
[----:B0-----:R-:W4:Y:S04]  /*88850*/  LDL.LU R8, [R1+0x1b90] ;  /* 0x001b900001087983 */ /* 0x001f280000300800 */
        /* <DEDUP_REMOVED lines=15> */
[----:B------:R-:W2:Y:S04]  /*88950*/  LDL.LU R13, [R1+0xc80] ;  /* 0x000c8000010d7983 */ /* 0x000ea80000300800 */
[----:B------:R-:W2:Y:S04]  /*88960*/  LDL.LU R14, [R1+0xc84] ;  /* 0x000c8400010e7983 */ /* 0x000ea80000300800 */
[----:B------:R-:W2:Y:S04]  /*88970*/  LDL.LU R15, [R1+0xc88] ;  /* 0x000c8800010f7983 */ /* 0x000ea80000300800 */
[----:B----4-:R0:W-:Y:S04]  /*88980*/  STL.64 [R1+0xae20], R10 ;  /* 0x00ae200a01007387 */ /* 0x0101e80000100a00 */
[----:B0-----:R-:W4:Y:S04]  /*88990*/  LDL R10, [R1+0x90] ;  /* 0x00009000010a7983 */ /* 0x001f280000100800 */
[----:B------:R-:W4:Y:S04]  /*889a0*/  LDL R11, [R1+0x94] ;  /* 0x00009400010b7983 */ /* 0x000f280000100800 */
[----:B--2---:R0:W-:Y:S04]  /*889b0*/  STL.64 [R1+0xae18], R8 ;  /* 0x00ae180801007387 */ /* 0x0041e80000100a00 */
[----:B------:R-:W2:Y:S04]  /*889c0*/  LDL.64 R4, [R1+0x78] ;  /* 0x0000780001047983 */ /* 0x000ea80000100a00 */
[----:B0-----:R-:W4:Y:S04]  /*889d0*/  LDL.64 R8, [R1+0x98] ;  /* 0x0000980001087983 */ /* 0x001f280000100a00 */
[----:B---3--:R-:W-:Y:S04]  /*889e0*/  STL.64 [R1+0xae30], R6 ;  /* 0x00ae300601007387 */ /* 0x008fe80000100a00 */
[----:B--2---:R0:W-:Y:S04]  /*889f0*/  STL.64 [R1+0xae28], R4 ;  /* 0x00ae280401007387 */ /* 0x0041e80000100a00 */
[----:B0-----:R-:W2:Y:S04]  /*88a00*/  LDL.LU R4, [R1+0x1bc0] ;  /* 0x001bc00001047983 */ /* 0x001ea80000300800 */
[----:B------:R-:W2:Y:S04]  /*88a10*/  LDL.LU R5, [R1+0x1bc4] ;  /* 0x001bc40001057983 */ /* 0x000ea80000300800 */
[----:B------:R-:W3:Y:S04]  /*88a20*/  LDL.LU R6, [R1+0x1bc8] ;  /* 0x001bc80001067983 */ /* 0x000ee80000300800 */
[----:B------:R-:W3:Y:S01]  /*88a30*/  LDL.LU R7, [R1+0x1bcc] ;  /* 0x001bcc0001077983 */ /* 0x000ee20000300800 */
[----:B------:R-:W-:Y:S01]  /*88a40*/  IMAD R0, R0, 0x100, R29 ;  /* 0x0000010000007824 */ /* 0x000fe200078e021d */
[----:B------:R-:W-:-:S02]  /*88a50*/  F2FP.F16.E4M3.UNPACK_B R12, R13 ;  /* 0x0000000dff0c723e */ /* 0x000fc400020006ff */
[----:B------:R-:W-:Y:S01]  /*88a60*/  F2FP.F16.E4M3.UNPACK_B R13, R14 ;  /* 0x0000000eff0d723e */ /* 0x000fe200020006ff */
[----:B---3--:R-:W-:Y:S04]  /*88a70*/  STL.64 [R1+0xae40], R6 ;  /* 0x00ae400601007387 */ /* 0x008fe80000100a00 */
[----:B--2---:R0:W-:Y:S04]  /*88a80*/  STL.64 [R1+0xae38], R4 ;  /* 0x00ae380401007387 */ /* 0x0041e80000100a00 */
[----:B0-----:R-:W4:Y:S04]  /*88a90*/  LDL.LU R4, [R1+0x1be0] ;  /* 0x001be00001047983 */ /* 0x001f280000300800 */
[----:B------:R-:W4:Y:S04]  /*88aa0*/  LDL.LU R5, [R1+0x1be4] ;  /* 0x001be40001057983 */ /* 0x000f280000300800 */
[----:B------:R-:W4:Y:S04]  /*88ab0*/  LDL.LU R6, [R1+0x1be8] ;  /* 0x001be80001067983 */ /* 0x000f280000300800 */
[----:B------:R-:W4:Y:S01]  /*88ac0*/  LDL.LU R7, [R1+0x1bec] ;  /* 0x001bec0001077983 */ /* 0x000f220000300800 */
[----:B------:R-:W-:-:S02]  /*88ad0*/  F2FP.F16.E4M3.UNPACK_B R14, R15 ;  /* 0x0000000fff0e723e */ /* 0x000fc400020006ff */
[----:B------:R-:W-:Y:S01]  /*88ae0*/  F2FP.F16.E4M3.UNPACK_B R15, R0 ;  /* 0x00000000ff0f723e */ /* 0x000fe200020006ff */
[----:B------:R-:W2:Y:S04]  /*88af0*/  LDL.LU R24, [R1+0x1b80] ;  /* 0x001b800001187983 */ /* 0x000ea80000300800 */
[----:B------:R-:W2:Y:S04]  /*88b00*/  LDL.LU R25, [R1+0x1b84] ;  /* 0x001b840001197983 */ /* 0x000ea80000300800 */
[----:B------:R-:W2:Y:S04]  /*88b10*/  LDL.LU R26, [R1+0x1b88] ;  /* 0x001b8800011a7983 */ /* 0x000ea80000300800 */
[----:B------:R-:W2:Y:S04]  /*88b20*/  LDL.LU R27, [R1+0x1b8c] ;  /* 0x001b8c00011b7983 */ /* 0x000ea80000300800 */
[----:B------:R-:W3:Y:S04]  /*88b30*/  LDL.64 R20, [R1+0x68] ;  /* 0x0000680001147983 */ /* 0x000ee80000100a00 */
[----:B------:R-:W2:Y:S04]  /*88b40*/  LDL.LU R16, [R1+0x1b60] ;  /* 0x001b600001107983 */ /* 0x000ea80000300800 */
[----:B------:R-:W2:Y:S04]  /*88b50*/  LDL.LU R17, [R1+0x1b64] ;  /* 0x001b640001117983 */ /* 0x000ea80000300800 */
[----:B------:R-:W2:Y:S04]  /*88b60*/  LDL.LU R18, [R1+0x1b68] ;  /* 0x001b680001127983 */ /* 0x000ea80000300800 */
[----:B------:R-:W2:Y:S04]  /*88b70*/  LDL.LU R19, [R1+0x1b6c] ;  /* 0x001b6c0001137983 */ /* 0x000ea80000300800 */
[----:B------:R-:W2:Y:S04]  /*88b80*/  LDL.64 R28, [R1+0x58] ;  /* 0x00005800011c7983 */ /* 0x000ea80000100a00 */
        /* <DEDUP_REMOVED lines=8> */
[----:B------:R-:W-:-:S02]  /*88c10*/  IMAD.MOV.U32 R3, RZ, RZ, R8 ;  /* 0x000000ffff037224 */ /* 0x000fc400078e0008 */
[----:B------:R-:W-:-:S05]  /*88c20*/  IMAD.MOV.U32 R0, RZ, RZ, R9 ;  /* 0x000000ffff007224 */ /* 0x000fca00078e0009 */
[----:B------:R-:W-:Y:S04]  /*88c30*/  STL [R1+0xac4c], R0 ;  /* 0x00ac4c0001007387 */ /* 0x000fe80000100800 */
[----:B------:R-:W-:Y:S01]  /*88c40*/  STL [R1+0xac48], R3 ;  /* 0x00ac480301007387 */ /* 0x000fe20000100800 */
[----:B----4-:R-:W-:Y:S03]  /*88c50*/  HMMA.16816.F32 R8, R12, R10, R4 ;  /* 0x0000000a0c08723c */ /* 0x010fe60000001804 */
[----:B------:R-:W2:Y:S04]  /*88c60*/  LDL.LU.64 R6, [R1+0xae30] ;  /* 0x00ae300001067983 */ /* 0x000ea80000300a00 */
[----:B------:R-:W4:-:S12]  /*88c70*/  LDL.LU.64 R4, [R1+0xae28] ;  /* 0x00ae280001047983 */ /* 0x000f180000300a00 */
[----:B------:R-:W-:Y:S04]  /*88c80*/  STL.64 [R1+0x1cf0], R8 ;  /* 0x001cf00801007387 */ /* 0x000fe80000100a00 */
[----:B------:R0:W-:Y:S04]  /*88c90*/  STL.64 [R1+0x1cf8], R10 ;  /* 0x001cf80a01007387 */ /* 0x0001e80000100a00 */
[----:B0-----:R-:W2:Y:S04]  /*88ca0*/  LDL.LU.64 R10, [R1+0xae20] ;  /* 0x00ae2000010a7983 */ /* 0x001ea80000300a00 */
[----:B------:R-:W2:Y:S01]  /*88cb0*/  LDL.LU.64 R8, [R1+0xae18] ;  /* 0x00ae180001087983 */ /* 0x000ea20000300a00 */
        /* <DEDUP_REMOVED lines=20> */
[----:B----4-:R-:W-:Y:S02]  /*88e00*/  IMAD.MOV.U32 R3, RZ, RZ, R5 ;  /* 0x000000ffff037224 */ /* 0x010fe400078e0005 */
[----:B------:R-:W-:Y:S01]  /*88e10*/  IMAD.MOV.U32 R2, RZ, RZ, R4 ;  /* 0x000000ffff027224 */ /* 0x000fe200078e0004 */
[----:B--2---:R-:W-:-:S15]  /*88e20*/  HMMA.16816.F32 R8, R12, R4, R8 ;  /* 0x000000040c08723c */ /* 0x004fde0000001808 */
[----:B------:R-:W-:-:S04]  /*88e30*/  NOP ;  /* 0x0000000000007918 */ /* 0x000fc80000000000 */
[----:B------:R-:W-:Y:S04]  /*88e40*/  STL.64 [R1+0x1cc0], R8 ;  /* 0x001cc00801007387 */ /* 0x000fe80000100a00 */
[----:B------:R0:W-:Y:S04]  /*88e50*/  STL.64 [R1+0x1cc8], R10 ;  /* 0x001cc80a01007387 */ /* 0x0001e80000100a00 */
[----:B0-----:R-:W2:Y:S04]  /*88e60*/  LDL.LU.64 R10, [R1+0xade8] ;  /* 0x00ade800010a7983 */ /* 0x001ea80000300a00 */
[----:B------:R-:W2:Y:S04]  /*88e70*/  LDL.LU.64 R8, [R1+0xade0] ;  /* 0x00ade00001087983 */ /* 0x000ea80000300a00 */
[----:B------:R-:W-:Y:S04]  /*88e80*/  STL [R1+0xac60], R3 ;  /* 0x00ac600301007387 */ /* 0x000fe80000100800 */
[----:B------:R0:W-:Y:S01]  /*88e90*/  STL [R1+0xac5c], R2 ;  /* 0x00ac5c0201007387 */ /* 0x0001e20000100800 */
[----:B------:R-:W-:Y:S03]  /*88ea0*/  HMMA.16816.F32 R4, R12, R6, R24 ;  /* 0x000000060c04723c */ /* 0x000fe60000001818 */
[----:B------:R-:W4:Y:S04]  /*88eb0*/  LDL.LU.64 R26, [R1+0xadd8] ;  /* 0x00add800011a7983 */ /* 0x000f280000300a00 */
[----:B------:R-:W4:-:S12]  /*88ec0*/  LDL.LU.64 R24, [R1+0xadd0] ;  /* 0x00add00001187983 */ /* 0x000f180000300a00 */
[----:B------:R-:W-:Y:S04]  /*88ed0*/  STL.64 [R1+0x1cb0], R4 ;  /* 0x001cb00401007387 */ /* 0x000fe80000100a00 */
[----:B------:R2:W-:Y:S01]  /*88ee0*/  STL.64 [R1+0x1cb8], R6 ;  /* 0x001cb80601007387 */ /* 0x0005e20000100a00 */
[----:B---3--:R-:W-:Y:S02]  /*88ef0*/  IMAD.MOV.U32 R0, RZ, RZ, R21 ;  /* 0x000000ffff007224 */ /* 0x008fe400078e0015 */
[----:B0-----:R-:W-:Y:S01]  /*88f00*/  IMAD.MOV.U32 R2, RZ, RZ, R20 ;  /* 0x000000ffff027224 */ /* 0x001fe200078e0014 */
[C---:B--2---:R-:W-:Y:S08]  /*88f10*/  HMMA.16816.F32 R4, R12.reuse, R20, R8 ;  /* 0x000000140c04723c */ /* 0x044ff00000001808 */
[C---:B------:R-:W-:Y:S11]  /*88f20*/  HMMA.16816.F32 R8, R12.reuse, R22, R16 ;  /* 0x000000160c08723c */ /* 0x040ff60000001810 */
[----:B------:R-:W-:Y:S04]  /*88f30*/  STL.64 [R1+0x1ca0], R4 ;  /* 0x001ca00401007387 */ /* 0x000fe80000100a00 */
[----:B------:R4:W-:Y:S02]  /*88f40*/  STL.64 [R1+0x1ca8], R6 ;  /* 0x001ca80601007387 */ /* 0x0009e40000100a00 */
[----:B----4-:R-:W-:Y:S02]  /*88f50*/  HMMA.16816.F32 R4, R12, R28, R24 ;  /* 0x0000001c0c04723c */ /* 0x010fe40000001818 */
[----:B------:R-:W-:Y:S04]  /*88f60*/  STL [R1+0xac68], R0 ;  /* 0x00ac680001007387 */ /* 0x000fe80000100800 */
[----:B------:R-:W-:Y:S04]  /*88f70*/  STL [R1+0xac64], R2 ;  /* 0x00ac640201007387 */ /* 0x000fe80000100800 */
[----:B------:R-:W-:Y:S04]  /*88f80*/  STL.64 [R1+0x1c90], R8 ;  /* 0x001c900801007387 */ /* 0x000fe80000100a00 */
[----:B------:R-:W-:Y:S05]  /*88f90*/  STL.64 [R1+0x1c98], R10 ;  /* 0x001c980a01007387 */ /* 0x000fea0000100a00 */
[----:B------:R-:W-:Y:S04]  /*88fa0*/  STL.64 [R1+0x1c80], R4 ;  /* 0x001c800401007387 */ /* 0x000fe80000100a00 */
[----:B------:R-:W-:Y:S04]  /*88fb0*/  STL.64 [R1+0x1c88], R6 ;  /* 0x001c880601007387 */ /* 0x000fe80000100a00 */
[----:B------:R-:W2:Y:S04]  /*88fc0*/  LDL R26, [R1+0x10] ;  /* 0x00001000011a7983 */ /* 0x000ea80000100800 */
[----:B------:R-:W2:Y:S04]  /*88fd0*/  LDL R27, [R1+0x14] ;  /* 0x00001400011b7983 */ /* 0x000ea80000100800 */
[----:B--2---:R-:W-:Y:S04]  /*88fe0*/  STL.64 [R1+0xada8], R26 ;  /* 0x00ada81a01007387 */ /* 0x004fe80000100a00 */
[----:B------:R-:W2:Y:S04]  /*88ff0*/  LDL.LU R16, [R1+0x1ad0] ;  /* 0x001ad00001107983 */ /* 0x000ea80000300800 */
        /* <DEDUP_REMOVED lines=9> */
[----:B------:R-:W-:-:S02]  /*89090*/  IMAD.MOV.U32 R2, RZ, RZ, R28 ;  /* 0x000000ffff027224 */ /* 0x000fc400078e001c */
[----:B------:R-:W-:Y:S01]  /*890a0*/  IMAD.MOV.U32 R3, RZ, RZ, R29 ;  /* 0x000000ffff037224 */ /* 0x000fe200078e001d */
[----:B------:R-:W4:Y:S04]  /*890b0*/  LDL.64 R26, [R1+0x48] ;  /* 0x00004800011a7983 */ /* 0x000f280000100a00 */
        /* <DEDUP_REMOVED lines=37> */
[----:B------:R-:W2:Y:S04]  /*89310*/  LDL.64 R24, [R1+0x18] ;  /* 0x0000180001187983 */ /* 0x000ea80000100a00 */
[----:B------:R-:W2:Y:S04]  /*89320*/  LDL.LU R20, [R1+0x1ac0] ;  /* 0x001ac00001147983 */ /* 0x000ea80000300800 */
[----:B------:R-:W2:Y:S04]  /*89330*/  LDL.LU R21, [R1+0x1ac4] ;  /* 0x001ac40001157983 */ /* 0x000ea80000300800 */
[----:B------:R-:W2:Y:S04]  /*89340*/  LDL.LU R22, [R1+0x1ac8] ;  /* 0x001ac80001167983 */ /* 0x000ea80000300800 */
[----:B------:R-:W2:Y:S04]  /*89350*/  LDL.LU R23, [R1+0x1acc] ;  /* 0x001acc0001177983 */ /* 0x000ea80000300800 */
        /* <DEDUP_REMOVED lines=10> */
[----:B----4-:R-:W-:Y:S02]  /*89400*/  IMAD.MOV.U32 R2, RZ, RZ, R27 ;  /* 0x000000ffff027224 */ /* 0x010fe400078e001b */
[----:B------:R-:W-:Y:S01]  /*89410*/  IMAD.MOV.U32 R3, RZ, RZ, R26 ;  /* 0x000000ffff037224 */ /* 0x000fe200078e001a */
[----:B------:R-:W-:Y:S01]  /*89420*/  STL [R1+0xac74], R0 ;  /* 0x00ac740001007387 */ /* 0x000fe20000100800 */
        /* <DEDUP_REMOVED lines=44> */
[----:B------:R-:W-:Y:S01]  /*896f0*/  HMMA.16816.F32 R4, R12, R10, R4 ;  /* 0x0000000a0c04723c */ /* 0x000fe20000001804 */
[----:B------:R-:W-:-:S02]  /*89700*/  IMAD.MOV.U32 R2, RZ, RZ, R9 ;  /* 0x000000ffff027224 */ /* 0x000fc400078e0009 */
[----:B------:R-:W-:-:S03]  /*89710*/  IMAD.MOV.U32 R3, RZ, RZ, R8 ;  /* 0x000000ffff037224 */ /* 0x000fc600078e0008 */
[----:B------:R0:W-:Y:S04]  /*89720*/  STL [R1+0xac94], R2 ;  /* 0x00ac940201007387 */ /* 0x0001e80000100800 */
[----:B------:R1:W-:Y:S09]  /*89730*/  STL [R1+0xac90], R3 ;  /* 0x00ac900301007387 */ /* 0x0003f20000100800 */
[----:B------:R-:W-:Y:S04]  /*89740*/  STL.64 [R1+0x1c10], R4 ;  /* 0x001c100401007387 */ /* 0x000fe80000100a00 */
[----:B------:R2:W-:Y:S01]  /*89750*/  STL.64 [R1+0x1c18], R6 ;  /* 0x001c180601007387 */ /* 0x0005e20000100a00 */
[----:B------:R-:W-:-:S02]  /*89760*/  IMAD.MOV.U32 R0, RZ, RZ, R11 ;  /* 0x000000ffff007224 */ /* 0x000fc400078e000b */
[----:B0-----:R-:W-:Y:S02]  /*89770*/  IMAD.MOV.U32 R2, RZ, RZ, R24 ;  /* 0x000000ffff027224 */ /* 0x001fe400078e0018 */
[----:B-1----:R-:W-:Y:S01]  /*89780*/  IMAD.MOV.U32 R3, RZ, RZ, R25 ;  /* 0x000000ffff037224 */ /* 0x002fe200078e0019 */
[----:B--2---:R-:W-:-:S15]  /*89790*/  HMMA.16816.F32 R4, R12, R24, R16 ;  /* 0x000000180c04723c */ /* 0x004fde0000001810 */
[----:B------:R-:W-:-:S04]  /*897a0*/  NOP ;  /* 0x0000000000007918 */ /* 0x000fc80000000000 */
[----:B------:R-:W-:Y:S04]  /*897b0*/  STL.64 [R1+0x1c00], R4 ;  /* 0x001c000401007387 */ /* 0x000fe80000100a00 */
[----:B------:R4:W-:Y:S04]  /*897c0*/  STL.64 [R1+0x1c08], R6 ;  /* 0x001c080601007387 */ /* 0x0009e80000100a00 */
[----:B------:R-:W2:Y:S01]  /*897d0*/  LDL.LU R8, [R1+0x1a30] ;  /* 0x001a300001087983 */ /* 0x000ea20000300800 */
[----:B----4-:R-:W-:-:S15]  /*897e0*/  HMMA.16816.F32 R4, R12, R26, R20 ;  /* 0x0000001a0c04723c */ /* 0x010fde0000001814 */
[----:B------:R-:W-:-:S04]  /*897f0*/  NOP ;  /* 0x0000000000007918 */ /* 0x000fc80000000000 */
        /* <DEDUP_REMOVED lines=17> */
[----:B--2---:R0:W-:Y:S04]  /*89910*/  STL.64 [R1+0xad30], R26 ;  /* 0x00ad301a01007387 */ /* 0x0041e80000100a00 */
[----:B0-----:R-:W2:Y:S04]  /*89920*/  LDL R26, [R1] ;  /* 0x00000000011a7983 */ /* 0x001ea80000100800 */
[----:B------:R-:W2:Y:S04]  /*89930*/  LDL R27, [R1+0x4] ;  /* 0x00000400011b7983 */ /* 0x000ea80000100800 */
[----:B------:R0:W-:Y:S04]  /*89940*/  STL.64 [R1+0xad28], R24 ;  /* 0x00ad281801007387 */ /* 0x0001e80000100a00 */
[----:B0-----:R-:W3:Y:S04]  /*89950*/  LDL R24, [R1+0x8] ;  /* 0x0000080001187983 */ /* 0x001ee80000100800 */
[----:B------:R-:W3:Y:S04]  /*89960*/  LDL R25, [R1+0xc] ;  /* 0x00000c0001197983 */ /* 0x000ee80000100800 */
[----:B--2---:R-:W-:Y:S04]  /*89970*/  STL.64 [R1+0xad48], R26 ;  /* 0x00ad481a01007387 */ /* 0x004fe80000100a00 */
        /* <DEDUP_REMOVED lines=59> */
[----:B------:R0:W-:Y:S04]  /*89d30*/  STL [R1+0xac2c], R28 ;  /* 0x00ac2c1c01007387 */ /* 0x0001e80000100800 */
[----:B0-----:R-:W2:Y:S04]  /*89d40*/  LDL.LU R28, [R1+0x333c] ;  /* 0x00333c00011c7983 */ /* 0x001ea80000300800 */
[----:B------:R0:W-:Y:S04]  /*89d50*/  STL [R1+0xac28], R29 ;  /* 0x00ac281d01007387 */ /* 0x0001e80000100800 */
[----:B0-----:R-:W2:Y:S01]  /*89d60*/  LDL.LU R29, [R1+0x3344] ;  /* 0x00334400011d7983 */ /* 0x001ea20000300800 */
        /* <DEDUP_REMOVED lines=65> */
[----:B------:R2:W-:Y:S01]  /*8a180*/  STL.64 [R1+0xaa18], R8 ;  /* 0x00aa180801007387 */ /* 0x0005e20000100a00 */
[C---:B---3--:R-:W-:Y:S08]  /*8a190*/  HMMA.16816.F32 R16, R12.reuse, R6, R16 ;  /* 0x000000060c10723c */ /* 0x048ff00000001810 */
[----:B--2---:R-:W-:Y:S01]  /*8a1a0*/  HMMA.16816.F32 R8, R12, R4, R20 ;  /* 0x000000040c08723c */ /* 0x004fe20000001814 */
[----:B------:R-:W-:Y:S10]  /*8a1b0*/  STL.64 [R1+0xaa00], R6 ;  /* 0x00aa000601007387 */ /* 0x000ff40000100a00 */
[----:B------:R-:W-:Y:S04]  /*8a1c0*/  STL.64 [R1+0x1b30], R16 ;  /* 0x001b301001007387 */ /* 0x000fe80000100a00 */
[----:B------:R-:W-:Y:S04]  /*8a1d0*/  STL.64 [R1+0x1b38], R18 ;  /* 0x001b381201007387 */ /* 0x000fe80000100a00 */
[----:B------:R-:W-:Y:S04]  /*8a1e0*/  STL.64 [R1+0xa9f8], R4 ;  /* 0x00a9f80401007387 */ /* 0x000fe80000100a00 */
[----:B------:R-:W-:Y:S04]  /*8a1f0*/  STL.64 [R1+0x1b20], R8 ;  /* 0x001b200801007387 */ /* 0x000fe80000100a00 */
[----:B------:R0:W-:Y:S04]  /*8a200*/  STL.64 [R1+0x1b28], R10 ;  /* 0x001b280a01007387 */ /* 0x0001e80000100a00 */
[----:B------:R-:W2:Y:S04]  /*8a210*/  LDL.LU R20, [R1+0x18b0] ;  /* 0x0018b00001147983 */ /* 0x000ea80000300800 */
[----:B------:R-:W2:Y:S04]  /*8a220*/  LDL.LU R21, [R1+0x18b4] ;  /* 0x0018b40001157983 */ /* 0x000ea80000300800 */
[----:B------:R-:W3:Y:S04]  /*8a230*/  LDL.LU R22, [R1+0x18b8] ;  /* 0x0018b80001167983 */ /* 0x000ee80000300800 */
[----:B------:R-:W3:Y:S01]  /*8a240*/  LDL.LU R23, [R1+0x18bc] ;  /* 0x0018bc0001177983 */ /* 0x000ee20000300800 */
[----:B------:R-:W-:-:S02]  /*8a250*/  IMAD.MOV.U32 R24, RZ, RZ, R2 ;  /* 0x000000ffff187224 */ /* 0x000fc400078e0002 */
[----:B------:R-:W-:Y:S02]  /*8a260*/  IMAD.MOV.U32 R25, RZ, RZ, R3 ;  /* 0x000000ffff197224 */ /* 0x000fe400078e0003 */
[----:B0-----:R-:W-:Y:S01]  /*8a270*/  IMAD.MOV.U32 R11, RZ, RZ, R0 ;  /* 0x000000ffff0b7224 */ /* 0x001fe200078e0000 */
[----:B---3--:R-:W-:Y:S04]  /*8a280*/  STL.64 [R1+0xaac8], R22 ;  /* 0x00aac81601007387 */ /* 0x008fe80000100a00 */
[----:B--2---:R0:W-:Y:S04]  /*8a290*/  STL.64 [R1+0xaac0], R20 ;  /* 0x00aac01401007387 */ /* 0x0041e80000100a00 */
[----:B------:R-:W2:Y:S04]  /*8a2a0*/  LDL.LU R2, [R1+0xac94] ;  /* 0x00ac940001027983 */ /* 0x000ea80000300800 */
[----:B------:R-:W3:Y:S04]  /*8a2b0*/  LDL.LU R3, [R1+0xac90] ;  /* 0x00ac900001037983 */ /* 0x000ee80000300800 */
[----:B------:R-:W4:Y:S04]  /*8a2c0*/  LDL R10, [R1+0x20] ;  /* 0x00002000010a7983 */ /* 0x000f280000100800 */
[----:B------:R-:W4:Y:S04]  /*8a2d0*/  LDL.LU R0, [R1+0xac8c] ;  /* 0x00ac8c0001007983 */ /* 0x000f280000300800 */
[----:B------:R-:W4:Y:S04]  /*8a2e0*/  LDL.LU R4, [R1+0x18d0] ;  /* 0x0018d00001047983 */ /* 0x000f280000300800 */
[----:B------:R-:W4:Y:S04]  /*8a2f0*/  LDL.LU R5, [R1+0x18d4] ;  /* 0x0018d40001057983 */ /* 0x000f280000300800 */
[----:B------:R-:W4:Y:S04]  /*8a300*/  LDL.LU R6, [R1+0x18d8] ;  /* 0x0018d80001067983 */ /* 0x000f280000300800 */
[----:B------:R-:W4:Y:S01]  /*8a310*/  LDL.LU R7, [R1+0x18dc] ;  /* 0x0018dc0001077983 */ /* 0x000f220000300800 */
[----:B--2---:R-:W-:-:S02]  /*8a320*/  IMAD.MOV.U32 R9, RZ, RZ, R2 ;  /* 0x000000ffff097224 */ /* 0x004fc400078e0002 */
[----:B---3--:R-:W-:Y:S01]  /*8a330*/  IMAD.MOV.U32 R8, RZ, RZ, R3 ;  /* 0x000000ffff087224 */ /* 0x008fe200078e0003 */
[----:B----4-:R1:W-:Y:S04]  /*8a340*/  STL.64 [R1+0xaad8], R6 ;  /* 0x00aad80601007387 */ /* 0x0103e80000100a00 */
[----:B------:R-:W-:Y:S04]  /*8a350*/  STL.64 [R1+0xaad0], R4 ;  /* 0x00aad00401007387 */ /* 0x000fe80000100a00 */
[----:B------:R-:W2:Y:S04]  /*8a360*/  LDL.LU R3, [R1+0xac88] ;  /* 0x00ac880001037983 */ /* 0x000ea80000300800 */
[----:B------:R-:W3:Y:S04]  /*8a370*/  LDL.LU R2, [R1+0xac84] ;  /* 0x00ac840001027983 */ /* 0x000ee80000300800 */
[----:B------:R-:W-:Y:S04]  /*8a380*/  STL.64 [R1+0xaae8], R10 ;  /* 0x00aae80a01007387 */ /* 0x000fe80000100a00 */
[----:B------:R4:W-:Y:S04]  /*8a390*/  STL.64 [R1+0xaae0], R8 ;  /* 0x00aae00801007387 */ /* 0x0009e80000100a00 */
[----:B0-----:R-:W2:Y:S04]  /*8a3a0*/  LDL.LU R20, [R1+0x18e0] ;  /* 0x0018e00001147983 */ /* 0x001ea80000300800 */
[----:B------:R-:W2:Y:S04]  /*8a3b0*/  LDL.LU R21, [R1+0x18e4] ;  /* 0x0018e40001157983 */ /* 0x000ea80000300800 */
[----:B------:R-:W2:Y:S04]  /*8a3c0*/  LDL.LU R22, [R1+0x18e8] ;  /* 0x0018e80001167983 */ /* 0x000ea80000300800 */
[----:B------:R-:W2:Y:S01]  /*8a3d0*/  LDL.LU R23, [R1+0x18ec] ;  /* 0x0018ec0001177983 */ /* 0x000ea20000300800 */
[----:B-1----:R-:W-:-:S03]  /*8a3e0*/  IMAD.MOV.U32 R7, RZ, RZ, R0 ;  /* 0x000000ffff077224 */ /* 0x002fc600078e0000 */
[----:B--2---:R-:W-:Y:S04]  /*8a3f0*/  STL.64 [R1+0xaaf8], R22 ;  /* 0x00aaf81601007387 */ /* 0x004fe80000100a00 */
[----:B------:R-:W-:Y:S04]  /*8a400*/  STL.64 [R1+0xaaf0], R20 ;  /* 0x00aaf01401007387 */ /* 0x000fe80000100a00 */
[----:B------:R-:W2:Y:S04]  /*8a410*/  LDL R6, [R1+0x30] ;  /* 0x0000300001067983 */ /* 0x000ea80000100800 */
[----:B------:R-:W2:Y:S04]  /*8a420*/  LDL.LU R0, [R1+0xac80] ;  /* 0x00ac800001007983 */ /* 0x000ea80000300800 */
[----:B----4-:R-:W4:Y:S04]  /*8a430*/  LDL.LU R8, [R1+0x18f0] ;  /* 0x0018f00001087983 */ /* 0x010f280000300800 */
[----:B------:R-:W4:Y:S04]  /*8a440*/  LDL.LU R9, [R1+0x18f4] ;  /* 0x0018f40001097983 */ /* 0x000f280000300800 */
[----:B------:R-:W2:Y:S04]  /*8a450*/  LDL.LU R10, [R1+0x18f8] ;  /* 0x0018f800010a7983 */ /* 0x000ea80000300800 */
[----:B------:R-:W2:Y:S01]  /*8a460*/  LDL.LU R11, [R1+0x18fc] ;  /* 0x0018fc00010b7983 */ /* 0x000ea20000300800 */
[----:B---3--:R-:W-:-:S02]  /*8a470*/  IMAD.MOV.U32 R4, RZ, RZ, R2 ;  /* 0x000000ffff047224 */ /* 0x008fc400078e0002 */
[----:B------:R-:W-:Y:S01]  /*8a480*/  IMAD.MOV.U32 R5, RZ, RZ, R3 ;  /* 0x000000ffff057224 */ /* 0x000fe200078e0003 */
[----:B--2---:R0:W-:Y:S04]  /*8a490*/  STL.64 [R1+0xab08], R10 ;  /* 0x00ab080a01007387 */ /* 0x0041e80000100a00 */
[----:B----4-:R-:W-:Y:S04]  /*8a4a0*/  STL.64 [R1+0xab00], R8 ;  /* 0x00ab000801007387 */ /* 0x010fe80000100a00 */
[----:B------:R-:W2:Y:S04]  /*8a4b0*/  LDL.LU R2, [R1+0xac7c] ;  /* 0x00ac7c0001027983 */ /* 0x000ea80000300800 */
[----:B------:R-:W3:Y:S04]  /*8a4c0*/  LDL.LU R3, [R1+0xac78] ;  /* 0x00ac780001037983 */ /* 0x000ee80000300800 */
[----:B------:R-:W-:Y:S04]  /*8a4d0*/  STL.64 [R1+0xab18], R6 ;  /* 0x00ab180601007387 */ /* 0x000fe80000100a00 */
[----:B------:R1:W-:Y:S04]  /*8a4e0*/  STL.64 [R1+0xab10], R4 ;  /* 0x00ab100401007387 */ /* 0x0003e80000100a00 */
[----:B0-----:R-:W4:Y:S01]  /*8a4f0*/  LDL R10, [R1+0x40] ;  /* 0x00004000010a7983 */ /* 0x001f220000100800 */
[----:B------:R-:W-:-:S03]  /*8a500*/  IMAD.MOV.U32 R11, RZ, RZ, R0 ;  /* 0x000000ffff0b7224 */ /* 0x000fc600078e0000 */
[----:B------:R-:W2:Y:S04]  /*8a510*/  LDL.LU R0, [R1+0xac74] ;  /* 0x00ac740001007983 */ /* 0x000ea80000300800 */
[----:B----4-:R-:W-:Y:S04]  /*8a520*/  STL.64 [R1+0xab20], R10 ;  /* 0x00ab200a01007387 */ /* 0x010fe80000100a00 */
[----:B-1----:R-:W4:Y:S04]  /*8a530*/  LDL.LU R4, [R1+0x1920] ;  /* 0x0019200001047983 */ /* 0x002f280000300800 */
[----:B------:R-:W4:Y:S04]  /*8a540*/  LDL.LU R5, [R1+0x1924] ;  /* 0x0019240001057983 */ /* 0x000f280000300800 */
[----:B------:R-:W4:Y:S04]  /*8a550*/  LDL.LU R6, [R1+0x1928] ;  /* 0x0019280001067983 */ /* 0x000f280000300800 */
[----:B------:R-:W4:Y:S01]  /*8a560*/  LDL.LU R7, [R1+0x192c] ;  /* 0x00192c0001077983 */ /* 0x000f220000300800 */
[----:B---3--:R-:W-:-:S02]  /*8a570*/  IMAD.MOV.U32 R8, RZ, RZ, R3 ;  /* 0x000000ffff087224 */ /* 0x008fc400078e0003 */
[----:B--2---:R-:W-:Y:S01]  /*8a580*/  IMAD.MOV.U32 R9, RZ, RZ, R2 ;  /* 0x000000ffff097224 */ /* 0x004fe200078e0002 */
[----:B----4-:R-:W-:Y:S04]  /*8a590*/  STL.64 [R1+0xab30], R6 ;  /* 0x00ab300601007387 */ /* 0x010fe80000100a00 */
[----:B------:R0:W-:Y:S04]  /*8a5a0*/  STL.64 [R1+0xab28], R4 ;  /* 0x00ab280401007387 */ /* 0x0001e80000100a00 */
[----:B------:R-:W2:Y:S04]  /*8a5b0*/  LDL.LU R3, [R1+0xac70] ;  /* 0x00ac700001037983 */ /* 0x000ea80000300800 */
[----:B------:R-:W3:Y:S04]  /*8a5c0*/  LDL.LU R2, [R1+0xac6c] ;  /* 0x00ac6c0001027983 */ /* 0x000ee80000300800 */
[----:B------:R-:W-:Y:S04]  /*8a5d0*/  STL.64 [R1+0xab38], R8 ;  /* 0x00ab380801007387 */ /* 0x000fe80000100a00 */
[----:B0-----:R-:W4:Y:S04]  /*8a5e0*/  LDL.LU R4, [R1+0x1930] ;  /* 0x0019300001047983 */ /* 0x001f280000300800 */
[----:B------:R-:W4:Y:S04]  /*8a5f0*/  LDL.LU R5, [R1+0x1934] ;  /* 0x0019340001057983 */ /* 0x000f280000300800 */
[----:B------:R-:W2:Y:S04]  /*8a600*/  LDL.LU R6, [R1+0x1938] ;  /* 0x0019380001067983 */ /* 0x000ea80000300800 */
[----:B------:R-:W2:Y:S01]  /*8a610*/  LDL.LU R7, [R1+0x193c] ;  /* 0x00193c0001077983 */ /* 0x000ea20000300800 */
[----:B------:R-:W-:-:S03]  /*8a620*/  IMAD.MOV.U32 R11, RZ, RZ, R0 ;  /* 0x000000ffff0b7224 */ /* 0x000fc600078e0000 */
[----:B--2---:R-:W-:Y:S04]  /*8a630*/  STL.64 [R1+0xab48], R6 ;  /* 0x00ab480601007387 */ /* 0x004fe80000100a00 */
[----:B----4-:R0:W-:Y:S04]  /*8a640*/  STL.64 [R1+0xab40], R4 ;  /* 0x00ab400401007387 */ /* 0x0101e80000100a00 */
[----:B------:R-:W2:Y:S04]  /*8a650*/  LDL R10, [R1+0x50] ;  /* 0x00005000010a7983 */ /* 0x000ea80000100800 */
[----:B------:R-:W4:Y:S04]  /*8a660*/  LDL.LU R0, [R1+0xac68] ;  /* 0x00ac680001007983 */ /* 0x000f280000300800 */
[----:B--2---:R1:W-:Y:S04]  /*8a670*/  STL.64 [R1+0xab50], R10 ;  /* 0x00ab500a01007387 */ /* 0x0043e80000100a00 */
[----:B0-----:R-:W2:Y:S04]  /*8a680*/  LDL.LU R4, [R1+0x1940] ;  /* 0x0019400001047983 */ /* 0x001ea80000300800 */
[----:B------:R-:W2:Y:S04]  /*8a690*/  LDL.LU R5, [R1+0x1944] ;  /* 0x0019440001057983 */ /* 0x000ea80000300800 */
[----:B------:R-:W2:Y:S04]  /*8a6a0*/  LDL.LU R6, [R1+0x1948] ;  /* 0x0019480001067983 */ /* 0x000ea80000300800 */
[----:B------:R-:W2:Y:S01]  /*8a6b0*/  LDL.LU R7, [R1+0x194c] ;  /* 0x00194c0001077983 */ /* 0x000ea20000300800 */
[----:B---3--:R-:W-:-:S02]  /*8a6c0*/  IMAD.MOV.U32 R8, RZ, RZ, R2 ;  /* 0x000000ffff087224 */ /* 0x008fc400078e0002 */
[----:B------:R-:W-:Y:S01]  /*8a6d0*/  IMAD.MOV.U32 R9, RZ, RZ, R3 ;  /* 0x000000ffff097224 */ /* 0x000fe200078e0003 */
[----:B--2---:R-:W-:Y:S04]  /*8a6e0*/  STL.64 [R1+0xab60], R6 ;  /* 0x00ab600601007387 */ /* 0x004fe80000100a00 */
[----:B------:R0:W-:Y:S04]  /*8a6f0*/  STL.64 [R1+0xab58], R4 ;  /* 0x00ab580401007387 */ /* 0x0001e80000100a00 */
[----:B------:R-:W2:Y:S04]  /*8a700*/  LDL.LU R2, [R1+0xac64] ;  /* 0x00ac640001027983 */ /* 0x000ea80000300800 */
[----:B------:R-:W3:Y:S04]  /*8a710*/  LDL.LU R3, [R1+0xac60] ;  /* 0x00ac600001037983 */ /* 0x000ee80000300800 */
[----:B-1----:R-:W2:Y:S04]  /*8a720*/  LDL.64 R10, [R1+0x60] ;  /* 0x00006000010a7983 */ /* 0x002ea80000100a00 */
[----:B--2---:R1:W-:Y:S04]  /*8a730*/  STL.64 [R1+0xab80], R10 ;  /* 0x00ab800a01007387 */ /* 0x0043e80000100a00 */
[----:B------:R-:W-:Y:S04]  /*8a740*/  STL.64 [R1+0xab78], R8 ;  /* 0x00ab780801007387 */ /* 0x000fe80000100a00 */
[----:B0-----:R-:W2:Y:S04]  /*8a750*/  LDL.LU R4, [R1+0x1950] ;  /* 0x0019500001047983 */ /* 0x001ea80000300800 */
[----:B------:R-:W2:Y:S04]  /*8a760*/  LDL.LU R5, [R1+0x1954] ;  /* 0x0019540001057983 */ /* 0x000ea80000300800 */
[----:B------:R-:W2:Y:S04]  /*8a770*/  LDL.LU R6, [R1+0x1958] ;  /* 0x0019580001067983 */ /* 0x000ea80000300800 */
[----:B------:R-:W2:Y:S01]  /*8a780*/  LDL.LU R7, [R1+0x195c] ;  /* 0x00195c0001077983 */ /* 0x000ea20000300800 */
[----:B-1----:R-:W-:-:S02]  /*8a790*/  IMAD.MOV.U32 R10, RZ, RZ, R2 ;  /* 0x000000ffff0a7224 */ /* 0x002fc400078e0002 */
[----:B----4-:R-:W-:Y:S01]  /*8a7a0*/  IMAD.MOV.U32 R11, RZ, RZ, R0 ;  /* 0x000000ffff0b7224 */ /* 0x010fe200078e0000 */
[----:B------:R-:W4:Y:S04]  /*8a7b0*/  LDL.LU R2, [R1+0xac5c] ;  /* 0x00ac5c0001027983 */ /* 0x000f280000300800 */
[----:B------:R-:W3:Y:S04]  /*8a7c0*/  LDL.LU R0, [R1+0xac58] ;  /* 0x00ac580001007983 */ /* 0x000ee80000300800 */
[----:B--2---:R-:W-:Y:S04]  /*8a7d0*/  STL.64 [R1+0xab70], R6 ;  /* 0x00ab700601007387 */ /* 0x004fe80000100a00 */
[----:B------:R0:W-:Y:S04]  /*8a7e0*/  STL.64 [R1+0xab68], R4 ;  /* 0x00ab680401007387 */ /* 0x0001e80000100a00 */
[----:B0-----:R-:W2:Y:S04]  /*8a7f0*/  LDL.LU R4, [R1+0x1960] ;  /* 0x0019600001047983 */ /* 0x001ea80000300800 */
[----:B------:R-:W2:Y:S04]  /*8a800*/  LDL.LU R5, [R1+0x1964] ;  /* 0x0019640001057983 */ /* 0x000ea80000300800 */
[----:B------:R-:W2:Y:S04]  /*8a810*/  LDL.LU R6, [R1+0x1968] ;  /* 0x0019680001067983 */ /* 0x000ea80000300800 */
[----:B------:R-:W2:Y:S04]  /*8a820*/  LDL.LU R7, [R1+0x196c] ;  /* 0x00196c0001077983 */ /* 0x000ea80000300800 */
[----:B------:R-:W2:Y:S04]  /*8a830*/  LDL.64 R8, [R1+0x70] ;  /* 0x0000700001087983 */ /* 0x000ea80000100a00 */
[----:B------:R4:W-:Y:S02]  /*8a840*/  STL.64 [R1+0xabb0], R10 ;  /* 0x00abb00a01007387 */ /* 0x0009e40000100a00 */
[----:B----4-:R-:W-:-:S02]  /*8a850*/  IMAD.MOV.U32 R10, RZ, RZ, R2 ;  /* 0x000000ffff0a7224 */ /* 0x010fc400078e0002 */
[----:B---3--:R-:W-:Y:S01]  /*8a860*/  IMAD.MOV.U32 R11, RZ, RZ, R3 ;  /* 0x000000ffff0b7224 */ /* 0x008fe200078e0003 */
[----:B--2---:R-:W-:Y:S04]  /*8a870*/  STL.64 [R1+0xaba8], R8 ;  /* 0x00aba80801007387 */ /* 0x004fe80000100a00 */
[----:B------:R-:W-:Y:S04]  /*8a880*/  STL.64 [R1+0xab90], R6 ;  /* 0x00ab900601007387 */ /* 0x000fe80000100a00 */
[----:B------:R0:W-:Y:S04]  /*8a890*/  STL.64 [R1+0xab88], R4 ;  /* 0x00ab880401007387 */ /* 0x0001e80000100a00 */
[----:B0-----:R-:W2:Y:S04]  /*8a8a0*/  LDL.LU R4, [R1+0x1970] ;  /* 0x0019700001047983 */ /* 0x001ea80000300800 */
[----:B------:R-:W2:Y:S04]  /*8a8b0*/  LDL.LU R5, [R1+0x1974] ;  /* 0x0019740001057983 */ /* 0x000ea80000300800 */
[----:B------:R-:W3:Y:S04]  /*8a8c0*/  LDL.LU R6, [R1+0x1978] ;  /* 0x0019780001067983 */ /* 0x000ee80000300800 */
[----:B------:R-:W3:Y:S04]  /*8a8d0*/  LDL.LU R7, [R1+0x197c] ;  /* 0x00197c0001077983 */ /* 0x000ee80000300800 */
[----:B------:R-:W4:Y:S04]  /*8a8e0*/  LDL.LU R2, [R1+0xac54] ;  /* 0x00ac540001027983 */ /* 0x000f280000300800 */
[----:B------:R-:W2:Y:S04]  /*8a8f0*/  LDL.LU R3, [R1+0xac50] ;  /* 0x00ac500001037983 */ /* 0x000ea80000300800 */
[----:B------:R-:W2:Y:S01]  /*8a900*/  LDL R8, [R1+0x80] ;  /* 0x0000800001087983 */ /* 0x000ea20000100800 */
[----:B------:R-:W-:-:S03]  /*8a910*/  IMAD.MOV.U32 R9, RZ, RZ, R0 ;  /* 0x000000ffff097224 */ /* 0x000fc600078e0000 */
[----:B------:R-:W3:Y:S04]  /*8a920*/  LDL.LU R0, [R1+0xac4c] ;  /* 0x00ac4c0001007983 */ /* 0x000ee80000300800 */
[----:B------:R-:W-:Y:S04]  /*8a930*/  STL.64 [R1+0xabc8], R10 ;  /* 0x00abc80a01007387 */ /* 0x000fe80000100a00 */
[----:B--2---:R-:W-:Y:S04]  /*8a940*/  STL.64 [R1+0xabe0], R8 ;  /* 0x00abe00801007387 */ /* 0x004fe80000100a00 */
[----:B---3--:R-:W-:Y:S04]  /*8a950*/  STL.64 [R1+0xaba0], R6 ;  /* 0x00aba00601007387 */ /* 0x008fe80000100a00 */
[----:B------:R0:W-:Y:S04]  /*8a960*/  STL.64 [R1+0xab98], R4 ;  /* 0x00ab980401007387 */ /* 0x0001e80000100a00 */
[----:B0-----:R-:W2:Y:S04]  /*8a970*/  LDL.LU R4, [R1+0x1980] ;  /* 0x0019800001047983 */ /* 0x001ea80000300800 */
[----:B------:R-:W2:Y:S04]  /*8a980*/  LDL.LU R5, [R1+0x1984] ;  /* 0x0019840001057983 */ /* 0x000ea80000300800 */
[----:B------:R-:W3:Y:S04]  /*8a990*/  LDL.LU R6, [R1+0x1988] ;  /* 0x0019880001067983 */ /* 0x000ee80000300800 */
[----:B------:R-:W3:Y:S01]  /*8a9a0*/  LDL.LU R7, [R1+0x198c] ;  /* 0x00198c0001077983 */ /* 0x000ee20000300800 */
[----:B------:R-:W-:-:S02]  /*8a9b0*/  IMAD.MOV.U32 R10, RZ, RZ, R3 ;  /* 0x000000ffff0a7224 */ /* 0x000fc400078e0003 */
[----:B----4-:R-:W-:Y:S01]  /*8a9c0*/  IMAD.MOV.U32 R11, RZ, RZ, R2 ;  /* 0x000000ffff0b7224 */ /* 0x010fe200078e0002 */
        /* <DEDUP_REMOVED lines=8> */
[----:B------:R-:W2:Y:S04]  /*8aa50*/  LDL.64 R8, [R1+0x90] ;  /* 0x0000900001087983 */ /* 0x000ea80000100a00 */
        /* <DEDUP_REMOVED lines=8> */
[----:B----4-:R-:W-:-:S03]  /*8aae0*/  IMAD.MOV.U32 R10, RZ, RZ, R3 ;  /* 0x000000ffff0a7224 */ /* 0x010fc600078e0003 */
[----:B------:R-:W4:Y:S04]  /*8aaf0*/  LDL.LU R3, [R1+0x3350] ;  /* 0x0033500001037983 */ /* 0x000f280000300800 */
[----:B------:R-:W4:Y:S01]  /*8ab00*/  LDL.LU R8, [R1+0x334c] ;  /* 0x00334c0001087983 */ /* 0x000f220000300800 */
        /* <DEDUP_REMOVED lines=38> */
[----:B------:R-:W2:Y:S04]  /*8ad70*/  LDL.64 R26, [R1+0x10] ;  /* 0x00001000011a7983 */ /* 0x000ea80000100a00 */
[----:B------:R-:W2:Y:S01]  /*8ad80*/  LDL.LU R3, [R1+0xac40] ;  /* 0x00ac400001037983 */ /* 0x000ea20000300800 */
[----:B------:R-:W-:Y:S01]  /*8ad90*/  IMAD R0, R0, 0x100, R9 ;  /* 0x0000010000007824 */ /* 0x000fe200078e0209 */
[----:B--2---:R-:W-:Y:S02]  /*8ada0*/  HMMA.16816.F32 R12, R12, R2, R4 ;  /* 0x000000020c0c723c */ /* 0x004fe40000001804 */
[----:B------:R-:W2:Y:S04]  /*8adb0*/  LDL.LU.64 R6, [R1+0xac38] ;  /* 0x00ac380001067983 */ /* 0x000ea80000300a00 */
[----:B------:R-:W2:Y:S04]  /*8adc0*/  LDL.LU.64 R4, [R1+0xac30] ;  /* 0x00ac300001047983 */ /* 0x000ea80000300a00 */
[----:B------:R-:W-:Y:S04]  /*8add0*/  STL [R1+0xa9ec], R2 ;  /* 0x00a9ec0201007387 */ /* 0x000fe80000100800 */
[----:B------:R-:W-:Y:S05]  /*8ade0*/  STL [R1+0xa9e8], R3 ;  /* 0x00a9e80301007387 */ /* 0x000fea0000100800 */
[----:B------:R0:W-:Y:S04]  /*8adf0*/  STL.64 [R1+0x1900], R12 ;  /* 0x0019000c01007387 */ /* 0x0001e80000100a00 */
[----:B------:R1:W-:Y:S01]  /*8ae00*/  STL.64 [R1+0x1908], R14 ;  /* 0x0019080e01007387 */ /* 0x0003e20000100a00 */
[----:B0-----:R-:W-:-:S02]  /*8ae10*/  F2FP.F16.E4M3.UNPACK_B R12, R28 ;  /* 0x0000001cff0c723e */ /* 0x001fc400020006ff */
[----:B------:R-:W-:Y:S02]  /*8ae20*/  F2FP.F16.E4M3.UNPACK_B R13, R29 ;  /* 0x0000001dff0d723e */ /* 0x000fe400020006ff */
[----:B-1----:R-:W-:Y:S02]  /*8ae30*/  F2FP.F16.E4M3.UNPACK_B R14, R8 ;  /* 0x00000008ff0e723e */ /* 0x002fe400020006ff */
[----:B------:R-:W-:Y:S01]  /*8ae40*/  F2FP.F16.E4M3.UNPACK_B R15, R0 ;  /* 0x00000000ff0f723e */ /* 0x000fe200020006ff */
[----:B------:R-:W3:Y:S04]  /*8ae50*/  LDL.LU R28, [R1+0xac2c] ;  /* 0x00ac2c00011c7983 */ /* 0x000ee80000300800 */
[----:B------:R-:W3:Y:S02]  /*8ae60*/  LDL.LU R29, [R1+0xac28] ;  /* 0x00ac2800011d7983 */ /* 0x000ee40000300800 */
        /* <DEDUP_REMOVED lines=75> */
[----:B------:R-:W3:-:S13]  /*8b320*/  LDL.LU.64 R4, [R1+0xab10] ;  /* 0x00ab100001047983 */ /* 0x000eda0000300a00 */
[----:B------:R-:W-:Y:S04]  /*8b330*/  STL.64 [R1+0x1a60], R8 ;  /* 0x001a600801007387 */ /* 0x000fe80000100a00 */
[----:B------:R0:W-:Y:S04]  /*8b340*/  STL.64 [R1+0x1a68], R10 ;  /* 0x001a680a01007387 */ /* 0x0001e80000100a00 */
[----:B0-----:R-:W2:Y:S04]  /*8b350*/  LDL.LU.64 R10, [R1+0xab08] ;  /* 0x00ab0800010a7983 */ /* 0x001ea80000300a00 */
[----:B------:R-:W2:Y:S01]  /*8b360*/  LDL.LU.64 R8, [R1+0xab00] ;  /* 0x00ab000001087983 */ /* 0x000ea20000300a00 */
[----:B---3--:R-:W-:-:S15]  /*8b370*/  HMMA.16816.F32 R20, R12, R4, R20 ;  /* 0x000000040c14723c */ /* 0x008fde0000001814 */
[----:B------:R-:W-:-:S04]  /*8b380*/  NOP ;  /* 0x0000000000007918 */ /* 0x000fc80000000000 */
[----:B------:R-:W-:Y:S04]  /*8b390*/  STL.64 [R1+0x1a50], R20 ;  /* 0x001a501401007387 */ /* 0x000fe80000100a00 */
[----:B------:R0:W-:Y:S01]  /*8b3a0*/  STL.64 [R1+0x1a58], R22 ;  /* 0x001a581601007387 */ /* 0x0001e20000100a00 */
[C---:B--2---:R-:W-:Y:S03]  /*8b3b0*/  HMMA.16816.F32 R4, R12.reuse, R6, R8 ;  /* 0x000000060c04723c */ /* 0x044fe60000001808 */
        /* <DEDUP_REMOVED lines=13> */
[----:B------:R-:W2:Y:S01]  /*8b490*/  LDL.LU.64 R20, [R1+0xaac0] ;  /* 0x00aac00001147983 */ /* 0x000ea20000300a00 */
[C---:B---3--:R-:W-:Y:S08]  /*8b4a0*/  HMMA.16816.F32 R4, R12.reuse, R10, R4 ;  /* 0x0000000a0c04723c */ /* 0x048ff00000001804 */
[C---:B----4-:R-:W-:Y:S11]  /*8b4b0*/  HMMA.16816.F32 R8, R12.reuse, R24, R16 ;  /* 0x000000180c08723c */ /* 0x050ff60000001810 */
[----:B------:R-:W-:Y:S04]  /*8b4c0*/  STL.64 [R1+0x1a20], R4 ;  /* 0x001a200401007387 */ /* 0x000fe80000100a00 */
[----:B------:R-:W-:Y:S04]  /*8b4d0*/  STL.64 [R1+0x1a28], R6 ;  /* 0x001a280601007387 */ /* 0x000fe80000100a00 */
[----:B------:R0:W-:Y:S04]  /*8b4e0*/  STL.64 [R1+0x1a10], R8 ;  /* 0x001a100801007387 */ /* 0x0001e80000100a00 */
[----:B------:R1:W-:Y:S04]  /*8b4f0*/  STL.64 [R1+0x1a18], R10 ;  /* 0x001a180a01007387 */ /* 0x0003e80000100a00 */
[----:B0-----:R-:W3:Y:S01]  /*8b500*/  LDL.LU R8, [R1+0x1820] ;  /* 0x0018200001087983 */ /* 0x001ee20000300800 */
[----:B------:R-:W-:Y:S01]  /*8b510*/  IMAD.MOV.U32 R0, RZ, RZ, R27 ;  /* 0x000000ffff007224 */ /* 0x000fe200078e001b */
[----:B--2---:R-:W-:-:S15]  /*8b520*/  HMMA.16816.F32 R4, R12, R26, R20 ;  /* 0x0000001a0c04723c */ /* 0x004fde0000001814 */
[----:B------:R-:W-:-:S04]  /*8b530*/  NOP ;  /* 0x0000000000007918 */ /* 0x000fc80000000000 */
[----:B------:R-:W-:Y:S04]  /*8b540*/  STL.64 [R1+0x1a00], R4 ;  /* 0x001a000401007387 */ /* 0x000fe80000100a00 */
[----:B------:R-:W-:Y:S04]  /*8b550*/  STL.64 [R1+0x1a08], R6 ;  /* 0x001a080601007387 */ /* 0x000fe80000100a00 */
[----:B------:R-:W3:Y:S04]  /*8b560*/  LDL.LU R9, [R1+0x1824] ;  /* 0x0018240001097983 */ /* 0x000ee80000300800 */
[----:B-1----:R-:W2:Y:S04]  /*8b570*/  LDL.LU R10, [R1+0x1828] ;  /* 0x00182800010a7983 */ /* 0x002ea80000300800 */
        /* <DEDUP_REMOVED lines=16> */
[----:B------:R-:W-:Y:S04]  /*8b680*/  STL.64 [R1+0xaa88], R24 ;  /* 0x00aa881801007387 */ /* 0x000fe80000100a00 */
[----:B--2---:R-:W-:Y:S04]  /*8b690*/  STL.64 [R1+0xaaa8], R26 ;  /* 0x00aaa81a01007387 */ /* 0x004fe80000100a00 */
[----:B------:R-:W-:Y:S04]  /*8b6a0*/  STL.64 [R1+0xaa70], R22 ;  /* 0x00aa701601007387 */ /* 0x000fe80000100a00 */
[----:B------:R0:W-:Y:S04]  /*8b6b0*/  STL.64 [R1+0xaa68], R20 ;  /* 0x00aa681401007387 */ /* 0x0001e80000100a00 */
[----:B0-----:R-:W2:Y:S04]  /*8b6c0*/  LDL.LU R20, [R1+0x1870] ;  /* 0x0018700001147983 */ /* 0x001ea80000300800 */
[----:B------:R-:W2:Y:S04]  /*8b6d0*/  LDL.LU R21, [R1+0x1874] ;  /* 0x0018740001157983 */ /* 0x000ea80000300800 */
[----:B------:R-:W2:Y:S04]  /*8b6e0*/  LDL.LU R22, [R1+0x1878] ;  /* 0x0018780001167983 */ /* 0x000ea80000300800 */
[----:B------:R-:W2:Y:S04]  /*8b6f0*/  LDL.LU R23, [R1+0x187c] ;  /* 0x00187c0001177983 */ /* 0x000ea80000300800 */
[----:B------:R-:W3:Y:S04]  /*8b700*/  LDL R24, [R1+0x8] ;  /* 0x0000080001187983 */ /* 0x000ee80000100800 */
[----:B------:R-:W3:Y:S04]  /*8b710*/  LDL R25, [R1+0xc] ;  /* 0x00000c0001197983 */ /* 0x000ee80000100800 */
        /* <DEDUP_REMOVED lines=18> */
[----:B------:R-:W-:Y:S04]  /*8b840*/  STL.64 [R1+0xaa30], R10 ;  /* 0x00aa300a01007387 */ /* 0x000fe80000100a00 */
[----:B---3--:R0:W-:Y:S04]  /*8b850*/  STL.64 [R1+0xaa28], R8 ;  /* 0x00aa280801007387 */ /* 0x0081e80000100a00 */
        /* <DEDUP_REMOVED lines=15> */
[----:B------:R0:W-:Y:S04]  /*8b950*/  STL [R1+0xa9c8], R0 ;  /* 0x00a9c80001007387 */ /* 0x0001e80000100800 */
[----:B0-----:R-:W3:Y:S04]  /*8b960*/  LDL.LU R0, [R1+0x3374] ;  /* 0x0033740001007983 */ /* 0x001ee80000300800 */
        /* <DEDUP_REMOVED lines=37> */
[----:B------:R0:W-:Y:S04]  /*8bbc0*/  STL.64 [R1+0xa878], R24 ;  /* 0x00a8781801007387 */ /* 0x0001e80000100a00 */
[----:B0-----:R-:W2:Y:S04]  /*8bbd0*/  LDL.LU R24, [R1+0x335c] ;  /* 0x00335c0001187983 */ /* 0x001ea80000300800 */
[----:B------:R-:W2:Y:S01]  /*8bbe0*/  LDL.LU R25, [R1+0x3368] ;  /* 0x0033680001197983 */ /* 0x000ea20000300800 */
        /* <DEDUP_REMOVED lines=12> */
[----:B------:R0:W-:Y:S04]  /*8bcb0*/  STL.64 [R1+0xa860], R22 ;  /* 0x00a8601601007387 */ /* 0x0001e80000100a00 */
[----:B0-----:R-:W3:Y:S04]  /*8bcc0*/  LDL.LU R23, [R1+0x3360] ;  /* 0x0033600001177983 */ /* 0x001ee80000300800 */
[----:B------:R-:W-:Y:S01]  /*8bcd0*/  STL.64 [R1+0xa858], R20 ;  /* 0x00a8581401007387 */ /* 0x000fe20000100a00 */
        /* <DEDUP_REMOVED lines=32> */
[----:B0-----:R-:W2:Y:S04]  /*8bee0*/  LDL.LU R8, [R1+0x17f0] ;  /* 0x0017f00001087983 */ /* 0x001ea80000300800 */
[----:B------:R-:W2:Y:S04]  /*8bef0*/  LDL.LU R9, [R1+0x17f4] ;  /* 0x0017f40001097983 */ /* 0x000ea80000300800 */
[----:B------:R-:W2:Y:S04]  /*8bf00*/  LDL.LU R10, [R1+0x17f8] ;  /* 0x0017f800010a7983 */ /* 0x000ea80000300800 */
[----:B------:R-:W2:Y:S02]  /*8bf10*/  LDL.LU R11, [R1+0x17fc] ;  /* 0x0017fc00010b7983 */ /* 0x000ea40000300800 */
[----:B--2---:R-:W-:-:S15]  /*8bf20*/  HMMA.16816.F32 R8, R12, R6, R8 ;  /* 0x000000060c08723c */ /* 0x004fde0000001808 */
[----:B------:R-:W-:-:S04]  /*8bf30*/  NOP ;  /* 0x0000000000007918 */ /* 0x000fc80000000000 */
[----:B------:R-:W-:Y:S04]  /*8bf40*/  STL.64 [R1+0x1940], R8 ;  /* 0x0019400801007387 */ /* 0x000fe80000100a00 */
[----:B------:R3:W-:Y:S02]  /*8bf50*/  STL.64 [R1+0x1948], R10 ;  /* 0x0019480a01007387 */ /* 0x0007e40000100a00 */
[----:B---3--:R-:W-:Y:S02]  /*8bf60*/  HMMA.16816.F32 R8, R12, R4, R16 ;  /* 0x000000040c08723c */ /* 0x008fe40000001810 */
[----:B------:R-:W-:Y:S04]  /*8bf70*/  STL.64 [R1+0xa800], R6 ;  /* 0x00a8000601007387 */ /* 0x000fe80000100a00 */
[----:B------:R0:W-:Y:S02]  /*8bf80*/  STL.64 [R1+0xa7f8], R4 ;  /* 0x00a7f80401007387 */ /* 0x0001e40000100a00 */
[----:B0-----:R-:W-:-:S11]  /*8bf90*/  IMAD R4, R24, 0x100, R23 ;  /* 0x0000010018047824 */ /* 0x001fd600078e0217 */
[----:B------:R-:W-:Y:S04]  /*8bfa0*/  STL.64 [R1+0x1930], R8 ;  /* 0x0019300801007387 */ /* 0x000fe80000100a00 */
[----:B------:R0:W-:Y:S04]  /*8bfb0*/  STL.64 [R1+0x1938], R10 ;  /* 0x0019380a01007387 */ /* 0x0001e80000100a00 */
[----:B------:R-:W-:Y:S04]  /*8bfc0*/  STL [R1+0xc80], R4 ;  /* 0x000c800401007387 */ /* 0x000fe80000100800 */
[----:B------:R-:W2:Y:S04]  /*8bfd0*/  LDL.LU R16, [R1+0x1760] ;  /* 0x0017600001107983 */ /* 0x000ea80000300800 */
        /* <DEDUP_REMOVED lines=8> */
[----:B0-----:R-:W4:Y:S04]  /*8c060*/  LDL.LU R16, [R1+0x1780] ;  /* 0x0017800001107983 */ /* 0x001f280000300800 */
[----:B------:R-:W4:Y:S04]  /*8c070*/  LDL.LU R17, [R1+0x1784] ;  /* 0x0017840001117983 */ /* 0x000f280000300800 */
[----:B------:R-:W2:Y:S04]  /*8c080*/  LDL.LU R18, [R1+0x1788] ;  /* 0x0017880001127983 */ /* 0x000ea80000300800 */
[----:B------:R-:W2:Y:S04]  /*8c090*/  LDL.LU R19, [R1+0x178c] ;  /* 0x00178c0001137983 */ /* 0x000ea80000300800 */
[----:B--2---:R0:W-:Y:S04]  /*8c0a0*/  STL.64 [R1+0xa970], R18 ;  /* 0x00a9701201007387 */ /* 0x0041e80000100a00 */
[----:B0-----:R-:W2:Y:S04]  /*8c0b0*/  LDL R18, [R1+0x80] ;  /* 0x0000800001127983 */ /* 0x001ea80000100800 */
[----:B------:R-:W2:Y:S04]  /*8c0c0*/  LDL R19, [R1+0x84] ;  /* 0x0000840001137983 */ /* 0x000ea80000100800 */
[----:B----4-:R0:W-:Y:S04]  /*8c0d0*/  STL.64 [R1+0xa968], R16 ;  /* 0x00a9681001007387 */ /* 0x0101e80000100a00 */
[----:B0-----:R-:W4:Y:S04]  /*8c0e0*/  LDL.64 R16, [R1+0x88] ;  /* 0x0000880001107983 */ /* 0x001f280000100a00 */
[----:B--2---:R0:W-:Y:S04]  /*8c0f0*/  STL.64 [R1+0xa9a0], R18 ;  /* 0x00a9a01201007387 */ /* 0x0041e80000100a00 */
[----:B0-----:R-:W2:Y:S01]  /*8c100*/  LDL R18, [R1+0x90] ;  /* 0x0000900001127983 */ /* 0x001ea20000100800 */
[----:B---3--:R-:W-:-:S03]  /*8c110*/  IMAD.MOV.U32 R19, RZ, RZ, R2 ;  /* 0x000000ffff137224 */ /* 0x008fc600078e0002 */
[----:B------:R-:W3:Y:S04]  /*8c120*/  LDL.LU R2, [R1+0xa9ec] ;  /* 0x00a9ec0001027983 */ /* 0x000ee80000300800 */
[----:B----4-:R-:W-:Y:S04]  /*8c130*/  STL.64 [R1+0xa998], R16 ;  /* 0x00a9981001007387 */ /* 0x010fe80000100a00 */
[----:B------:R-:W4:Y:S04]  /*8c140*/  LDL.64 R8, [R1+0x78] ;  /* 0x0000780001087983 */ /* 0x000f280000100a00 */
[----:B------:R-:W-:Y:S04]  /*8c150*/  STL.64 [R1+0xa980], R10 ;  /* 0x00a9800a01007387 */ /* 0x000fe80000100a00 */
[----:B----4-:R0:W-:Y:S04]  /*8c160*/  STL.64 [R1+0xa978], R8 ;  /* 0x00a9780801007387 */ /* 0x0101e80000100a00 */
[----:B0-----:R-:W4:Y:S04]  /*8c170*/  LDL.LU R8, [R1+0x1790] ;  /* 0x0017900001087983 */ /* 0x001f280000300800 */
[----:B------:R-:W4:Y:S04]  /*8c180*/  LDL.LU R9, [R1+0x1794] ;  /* 0x0017940001097983 */ /* 0x000f280000300800 */
[----:B------:R-:W3:Y:S04]  /*8c190*/  LDL.LU R10, [R1+0x1798] ;  /* 0x00179800010a7983 */ /* 0x000ee80000300800 */
[----:B------:R-:W3:Y:S04]  /*8c1a0*/  LDL.LU R11, [R1+0x179c] ;  /* 0x00179c00010b7983 */ /* 0x000ee80000300800 */
[----:B------:R-:W3:Y:S04]  /*8c1b0*/  LDL.64 R16, [R1+0x98] ;  /* 0x0000980001107983 */ /* 0x000ee80000100a00 */
[----:B--2---:R-:W-:Y:S04]  /*8c1c0*/  STL.64 [R1+0xa9e0], R18 ;  /* 0x00a9e01201007387 */ /* 0x004fe80000100a00 */
[----:B---3--:R0:W-:Y:S04]  /*8c1d0*/  STL.64 [R1+0xa9d8], R16 ;  /* 0x00a9d81001007387 */ /* 0x0081e80000100a00 */
        /* <DEDUP_REMOVED lines=16> */
[----:B------:R-:W-:-:S02]  /*8c2e0*/  IMAD R28, R28, 0x100, R25 ;  /* 0x000001001c1c7824 */ /* 0x000fc400078e0219 */
[----:B------:R-:W-:Y:S02]  /*8c2f0*/  IMAD R29, R29, 0x100, R26 ;  /* 0x000001001d1d7824 */ /* 0x000fe400078e021a */
[----:B------:R-:W-:Y:S01]  /*8c300*/  IMAD.MOV.U32 R26, RZ, RZ, R3 ;  /* 0x000000ffff1a7224 */ /* 0x000fe200078e0003 */
[----:B----4-:R-:W-:Y:S04]  /*8c310*/  STL.64 [R1+0xa9c0], R10 ;  /* 0x00a9c00a01007387 */ /* 0x010fe80000100a00 */
[----:B---3--:R0:W-:Y:S04]  /*8c320*/  STL.64 [R1+0xa9b8], R8 ;  /* 0x00a9b80801007387 */ /* 0x0081e80000100a00 */
[----:B0-----:R-:W3:Y:S04]  /*8c330*/  LDL.LU R8, [R1+0x17c0] ;  /* 0x0017c00001087983 */ /* 0x001ee80000300800 */
        /* <DEDUP_REMOVED lines=9> */
[----:B------:R-:W-:-:S03]  /*8c3d0*/  IMAD R0, R0, 0x100, R27 ;  /* 0x0000010000007824 */ /* 0x000fc600078e021b */
[----:B------:R-:W3:Y:S04]  /*8c3e0*/  LDL R27, [R1+0x64] ;  /* 0x00006400011b7983 */ /* 0x000ee80000100800 */
[----:B------:R-:W3:Y:S04]  /*8c3f0*/  LDL.LU R20, [R1+0x1750] ;  /* 0x0017500001147983 */ /* 0x000ee80000300800 */
[----:B------:R-:W3:Y:S04]  /*8c400*/  LDL.LU R21, [R1+0x1754] ;  /* 0x0017540001157983 */ /* 0x000ee80000300800 */
[----:B------:R-:W3:Y:S04]  /*8c410*/  LDL.LU R22, [R1+0x1758] ;  /* 0x0017580001167983 */ /* 0x000ee80000300800 */
[----:B------:R-:W3:Y:S01]  /*8c420*/  LDL.LU R23, [R1+0x175c] ;  /* 0x00175c0001177983 */ /* 0x000ee20000300800 */
[----:B--2---:R-:W-:Y:S03]  /*8c430*/  HMMA.16816.F32 R12, R12, R2, R16 ;  /* 0x000000020c0c723c */ /* 0x004fe60000001810 */
[----:B------:R-:W2:Y:S04]  /*8c440*/  LDL.LU.64 R18, [R1+0xa9e0] ;  /* 0x00a9e00001127983 */ /* 0x000ea80000300a00 */
[----:B------:R-:W3:-:S12]  /*8c450*/  LDL.LU.64 R16, [R1+0xa9d8] ;  /* 0x00a9d80001107983 */ /* 0x000ed80000300a00 */
[----:B------:R-:W-:Y:S04]  /*8c460*/  STL.64 [R1+0x1810], R12 ;  /* 0x0018100c01007387 */ /* 0x000fe80000100a00 */
[----:B------:R0:W-:Y:S04]  /*8c470*/  STL.64 [R1+0x1818], R14 ;  /* 0x0018180e01007387 */ /* 0x0001e80000100a00 */
[----:B0-----:R-:W2:Y:S01]  /*8c480*/  LDL.LU R15, [R1+0xc80] ;  /* 0x000c8000010f7983 */ /* 0x001ea20000300800 */
[----:B------:R-:W-:Y:S02]  /*8c490*/  F2FP.F16.E4M3.UNPACK_B R13, R28 ;  /* 0x0000001cff0d723e */ /* 0x000fe400020006ff */
[----:B------:R-:W-:Y:S01]  /*8c4a0*/  F2FP.F16.E4M3.UNPACK_B R14, R29 ;  /* 0x0000001dff0e723e */ /* 0x000fe200020006ff */
[----:B------:R-:W-:Y:S04]  /*8c4b0*/  STL [R1+0xa7ac], R2 ;  /* 0x00a7ac0201007387 */ /* 0x000fe80000100800 */
[----:B------:R-:W-:Y:S04]  /*8c4c0*/  STL [R1+0xa7a8], R3 ;  /* 0x00a7a80301007387 */ /* 0x000fe80000100800 */
[----:B------:R-:W4:Y:S04]  /*8c4d0*/  LDL.LU R28, [R1+0xa9d0] ;  /* 0x00a9d000011c7983 */ /* 0x000f280000300800 */
[----:B------:R-:W4:Y:S01]  /*8c4e0*/  LDL.LU R29, [R1+0xa9cc] ;  /* 0x00a9cc00011d7983 */ /* 0x000f220000300800 */
[----:B--2---:R-:W-:-:S02]  /*8c4f0*/  F2FP.F16.E4M3.UNPACK_B R12, R15 ;  /* 0x0000000fff0c723e */ /* 0x004fc400020006ff */
[----:B------:R-:W-:Y:S02]  /*8c500*/  F2FP.F16.E4M3.UNPACK_B R15, R0 ;  /* 0x00000000ff0f723e */ /* 0x000fe400020006ff */
[----:B------:R-:W2:Y:S05]  /*8c510*/  LDL.LU R0, [R1+0xa9c8] ;  /* 0x00a9c80001007983 */ /* 0x000eaa0000300800 */
[----:B---3--:R-:W-:-:S15]  /*8c520*/  HMMA.16816.F32 R8, R12, R16, R8 ;  /* 0x000000100c08723c */ /* 0x008fde0000001808 */
[----:B------:R-:W-:-:S04]  /*8c530*/  NOP ;  /* 0x0000000000007918 */ /* 0x000fc80000000000 */
[----:B------:R-:W-:Y:S04]  /*8c540*/  STL.64 [R1+0x1920], R8 ;  /* 0x0019200801007387 */ /* 0x000fe80000100a00 */
[----:B------:R0:W-:Y:S04]  /*8c550*/  STL.64 [R1+0x1928], R10 ;  /* 0x0019280a01007387 */ /* 0x0001e80000100a00 */
[----:B0-----:R-:W3:Y:S04]  /*8c560*/  LDL.LU.64 R10, [R1+0xa9c0] ;  /* 0x00a9c000010a7983 */ /* 0x001ee80000300a00 */
[----:B------:R-:W3:Y:S01]  /*8c570*/  LDL.LU.64 R8, [R1+0xa9b8] ;  /* 0x00a9b80001087983 */ /* 0x000ee20000300a00 */
[----:B------:R-:W-:-:S02]  /*8c580*/  IMAD.MOV.U32 R3, RZ, RZ, R16 ;  /* 0x000000ffff037224 */ /* 0x000fc400078e0010 */
[----:B------:R-:W-:-:S05]  /*8c590*/  IMAD.MOV.U32 R2, RZ, RZ, R17 ;  /* 0x000000ffff027224 */ /* 0x000fca00078e0011 */
[----:B------:R-:W-:Y:S04]  /*8c5a0*/  STL [R1+0xa7b4], R2 ;  /* 0x00a7b40201007387 */ /* 0x000fe80000100800 */
[----:B------:R-:W-:Y:S01]  /*8c5b0*/  STL [R1+0xa7b0], R3 ;  /* 0x00a7b00301007387 */ /* 0x000fe20000100800 */
[----:B---3--:R-:W-:Y:S03]  /*8c5c0*/  HMMA.16816.F32 R16, R12, R18, R8 ;  /* 0x000000120c10723c */ /* 0x008fe60000001808 */
[----:B------:R-:W3:Y:S04]  /*8c5d0*/  LDL.LU.64 R10, [R1+0xa9b0] ;  /* 0x00a9b000010a7983 */ /* 0x000ee80000300a00 */
[----:B------:R-:W3:-:S12]  /*8c5e0*/  LDL.LU.64 R8, [R1+0xa9a8] ;  /* 0x00a9a80001087983 */ /* 0x000ed80000300a00 */
        /* <DEDUP_REMOVED lines=10> */
[----:B------:R-:W-:-:S02]  /*8c690*/  IMAD.MOV.U32 R2, RZ, RZ, R16 ;  /* 0x000000ffff027224 */ /* 0x000fc400078e0010 */
[----:B------:R-:W-:-:S05]  /*8c6a0*/  IMAD.MOV.U32 R3, RZ, RZ, R17 ;  /* 0x000000ffff037224 */ /* 0x000fca00078e0011 */
[----:B------:R-:W-:Y:S04]  /*8c6b0*/  STL [R1+0xa7bc], R3 ;  /* 0x00a7bc0301007387 */ /* 0x000fe80000100800 */
[----:B------:R-:W-:Y:S01]  /*8c6c0*/  STL [R1+0xa7b8], R2 ;  /* 0x00a7b80201007387 */ /* 0x000fe20000100800 */
[----:B--2---:R-:W-:Y:S03]  /*8c6d0*/  HMMA.16816.F32 R16, R12, R18, R8 ;  /* 0x000000120c10723c */ /* 0x004fe60000001808 */
[----:B------:R-:W4:Y:S04]  /*8c6e0*/  LDL.LU.64 R10, [R1+0xa980] ;  /* 0x00a98000010a7983 */ /* 0x000f280000300a00 */
        /* <DEDUP_REMOVED lines=13> */
[----:B----4-:R-:W-:Y:S03]  /*8c7c0*/  HMMA.16816.F32 R8, R12, R10, R4 ;  /* 0x0000000a0c08723c */ /* 0x010fe60000001804 */
[----:B------:R-:W-:Y:S04]  /*8c7d0*/  STL [R1+0xa7c4], R2 ;  /* 0x00a7c40201007387 */ /* 0x000fe80000100800 */
[----:B------:R0:W-:-:S12]  /*8c7e0*/  STL [R1+0xa7c0], R3 ;  /* 0x00a7c00301007387 */ /* 0x0001d80000100800 */
[----:B------:R-:W-:Y:S04]  /*8c7f0*/  STL.64 [R1+0x18c0], R8 ;  /* 0x0018c00801007387 */ /* 0x000fe80000100a00 */
[----:B------:R-:W-:Y:S01]  /*8c800*/  STL.64 [R1+0x18c8], R10 ;  /* 0x0018c80a01007387 */ /* 0x000fe20000100a00 */
[----:B0-----:R-:W-:Y:S02]  /*8c810*/  IMAD.MOV.U32 R3, RZ, RZ, R25 ;  /* 0x000000ffff037224 */ /* 0x001fe400078e0019 */
[----:B------:R-:W-:Y:S01]  /*8c820*/  IMAD.MOV.U32 R2, RZ, RZ, R24 ;  /* 0x000000ffff027224 */ /* 0x000fe200078e0018 */
[----:B--2---:R-:W-:-:S15]  /*8c830*/  HMMA.16816.F32 R4, R12, R24, R16 ;  /* 0x000000180c04723c */ /* 0x004fde0000001810 */
[----:B------:R-:W-:-:S04]  /*8c840*/  NOP ;  /* 0x0000000000007918 */ /* 0x000fc80000000000 */
[----:B------:R-:W-:Y:S04]  /*8c850*/  STL.64 [R1+0x18b0], R4 ;  /* 0x0018b00401007387 */ /* 0x000fe80000100a00 */
[----:B------:R0:W-:Y:S02]  /*8c860*/  STL.64 [R1+0x18b8], R6 ;  /* 0x0018b80601007387 */ /* 0x0001e40000100a00 */
[C---:B0-----:R-:W-:Y:S02]  /*8c870*/  HMMA.16816.F32 R4, R12.reuse, R26, R20 ;  /* 0x0000001a0c04723c */ /* 0x041fe40000001814 */
        /* <DEDUP_REMOVED lines=14> */
[----:B---3--:R0:W-:Y:S04]  /*8c960*/  STL.64 [R1+0xa8d0], R18 ;  /* 0x00a8d01201007387 */ /* 0x0081e80000100a00 */
[----:B0-----:R-:W3:Y:S04]  /*8c970*/  LDL R18, [R1+0x30] ;  /* 0x0000300001127983 */ /* 0x001ee80000100800 */
[----:B------:R-:W3:Y:S04]  /*8c980*/  LDL R19, [R1+0x34] ;  /* 0x0000340001137983 */ /* 0x000ee80000100800 */
[----:B--2---:R0:W-:Y:S04]  /*8c990*/  STL.64 [R1+0xa8c8], R16 ;  /* 0x00a8c81001007387 */ /* 0x0041e80000100a00 */
[----:B0-----:R-:W2:Y:S04]  /*8c9a0*/  LDL.64 R16, [R1+0x38] ;  /* 0x0000380001107983 */ /* 0x001ea80000100a00 */
[----:B---3--:R0:W-:Y:S04]  /*8c9b0*/  STL.64 [R1+0xa900], R18 ;  /* 0x00a9001201007387 */ /* 0x0081e80000100a00 */
[----:B--2---:R1:W-:Y:S04]  /*8c9c0*/  STL.64 [R1+0xa8f8], R16 ;  /* 0x00a8f81001007387 */ /* 0x0043e80000100a00 */
[----:B0-----:R-:W2:Y:S04]  /*8c9d0*/  LDL R18, [R1+0x40] ;  /* 0x0000400001127983 */ /* 0x001ea80000100800 */
[----:B------:R-:W2:Y:S04]  /*8c9e0*/  LDL R19, [R1+0x44] ;  /* 0x0000440001137983 */ /* 0x000ea80000100800 */
[----:B------:R-:W3:Y:S04]  /*8c9f0*/  LDL R10, [R1+0x20] ;  /* 0x00002000010a7983 */ /* 0x000ee80000100800 */
[----:B------:R-:W3:Y:S04]  /*8ca00*/  LDL R11, [R1+0x24] ;  /* 0x00002400010b7983 */ /* 0x000ee80000100800 */
[----:B------:R-:W4:Y:S04]  /*8ca10*/  LDL.64 R8, [R1+0x28] ;  /* 0x0000280001087983 */ /* 0x000f280000100a00 */
[----:B-1----:R-:W3:Y:S04]  /*8ca20*/  LDL.64 R16, [R1+0x48] ;  /* 0x0000480001107983 */ /* 0x002ee80000100a00 */
[----:B--2---:R-:W-:Y:S04]  /*8ca30*/  STL.64 [R1+0xa930], R18 ;  /* 0x00a9301201007387 */ /* 0x004fe80000100a00 */
[----:B---3--:R-:W-:Y:S04]  /*8ca40*/  STL.64 [R1+0xa928], R16 ;  /* 0x00a9281001007387 */ /* 0x008fe80000100a00 */
[----:B------:R-:W-:Y:S04]  /*8ca50*/  STL.64 [R1+0xa8e0], R10 ;  /* 0x00a8e00a01007387 */ /* 0x000fe80000100a00 */
[----:B----4-:R0:W-:Y:S04]  /*8ca60*/  STL.64 [R1+0xa8d8], R8 ;  /* 0x00a8d80801007387 */ /* 0x0101e80000100a00 */
[----:B0-----:R-:W2:Y:S04]  /*8ca70*/  LDL.LU R8, [R1+0x16f0] ;  /* 0x0016f00001087983 */ /* 0x001ea80000300800 */
[----:B------:R-:W2:Y:S04]  /*8ca80*/  LDL.LU R9, [R1+0x16f4] ;  /* 0x0016f40001097983 */ /* 0x000ea80000300800 */
[----:B------:R-:W3:Y:S04]  /*8ca90*/  LDL.LU R10, [R1+0x16f8] ;  /* 0x0016f800010a7983 */ /* 0x000ee80000300800 */
[----:B------:R-:W3:Y:S04]  /*8caa0*/  LDL.LU R11, [R1+0x16fc] ;  /* 0x0016fc00010b7983 */ /* 0x000ee80000300800 */
[----:B------:R-:W4:Y:S04]  /*8cab0*/  LDL R18, [R1+0x50] ;  /* 0x0000500001127983 */ /* 0x000f280000100800 */
[----:B------:R-:W4:Y:S04]  /*8cac0*/  LDL R19, [R1+0x54] ;  /* 0x0000540001137983 */ /* 0x000f280000100800 */
        /* <DEDUP_REMOVED lines=35> */
[----:B------:R-:W3:Y:S04]  /*8cd00*/  LDL.64 R24, [R1+0x18] ;  /* 0x0000180001187983 */ /* 0x000ee80000100a00 */
[----:B------:R-:W2:Y:S04]  /*8cd10*/  LDL R26, [R1+0x10] ;  /* 0x00001000011a7983 */ /* 0x000ea80000100800 */
        /* <DEDUP_REMOVED lines=15> */
[----:B------:R-:W4:Y:S04]  /*8ce10*/  LDL.LU.64 R10, [R1+0xa940] ;  /* 0x00a94000010a7983 */ /* 0x000f280000300a00 */
[----:B------:R-:W4:-:S12]  /*8ce20*/  LDL.LU.64 R8, [R1+0xa938] ;  /* 0x00a9380001087983 */ /* 0x000f180000300a00 */
        /* <DEDUP_REMOVED lines=15> */
[----:B------:R-:W2:Y:S04]  /*8cf20*/  LDL.LU.64 R10, [R1+0xa910] ;  /* 0x00a91000010a7983 */ /* 0x000ea80000300a00 */
[----:B------:R-:W2:-:S12]  /*8cf30*/  LDL.LU.64 R8, [R1+0xa908] ;  /* 0x00a9080001087983 */ /* 0x000e980000300a00 */
[----:B------:R-:W-:Y:S04]  /*8cf40*/  STL.64 [R1+0x1860], R16 ;  /* 0x0018601001007387 */ /* 0x000fe80000100a00 */
[----:B------:R0:W-:Y:S04]  /*8cf50*/  STL.64 [R1+0x1868], R18 ;  /* 0x0018681201007387 */ /* 0x0001e80000100a00 */
[----:B0-----:R-:W4:Y:S04]  /*8cf60*/  LDL.LU.64 R18, [R1+0xa900] ;  /* 0x00a9000001127983 */ /* 0x001f280000300a00 */
[----:B------:R-:W2:Y:S02]  /*8cf70*/  LDL.LU.64 R16, [R1+0xa8f8] ;  /* 0x00a8f80001107983 */ /* 0x000ea40000300a00 */
[----:B--2---:R-:W-:-:S15]  /*8cf80*/  HMMA.16816.F32 R8, R12, R16, R8 ;  /* 0x000000100c08723c */ /* 0x004fde0000001808 */
        /* <DEDUP_REMOVED lines=21> */
[----:B------:R-:W4:Y:S01]  /*8d0e0*/  LDL.LU.64 R16, [R1+0xa8b8] ;  /* 0x00a8b80001107983 */ /* 0x000f220000300a00 */
[----:B------:R-:W-:-:S02]  /*8d0f0*/  IMAD.MOV.U32 R2, RZ, RZ, R8 ;  /* 0x000000ffff027224 */ /* 0x000fc400078e0008 */
[----:B------:R-:W-:Y:S02]  /*8d100*/  IMAD.MOV.U32 R3, RZ, RZ, R9 ;  /* 0x000000ffff037224 */ /* 0x000fe400078e0009 */
[----:B--2---:R-:W-:Y:S01]  /*8d110*/  HMMA.16816.F32 R8, R12, R10, R4 ;  /* 0x0000000a0c08723c */ /* 0x004fe20000001804 */
[----:B------:R-:W-:Y:S02]  /*8d120*/  IMAD.MOV.U32 R27, RZ, RZ, R0 ;  /* 0x000000ffff1b7224 */ /* 0x000fe400078e0000 */
[----:B------:R-:W-:Y:S04]  /*8d130*/  STL [R1+0xa7ec], R3 ;  /* 0x00a7ec0301007387 */ /* 0x000fe80000100800 */
[----:B------:R3:W-:-:S12]  /*8d140*/  STL [R1+0xa7e8], R2 ;  /* 0x00a7e80201007387 */ /* 0x0007d80000100800 */
[----:B------:R-:W-:Y:S04]  /*8d150*/  STL.64 [R1+0x1820], R8 ;  /* 0x0018200801007387 */ /* 0x000fe80000100a00 */
[----:B------:R-:W-:Y:S01]  /*8d160*/  STL.64 [R1+0x1828], R10 ;  /* 0x0018280a01007387 */ /* 0x000fe20000100a00 */
[----:B---3--:R-:W-:Y:S02]  /*8d170*/  IMAD.MOV.U32 R2, RZ, RZ, R25 ;  /* 0x000000ffff027224 */ /* 0x008fe400078e0019 */
[----:B------:R-:W-:Y:S01]  /*8d180*/  IMAD.MOV.U32 R3, RZ, RZ, R24 ;  /* 0x000000ffff037224 */ /* 0x000fe200078e0018 */
[----:B----4-:R-:W-:-:S15]  /*8d190*/  HMMA.16816.F32 R4, R12, R24, R16 ;  /* 0x000000180c04723c */ /* 0x010fde0000001810 */
[----:B------:R-:W-:-:S04]  /*8d1a0*/  NOP ;  /* 0x0000000000007918 */ /* 0x000fc80000000000 */
[----:B------:R-:W-:Y:S04]  /*8d1b0*/  STL.64 [R1+0x1800], R4 ;  /* 0x0018000401007387 */ /* 0x000fe80000100a00 */
[----:B------:R0:W-:Y:S04]  /*8d1c0*/  STL.64 [R1+0x1808], R6 ;  /* 0x0018080601007387 */ /* 0x0001e80000100a00 */
[----:B------:R-:W2:Y:S01]  /*8d1d0*/  LDL.LU R0, [R1+0x3384] ;  /* 0x0033840001007983 */ /* 0x000ea20000300800 */
[C---:B0-----:R-:W-:Y:S03]  /*8d1e0*/  HMMA.16816.F32 R4, R12.reuse, R26, R20 ;  /* 0x0000001a0c04723c */ /* 0x041fe60000001814 */
[----:B------:R-:W-:Y:S04]  /*8d1f0*/  STL [R1+0xa7f4], R2 ;  /* 0x00a7f40201007387 */ /* 0x000fe80000100800 */
[----:B------:R-:W-:Y:S04]  /*8d200*/  STL [R1+0xa7f0], R3 ;  /* 0x00a7f00301007387 */ /* 0x000fe80000100800 */
[----:B------:R-:W3:Y:S08]  /*8d210*/  LDL.LU R8, [R1+0x1620] ;  /* 0x0016200001087983 */ /* 0x000ef00000300800 */
[----:B------:R-:W-:Y:S04]  /*8d220*/  STL.64 [R1+0x17f0], R4 ;  /* 0x0017f00401007387 */ /* 0x000fe80000100a00 */
[----:B------:R-:W-:Y:S04]  /*8d230*/  STL.64 [R1+0x17f8], R6 ;  /* 0x0017f80601007387 */ /* 0x000fe80000100a00 */
        /* <DEDUP_REMOVED lines=19> */
[----:B0-----:R-:W2:Y:S04]  /*8d370*/  LDL.64 R24, [R1+0x8] ;  /* 0x0000080001187983 */ /* 0x001ea80000100a00 */
        /* <DEDUP_REMOVED lines=19> */
[----:B------:R0:W-:Y:S04]  /*8d4b0*/  STL.64 [R1+0xa848], R16 ;  /* 0x00a8481001007387 */ /* 0x0001e80000100a00 */
[----:B0-----:R-:W2:Y:S04]  /*8d4c0*/  LDL.LU R16, [R1+0x1650] ;  /* 0x0016500001107983 */ /* 0x001ea80000300800 */
[----:B------:R-:W2:Y:S04]  /*8d4d0*/  LDL.LU R17, [R1+0x1654] ;  /* 0x0016540001117983 */ /* 0x000ea80000300800 */
[----:B------:R-:W2:Y:S04]  /*8d4e0*/  LDL.LU R18, [R1+0x1658] ;  /* 0x0016580001127983 */ /* 0x000ea80000300800 */
[----:B------:R-:W2:Y:S04]  /*8d4f0*/  LDL.LU R19, [R1+0x165c] ;  /* 0x00165c0001137983 */ /* 0x000ea80000300800 */
        /* <DEDUP_REMOVED lines=8> */
[----:B------:R-:W3:Y:S04]  /*8d580*/  LDL.LU R6, [R1+0x1608] ;  /* 0x0016080001067983 */ /* 0x000ee80000300800 */
[----:B------:R-:W3:Y:S01]  /*8d590*/  LDL.LU R7, [R1+0x160c] ;  /* 0x00160c0001077983 */ /* 0x000ee20000300800 */
[----:B--2---:R-:W-:Y:S03]  /*8d5a0*/  HMMA.16816.F32 R20, R12, R24, R20 ;  /* 0x000000180c14723c */ /* 0x004fe60000001814 */
        /* <DEDUP_REMOVED lines=9> */
[----:B------:R-:W3:Y:S01]  /*8d640*/  LDL.LU.64 R20, [R1+0xa8a8] ;  /* 0x00a8a80001147983 */ /* 0x000ee20000300a00 */
[----:B------:R-:W-:-:S02]  /*8d650*/  IMAD.MOV.U32 R2, RZ, RZ, R24 ;  /* 0x000000ffff027224 */ /* 0x000fc400078e0018 */
[----:B------:R-:W-:Y:S02]  /*8d660*/  IMAD.MOV.U32 R3, RZ, RZ, R25 ;  /* 0x000000ffff037224 */ /* 0x000fe400078e0019 */
[----:B---3--:R-:W-:Y:S01]  /*8d670*/  HMMA.16816.F32 R24, R12, R26, R20 ;  /* 0x0000001a0c18723c */ /* 0x008fe20000001814 */
[----:B------:R-:W3:Y:S04]  /*8d680*/  LDL.LU.64 R22, [R1+0xa8a0] ;  /* 0x00a8a00001167983 */ /* 0x000ee80000300a00 */
[----:B------:R-:W3:-:S14]  /*8d690*/  LDL.LU.64 R20, [R1+0xa898] ;  /* 0x00a8980001147983 */ /* 0x000edc0000300a00 */
        /* <DEDUP_REMOVED lines=10> */
[----:B------:R0:W-:Y:S04]  /*8d740*/  STL [R1+0xa794], R29 ;  /* 0x00a7941d01007387 */ /* 0x0001e80000100800 */
[----:B0-----:R-:W2:Y:S01]  /*8d750*/  LDL.LU R29, [R1+0x337c] ;  /* 0x00337c00011d7983 */ /* 0x001ea20000300800 */
        /* <DEDUP_REMOVED lines=12> */
[----:B------:R0:W-:Y:S04]  /*8d820*/  STL.64 [R1+0xa5b0], R26 ;  /* 0x00a5b01a01007387 */ /* 0x0001e80000100a00 */
[----:B0-----:R-:W2:Y:S04]  /*8d830*/  LDL.LU R26, [R1+0x3380] ;  /* 0x00338000011a7983 */ /* 0x001ea80000300800 */
[----:B------:R-:W2:Y:S04]  /*8d840*/  LDL.LU R27, [R1+0x3388] ;  /* 0x00338800011b7983 */ /* 0x000ea80000300800 */
        /* <DEDUP_REMOVED lines=50> */
[----:B------:R2:W-:Y:S01]  /*8db70*/  STL.64 [R1+0xa560], R8 ;  /* 0x00a5600801007387 */ /* 0x0005e20000100a00 */
[C---:B----4-:R-:W-:Y:S08]  /*8db80*/  HMMA.16816.F32 R16, R12.reuse, R6, R16 ;  /* 0x000000060c10723c */ /* 0x050ff00000001810 */
[----:B--2---:R-:W-:Y:S01]  /*8db90*/  HMMA.16816.F32 R8, R12, R4, R20 ;  /* 0x000000040c08723c */ /* 0x004fe20000001814 */
[----:B------:R-:W-:Y:S10]  /*8dba0*/  STL.64 [R1+0xa548], R6 ;  /* 0x00a5480601007387 */ /* 0x000ff40000100a00 */
[----:B------:R-:W-:Y:S04]  /*8dbb0*/  STL.64 [R1+0x1730], R16 ;  /* 0x0017301001007387 */ /* 0x000fe80000100a00 */
[----:B------:R-:W-:Y:S04]  /*8dbc0*/  STL.64 [R1+0x1738], R18 ;  /* 0x0017381201007387 */ /* 0x000fe80000100a00 */
[----:B------:R-:W-:Y:S04]  /*8dbd0*/  STL.64 [R1+0xa540], R4 ;  /* 0x00a5400401007387 */ /* 0x000fe80000100a00 */
[----:B------:R0:W-:Y:S04]  /*8dbe0*/  STL.64 [R1+0x1720], R8 ;  /* 0x0017200801007387 */ /* 0x0001e80000100a00 */
[----:B------:R1:W-:Y:S04]  /*8dbf0*/  STL.64 [R1+0x1728], R10 ;  /* 0x0017280a01007387 */ /* 0x0003e80000100a00 */
[----:B0-----:R-:W2:Y:S04]  /*8dc00*/  LDL.LU R8, [R1+0x1470] ;  /* 0x0014700001087983 */ /* 0x001ea80000300800 */
[----:B------:R-:W2:Y:S04]  /*8dc10*/  LDL.LU R9, [R1+0x1474] ;  /* 0x0014740001097983 */ /* 0x000ea80000300800 */
[----:B-1----:R-:W3:Y:S04]  /*8dc20*/  LDL.LU R10, [R1+0x1478] ;  /* 0x00147800010a7983 */ /* 0x002ee80000300800 */
[----:B------:R-:W3:Y:S04]  /*8dc30*/  LDL.LU R11, [R1+0x147c] ;  /* 0x00147c00010b7983 */ /* 0x000ee80000300800 */
[----:B---3--:R-:W-:Y:S04]  /*8dc40*/  STL.64 [R1+0xa5d0], R10 ;  /* 0x00a5d00a01007387 */ /* 0x008fe80000100a00 */
[----:B--2---:R0:W-:Y:S04]  /*8dc50*/  STL.64 [R1+0xa5c8], R8 ;  /* 0x00a5c80801007387 */ /* 0x0041e80000100a00 */
[----:B------:R-:W2:Y:S04]  /*8dc60*/  LDL.LU R4, [R1+0x1480] ;  /* 0x0014800001047983 */ /* 0x000ea80000300800 */
[----:B------:R-:W2:Y:S04]  /*8dc70*/  LDL.LU R5, [R1+0x1484] ;  /* 0x0014840001057983 */ /* 0x000ea80000300800 */
[----:B------:R-:W3:Y:S04]  /*8dc80*/  LDL.LU R6, [R1+0x1488] ;  /* 0x0014880001067983 */ /* 0x000ee80000300800 */
[----:B------:R-:W3:Y:S01]  /*8dc90*/  LDL.LU R7, [R1+0x148c] ;  /* 0x00148c0001077983 */ /* 0x000ee20000300800 */
[----:B------:R-:W-:-:S02]  /*8dca0*/  IMAD R29, R29, 0x100, R26 ;  /* 0x000001001d1d7824 */ /* 0x000fc400078e021a */
[----:B------:R-:W-:Y:S01]  /*8dcb0*/  IMAD R0, R0, 0x100, R27 ;  /* 0x0000010000007824 */ /* 0x000fe200078e021b */
[----:B---3--:R1:W-:Y:S04]  /*8dcc0*/  STL.64 [R1+0xa5e0], R6 ;  /* 0x00a5e00601007387 */ /* 0x0083e80000100a00 */
[----:B--2---:R-:W-:Y:S04]  /*8dcd0*/  STL.64 [R1+0xa5d8], R4 ;  /* 0x00a5d80401007387 */ /* 0x004fe80000100a00 */
[----:B------:R-:W2:Y:S04]  /*8dce0*/  LDL R26, [R1] ;  /* 0x00000000011a7983 */ /* 0x000ea80000100800 */
[----:B------:R-:W2:Y:S01]  /*8dcf0*/  LDL R27, [R1+0x4] ;  /* 0x00000400011b7983 */ /* 0x000ea20000100800 */
[----:B------:R-:W-:-:S02]  /*8dd00*/  IMAD.MOV.U32 R24, RZ, RZ, R2 ;  /* 0x000000ffff187224 */ /* 0x000fc400078e0002 */
[----:B------:R-:W-:Y:S01]  /*8dd10*/  IMAD.MOV.U32 R25, RZ, RZ, R3 ;  /* 0x000000ffff197224 */ /* 0x000fe200078e0003 */
[----:B------:R-:W3:Y:S04]  /*8dd20*/  LDL.LU R2, [R1+0xa7f4] ;  /* 0x00a7f40001027983 */ /* 0x000ee80000300800 */
[----:B------:R-:W4:Y:S04]  /*8dd30*/  LDL.LU R3, [R1+0xa7f0] ;  /* 0x00a7f00001037983 */ /* 0x000f280000300800 */
        /* <DEDUP_REMOVED lines=8> */
[----:B-1----:R-:W2:Y:S04]  /*8ddc0*/  LDL R6, [R1+0x10] ;  /* 0x0000100001067983 */ /* 0x002ea80000100800 */
[----:B------:R-:W2:Y:S04]  /*8ddd0*/  LDL R7, [R1+0x14] ;  /* 0x0000140001077983 */ /* 0x000ea80000100800 */
[----:B------:R-:W2:Y:S04]  /*8dde0*/  LDL.LU R24, [R1+0x14b0] ;  /* 0x0014b00001187983 */ /* 0x000ea80000300800 */
[----:B------:R-:W2:Y:S04]  /*8ddf0*/  LDL.LU R25, [R1+0x14b4] ;  /* 0x0014b40001197983 */ /* 0x000ea80000300800 */
[----:B------:R-:W2:Y:S04]  /*8de00*/  LDL.LU R26, [R1+0x14b8] ;  /* 0x0014b800011a7983 */ /* 0x000ea80000300800 */
[----:B------:R-:W2:Y:S01]  /*8de10*/  LDL.LU R27, [R1+0x14bc] ;  /* 0x0014bc00011b7983 */ /* 0x000ea20000300800 */
[----:B----4-:R-:W-:-:S02]  /*8de20*/  IMAD.MOV.U32 R4, RZ, RZ, R3 ;  /* 0x000000ffff047224 */ /* 0x010fc400078e0003 */
[----:B---3--:R-:W-:Y:S01]  /*8de30*/  IMAD.MOV.U32 R5, RZ, RZ, R2 ;  /* 0x000000ffff057224 */ /* 0x008fe200078e0002 */
[----:B--2---:R1:W-:Y:S04]  /*8de40*/  STL.64 [R1+0xa610], R26 ;  /* 0x00a6101a01007387 */ /* 0x0043e80000100a00 */
[----:B------:R2:W-:Y:S04]  /*8de50*/  STL.64 [R1+0xa608], R24 ;  /* 0x00a6081801007387 */ /* 0x0005e80000100a00 */
[----:B------:R-:W3:Y:S04]  /*8de60*/  LDL.LU R3, [R1+0xa7ec] ;  /* 0x00a7ec0001037983 */ /* 0x000ee80000300800 */
[----:B------:R-:W2:Y:S04]  /*8de70*/  LDL.LU R2, [R1+0xa7e8] ;  /* 0x00a7e80001027983 */ /* 0x000ea80000300800 */
[----:B------:R-:W-:Y:S04]  /*8de80*/  STL.64 [R1+0xa620], R6 ;  /* 0x00a6200601007387 */ /* 0x000fe80000100a00 */
[----:B------:R-:W-:Y:S04]  /*8de90*/  STL.64 [R1+0xa618], R4 ;  /* 0x00a6180401007387 */ /* 0x000fe80000100a00 */
[----:B0-----:R-:W4:Y:S04]  /*8dea0*/  LDL.LU R8, [R1+0x14c0] ;  /* 0x0014c00001087983 */ /* 0x001f280000300800 */
[----:B------:R-:W4:Y:S04]  /*8deb0*/  LDL.LU R9, [R1+0x14c4] ;  /* 0x0014c40001097983 */ /* 0x000f280000300800 */
[----:B------:R-:W2:Y:S04]  /*8dec0*/  LDL.LU R10, [R1+0x14c8] ;  /* 0x0014c800010a7983 */ /* 0x000ea80000300800 */
[----:B------:R-:W2:Y:S04]  /*8ded0*/  LDL.LU R11, [R1+0x14cc] ;  /* 0x0014cc00010b7983 */ /* 0x000ea80000300800 */
[----:B--2---:R-:W-:Y:S04]  /*8dee0*/  STL.64 [R1+0xa630], R10 ;  /* 0x00a6300a01007387 */ /* 0x004fe80000100a00 */
[----:B----4-:R0:W-:Y:S04]  /*8def0*/  STL.64 [R1+0xa628], R8 ;  /* 0x00a6280801007387 */ /* 0x0101e80000100a00 */
[----:B-1----:R-:W2:Y:S04]  /*8df00*/  LDL R26, [R1+0x20] ;  /* 0x00002000011a7983 */ /* 0x002ea80000100800 */
[----:B------:R-:W2:Y:S01]  /*8df10*/  LDL R27, [R1+0x24] ;  /* 0x00002400011b7983 */ /* 0x000ea20000100800 */
[----:B------:R-:W-:-:S02]  /*8df20*/  IMAD.MOV.U32 R24, RZ, RZ, R2 ;  /* 0x000000ffff187224 */ /* 0x000fc400078e0002 */
[----:B---3--:R-:W-:Y:S01]  /*8df30*/  IMAD.MOV.U32 R25, RZ, RZ, R3 ;  /* 0x000000ffff197224 */ /* 0x008fe200078e0003 */
[----:B------:R-:W3:Y:S04]  /*8df40*/  LDL.LU R2, [R1+0xa7e4] ;  /* 0x00a7e40001027983 */ /* 0x000ee80000300800 */
[----:B------:R-:W4:Y:S04]  /*8df50*/  LDL.LU R3, [R1+0xa7e0] ;  /* 0x00a7e00001037983 */ /* 0x000f280000300800 */
        /* <DEDUP_REMOVED lines=10> */
[----:B--2---:R-:W-:Y:S04]  /*8e000*/  STL.64 [R1+0xa658], R26 ;  /* 0x00a6581a01007387 */ /* 0x004fe80000100a00 */
[----:B0-----:R-:W2:Y:S04]  /*8e010*/  LDL.LU R8, [R1+0x14f0] ;  /* 0x0014f00001087983 */ /* 0x001ea80000300800 */
[----:B------:R-:W2:Y:S04]  /*8e020*/  LDL.LU R9, [R1+0x14f4] ;  /* 0x0014f40001097983 */ /* 0x000ea80000300800 */
[----:B------:R-:W2:Y:S04]  /*8e030*/  LDL.LU R10, [R1+0x14f8] ;  /* 0x0014f800010a7983 */ /* 0x000ea80000300800 */
[----:B------:R-:W2:Y:S01]  /*8e040*/  LDL.LU R11, [R1+0x14fc] ;  /* 0x0014fc00010b7983 */ /* 0x000ea20000300800 */
[----:B----4-:R-:W-:-:S02]  /*8e050*/  IMAD.MOV.U32 R24, RZ, RZ, R3 ;  /* 0x000000ffff187224 */ /* 0x010fc400078e0003 */
[----:B---3--:R-:W-:Y:S01]  /*8e060*/  IMAD.MOV.U32 R25, RZ, RZ, R2 ;  /* 0x000000ffff197224 */ /* 0x008fe200078e0002 */
[----:B--2---:R-:W-:Y:S04]  /*8e070*/  STL.64 [R1+0xa668], R10 ;  /* 0x00a6680a01007387 */ /* 0x004fe80000100a00 */
[----:B------:R0:W-:Y:S04]  /*8e080*/  STL.64 [R1+0xa660], R8 ;  /* 0x00a6600801007387 */ /* 0x0001e80000100a00 */
[----:B------:R-:W2:Y:S04]  /*8e090*/  LDL.LU R3, [R1+0xa7dc] ;  /* 0x00a7dc0001037983 */ /* 0x000ea80000300800 */
[----:B------:R-:W3:Y:S04]  /*8e0a0*/  LDL.LU R2, [R1+0xa7d8] ;  /* 0x00a7d80001027983 */ /* 0x000ee80000300800 */
[----:B------:R3:W-:Y:S04]  /*8e0b0*/  STL.64 [R1+0xa670], R24 ;  /* 0x00a6701801007387 */ /* 0x0007e80000100a00 */
[----:B0-----:R-:W4:Y:S04]  /*8e0c0*/  LDL.LU R8, [R1+0x1500] ;  /* 0x0015000001087983 */ /* 0x001f280000300800 */
[----:B------:R-:W4:Y:S04]  /*8e0d0*/  LDL.LU R9, [R1+0x1504] ;  /* 0x0015040001097983 */ /* 0x000f280000300800 */
[----:B------:R-:W2:Y:S04]  /*8e0e0*/  LDL.LU R10, [R1+0x1508] ;  /* 0x00150800010a7983 */ /* 0x000ea80000300800 */
[----:B------:R-:W2:Y:S04]  /*8e0f0*/  LDL.LU R11, [R1+0x150c] ;  /* 0x00150c00010b7983 */ /* 0x000ea80000300800 */
[----:B--2---:R-:W-:Y:S04]  /*8e100*/  STL.64 [R1+0xa680], R10 ;  /* 0x00a6800a01007387 */ /* 0x004fe80000100a00 */
[----:B----4-:R0:W-:Y:S04]  /*8e110*/  STL.64 [R1+0xa678], R8 ;  /* 0x00a6780801007387 */ /* 0x0101e80000100a00 */
[----:B------:R-:W2:Y:S04]  /*8e120*/  LDL R26, [R1+0x40] ;  /* 0x00004000011a7983 */ /* 0x000ea80000100800 */
[----:B------:R-:W2:Y:S01]  /*8e130*/  LDL R27, [R1+0x44] ;  /* 0x00004400011b7983 */ /* 0x000ea20000100800 */
[----:B---3--:R-:W-:-:S02]  /*8e140*/  IMAD.MOV.U32 R24, RZ, RZ, R2 ;  /* 0x000000ffff187224 */ /* 0x008fc400078e0002 */
[----:B------:R-:W-:Y:S01]  /*8e150*/  IMAD.MOV.U32 R25, RZ, RZ, R3 ;  /* 0x000000ffff197224 */ /* 0x000fe200078e0003 */
        /* <DEDUP_REMOVED lines=8> */
[----:B-1----:R-:W2:Y:S04]  /*8e1e0*/  LDL R26, [R1+0x50] ;  /* 0x00005000011a7983 */ /* 0x002ea80000100800 */
[----:B------:R-:W2:Y:S04]  /*8e1f0*/  LDL R27, [R1+0x54] ;  /* 0x00005400011b7983 */ /* 0x000ea80000100800 */
[----:B--2---:R-:W-:Y:S04]  /*8e200*/  STL.64 [R1+0xa6b8], R26 ;  /* 0x00a6b81a01007387 */ /* 0x004fe80000100a00 */
[----:B------:R-:W-:Y:S04]  /*8e210*/  STL.64 [R1+0xa698], R10 ;  /* 0x00a6980a01007387 */ /* 0x000fe80000100a00 */
[----:B------:R0:W-:Y:S04]  /*8e220*/  STL.64 [R1+0xa690], R8 ;  /* 0x00a6900801007387 */ /* 0x0001e80000100a00 */
[----:B0-----:R-:W2:Y:S04]  /*8e230*/  LDL.LU R8, [R1+0x1520] ;  /* 0x0015200001087983 */ /* 0x001ea80000300800 */
[----:B------:R-:W2:Y:S04]  /*8e240*/  LDL.LU R9, [R1+0x1524] ;  /* 0x0015240001097983 */ /* 0x000ea80000300800 */
[----:B------:R-:W2:Y:S04]  /*8e250*/  LDL.LU R10, [R1+0x1528] ;  /* 0x00152800010a7983 */ /* 0x000ea80000300800 */
[----:B------:R-:W2:Y:S01]  /*8e260*/  LDL.LU R11, [R1+0x152c] ;  /* 0x00152c00010b7983 */ /* 0x000ea20000300800 */
[----:B----4-:R-:W-:-:S02]  /*8e270*/  IMAD.MOV.U32 R24, RZ, RZ, R3 ;  /* 0x000000ffff187224 */ /* 0x010fc400078e0003 */
[----:B---3--:R-:W-:Y:S01]  /*8e280*/  IMAD.MOV.U32 R25, RZ, RZ, R2 ;  /* 0x000000ffff197224 */ /* 0x008fe200078e0002 */
[----:B------:R-:W3:Y:S04]  /*8e290*/  LDL.LU R3, [R1+0xa7cc] ;  /* 0x00a7cc0001037983 */ /* 0x000ee80000300800 */
[----:B------:R-:W4:Y:S04]  /*8e2a0*/  LDL.LU R2, [R1+0xa7c8] ;  /* 0x00a7c80001027983 */ /* 0x000f280000300800 */
[----:B------:R-:W-:Y:S04]  /*8e2b0*/  STL.64 [R1+0xa6d0], R24 ;  /* 0x00a6d01801007387 */ /* 0x000fe80000100a00 */
[----:B--2---:R-:W-:Y:S04]  /*8e2c0*/  STL.64 [R1+0xa6b0], R10 ;  /* 0x00a6b00a01007387 */ /* 0x004fe80000100a00 */
[----:B------:R0:W-:Y:S04]  /*8e2d0*/  STL.64 [R1+0xa6a8], R8 ;  /* 0x00a6a80801007387 */ /* 0x0001e80000100a00 */
[----:B0-----:R-:W2:Y:S04]  /*8e2e0*/  LDL.LU R8, [R1+0x1530] ;  /* 0x0015300001087983 */ /* 0x001ea80000300800 */
[----:B------:R-:W2:Y:S04]  /*8e2f0*/  LDL.LU R9, [R1+0x1534] ;  /* 0x0015340001097983 */ /* 0x000ea80000300800 */
[----:B------:R-:W2:Y:S04]  /*8e300*/  LDL.LU R10, [R1+0x1538] ;  /* 0x00153800010a7983 */ /* 0x000ea80000300800 */
[----:B------:R-:W2:Y:S04]  /*8e310*/  LDL.LU R11, [R1+0x153c] ;  /* 0x00153c00010b7983 */ /* 0x000ea80000300800 */
[----:B------:R-:W2:Y:S04]  /*8e320*/  LDL R26, [R1+0x60] ;  /* 0x00006000011a7983 */ /* 0x000ea80000100800 */
        /* <DEDUP_REMOVED lines=20> */
[----:B------:R-:W2:Y:S01]  /*8e470*/  LDL R27, [R1+0x74] ;  /* 0x00007400011b7983 */ /* 0x000ea20000100800 */
[----:B----4-:R-:W-:-:S02]  /*8e480*/  IMAD.MOV.U32 R24, RZ, RZ, R3 ;  /* 0x000000ffff187224 */ /* 0x010fc400078e0003 */
[----:B---3--:R-:W-:Y:S01]  /*8e490*/  IMAD.MOV.U32 R25, RZ, RZ, R2 ;  /* 0x000000ffff197224 */ /* 0x008fe200078e0002 */
[----:B------:R-:W3:Y:S04]  /*8e4a0*/  LDL.LU R3, [R1+0xa7bc] ;  /* 0x00a7bc0001037983 */ /* 0x000ee80000300800 */
[----:B------:R-:W4:Y:S04]  /*8e4b0*/  LDL.LU R2, [R1+0xa7b8] ;  /* 0x00a7b80001027983 */ /* 0x000f280000300800 */
[----:B--2---:R-:W-:Y:S04]  /*8e4c0*/  STL.64 [R1+0xa718], R26 ;  /* 0x00a7181a01007387 */ /* 0x004fe80000100a00 */
[----:B------:R-:W-:Y:S04]  /*8e4d0*/  STL.64 [R1+0xa730], R24 ;  /* 0x00a7301801007387 */ /* 0x000fe80000100a00 */
[----:B------:R-:W-:Y:S04]  /*8e4e0*/  STL.64 [R1+0xa6f8], R10 ;  /* 0x00a6f80a01007387 */ /* 0x000fe80000100a00 */
        /* <DEDUP_REMOVED lines=40> */
[----:B---3--:R-:W-:-:S02]  /*8e770*/  IMAD.MOV.U32 R25, RZ, RZ, R2 ;  /* 0x000000ffff197224 */ /* 0x008fc400078e0002 */
[----:B----4-:R-:W-:Y:S01]  /*8e780*/  IMAD.MOV.U32 R24, RZ, RZ, R3 ;  /* 0x000000ffff187224 */ /* 0x010fe200078e0003 */
[----:B------:R-:W3:Y:S04]  /*8e790*/  LDL.LU R2, [R1+0x3390] ;  /* 0x0033900001027983 */ /* 0x000ee80000300800 */
[----:B------:R-:W3:Y:S04]  /*8e7a0*/  LDL.LU R27, [R1+0x338c] ;  /* 0x00338c00011b7983 */ /* 0x000ee80000300800 */
[----:B------:R-:W4:Y:S04]  /*8e7b0*/  LDL.LU R3, [R1+0x3398] ;  /* 0x0033980001037983 */ /* 0x000f280000300800 */
        /* <DEDUP_REMOVED lines=13> */
[----:B---3--:R-:W-:-:S02]  /*8e890*/  IMAD R27, R27, 0x100, R2 ;  /* 0x000001001b1b7824 */ /* 0x008fc400078e0202 */
[----:B----4-:R-:W-:Y:S01]  /*8e8a0*/  IMAD R26, R26, 0x100, R3 ;  /* 0x000001001a1a7824 */ /* 0x010fe200078e0203 */
        /* <DEDUP_REMOVED lines=150> */
[----:B0-----:R-:W2:Y:S04]  /*8f210*/  LDL.LU.64 R26, [R1+0xa5b0] ;  /* 0x00a5b000011a7983 */ /* 0x001ea80000300a00 */
[----:B------:R-:W4:Y:S01]  /*8f220*/  LDL.LU.64 R24, [R1+0xa5a8] ;  /* 0x00a5a80001187983 */ /* 0x000f220000300a00 */
[----:B---3--:R-:W-:Y:S03]  /*8f230*/  HMMA.16816.F32 R4, R12, R28, R4 ;  /* 0x0000001c0c04723c */ /* 0x008fe60000001804 */
[----:B------:R-:W-:-:S15]  /*8f240*/  STL.64 [R1+0xa500], R28 ;  /* 0x00a5001c01007387 */ /* 0x000fde0000100a00 */
[----:B------:R-:W-:Y:S01]  /*8f250*/  NOP ;  /* 0x0000000000007918 */ /* 0x000fe20000000000 */
[----:B------:R-:W-:Y:S04]  /*8f260*/  STL.64 [R1+0x15c0], R4 ;  /* 0x0015c00401007387 */ /* 0x000fe80000100a00 */
[----:B------:R2:W-:Y:S02]  /*8f270*/  STL.64 [R1+0x15c8], R6 ;  /* 0x0015c80601007387 */ /* 0x0005e40000100a00 */
[C---:B--2---:R-:W-:Y:S08]  /*8f280*/  HMMA.16816.F32 R4, R12.reuse, R26, R8 ;  /* 0x0000001a0c04723c */ /* 0x044ff00000001808 */
[----:B----4-:R-:W-:Y:S11]  /*8f290*/  HMMA.16816.F32 R8, R12, R24, R16 ;  /* 0x000000180c08723c */ /* 0x010ff60000001810 */
[----:B------:R0:W-:Y:S04]  /*8f2a0*/  STL.64 [R1+0x15b0], R4 ;  /* 0x0015b00401007387 */ /* 0x0001e80000100a00 */
[----:B------:R1:W-:Y:S04]  /*8f2b0*/  STL.64 [R1+0x15b8], R6 ;  /* 0x0015b80601007387 */ /* 0x0003e80000100a00 */
[----:B0-----:R-:W2:Y:S04]  /*8f2c0*/  LDL.LU R4, [R1+0x1400] ;  /* 0x0014000001047983 */ /* 0x001ea80000300800 */
        /* <DEDUP_REMOVED lines=31> */
[----:B------:R-:W4:Y:S04]  /*8f4c0*/  LDL.LU R28, [R1+0x33b8] ;  /* 0x0033b800011c7983 */ /* 0x000f280000300800 */
[----:B------:R-:W4:Y:S04]  /*8f4d0*/  LDL.LU R29, [R1+0x33b4] ;  /* 0x0033b400011d7983 */ /* 0x000f280000300800 */
[----:B------:R0:W-:Y:S04]  /*8f4e0*/  STL.64 [R1+0xa3b0], R26 ;  /* 0x00a3b01a01007387 */ /* 0x0001e80000100a00 */
[----:B------:R1:W-:Y:S01]  /*8f4f0*/  STL.64 [R1+0xa3a8], R24 ;  /* 0x00a3a81801007387 */ /* 0x0003e20000100a00 */
[----:B0-----:R-:W-:-:S03]  /*8f500*/  IMAD.MOV.U32 R26, RZ, RZ, R0 ;  /* 0x000000ffff1a7224 */ /* 0x001fc600078e0000 */
[----:B-1----:R-:W2:Y:S04]  /*8f510*/  LDL.LU R24, [R1+0x13d0] ;  /* 0x0013d00001187983 */ /* 0x002ea80000300800 */
        /* <DEDUP_REMOVED lines=19> */
[----:B------:R0:W-:Y:S01]  /*8f650*/  STL.64 [R1+0xa390], R22 ;  /* 0x00a3901601007387 */ /* 0x0001e20000100a00 */
[----:B------:R-:W-:-:S03]  /*8f660*/  IMAD.MOV.U32 R27, RZ, RZ, R0 ;  /* 0x000000ffff1b7224 */ /* 0x000fc600078e0000 */
        /* <DEDUP_REMOVED lines=8> */
[----:B------:R0:W-:Y:S01]  /*8f6f0*/  STL [R1+0x1578], R10 ;  /* 0x0015780a01007387 */ /* 0x0001e20000100800 */
[----:B------:R-:W-:-:S03]  /*8f700*/  IMAD.MOV.U32 R0, RZ, RZ, R11 ;  /* 0x000000ffff007224 */ /* 0x000fc600078e000b */
[----:B0-----:R-:W3:Y:S04]  /*8f710*/  LDL.LU.64 R10, [R1+0xa578] ;  /* 0x00a57800010a7983 */ /* 0x001ee80000300a00 */
[----:B------:R-:W3:Y:S04]  /*8f720*/  LDL.LU.64 R8, [R1+0xa570] ;  /* 0x00a5700001087983 */ /* 0x000ee80000300a00 */
[----:B------:R0:W-:Y:S04]  /*8f730*/  STL [R1+0xa35c], R18 ;  /* 0x00a35c1201007387 */ /* 0x0001e80000100800 */
[----:B0-----:R-:W2:Y:S04]  /*8f740*/  LDL.LU R18, [R1+0x339c] ;  /* 0x00339c0001127983 */ /* 0x001ea80000300800 */
[----:B------:R0:W-:Y:S04]  /*8f750*/  STL [R1+0xa358], R19 ;  /* 0x00a3581301007387 */ /* 0x0001e80000100800 */
[----:B0-----:R-:W2:Y:S04]  /*8f760*/  LDL.LU R19, [R1+0x33a0] ;  /* 0x0033a00001137983 */ /* 0x001ea80000300800 */
[----:B------:R-:W-:Y:S01]  /*8f770*/  STL [R1+0x8170], R0 ;  /* 0x0081700001007387 */ /* 0x000fe20000100800 */
[----:B---3--:R-:W-:-:S15]  /*8f780*/  HMMA.16816.F32 R8, R12, R16, R8 ;  /* 0x000000100c08723c */ /* 0x008fde0000001808 */
[----:B------:R-:W-:-:S04]  /*8f790*/  NOP ;  /* 0x0000000000007918 */ /* 0x000fc80000000000 */
[----:B------:R-:W-:Y:S04]  /*8f7a0*/  STL.64 [R1+0x1560], R8 ;  /* 0x0015600801007387 */ /* 0x000fe80000100a00 */
[----:B------:R0:W-:Y:S04]  /*8f7b0*/  STL.64 [R1+0x1568], R10 ;  /* 0x0015680a01007387 */ /* 0x0001e80000100a00 */
[----:B0-----:R-:W3:Y:S04]  /*8f7c0*/  LDL.LU.64 R10, [R1+0xa568] ;  /* 0x00a56800010a7983 */ /* 0x001ee80000300a00 */
[----:B------:R-:W2:Y:S04]  /*8f7d0*/  LDL.LU.64 R8, [R1+0xa560] ;  /* 0x00a5600001087983 */ /* 0x000ea80000300a00 */
[----:B------:R-:W-:Y:S01]  /*8f7e0*/  STL.64 [R1+0xa4f8], R16 ;  /* 0x00a4f81001007387 */ /* 0x000fe20000100a00 */
[----:B---3--:R-:W-:-:S15]  /*8f7f0*/  HMMA.16816.F32 R4, R12, R10, R4 ;  /* 0x0000000a0c04723c */ /* 0x008fde0000001804 */
[----:B------:R-:W-:-:S04]  /*8f800*/  NOP ;  /* 0x0000000000007918 */ /* 0x000fc80000000000 */
[----:B------:R-:W-:Y:S04]  /*8f810*/  STL.64 [R1+0x1550], R4 ;  /* 0x0015500401007387 */ /* 0x000fe80000100a00 */
[----:B------:R0:W-:Y:S01]  /*8f820*/  STL [R1+0x1558], R6 ;  /* 0x0015580601007387 */ /* 0x0001e20000100800 */
[----:B------:R-:W-:-:S03]  /*8f830*/  IMAD.MOV.U32 R0, RZ, RZ, R7 ;  /* 0x000000ffff007224 */ /* 0x000fc600078e0007 */
[----:B0-----:R-:W2:Y:S04]  /*8f840*/  LDL.LU.64 R6, [R1+0xa558] ;  /* 0x00a5580001067983 */ /* 0x001ea80000300a00 */
[----:B------:R-:W2:Y:S04]  /*8f850*/  LDL.LU.64 R4, [R1+0xa550] ;  /* 0x00a5500001047983 */ /* 0x000ea80000300a00 */
[----:B------:R-:W-:Y:S01]  /*8f860*/  STL [R1+0x8174], R0 ;  /* 0x0081740001007387 */ /* 0x000fe20000100800 */
        /* <DEDUP_REMOVED lines=17> */
[----:B------:R-:W2:Y:S01]  /*8f980*/  LDL.LU.64 R24, [R1+0xa530] ;  /* 0x00a5300001187983 */ /* 0x000ea20000300a00 */
[----:B---3--:R-:W-:Y:S03]  /*8f990*/  HMMA.16816.F32 R8, R12, R4, R8 ;  /* 0x000000040c08723c */ /* 0x008fe60000001808 */
[----:B------:R0:W-:Y:S04]  /*8f9a0*/  STL [R1+0xa330], R5 ;  /* 0x00a3300501007387 */ /* 0x0001e80000100800 */
[----:B------:R-:W-:Y:S01]  /*8f9b0*/  STL.64 [R1+0xa510], R6 ;  /* 0x00a5100601007387 */ /* 0x000fe20000100a00 */
[----:B0-----:R-:W-:-:S11]  /*8f9c0*/  IMAD R5, R21, 0x100, R20 ;  /* 0x0000010015057824 */ /* 0x001fd600078e0214 */
[----:B------:R-:W-:Y:S04]  /*8f9d0*/  STL.64 [R1+0x1520], R8 ;  /* 0x0015200801007387 */ /* 0x000fe80000100a00 */
[----:B------:R-:W-:Y:S04]  /*8f9e0*/  STL.64 [R1+0x1528], R10 ;  /* 0x0015280a01007387 */ /* 0x000fe80000100a00 */
[----:B------:R0:W-:Y:S04]  /*8f9f0*/  STL [R1+0xa508], R4 ;  /* 0x00a5080401007387 */ /* 0x0001e80000100800 */
[----:B------:R-:W-:Y:S04]  /*8fa00*/  STL [R1+0xa304], R2 ;  /* 0x00a3040201007387 */ /* 0x000fe80000100800 */
[----:B------:R-:W-:Y:S01]  /*8fa10*/  STL [R1+0xa300], R3 ;  /* 0x00a3000301007387 */ /* 0x000fe20000100800 */
[----:B0-----:R-:W-:Y:S01]  /*8fa20*/  IMAD R4, R23, 0x100, R22 ;  /* 0x0000010017047824 */ /* 0x001fe200078e0216 */
[----:B--2---:R-:W-:-:S15]  /*8fa30*/  HMMA.16816.F32 R12, R12, R2, R24 ;  /* 0x000000020c0c723c */ /* 0x004fde0000001818 */
[----:B------:R-:W-:-:S04]  /*8fa40*/  NOP ;  /* 0x0000000000007918 */ /* 0x000fc80000000000 */
[----:B------:R0:W-:Y:S04]  /*8fa50*/  STL.64 [R1+0x1510], R12 ;  /* 0x0015100c01007387 */ /* 0x0001e80000100a00 */
[----:B------:R-:W-:Y:S04]  /*8fa60*/  STL.64 [R1+0x1518], R14 ;  /* 0x0015180e01007387 */ /* 0x000fe80000100a00 */
[----:B------:R-:W2:Y:S04]  /*8fa70*/  LDL.LU R20, [R1+0x1320] ;  /* 0x0013200001147983 */ /* 0x000ea80000300800 */
[----:B------:R-:W2:Y:S04]  /*8fa80*/  LDL.LU R21, [R1+0x1324] ;  /* 0x0013240001157983 */ /* 0x000ea80000300800 */
[----:B------:R-:W3:Y:S04]  /*8fa90*/  LDL.LU R22, [R1+0x1328] ;  /* 0x0013280001167983 */ /* 0x000ee80000300800 */
[----:B------:R-:W3:Y:S01]  /*8faa0*/  LDL.LU R23, [R1+0x132c] ;  /* 0x00132c0001177983 */ /* 0x000ee20000300800 */
[----:B------:R-:W-:-:S03]  /*8fab0*/  IMAD R8, R18, 0x100, R19 ;  /* 0x0000010012087824 */ /* 0x000fc600078e0213 */
[----:B---3--:R1:W-:Y:S04]  /*8fac0*/  STL.64 [R1+0xa490], R22 ;  /* 0x00a4901601007387 */ /* 0x0083e80000100a00 */
[----:B--2---:R2:W-:Y:S04]  /*8fad0*/  STL.64 [R1+0xa488], R20 ;  /* 0x00a4881401007387 */ /* 0x0045e80000100a00 */
[----:B------:R-:W3:Y:S04]  /*8fae0*/  LDL R24, [R1+0x50] ;  /* 0x0000500001187983 */ /* 0x000ee80000100800 */
[----:B------:R-:W3:Y:S01]  /*8faf0*/  LDL R25, [R1+0x54] ;  /* 0x0000540001197983 */ /* 0x000ee20000100800 */
[----:B0-----:R-:W-:-:S03]  /*8fb00*/  F2FP.F16.E4M3.UNPACK_B R12, R8 ;  /* 0x00000008ff0c723e */ /* 0x001fc600020006ff */
[----:B---3--:R-:W-:Y:S04]  /*8fb10*/  STL.64 [R1+0xa528], R24 ;  /* 0x00a5281801007387 */ /* 0x008fe80000100a00 */
[----:B------:R-:W3:Y:S04]  /*8fb20*/  LDL.LU R8, [R1+0x1330] ;  /* 0x0013300001087983 */ /* 0x000ee80000300800 */
[----:B------:R-:W3:Y:S04]  /*8fb30*/  LDL.LU R9, [R1+0x1334] ;  /* 0x0013340001097983 */ /* 0x000ee80000300800 */
[----:B------:R-:W2:Y:S04]  /*8fb40*/  LDL.LU R10, [R1+0x1338] ;  /* 0x00133800010a7983 */ /* 0x000ea80000300800 */
[----:B------:R-:W2:Y:S04]  /*8fb50*/  LDL.LU R11, [R1+0x133c] ;  /* 0x00133c00010b7983 */ /* 0x000ea80000300800 */
[----:B--2---:R-:W-:Y:S04]  /*8fb60*/  STL.64 [R1+0xa4a0], R10 ;  /* 0x00a4a00a01007387 */ /* 0x004fe80000100a00 */
[----:B---3--:R0:W-:Y:S04]  /*8fb70*/  STL.64 [R1+0xa498], R8 ;  /* 0x00a4980801007387 */ /* 0x0081e80000100a00 */
[----:B-1----:R-:W2:Y:S04]  /*8fb80*/  LDL R22, [R1+0x60] ;  /* 0x0000600001167983 */ /* 0x002ea80000100800 */
[----:B------:R-:W2:Y:S04]  /*8fb90*/  LDL R23, [R1+0x64] ;  /* 0x0000640001177983 */ /* 0x000ea80000100800 */
[----:B------:R-:W3:Y:S04]  /*8fba0*/  LDL.64 R20, [R1+0x68] ;  /* 0x0000680001147983 */ /* 0x000ee80000100a00 */
[----:B--2---:R1:W-:Y:S04]  /*8fbb0*/  STL.64 [R1+0xa4c0], R22 ;  /* 0x00a4c01601007387 */ /* 0x0043e80000100a00 */
[----:B---3--:R-:W-:Y:S04]  /*8fbc0*/  STL.64 [R1+0xa4b8], R20 ;  /* 0x00a4b81401007387 */ /* 0x008fe80000100a00 */
[----:B0-----:R-:W2:Y:S04]  /*8fbd0*/  LDL.LU R8, [R1+0x1350] ;  /* 0x0013500001087983 */ /* 0x001ea80000300800 */
[----:B------:R-:W2:Y:S04]  /*8fbe0*/  LDL.LU R9, [R1+0x1354] ;  /* 0x0013540001097983 */ /* 0x000ea80000300800 */
[----:B------:R-:W3:Y:S04]  /*8fbf0*/  LDL.LU R10, [R1+0x1358] ;  /* 0x00135800010a7983 */ /* 0x000ee80000300800 */
[----:B------:R-:W3:Y:S04]  /*8fc00*/  LDL.LU R11, [R1+0x135c] ;  /* 0x00135c00010b7983 */ /* 0x000ee80000300800 */
[----:B-1----:R-:W2:Y:S04]  /*8fc10*/  LDL R22, [R1+0x70] ;  /* 0x0000700001167983 */ /* 0x002ea80000100800 */
[----:B------:R-:W4:Y:S01]  /*8fc20*/  LDL R23, [R1+0x74] ;  /* 0x0000740001177983 */ /* 0x000f220000100800 */
[----:B------:R-:W-:-:S02]  /*8fc30*/  F2FP.F16.E4M3.UNPACK_B R14, R4 ;  /* 0x00000004ff0e723e */ /* 0x000fc400020006ff */
[----:B------:R-:W-:Y:S01]  /*8fc40*/  F2FP.F16.E4M3.UNPACK_B R13, R5 ;  /* 0x00000005ff0d723e */ /* 0x000fe200020006ff */
[----:B---3--:R-:W-:Y:S04]  /*8fc50*/  STL.64 [R1+0xa4b0], R10 ;  /* 0x00a4b00a01007387 */ /* 0x008fe80000100a00 */
[----:B--2---:R0:W-:Y:S04]  /*8fc60*/  STL.64 [R1+0xa4a8], R8 ;  /* 0x00a4a80801007387 */ /* 0x0041e80000100a00 */
[----:B0-----:R-:W2:Y:S04]  /*8fc70*/  LDL.LU R8, [R1+0x1360] ;  /* 0x0013600001087983 */ /* 0x001ea80000300800 */
[----:B------:R-:W2:Y:S04]  /*8fc80*/  LDL.LU R9, [R1+0x1364] ;  /* 0x0013640001097983 */ /* 0x000ea80000300800 */
[----:B------:R-:W3:Y:S04]  /*8fc90*/  LDL.LU R10, [R1+0x1368] ;  /* 0x00136800010a7983 */ /* 0x000ee80000300800 */
[----:B------:R-:W3:Y:S04]  /*8fca0*/  LDL.LU R11, [R1+0x136c] ;  /* 0x00136c00010b7983 */ /* 0x000ee80000300800 */
[----:B------:R-:W2:Y:S04]  /*8fcb0*/  LDL.LU.64 R24, [R1+0x98] ;  /* 0x0000980001187983 */ /* 0x000ea80000300a00 */
[----:B------:R-:W2:Y:S04]  /*8fcc0*/  LDL.LU R4, [R1+0x13b0] ;  /* 0x0013b00001047983 */ /* 0x000ea80000300800 */
[----:B------:R-:W2:Y:S04]  /*8fcd0*/  LDL.LU R5, [R1+0x13b4] ;  /* 0x0013b40001057983 */ /* 0x000ea80000300800 */
[----:B------:R-:W2:Y:S04]  /*8fce0*/  LDL.LU R6, [R1+0x13b8] ;  /* 0x0013b80001067983 */ /* 0x000ea80000300800 */
[----:B------:R-:W2:Y:S01]  /*8fcf0*/  LDL.LU R7, [R1+0x13bc] ;  /* 0x0013bc0001077983 */ /* 0x000ea20000300800 */
[----:B----4-:R-:W-:-:S03]  /*8fd00*/  IMAD R0, R29, 0x100, R28 ;  /* 0x000001001d007824 */ /* 0x010fc600078e021c */
[----:B--2---:R-:W-:Y:S04]  /*8fd10*/  STL.64 [R1+0xa520], R6 ;  /* 0x00a5200601007387 */ /* 0x004fe80000100a00 */
[----:B------:R0:W-:Y:S04]  /*8fd20*/  STL.64 [R1+0xa518], R4 ;  /* 0x00a5180401007387 */ /* 0x0001e80000100a00 */
[----:B0-----:R-:W2:Y:S04]  /*8fd30*/  LDL.LU R4, [R1+0x13c0] ;  /* 0x0013c00001047983 */ /* 0x001ea80000300800 */
[----:B------:R-:W2:Y:S04]  /*8fd40*/  LDL.LU R5, [R1+0x13c4] ;  /* 0x0013c40001057983 */ /* 0x000ea80000300800 */
[----:B------:R-:W2:Y:S04]  /*8fd50*/  LDL.LU R6, [R1+0x13c8] ;  /* 0x0013c80001067983 */ /* 0x000ea80000300800 */
[----:B------:R-:W2:Y:S04]  /*8fd60*/  LDL.LU R7, [R1+0x13cc] ;  /* 0x0013cc0001077983 */ /* 0x000ea80000300800 */
[----:B------:R-:W4:Y:S04]  /*8fd70*/  LDL.64 R28, [R1+0x90] ;  /* 0x00009000011c7983 */ /* 0x000f280000100a00 */
[----:B------:R-:W2:Y:S04]  /*8fd80*/  LDL.LU R16, [R1+0x13a0] ;  /* 0x0013a00001107983 */ /* 0x000ea80000300800 */
[----:B------:R-:W2:Y:S04]  /*8fd90*/  LDL.LU R17, [R1+0x13a4] ;  /* 0x0013a40001117983 */ /* 0x000ea80000300800 */
[----:B------:R-:W2:Y:S04]  /*8fda0*/  LDL.LU R18, [R1+0x13a8] ;  /* 0x0013a80001127983 */ /* 0x000ea80000300800 */
[----:B------:R-:W2:Y:S04]  /*8fdb0*/  LDL.LU R19, [R1+0x13ac] ;  /* 0x0013ac0001137983 */ /* 0x000ea80000300800 */
[----:B------:R-:W2:Y:S04]  /*8fdc0*/  LDL.64 R20, [R1+0x78] ;  /* 0x0000780001147983 */ /* 0x000ea80000100a00 */
[----:B------:R-:W-:Y:S01]  /*8fdd0*/  STL.64 [R1+0xa4f0], R22 ;  /* 0x00a4f01601007387 */ /* 0x000fe20000100a00 */
[----:B------:R-:W-:-:S03]  /*8fde0*/  F2FP.F16.E4M3.UNPACK_B R15, R0 ;  /* 0x00000000ff0f723e */ /* 0x000fc600020006ff */
[----:B--2---:R0:W-:Y:S04]  /*8fdf0*/  STL.64 [R1+0xa4e8], R20 ;  /* 0x00a4e81401007387 */ /* 0x0041e80000100a00 */
        /* <DEDUP_REMOVED lines=8> */
[----:B------:R-:W2:Y:S04]  /*8fe80*/  LDL.LU R10, [R1+0x1378] ;  /* 0x00137800010a7983 */ /* 0x000ea80000300800 */
[----:B------:R-:W2:Y:S01]  /*8fe90*/  LDL.LU R11, [R1+0x137c] ;  /* 0x00137c00010b7983 */ /* 0x000ea20000300800 */
[----:B------:R-:W-:Y:S01]  /*8fea0*/  HMMA.16816.F32 R4, R12, R24, R4 ;  /* 0x000000180c04723c */ /* 0x000fe20000001804 */
[----:B------:R-:W-:-:S02]  /*8feb0*/  IMAD.MOV.U32 R3, RZ, RZ, R24 ;  /* 0x000000ffff037224 */ /* 0x000fc400078e0018 */
[----:B------:R-:W-:-:S15]  /*8fec0*/  IMAD.MOV.U32 R2, RZ, RZ, R25 ;  /* 0x000000ffff027224 */ /* 0x000fde00078e0019 */
[----:B------:R-:W-:Y:S01]  /*8fed0*/  NOP ;  /* 0x0000000000007918 */ /* 0x000fe20000000000 */
[----:B------:R-:W-:Y:S01]  /*8fee0*/  IMAD.MOV.U32 R0, RZ, RZ, R7 ;  /* 0x000000ffff007224 */ /* 0x000fe200078e0007 */
[----:B--2---:R-:W-:Y:S04]  /*8fef0*/  STL.64 [R1+0xa4e0], R10 ;  /* 0x00a4e00a01007387 */ /* 0x004fe80000100a00 */
[----:B---3--:R0:W-:Y:S04]  /*8ff00*/  STL.64 [R1+0xa4d8], R8 ;  /* 0x00a4d80801007387 */ /* 0x0081e80000100a00 */
[----:B0-----:R-:W2:Y:S04]  /*8ff10*/  LDL.LU R8, [R1+0x1380] ;  /* 0x0013800001087983 */ /* 0x001ea80000300800 */
[----:B------:R-:W2:Y:S04]  /*8ff20*/  LDL.LU R9, [R1+0x1384] ;  /* 0x0013840001097983 */ /* 0x000ea80000300800 */
[----:B------:R-:W2:Y:S04]  /*8ff30*/  LDL.LU R10, [R1+0x1388] ;  /* 0x00138800010a7983 */ /* 0x000ea80000300800 */
[----:B------:R-:W2:Y:S04]  /*8ff40*/  LDL.LU R11, [R1+0x138c] ;  /* 0x00138c00010b7983 */ /* 0x000ea80000300800 */
[----:B------:R-:W3:Y:S04]  /*8ff50*/  LDL.64 R26, [R1+0x48] ;  /* 0x00004800011a7983 */ /* 0x000ee80000100a00 */
[----:B------:R-:W2:Y:S04]  /*8ff60*/  LDL.LU.64 R24, [R1+0xa528] ;  /* 0x00a5280001187983 */ /* 0x000ea80000300a00 */
[----:B------:R-:W-:Y:S04]  /*8ff70*/  STL.64 [R1+0x1500], R4 ;  /* 0x0015000401007387 */ /* 0x000fe80000100a00 */
[----:B------:R0:W-:Y:S04]  /*8ff80*/  STL [R1+0x1508], R6 ;  /* 0x0015080601007387 */ /* 0x0001e80000100800 */
[----:B0-----:R-:W4:Y:S04]  /*8ff90*/  LDL.LU.64 R6, [R1+0xa520] ;  /* 0x00a5200001067983 */ /* 0x001f280000300a00 */
[----:B------:R-:W4:Y:S04]  /*8ffa0*/  LDL.LU.64 R4, [R1+0xa518] ;  /* 0x00a5180001047983 */ /* 0x000f280000300a00 */
[----:B------:R-:W-:Y:S04]  /*8ffb0*/  STL [R1+0xa384], R2 ;  /* 0x00a3840201007387 */ /* 0x000fe80000100800 */
[----:B------:R0:W-:Y:S04]  /*8ffc0*/  STL [R1+0xa380], R3 ;  /* 0x00a3800301007387 */ /* 0x0001e80000100800 */
[----:B0-----:R-:W2:Y:S04]  /*8ffd0*/  LDL.LU.64 R2, [R1+0x88] ;  /* 0x0000880001027983 */ /* 0x001ea80000300a00 */
[----:B------:R-:W-:Y:S01]  /*8ffe0*/  STL [R1+0x8388], R0 ;  /* 0x0083880001007387 */ /* 0x000fe20000100800 */
[----:B----4-:R-:W-:-:S15]  /*8fff0*/  HMMA.16816.F32 R4, R12, R28, R4 ;  /* 0x0000001c0c04723c */ /* 0x010fde0000001804 */
[----:B------:R-:W-:-:S04]  /*90000*/  NOP ;  /* 0x0000000000007918 */ /* 0x000fc80000000000 */
[----:B------:R-:W-:Y:S04]  /*90010*/  STL.64 [R1+0x14f0], R4 ;  /* 0x0014f00401007387 */ /* 0x000fe80000100a00 */
[----:B------:R0:W-:Y:S04]  /*90020*/  STL.64 [R1+0x14f8], R6 ;  /* 0x0014f80601007387 */ /* 0x0001e80000100a00 */
[----:B0-----:R-:W4:Y:S04]  /*90030*/  LDL.LU.64 R6, [R1+0xa510] ;  /* 0x00a5100001067983 */ /* 0x001f280000300a00 */
[----:B------:R-:W3:Y:S01]  /*90040*/  LDL.LU R4, [R1+0xa508] ;  /* 0x00a5080001047983 */ /* 0x000ee20000300800 */
[----:B--2---:R-:W-:Y:S01]  /*90050*/  HMMA.16816.F32 R16, R12, R2, R16 ;  /* 0x000000020c10723c */ /* 0x004fe20000001810 */
[----:B------:R-:W-:-:S02]  /*90060*/  IMAD.MOV.U32 R5, RZ, RZ, R28 ;  /* 0x000000ffff057224 */ /* 0x000fc400078e001c */
[----:B------:R-:W2:Y:S04]  /*90070*/  LDL.LU.64 R28, [R1+0xa500] ;  /* 0x00a50000011c7983 */ /* 0x000ea80000300a00 */
[----:B----4-:R0:W-:Y:S04]  /*90080*/  STL.64 [R1+0xa340], R6 ;  /* 0x00a3400601007387 */ /* 0x0101e80000100a00 */
[----:B0-----:R-:W4:Y:S04]  /*90090*/  LDL.64 R6, [R1+0x58] ;  /* 0x0000580001067983 */ /* 0x001f280000100a00 */
[----:B---3--:R0:W-:Y:S04]  /*900a0*/  STL.64 [R1+0xa338], R4 ;  /* 0x00a3380401007387 */ /* 0x0081e80000100a00 */
[----:B0-----:R-:W3:Y:S04]  /*900b0*/  LDL.LU.64 R4, [R1+0x80] ;  /* 0x0000800001047983 */ /* 0x001ee80000300a00 */
[----:B------:R0:W-:Y:S04]  /*900c0*/  STL.64 [R1+0x14e0], R16 ;  /* 0x0014e01001007387 */ /* 0x0001e80000100a00 */
[----:B------:R1:W-:Y:S04]  /*900d0*/  STL.64 [R1+0x14e8], R18 ;  /* 0x0014e81201007387 */ /* 0x0003e80000100a00 */
[----:B0-----:R-:W2:Y:S01]  /*900e0*/  LDL.LU.64 R16, [R1+0xa4f8] ;  /* 0x00a4f80001107983 */ /* 0x001ea20000300a00 */
[----:B-1----:R-:W-:-:S02]  /*900f0*/  IMAD.MOV.U32 R18, RZ, RZ, R2 ;  /* 0x000000ffff127224 */ /* 0x002fc400078e0002 */
[----:B------:R-:W-:-:S05]  /*90100*/  IMAD.MOV.U32 R19, RZ, RZ, R3 ;  /* 0x000000ffff137224 */ /* 0x000fca00078e0003 */
[----:B------:R-:W-:Y:S01]  /*90110*/  STL.64 [R1+0xa378], R18 ;  /* 0x00a3781201007387 */ /* 0x000fe20000100a00 */
[C---:B---3--:R-:W-:Y:S03]  /*90120*/  HMMA.16816.F32 R20, R12.reuse, R4, R20 ;  /* 0x000000040c14723c */ /* 0x048fe60000001814 */
[----:B--2---:R0:W-:Y:S04]  /*90130*/  STL.64 [R1+0xa370], R16 ;  /* 0x00a3701001007387 */ /* 0x0041e80000100a00 */
[----:B0-----:R-:W4:Y:S04]  /*90140*/  LDL.LU R16, [R1+0x1340] ;  /* 0x0013400001107983 */ /* 0x001f280000300800 */
[----:B------:R-:W4:Y:S04]  /*90150*/  LDL.LU R17, [R1+0x1344] ;  /* 0x0013440001117983 */ /* 0x000f280000300800 */
[----:B------:R-:W4:Y:S04]  /*90160*/  LDL.LU R18, [R1+0x1348] ;  /* 0x0013480001127983 */ /* 0x000f280000300800 */
[----:B------:R-:W4:Y:S04]  /*90170*/  LDL.LU R19, [R1+0x134c] ;  /* 0x00134c0001137983 */ /* 0x000f280000300800 */
        /* <DEDUP_REMOVED lines=32> */
[----:B0-----:R-:W3:Y:S04]  /*90380*/  LDL.LU.64 R22, [R1+0xa490] ;  /* 0x00a4900001167983 */ /* 0x001ee80000300a00 */
[----:B------:R-:W3:Y:S01]  /*90390*/  LDL.LU.64 R20, [R1+0xa488] ;  /* 0x00a4880001147983 */ /* 0x000ee20000300a00 */
[----:B----4-:R-:W-:Y:S01]  /*903a0*/  HMMA.16816.F32 R16, R12, R6, R16 ;  /* 0x000000060c10723c */ /* 0x010fe20000001810 */
[----:B------:R-:W-:-:S02]  /*903b0*/  IMAD.MOV.U32 R2, RZ, RZ, R4 ;  /* 0x000000ffff027224 */ /* 0x000fc400078e0004 */
[----:B------:R-:W-:Y:S02]  /*903c0*/  IMAD.MOV.U32 R3, RZ, RZ, R5 ;  /* 0x000000ffff037224 */ /* 0x000fe400078e0005 */
[----:B------:R-:W-:-:S05]  /*903d0*/  IMAD.MOV.U32 R0, RZ, RZ, R7 ;  /* 0x000000ffff007224 */ /* 0x000fca00078e0007 */
[----:B------:R-:W-:Y:S09]  /*903e0*/  STL [R1+0xa2b8], R0 ;  /* 0x00a2b80001007387 */ /* 0x000ff20000100800 */
[----:B------:R-:W-:Y:S04]  /*903f0*/  STL.64 [R1+0x1480], R16 ;  /* 0x0014801001007387 */ /* 0x000fe80000100a00 */
[----:B------:R-:W-:Y:S01]  /*90400*/  STL.64 [R1+0x1488], R18 ;  /* 0x0014881201007387 */ /* 0x000fe20000100a00 */
[C---:B--2---:R-:W-:Y:S08]  /*90410*/  HMMA.16816.F32 R8, R12.reuse, R24, R8 ;  /* 0x000000180c08723c */ /* 0x044ff00000001808 */
[----:B---3--:R-:W-:Y:S11]  /*90420*/  HMMA.16816.F32 R4, R12, R26, R20 ;  /* 0x0000001a0c04723c */ /* 0x008ff60000001814 */
[----:B------:R-:W-:Y:S04]  /*90430*/  STL.64 [R1+0x1470], R8 ;  /* 0x0014700801007387 */ /* 0x000fe80000100a00 */
[----:B------:R-:W-:Y:S04]  /*90440*/  STL.64 [R1+0x1478], R10 ;  /* 0x0014780a01007387 */ /* 0x000fe80000100a00 */
        /* <DEDUP_REMOVED lines=13> */
[----:B---3--:R0:W-:Y:S04]  /*90520*/  STL.64 [R1+0xa3c0], R22 ;  /* 0x00a3c01601007387 */ /* 0x0081e80000100a00 */
[----:B0-----:R-:W3:Y:S04]  /*90530*/  LDL R22, [R1] ;  /* 0x0000000001167983 */ /* 0x001ee80000100800 */
[----:B------:R-:W3:Y:S04]  /*90540*/  LDL R23, [R1+0x4] ;  /* 0x0000040001177983 */ /* 0x000ee80000100800 */
[----:B--2---:R0:W-:Y:S04]  /*90550*/  STL.64 [R1+0xa3b8], R20 ;  /* 0x00a3b81401007387 */ /* 0x0041e80000100a00 */
[----:B------:R-:W2:Y:S04]  /*90560*/  LDL.LU R24, [R1+0x1250] ;  /* 0x0012500001187983 */ /* 0x000ea80000300800 */
[----:B------:R-:W2:Y:S04]  /*90570*/  LDL.LU R25, [R1+0x1254] ;  /* 0x0012540001197983 */ /* 0x000ea80000300800 */
[----:B------:R-:W4:Y:S04]  /*90580*/  LDL.LU R26, [R1+0x1258] ;  /* 0x00125800011a7983 */ /* 0x000f280000300800 */
[----:B------:R-:W4:Y:S04]  /*90590*/  LDL.LU R27, [R1+0x125c] ;  /* 0x00125c00011b7983 */ /* 0x000f280000300800 */
[----:B0-----:R-:W2:Y:S04]  /*905a0*/  LDL.64 R20, [R1+0x8] ;  /* 0x0000080001147983 */ /* 0x001ea80000100a00 */
[----:B---3--:R-:W-:Y:S04]  /*905b0*/  STL.64 [R1+0xa3f0], R22 ;  /* 0x00a3f01601007387 */ /* 0x008fe80000100a00 */
[----:B--2---:R-:W-:Y:S04]  /*905c0*/  STL.64 [R1+0xa3e8], R20 ;  /* 0x00a3e81401007387 */ /* 0x004fe80000100a00 */
[----:B----4-:R-:W-:Y:S04]  /*905d0*/  STL.64 [R1+0xa3d0], R26 ;  /* 0x00a3d01a01007387 */ /* 0x010fe80000100a00 */
[----:B------:R0:W-:Y:S04]  /*905e0*/  STL.64 [R1+0xa3c8], R24 ;  /* 0x00a3c81801007387 */ /* 0x0001e80000100a00 */
[----:B0-----:R-:W2:Y:S04]  /*905f0*/  LDL.LU R24, [R1+0x1270] ;  /* 0x0012700001187983 */ /* 0x001ea80000300800 */
[----:B------:R-:W2:Y:S04]  /*90600*/  LDL.LU R25, [R1+0x1274] ;  /* 0x0012740001197983 */ /* 0x000ea80000300800 */
[----:B------:R-:W3:Y:S04]  /*90610*/  LDL.LU R26, [R1+0x1278] ;  /* 0x00127800011a7983 */ /* 0x000ee80000300800 */
[----:B------:R-:W3:Y:S04]  /*90620*/  LDL.LU R27, [R1+0x127c] ;  /* 0x00127c00011b7983 */ /* 0x000ee80000300800 */
[----:B------:R-:W4:Y:S04]  /*90630*/  LDL R22, [R1+0x10] ;  /* 0x0000100001167983 */ /* 0x000f280000100800 */
[----:B------:R-:W4:Y:S04]  /*90640*/  LDL R23, [R1+0x14] ;  /* 0x0000140001177983 */ /* 0x000f280000100800 */
[----:B------:R-:W2:Y:S04]  /*90650*/  LDL.64 R20, [R1+0x18] ;  /* 0x0000180001147983 */ /* 0x000ea80000100a00 */
[----:B------:R-:W3:Y:S04]  /*90660*/  LDL R6, [R1+0x20] ;  /* 0x0000200001067983 */ /* 0x000ee80000100800 */
[----:B------:R-:W3:Y:S04]  /*90670*/  LDL R7, [R1+0x24] ;  /* 0x0000240001077983 */ /* 0x000ee80000100800 */
        /* <DEDUP_REMOVED lines=12> */
[----:B----4-:R0:W-:Y:S04]  /*90740*/  STL.64 [R1+0xa440], R22 ;  /* 0x00a4401601007387 */ /* 0x0101e80000100a00 */
[----:B0-----:R-:W4:Y:S04]  /*90750*/  LDL R22, [R1+0x30] ;  /* 0x0000300001167983 */ /* 0x001f280000100800 */
[----:B------:R-:W4:Y:S04]  /*90760*/  LDL R23, [R1+0x34] ;  /* 0x0000340001177983 */ /* 0x000f280000100800 */
[----:B--2---:R0:W-:Y:S04]  /*90770*/  STL.64 [R1+0xa438], R20 ;  /* 0x00a4381401007387 */ /* 0x0041e80000100a00 */
[----:B0-----:R-:W2:Y:S04]  /*90780*/  LDL.64 R20, [R1+0x38] ;  /* 0x0000380001147983 */ /* 0x001ea80000100a00 */
[----:B----4-:R-:W-:Y:S04]  /*90790*/  STL.64 [R1+0xa470], R22 ;  /* 0x00a4701601007387 */ /* 0x010fe80000100a00 */
[----:B--2---:R-:W-:Y:S04]  /*907a0*/  STL.64 [R1+0xa468], R20 ;  /* 0x00a4681401007387 */ /* 0x004fe80000100a00 */
[----:B------:R-:W2:Y:S04]  /*907b0*/  LDL.64 R4, [R1+0x28] ;  /* 0x0000280001047983 */ /* 0x000ea80000100a00 */
        /* <DEDUP_REMOVED lines=32> */
[C---:B----4-:R-:W-:Y:S03]  /*909c0*/  HMMA.16816.F32 R20, R12.reuse, R22, R4 ;  /* 0x000000160c14723c */ /* 0x050fe60000001804 */
        /* <DEDUP_REMOVED lines=49> */
[----:B0-----:R-:W3:Y:S04]  /*90ce0*/  LDL.LU R4, [R1+0x11c0] ;  /* 0x0011c00001047983 */ /* 0x001ee80000300800 */
[----:B------:R-:W3:Y:S04]  /*90cf0*/  LDL.LU R5, [R1+0x11c4] ;  /* 0x0011c40001057983 */ /* 0x000ee80000300800 */
[----:B-1----:R-:W3:Y:S04]  /*90d00*/  LDL.LU R6, [R1+0x11c8] ;  /* 0x0011c80001067983 */ /* 0x002ee80000300800 */
[----:B------:R-:W3:Y:S01]  /*90d10*/  LDL.LU R7, [R1+0x11cc] ;  /* 0x0011cc0001077983 */ /* 0x000ee20000300800 */
        /* <DEDUP_REMOVED lines=49> */
[----:B------:R0:W-:Y:S02]  /*91030*/  STL.64 [R1+0xa128], R26 ;  /* 0x00a1281a01007387 */ /* 0x0001e40000100a00 */
[----:B0-----:R-:W-:-:S02]  /*91040*/  IMAD.MOV.U32 R26, RZ, RZ, R2 ;  /* 0x000000ffff1a7224 */ /* 0x001fc400078e0002 */
[----:B------:R-:W-:Y:S01]  /*91050*/  IMAD.MOV.U32 R27, RZ, RZ, R3 ;  /* 0x000000ffff1b7224 */ /* 0x000fe200078e0003 */
[----:B------:R-:W3:Y:S04]  /*91060*/  LDL.LU R2, [R1+0xa384] ;  /* 0x00a3840001027983 */ /* 0x000ee80000300800 */
[----:B------:R-:W2:Y:S04]  /*91070*/  LDL.LU R3, [R1+0xa380] ;  /* 0x00a3800001037983 */ /* 0x000ea80000300800 */
[----:B------:R-:W-:Y:S01]  /*91080*/  STL.64 [R1+0xa120], R24 ;  /* 0x00a1201801007387 */ /* 0x000fe20000100a00 */
[----:B----4-:R-:W-:-:S15]  /*91090*/  HMMA.16816.F32 R16, R12, R22, R16 ;  /* 0x000000160c10723c */ /* 0x010fde0000001810 */
[----:B------:R-:W-:-:S04]  /*910a0*/  NOP ;  /* 0x0000000000007918 */ /* 0x000fc80000000000 */
[----:B------:R-:W-:Y:S04]  /*910b0*/  STL.64 [R1+0x1390], R16 ;  /* 0x0013901001007387 */ /* 0x000fe80000100a00 */
[----:B------:R0:W-:Y:S04]  /*910c0*/  STL.64 [R1+0x1398], R18 ;  /* 0x0013981201007387 */ /* 0x0001e80000100a00 */
[----:B0-----:R-:W4:Y:S01]  /*910d0*/  LDL.LU.64 R18, [R1+0xa378] ;  /* 0x00a3780001127983 */ /* 0x001f220000300a00 */
[----:B--2---:R-:W-:Y:S03]  /*910e0*/  HMMA.16816.F32 R8, R12, R20, R8 ;  /* 0x000000140c08723c */ /* 0x004fe60000001808 */
[----:B------:R-:W2:-:S15]  /*910f0*/  LDL.LU.64 R16, [R1+0xa370] ;  /* 0x00a3700001107983 */ /* 0x000e9e0000300a00 */
[----:B------:R-:W-:Y:S01]  /*91100*/  NOP ;  /* 0x0000000000007918 */ /* 0x000fe20000000000 */
[----:B------:R-:W-:Y:S04]  /*91110*/  STL.64 [R1+0x1380], R8 ;  /* 0x0013800801007387 */ /* 0x000fe80000100a00 */
[----:B------:R0:W-:Y:S04]  /*91120*/  STL.64 [R1+0x1388], R10 ;  /* 0x0013880a01007387 */ /* 0x0001e80000100a00 */
[----:B0-----:R-:W2:Y:S04]  /*91130*/  LDL.LU.64 R10, [R1+0xa368] ;  /* 0x00a36800010a7983 */ /* 0x001ea80000300a00 */
[----:B------:R-:W2:Y:S01]  /*91140*/  LDL.LU.64 R8, [R1+0xa360] ;  /* 0x00a3600001087983 */ /* 0x000ea20000300a00 */
[----:B----4-:R-:W-:-:S02]  /*91150*/  IMAD.MOV.U32 R24, RZ, RZ, R18 ;  /* 0x000000ffff187224 */ /* 0x010fc400078e0012 */
[----:B------:R-:W-:Y:S01]  /*91160*/  IMAD.MOV.U32 R25, RZ, RZ, R19 ;  /* 0x000000ffff197224 */ /* 0x000fe200078e0013 */
[----:B------:R-:W4:Y:S04]  /*91170*/  LDL.LU R18, [R1+0xa35c] ;  /* 0x00a35c0001127983 */ /* 0x000f280000300800 */
[----:B------:R-:W4:Y:S04]  /*91180*/  LDL.LU R19, [R1+0xa358] ;  /* 0x00a3580001137983 */ /* 0x000f280000300800 */
[----:B------:R-:W-:Y:S04]  /*91190*/  STL.64 [R1+0xa2d8], R26 ;  /* 0x00a2d81a01007387 */ /* 0x000fe80000100a00 */
[----:B------:R0:W-:Y:S04]  /*911a0*/  STL.64 [R1+0xa2d0], R24 ;  /* 0x00a2d01801007387 */ /* 0x0001e80000100a00 */
[----:B0-----:R-:W4:Y:S04]  /*911b0*/  LDL.LU R24, [R1+0x11d0] ;  /* 0x0011d00001187983 */ /* 0x001f280000300800 */
[----:B------:R-:W4:Y:S04]  /*911c0*/  LDL.LU R25, [R1+0x11d4] ;  /* 0x0011d40001197983 */ /* 0x000f280000300800 */
[----:B------:R-:W4:Y:S04]  /*911d0*/  LDL.LU R26, [R1+0x11d8] ;  /* 0x0011d800011a7983 */ /* 0x000f280000300800 */
[----:B------:R-:W4:Y:S04]  /*911e0*/  LDL.LU R27, [R1+0x11dc] ;  /* 0x0011dc00011b7983 */ /* 0x000f280000300800 */
        /* <DEDUP_REMOVED lines=8> */
[----:B------:R4:W-:Y:S02]  /*91270*/  STL.64 [R1+0xa2e0], R20 ;  /* 0x00a2e01401007387 */ /* 0x0009e40000100a00 */
[----:B----4-:R-:W-:-:S15]  /*91280*/  HMMA.16816.F32 R20, R12, R18, R24 ;  /* 0x000000120c14723c */ /* 0x010fde0000001818 */
[----:B------:R-:W-:-:S04]  /*91290*/  NOP ;  /* 0x0000000000007918 */ /* 0x000fc80000000000 */
[----:B------:R0:W-:Y:S04]  /*912a0*/  STL.64 [R1+0x1370], R20 ;  /* 0x0013701401007387 */ /* 0x0001e80000100a00 */
[----:B------:R1:W-:Y:S04]  /*912b0*/  STL.64 [R1+0x1378], R22 ;  /* 0x0013781601007387 */ /* 0x0003e80000100a00 */
[----:B------:R2:W-:Y:S04]  /*912c0*/  STL.64 [R1+0x1360], R4 ;  /* 0x0013600401007387 */ /* 0x0005e80000100a00 */
[----:B------:R3:W-:Y:S04]  /*912d0*/  STL.64 [R1+0x1368], R6 ;  /* 0x0013680601007387 */ /* 0x0007e80000100a00 */
[----:B0-----:R-:W4:Y:S04]  /*912e0*/  LDL.LU R20, [R1+0x1120] ;  /* 0x0011200001147983 */ /* 0x001f280000300800 */
[----:B------:R-:W4:Y:S04]  /*912f0*/  LDL.LU R21, [R1+0x1124] ;  /* 0x0011240001157983 */ /* 0x000f280000300800 */
[----:B-1----:R-:W4:Y:S04]  /*91300*/  LDL.LU R22, [R1+0x1128] ;  /* 0x0011280001167983 */ /* 0x002f280000300800 */
[----:B------:R-:W4:Y:S04]  /*91310*/  LDL.LU R23, [R1+0x112c] ;  /* 0x00112c0001177983 */ /* 0x000f280000300800 */
[----:B--2---:R-:W2:Y:S04]  /*91320*/  LDL.LU R4, [R1+0x11a0] ;  /* 0x0011a00001047983 */ /* 0x004ea80000300800 */
[----:B------:R-:W2:Y:S04]  /*91330*/  LDL.LU R5, [R1+0x11a4] ;  /* 0x0011a40001057983 */ /* 0x000ea80000300800 */
[----:B---3--:R-:W3:Y:S04]  /*91340*/  LDL.LU R6, [R1+0x11a8] ;  /* 0x0011a80001067983 */ /* 0x008ee80000300800 */
        /* <DEDUP_REMOVED lines=8> */
[----:B------:R-:W2:Y:S04]  /*913d0*/  LDL.LU R25, [R1+0x4b7c] ;  /* 0x004b7c0001197983 */ /* 0x000ea80000300800 */
[----:B------:R-:W2:Y:S04]  /*913e0*/  LDL.LU R0, [R1+0x4b88] ;  /* 0x004b880001007983 */ /* 0x000ea80000300800 */
[----:B------:R-:W2:Y:S01]  /*913f0*/  LDL.LU R24, [R1+0x4b84] ;  /* 0x004b840001187983 */ /* 0x000ea20000300800 */
[----:B------:R-:W-:-:S02]  /*91400*/  IMAD.MOV.U32 R26, RZ, RZ, R3 ;  /* 0x000000ffff1a7224 */ /* 0x000fc400078e0003 */
[----:B------:R-:W-:-:S05]  /*91410*/  IMAD.MOV.U32 R27, RZ, RZ, R2 ;  /* 0x000000ffff1b7224 */ /* 0x000fca00078e0002 */
[----:B------:R-:W-:Y:S04]  /*91420*/  STL.64 [R1+0xa318], R26 ;  /* 0x00a3181a01007387 */ /* 0x000fe80000100a00 */
[----:B--2---:R0:W-:Y:S04]  /*91430*/  STL.64 [R1+0xa310], R24 ;  /* 0x00a3101801007387 */ /* 0x0041e80000100a00 */
        /* <DEDUP_REMOVED lines=36> */
[----:B--2---:R-:W-:Y:S01]  /*91680*/  HMMA.16816.F32 R24, R12, R6, R24 ;  /* 0x000000060c18723c */ /* 0x004fe20000001818 */
[----:B---3--:R-:W-:-:S02]  /*91690*/  IMAD.MOV.U32 R10, RZ, RZ, R5 ;  /* 0x000000ffff0a7224 */ /* 0x008fc400078e0005 */
[----:B------:R-:W2:Y:S04]  /*916a0*/  LDL.LU R5, [R1+0xa330] ;  /* 0x00a3300001057983 */ /* 0x000ea80000300800 */
[----:B------:R-:W3:Y:S04]  /*916b0*/  LDL.LU R11, [R1+0x94] ;  /* 0x00009400010b7983 */ /* 0x000ee80000300800 */
        /* <DEDUP_REMOVED lines=12> */
[----:B------:R-:W2:Y:S04]  /*91780*/  LDL.LU.64 R24, [R1+0xa310] ;  /* 0x00a3100001187983 */ /* 0x000ea80000300a00 */
[----:B------:R-:W-:Y:S04]  /*91790*/  STL.64 [R1+0xa0d8], R6 ;  /* 0x00a0d80601007387 */ /* 0x000fe80000100a00 */
[----:B------:R0:W-:Y:S01]  /*917a0*/  STL.64 [R1+0xa0d0], R4 ;  /* 0x00a0d00401007387 */ /* 0x0001e20000100a00 */
[----:B------:R-:W-:-:S02]  /*917b0*/  IMAD R9, R9, 0x100, R2 ;  /* 0x0000010009097824 */ /* 0x000fc400078e0202 */
[----:B------:R-:W-:Y:S01]  /*917c0*/  IMAD R8, R8, 0x100, R3 ;  /* 0x0000010008087824 */ /* 0x000fe200078e0203 */
[----:B0-----:R-:W3:Y:S04]  /*917d0*/  LDL.LU R4, [R1+0x10e0] ;  /* 0x0010e00001047983 */ /* 0x001ee80000300800 */
[----:B------:R-:W3:Y:S04]  /*917e0*/  LDL.LU R5, [R1+0x10e4] ;  /* 0x0010e40001057983 */ /* 0x000ee80000300800 */
[----:B------:R-:W3:Y:S04]  /*917f0*/  LDL.LU R6, [R1+0x10e8] ;  /* 0x0010e80001067983 */ /* 0x000ee80000300800 */
[----:B------:R-:W3:Y:S01]  /*91800*/  LDL.LU R7, [R1+0x10ec] ;  /* 0x0010ec0001077983 */ /* 0x000ee20000300800 */
[----:B--2---:R-:W-:-:S02]  /*91810*/  IMAD R25, R25, 0x100, R29 ;  /* 0x0000010019197824 */ /* 0x004fc400078e021d */
[----:B------:R-:W-:Y:S01]  /*91820*/  IMAD R24, R24, 0x100, R0 ;  /* 0x0000010018187824 */ /* 0x000fe200078e0200 */
[----:B------:R-:W2:Y:S04]  /*91830*/  LDL.LU R29, [R1+0xa30c] ;  /* 0x00a30c00011d7983 */ /* 0x000ea80000300800 */
[----:B------:R-:W2:Y:S04]  /*91840*/  LDL.LU R0, [R1+0xa308] ;  /* 0x00a3080001007983 */ /* 0x000ea80000300800 */
[----:B------:R-:W4:Y:S04]  /*91850*/  LDL.LU R2, [R1+0xa304] ;  /* 0x00a3040001027983 */ /* 0x000f280000300800 */
[----:B------:R-:W4:Y:S02]  /*91860*/  LDL.LU R3, [R1+0xa300] ;  /* 0x00a3000001037983 */ /* 0x000f240000300800 */
[----:B----4-:R-:W-:Y:S02]  /*91870*/  HMMA.16816.F32 R12, R12, R2, R20 ;  /* 0x000000020c0c723c */ /* 0x010fe40000001814 */
[----:B------:R-:W4:Y:S04]  /*91880*/  LDL.LU.64 R22, [R1+0xa2f8] ;  /* 0x00a2f80001167983 */ /* 0x000f280000300a00 */
[----:B------:R-:W4:Y:S04]  /*91890*/  LDL.LU.64 R20, [R1+0xa2f0] ;  /* 0x00a2f00001147983 */ /* 0x000f280000300a00 */
[----:B------:R-:W-:Y:S04]  /*918a0*/  STL [R1+0xa094], R2 ;  /* 0x00a0940201007387 */ /* 0x000fe80000100800 */
[----:B------:R-:W-:Y:S05]  /*918b0*/  STL [R1+0xa090], R3 ;  /* 0x00a0900301007387 */ /* 0x000fea0000100800 */
[----:B------:R0:W-:Y:S04]  /*918c0*/  STL.64 [R1+0x1310], R12 ;  /* 0x0013100c01007387 */ /* 0x0001e80000100a00 */
[----:B------:R1:W-:Y:S01]  /*918d0*/  STL.64 [R1+0x1318], R14 ;  /* 0x0013180e01007387 */ /* 0x0003e20000100a00 */
[----:B0-----:R-:W-:-:S02]  /*918e0*/  F2FP.F16.E4M3.UNPACK_B R12, R25 ;  /* 0x00000019ff0c723e */ /* 0x001fc400020006ff */
[----:B------:R-:W-:Y:S02]  /*918f0*/  F2FP.F16.E4M3.UNPACK_B R13, R24 ;  /* 0x00000018ff0d723e */ /* 0x000fe400020006ff */
[----:B-1----:R-:W-:Y:S02]  /*91900*/  F2FP.F16.E4M3.UNPACK_B R14, R9 ;  /* 0x00000009ff0e723e */ /* 0x002fe400020006ff */
[----:B------:R-:W-:-:S07]  /*91910*/  F2FP.F16.E4M3.UNPACK_B R15, R8 ;  /* 0x00000008ff0f723e */ /* 0x000fce00020006ff */
[----:B----4-:R-:W-:Y:S01]  /*91920*/  HMMA.16816.F32 R24, R12, R26, R20 ;  /* 0x0000001a0c18723c */ /* 0x010fe20000001814 */
[----:B------:R-:W4:Y:S04]  /*91930*/  LDL.LU.64 R22, [R1+0xa2e8] ;  /* 0x00a2e80001167983 */ /* 0x000f280000300a00 */
[----:B------:R-:W4:-:S14]  /*91940*/  LDL.LU.64 R20, [R1+0xa2e0] ;  /* 0x00a2e00001147983 */ /* 0x000f1c0000300a00 */
[----:B------:R-:W-:Y:S04]  /*91950*/  STL.64 [R1+0x1300], R24 ;  /* 0x0013001801007387 */ /* 0x000fe80000100a00 */
[----:B------:R0:W-:Y:S04]  /*91960*/  STL.64 [R1+0x1308], R26 ;  /* 0x0013081a01007387 */ /* 0x0001e80000100a00 */
[----:B0-----:R-:W4:Y:S04]  /*91970*/  LDL.LU.64 R26, [R1+0xa2d8] ;  /* 0x00a2d800011a7983 */ /* 0x001f280000300a00 */
[----:B------:R-:W2:Y:S01]  /*91980*/  LDL.LU.64 R24, [R1+0xa2d0] ;  /* 0x00a2d00001187983 */ /* 0x000ea20000300a00 */
[----:B---3--:R-:W-:-:S15]  /*91990*/  HMMA.16816.F32 R4, R12, R10, R4 ;  /* 0x0000000a0c04723c */ /* 0x008fde0000001804 */
[----:B------:R-:W-:-:S04]  /*919a0*/  NOP ;  /* 0x0000000000007918 */ /* 0x000fc80000000000 */
[----:B------:R-:W-:Y:S04]  /*919b0*/  STL.64 [R1+0x12f0], R4 ;  /* 0x0012f00401007387 */ /* 0x000fe80000100a00 */
[----:B------:R4:W-:Y:S01]  /*919c0*/  STL.64 [R1+0x12f8], R6 ;  /* 0x0012f80601007387 */ /* 0x0009e20000100a00 */
[C---:B--2---:R-:W-:Y:S08]  /*919d0*/  HMMA.16816.F32 R8, R12.reuse, R24, R16 ;  /* 0x000000180c08723c */ /* 0x044ff00000001810 */
[----:B----4-:R-:W-:Y:S01]  /*919e0*/  HMMA.16816.F32 R4, R12, R26, R20 ;  /* 0x0000001a0c04723c */ /* 0x010fe20000001814 */
[----:B------:R-:W2:Y:S10]  /*919f0*/  LDL.LU R16, [R1+0xc40] ;  /* 0x000c400001107983 */ /* 0x000eb40000300800 */
[----:B------:R-:W-:Y:S04]  /*91a00*/  STL.64 [R1+0x12e0], R8 ;  /* 0x0012e00801007387 */ /* 0x000fe80000100a00 */
[----:B------:R-:W-:Y:S04]  /*91a10*/  STL.64 [R1+0x12e8], R10 ;  /* 0x0012e80a01007387 */ /* 0x000fe80000100a00 */
        /* <DEDUP_REMOVED lines=15> */
[----:B------:R-:W2:Y:S04]  /*91b10*/  LDL.LU R2, [R1] ;  /* 0x0000000001027983 */ /* 0x000ea80000300800 */
[----:B------:R-:W3:Y:S04]  /*91b20*/  LDL.LU R3, [R1+0x4] ;  /* 0x0000040001037983 */ /* 0x000ee80000300800 */
[----:B----4-:R-:W-:Y:S04]  /*91b30*/  STL.64 [R1+0xa138], R22 ;  /* 0x00a1381601007387 */ /* 0x010fe80000100a00 */
[----:B--2---:R0:W-:Y:S04]  /*91b40*/  STL.64 [R1+0xa130], R20 ;  /* 0x00a1301401007387 */ /* 0x0041e80000100a00 */
[----:B0-----:R-:W2:Y:S04]  /*91b50*/  LDL.LU R20, [R1+0xd10] ;  /* 0x000d100001147983 */ /* 0x001ea80000300800 */
[----:B------:R-:W2:Y:S04]  /*91b60*/  LDL.LU R21, [R1+0xd14] ;  /* 0x000d140001157983 */ /* 0x000ea80000300800 */
[----:B------:R-:W4:Y:S04]  /*91b70*/  LDL.LU R22, [R1+0xd18] ;  /* 0x000d180001167983 */ /* 0x000f280000300800 */
[----:B------:R-:W4:Y:S04]  /*91b80*/  LDL.LU R23, [R1+0xd1c] ;  /* 0x000d1c0001177983 */ /* 0x000f280000300800 */
[----:B----4-:R0:W-:Y:S04]  /*91b90*/  STL.64 [R1+0xa148], R22 ;  /* 0x00a1481601007387 */ /* 0x0101e80000100a00 */
[----:B0-----:R-:W4:Y:S01]  /*91ba0*/  LDL.LU R22, [R1+0x8] ;  /* 0x0000080001167983 */ /* 0x001f220000300800 */
[----:B------:R-:W-:-:S03]  /*91bb0*/  IMAD.MOV.U32 R23, RZ, RZ, R0 ;  /* 0x000000ffff177224 */ /* 0x000fc600078e0000 */
[----:B------:R-:W3:Y:S04]  /*91bc0*/  LDL.LU R0, [R1+0xa2c8] ;  /* 0x00a2c80001007983 */ /* 0x000ee80000300800 */
[----:B--2---:R0:W-:Y:S04]  /*91bd0*/  STL.64 [R1+0xa140], R20 ;  /* 0x00a1401401007387 */ /* 0x0041e80000100a00 */
[----:B----4-:R-:W-:Y:S04]  /*91be0*/  STL.64 [R1+0xa160], R22 ;  /* 0x00a1601601007387 */ /* 0x010fe80000100a00 */
[----:B------:R-:W2:Y:S04]  /*91bf0*/  LDL.LU R24, [R1+0xce0] ;  /* 0x000ce00001187983 */ /* 0x000ea80000300800 */
[----:B------:R-:W2:Y:S04]  /*91c00*/  LDL.LU R25, [R1+0xce4] ;  /* 0x000ce40001197983 */ /* 0x000ea80000300800 */
[----:B------:R-:W4:Y:S04]  /*91c10*/  LDL.LU R26, [R1+0xce8] ;  /* 0x000ce800011a7983 */ /* 0x000f280000300800 */
[----:B------:R-:W4:Y:S04]  /*91c20*/  LDL.LU R27, [R1+0xcec] ;  /* 0x000cec00011b7983 */ /* 0x000f280000300800 */
[----:B0-----:R-:W2:Y:S04]  /*91c30*/  LDL.LU R20, [R1+0x10] ;  /* 0x0000100001147983 */ /* 0x001ea80000300800 */
[----:B------:R-:W2:Y:S04]  /*91c40*/  LDL.LU R21, [R1+0x14] ;  /* 0x0000140001157983 */ /* 0x000ea80000300800 */
[----:B--2---:R-:W-:Y:S04]  /*91c50*/  STL.64 [R1+0xa178], R20 ;  /* 0x00a1781401007387 */ /* 0x004fe80000100a00 */
[----:B----4-:R-:W-:Y:S04]  /*91c60*/  STL.64 [R1+0xa158], R26 ;  /* 0x00a1581a01007387 */ /* 0x010fe80000100a00 */
[----:B------:R0:W-:Y:S04]  /*91c70*/  STL.64 [R1+0xa150], R24 ;  /* 0x00a1501801007387 */ /* 0x0001e80000100a00 */
[----:B0-----:R-:W2:Y:S04]  /*91c80*/  LDL.LU R24, [R1+0xd20] ;  /* 0x000d200001187983 */ /* 0x001ea80000300800 */
[----:B------:R-:W2:Y:S04]  /*91c90*/  LDL.LU R25, [R1+0xd24] ;  /* 0x000d240001197983 */ /* 0x000ea80000300800 */
[----:B------:R-:W4:Y:S04]  /*91ca0*/  LDL.LU R26, [R1+0xd28] ;  /* 0x000d2800011a7983 */ /* 0x000f280000300800 */
[----:B------:R-:W4:Y:S04]  /*91cb0*/  LDL.LU R27, [R1+0xd2c] ;  /* 0x000d2c00011b7983 */ /* 0x000f280000300800 */
[----:B------:R-:W2:Y:S01]  /*91cc0*/  LDL.LU R22, [R1+0x18] ;  /* 0x0000180001167983 */ /* 0x000ea20000300800 */
        /* <DEDUP_REMOVED lines=9> */
[----:B------:R-:W2:Y:S04]  /*91d60*/  LDL.LU R20, [R1+0x20] ;  /* 0x0000200001147983 */ /* 0x000ea80000300800 */
[----:B------:R-:W2:Y:S01]  /*91d70*/  LDL.LU R21, [R1+0x24] ;  /* 0x0000240001157983 */ /* 0x000ea20000300800 */
[----:B---3--:R-:W-:-:S03]  /*91d80*/  IMAD.MOV.U32 R23, RZ, RZ, R0 ;  /* 0x000000ffff177224 */ /* 0x008fc600078e0000 */
[----:B--2---:R-:W-:Y:S04]  /*91d90*/  STL.64 [R1+0xa1a8], R20 ;  /* 0x00a1a81401007387 */ /* 0x004fe80000100a00 */
[----:B----4-:R-:W-:Y:S04]  /*91da0*/  STL.64 [R1+0xa188], R26 ;  /* 0x00a1881a01007387 */ /* 0x010fe80000100a00 */
[----:B------:R0:W-:Y:S04]  /*91db0*/  STL.64 [R1+0xa180], R24 ;  /* 0x00a1801801007387 */ /* 0x0001e80000100a00 */
[----:B0-----:R-:W2:Y:S04]  /*91dc0*/  LDL.LU R24, [R1+0xd50] ;  /* 0x000d500001187983 */ /* 0x001ea80000300800 */
[----:B------:R-:W2:Y:S04]  /*91dd0*/  LDL.LU R25, [R1+0xd54] ;  /* 0x000d540001197983 */ /* 0x000ea80000300800 */
[----:B------:R-:W3:Y:S04]  /*91de0*/  LDL.LU R26, [R1+0xd58] ;  /* 0x000d5800011a7983 */ /* 0x000ee80000300800 */
[----:B------:R-:W3:Y:S04]  /*91df0*/  LDL.LU R27, [R1+0xd5c] ;  /* 0x000d5c00011b7983 */ /* 0x000ee80000300800 */
[----:B------:R-:W4:Y:S04]  /*91e00*/  LDL.LU R22, [R1+0x28] ;  /* 0x0000280001167983 */ /* 0x000f280000300800 */
[----:B------:R-:W2:Y:S04]  /*91e10*/  LDL.LU R0, [R1+0xa2c0] ;  /* 0x00a2c00001007983 */ /* 0x000ea80000300800 */
[----:B------:R-:W2:Y:S04]  /*91e20*/  LDL.LU R20, [R1+0x30] ;  /* 0x0000300001147983 */ /* 0x000ea80000300800 */
[----:B------:R-:W2:Y:S04]  /*91e30*/  LDL.LU R21, [R1+0x34] ;  /* 0x0000340001157983 */ /* 0x000ea80000300800 */
        /* <DEDUP_REMOVED lines=8> */
[----:B------:R-:W4:Y:S01]  /*91ec0*/  LDL.LU R22, [R1+0x38] ;  /* 0x0000380001167983 */ /* 0x000f220000300800 */
[----:B------:R-:W-:-:S03]  /*91ed0*/  IMAD.MOV.U32 R23, RZ, RZ, R0 ;  /* 0x000000ffff177224 */ /* 0x000fc600078e0000 */
[----:B------:R-:W2:Y:S04]  /*91ee0*/  LDL.LU R0, [R1+0xa2bc] ;  /* 0x00a2bc0001007983 */ /* 0x000ea80000300800 */
        /* <DEDUP_REMOVED lines=27> */
[----:B------:R-:W4:Y:S01]  /*920a0*/  LDL.LU R21, [R1+0x54] ;  /* 0x0000540001157983 */ /* 0x000f220000300800 */
[----:B------:R-:W-:-:S03]  /*920b0*/  IMAD.MOV.U32 R23, RZ, RZ, R0 ;  /* 0x000000ffff177224 */ /* 0x000fc600078e0000 */
        /* <DEDUP_REMOVED lines=77> */
[----:B------:R-:W2:Y:S01]  /*92590*/  LDL.LU R11, [R1+0xbec] ;  /* 0x000bec00010b7983 */ /* 0x000ea20000300800 */
        /* <DEDUP_REMOVED lines=90> */
[----:B------:R-:W2:Y:S01]  /*92b40*/  LDL.LU.64 R20, [R1+0xa140] ;  /* 0x00a1400001147983 */ /* 0x000ea20000300a00 */
[C---:B----4-:R-:W-:Y:S08]  /*92b50*/  HMMA.16816.F32 R24, R12.reuse, R28, R24 ;  /* 0x0000001c0c18723c */ /* 0x050ff00000001818 */
[----:B--2---:R-:W-:-:S15]  /*92b60*/  HMMA.16816.F32 R20, R12, R2, R20 ;  /* 0x000000020c14723c */ /* 0x004fde0000001814 */
        /* <DEDUP_REMOVED lines=8> */
[----:B------:R-:W4:Y:S01]  /*92bf0*/  LDL.LU.64 R24, [R1+0xa120] ;  /* 0x00a1200001187983 */ /* 0x000f220000300a00 */
[----:B--2---:R-:W-:-:S15]  /*92c00*/  HMMA.16816.F32 R20, R12, R26, R20 ;  /* 0x0000001a0c14723c */ /* 0x004fde0000001814 */
[----:B------:R-:W-:-:S04]  /*92c10*/  NOP ;  /* 0x0000000000007918 */ /* 0x000fc80000000000 */
[----:B------:R-:W-:Y:S04]  /*92c20*/  STL.64 [R1+0x1160], R20 ;  /* 0x0011601401007387 */ /* 0x000fe80000100a00 */
[----:B------:R0:W-:Y:S04]  /*92c30*/  STL.64 [R1+0x1168], R22 ;  /* 0x0011681601007387 */ /* 0x0001e80000100a00 */
[----:B0-----:R-:W4:Y:S04]  /*92c40*/  LDL.LU.64 R22, [R1+0xa118] ;  /* 0x00a1180001167983 */ /* 0x001f280000300a00 */
[----:B------:R-:W4:Y:S02]  /*92c50*/  LDL.LU.64 R20, [R1+0xa110] ;  /* 0x00a1100001147983 */ /* 0x000f240000300a00 */
[----:B----4-:R-:W-:Y:S02]  /*92c60*/  HMMA.16816.F32 R24, R12, R24, R20 ;  /* 0x000000180c18723c */ /* 0x010fe40000001814 */
[----:B------:R-:W2:Y:S04]  /*92c70*/  LDL.LU.64 R22, [R1+0xa108] ;  /* 0x00a1080001167983 */ /* 0x000ea80000300a00 */
[----:B------:R-:W4:-:S13]  /*92c80*/  LDL.LU.64 R20, [R1+0xa100] ;  /* 0x00a1000001147983 */ /* 0x000f1a0000300a00 */
        /* <DEDUP_REMOVED lines=10> */
[----:B0-----:R-:W4:Y:S04]  /*92d30*/  LDL.LU.64 R18, [R1+0xa0f8] ;  /* 0x00a0f80001127983 */ /* 0x001f280000300a00 */
[----:B------:R-:W4:Y:S02]  /*92d40*/  LDL.LU.64 R16, [R1+0xa0f0] ;  /* 0x00a0f00001107983 */ /* 0x000f240000300a00 */
[----:B----4-:R-:W-:Y:S02]  /*92d50*/  HMMA.16816.F32 R20, R12, R20, R16 ;  /* 0x000000140c14723c */ /* 0x010fe40000001810 */
[----:B------:R-:W3:Y:S04]  /*92d60*/  LDL.LU.64 R18, [R1+0xa0e8] ;  /* 0x00a0e80001127983 */ /* 0x000ee80000300a00 */
[----:B------:R-:W2:-:S13]  /*92d70*/  LDL.LU.64 R16, [R1+0xa0e0] ;  /* 0x00a0e00001107983 */ /* 0x000e9a0000300a00 */
[----:B------:R0:W-:Y:S04]  /*92d80*/  STL.64 [R1+0x1100], R20 ;  /* 0x0011001401007387 */ /* 0x0001e80000100a00 */
[----:B------:R1:W-:Y:S04]  /*92d90*/  STL.64 [R1+0x1108], R22 ;  /* 0x0011081601007387 */ /* 0x0003e80000100a00 */
[----:B0-----:R-:W4:Y:S04]  /*92da0*/  LDL.LU R20, [R1+0xbb0] ;  /* 0x000bb00001147983 */ /* 0x001f280000300800 */
[----:B------:R-:W4:Y:S04]  /*92db0*/  LDL.LU R21, [R1+0xbb4] ;  /* 0x000bb40001157983 */ /* 0x000f280000300800 */
[----:B-1----:R-:W4:Y:S04]  /*92dc0*/  LDL.LU R22, [R1+0xbb8] ;  /* 0x000bb80001167983 */ /* 0x002f280000300800 */
[----:B------:R-:W4:Y:S01]  /*92dd0*/  LDL.LU R23, [R1+0xbbc] ;  /* 0x000bbc0001177983 */ /* 0x000f220000300800 */
[C---:B---3--:R-:W-:Y:S08]  /*92de0*/  HMMA.16816.F32 R4, R12.reuse, R18, R4 ;  /* 0x000000120c04723c */ /* 0x048ff00000001804 */
[C---:B--2---:R-:W-:Y:S11]  /*92df0*/  HMMA.16816.F32 R16, R12.reuse, R16, R8 ;  /* 0x000000100c10723c */ /* 0x044ff60000001808 */
[----:B------:R-:W-:Y:S04]  /*92e00*/  STL.64 [R1+0x10d0], R4 ;  /* 0x0010d00401007387 */ /* 0x000fe80000100a00 */
[----:B------:R0:W-:Y:S04]  /*92e10*/  STL.64 [R1+0x10d8], R6 ;  /* 0x0010d80601007387 */ /* 0x0001e80000100a00 */
[----:B0-----:R-:W2:Y:S04]  /*92e20*/  LDL.LU.64 R6, [R1+0xa0d8] ;  /* 0x00a0d80001067983 */ /* 0x001ea80000300a00 */
[----:B------:R-:W3:Y:S04]  /*92e30*/  LDL.LU.64 R4, [R1+0xa0d0] ;  /* 0x00a0d00001047983 */ /* 0x000ee80000300a00 */
[----:B------:R-:W4:Y:S04]  /*92e40*/  LDL.LU.64 R10, [R1+0xa0c8] ;  /* 0x00a0c800010a7983 */ /* 0x000f280000300a00 */
[----:B------:R-:W2:Y:S04]  /*92e50*/  LDL.LU.64 R8, [R1+0xa0c0] ;  /* 0x00a0c00001087983 */ /* 0x000ea80000300a00 */
[----:B------:R-:W-:Y:S04]  /*92e60*/  STL.64 [R1+0x10a0], R16 ;  /* 0x0010a01001007387 */ /* 0x000fe80000100a00 */
[----:B------:R4:W-:Y:S02]  /*92e70*/  STL.64 [R1+0x10a8], R18 ;  /* 0x0010a81201007387 */ /* 0x0009e40000100a00 */
[C---:B----4-:R-:W-:Y:S08]  /*92e80*/  HMMA.16816.F32 R16, R12.reuse, R10, R20 ;  /* 0x0000000a0c10723c */ /* 0x050ff00000001814 */
[C---:B--2---:R-:W-:Y:S01]  /*92e90*/  HMMA.16816.F32 R8, R12.reuse, R8, R24 ;  /* 0x000000080c08723c */ /* 0x044fe20000001818 */
[----:B------:R-:W2:Y:S10]  /*92ea0*/  LDL.LU R20, [R1+0xb70] ;  /* 0x000b700001147983 */ /* 0x000eb40000300800 */
[----:B------:R-:W-:Y:S04]  /*92eb0*/  STL.64 [R1+0x1070], R16 ;  /* 0x0010701001007387 */ /* 0x000fe80000100a00 */
[----:B------:R-:W-:Y:S04]  /*92ec0*/  STL.64 [R1+0x1078], R18 ;  /* 0x0010781201007387 */ /* 0x000fe80000100a00 */
[----:B------:R0:W-:Y:S04]  /*92ed0*/  STL.64 [R1+0x1040], R8 ;  /* 0x0010400801007387 */ /* 0x0001e80000100a00 */
[----:B------:R1:W-:Y:S04]  /*92ee0*/  STL.64 [R1+0x1048], R10 ;  /* 0x0010480a01007387 */ /* 0x0003e80000100a00 */
[----:B------:R-:W2:Y:S04]  /*92ef0*/  LDL.LU R21, [R1+0xb74] ;  /* 0x000b740001157983 */ /* 0x000ea80000300800 */
[----:B------:R-:W4:Y:S04]  /*92f00*/  LDL.LU R22, [R1+0xb78] ;  /* 0x000b780001167983 */ /* 0x000f280000300800 */
[----:B------:R-:W4:Y:S04]  /*92f10*/  LDL.LU R23, [R1+0xb7c] ;  /* 0x000b7c0001177983 */ /* 0x000f280000300800 */
[----:B----4-:R-:W-:Y:S04]  /*92f20*/  STL.64 [R1+0xa048], R22 ;  /* 0x00a0481601007387 */ /* 0x010fe80000100a00 */
[----:B--2---:R-:W-:Y:S04]  /*92f30*/  STL.64 [R1+0xa040], R20 ;  /* 0x00a0401401007387 */ /* 0x004fe80000100a00 */
[----:B0-----:R-:W2:Y:S04]  /*92f40*/  LDL.LU R8, [R1+0xb60] ;  /* 0x000b600001087983 */ /* 0x001ea80000300800 */
[----:B------:R-:W2:Y:S04]  /*92f50*/  LDL.LU R9, [R1+0xb64] ;  /* 0x000b640001097983 */ /* 0x000ea80000300800 */
[----:B-1----:R-:W4:Y:S04]  /*92f60*/  LDL.LU R10, [R1+0xb68] ;  /* 0x000b6800010a7983 */ /* 0x002f280000300800 */
        /* <DEDUP_REMOVED lines=8> */
[----:B--2---:R-:W-:Y:S04]  /*92ff0*/  STL.64 [R1+0xa060], R8 ;  /* 0x00a0600801007387 */ /* 0x004fe80000100a00 */
[----:B------:R-:W2:Y:S04]  /*93000*/  LDL R16, [R1+0x2f38] ;  /* 0x002f380001107983 */ /* 0x000ea80000100800 */
[----:B--2---:R0:W-:Y:S04]  /*93010*/  STL [R1+0xa098], R16 ;  /* 0x00a0981001007387 */ /* 0x0041e80000100800 */
[----:B------:R-:W2:Y:S04]  /*93020*/  LDL.LU R20, [R1+0xb40] ;  /* 0x000b400001147983 */ /* 0x000ea80000300800 */
[----:B------:R-:W2:Y:S04]  /*93030*/  LDL.LU R21, [R1+0xb44] ;  /* 0x000b440001157983 */ /* 0x000ea80000300800 */
[----:B------:R-:W4:Y:S04]  /*93040*/  LDL.LU R22, [R1+0xb48] ;  /* 0x000b480001167983 */ /* 0x000f280000300800 */
[----:B------:R-:W4:Y:S04]  /*93050*/  LDL.LU R23, [R1+0xb4c] ;  /* 0x000b4c0001177983 */ /* 0x000f280000300800 */
[----:B0-----:R-:W2:Y:S04]  /*93060*/  LDL.LU R16, [R1+0x4ba8] ;  /* 0x004ba80001107983 */ /* 0x001ea80000300800 */
[----:B--2---:R0:W-:Y:S04]  /*93070*/  STL [R1+0xa09c], R16 ;  /* 0x00a09c1001007387 */ /* 0x0041e80000100800 */
[----:B0-----:R-:W2:Y:S04]  /*93080*/  LDL.LU R16, [R1+0x4ba0] ;  /* 0x004ba00001107983 */ /* 0x001ea80000300800 */
[----:B------:R-:W2:Y:S04]  /*93090*/  LDL.LU R2, [R1+0x4bb0] ;  /* 0x004bb00001027983 */ /* 0x000ea80000300800 */
[----:B------:R-:W2:Y:S04]  /*930a0*/  LDL.LU R3, [R1+0x4bb8] ;  /* 0x004bb80001037983 */ /* 0x000ea80000300800 */
[----:B------:R-:W2:Y:S04]  /*930b0*/  LDL R10, [R1+0x2f0c] ;  /* 0x002f0c00010a7983 */ /* 0x000ea80000100800 */
[----:B------:R-:W2:Y:S04]  /*930c0*/  LDL R11, [R1+0x2f18] ;  /* 0x002f1800010b7983 */ /* 0x000ea80000100800 */
[----:B------:R-:W3:Y:S04]  /*930d0*/  LDL R9, [R1+0x2f08] ;  /* 0x002f080001097983 */ /* 0x000ee80000100800 */
[----:B--2---:R-:W-:Y:S04]  /*930e0*/  STL.64 [R1+0xa088], R10 ;  /* 0x00a0880a01007387 */ /* 0x004fe80000100a00 */
[----:B---3--:R0:W-:Y:S04]  /*930f0*/  STL [R1+0xa080], R9 ;  /* 0x00a0800901007387 */ /* 0x0081e80000100800 */
[----:B------:R-:W2:Y:S04]  /*93100*/  LDL.LU R8, [R1+0xb00] ;  /* 0x000b000001087983 */ /* 0x000ea80000300800 */
[----:B0-----:R-:W2:Y:S04]  /*93110*/  LDL.LU R9, [R1+0xb04] ;  /* 0x000b040001097983 */ /* 0x001ea80000300800 */
        /* <DEDUP_REMOVED lines=18> */
[----:B------:R-:W3:Y:S04]  /*93240*/  LDL.LU R22, [R1+0xb18] ;  /* 0x000b180001167983 */ /* 0x000ee80000300800 */
[----:B------:R-:W3:Y:S04]  /*93250*/  LDL.LU R23, [R1+0xb1c] ;  /* 0x000b1c0001177983 */ /* 0x000ee80000300800 */
[----:B------:R-:W4:Y:S04]  /*93260*/  LDL R17, [R1+0x2f3c] ;  /* 0x002f3c0001117983 */ /* 0x000f280000100800 */
[----:B------:R-:W3:Y:S04]  /*93270*/  LDL R18, [R1+0x2f48] ;  /* 0x002f480001127983 */ /* 0x000ee80000100800 */
[----:B------:R-:W3:Y:S04]  /*93280*/  LDL R19, [R1+0x2f4c] ;  /* 0x002f4c0001137983 */ /* 0x000ee80000100800 */
[----:B------:R-:W3:Y:S04]  /*93290*/  LDL R28, [R1+0x2f58] ;  /* 0x002f5800011c7983 */ /* 0x000ee80000100800 */
[----:B------:R-:W3:Y:S04]  /*932a0*/  LDL R29, [R1+0x2f5c] ;  /* 0x002f5c00011d7983 */ /* 0x000ee80000100800 */
[----:B------:R-:W3:Y:S04]  /*932b0*/  LDL R0, [R1+0x2f68] ;  /* 0x002f680001007983 */ /* 0x000ee80000100800 */
[----:B------:R-:W3:Y:S04]  /*932c0*/  LDL.LU R24, [R1+0xb90] ;  /* 0x000b900001187983 */ /* 0x000ee80000300800 */
        /* <DEDUP_REMOVED lines=8> */
[----:B------:R-:W2:Y:S04]  /*93350*/  LDL.LU.64 R8, [R1+0xa0b0] ;  /* 0x00a0b00001087983 */ /* 0x000ea80000300a00 */
        /* <DEDUP_REMOVED lines=8> */
[----:B------:R-:W2:Y:S04]  /*933e0*/  LDL.LU R4, [R1+0x4b9c] ;  /* 0x004b9c0001047983 */ /* 0x000ea80000300800 */
[----:B------:R-:W3:Y:S01]  /*933f0*/  LDL.LU R5, [R1+0x4ba4] ;  /* 0x004ba40001057983 */ /* 0x000ee20000300800 */
[----:B--2---:R-:W-:-:S03]  /*93400*/  IMAD R4, R4, 0x100, R16 ;  /* 0x0000010004047824 */ /* 0x004fc600078e0210 */
[----:B------:R-:W2:Y:S01]  /*93410*/  LDL.LU R16, [R1+0xa09c] ;  /* 0x00a09c0001107983 */ /* 0x000ea20000300800 */
[----:B---3--:R-:W-:Y:S02]  /*93420*/  IMAD R6, R6, 0x100, R2 ;  /* 0x0000010006067824 */ /* 0x008fe400078e0202 */
[----:B------:R-:W-:Y:S02]  /*93430*/  IMAD R7, R7, 0x100, R3 ;  /* 0x0000010007077824 */ /* 0x000fe400078e0203 */
[----:B--2---:R-:W-:Y:S02]  /*93440*/  IMAD R5, R5, 0x100, R16 ;  /* 0x0000010005057824 */ /* 0x004fe400078e0210 */
[----:B------:R-:W2:Y:S04]  /*93450*/  LDL.LU R16, [R1+0xa098] ;  /* 0x00a0980001107983 */ /* 0x000ea80000300800 */
[----:B------:R-:W3:Y:S04]  /*93460*/  LDL.LU R2, [R1+0xa094] ;  /* 0x00a0940001027983 */ /* 0x000ee80000300800 */
[----:B------:R-:W3:Y:S02]  /*93470*/  LDL.LU R3, [R1+0xa090] ;  /* 0x00a0900001037983 */ /* 0x000ee40000300800 */
[----:B---3--:R-:W-:Y:S02]  /*93480*/  HMMA.16816.F32 R12, R12, R2, R8 ;  /* 0x000000020c0c723c */ /* 0x008fe40000001808 */
[----:B------:R-:W3:Y:S04]  /*93490*/  LDL.LU.64 R10, [R1+0xa088] ;  /* 0x00a08800010a7983 */ /* 0x000ee80000300a00 */
[----:B------:R-:W2:Y:S04]  /*934a0*/  LDL.LU R9, [R1+0xa080] ;  /* 0x00a0800001097983 */ /* 0x000ea80000300800 */
[----:B------:R-:W4:Y:S04]  /*934b0*/  LDL R2, [R1+0x2f28] ;  /* 0x002f280001027983 */ /* 0x000f280000100800 */
[----:B------:R-:W4:Y:S05]  /*934c0*/  LDL R3, [R1+0x2f2c] ;  /* 0x002f2c0001037983 */ /* 0x000f2a0000100800 */
[----:B------:R0:W-:Y:S04]  /*934d0*/  STL.64 [R1+0xf90], R12 ;  /* 0x000f900c01007387 */ /* 0x0001e80000100a00 */
[----:B------:R1:W-:Y:S01]  /*934e0*/  STL.64 [R1+0xf98], R14 ;  /* 0x000f980e01007387 */ /* 0x0003e20000100a00 */
[----:B0-----:R-:W-:-:S02]  /*934f0*/  F2FP.F16.E4M3.UNPACK_B R12, R4 ;  /* 0x00000004ff0c723e */ /* 0x001fc400020006ff */
[----:B------:R-:W-:Y:S02]  /*93500*/  F2FP.F16.E4M3.UNPACK_B R13, R5 ;  /* 0x00000005ff0d723e */ /* 0x000fe400020006ff */
[----:B-1----:R-:W-:Y:S02]  /*93510*/  F2FP.F16.E4M3.UNPACK_B R14, R6 ;  /* 0x00000006ff0e723e */ /* 0x002fe400020006ff */
[----:B------:R-:W-:Y:S01]  /*93520*/  F2FP.F16.E4M3.UNPACK_B R15, R7 ;  /* 0x00000007ff0f723e */ /* 0x000fe200020006ff */
[----:B------:R-:W4:Y:S01]  /*93530*/  LDL R4, [R1+0x2f1c] ;  /* 0x002f1c0001047983 */ /* 0x000f220000100800 */
[----:B--2---:R-:W-:Y:S02]  /*93540*/  F2FP.F16.E4M3.UNPACK_B R8, R9 ;  /* 0x00000009ff08723e */ /* 0x004fe400020006ff */
[----:B---3--:R-:W-:Y:S02]  /*93550*/  F2FP.F16.E4M3.UNPACK_B R9, R10 ;  /* 0x0000000aff09723e */ /* 0x008fe400020006ff */
[----:B------:R-:W-:-:S03]  /*93560*/  F2FP.F16.E4M3.UNPACK_B R6, R11 ;  /* 0x0000000bff06723e */ /* 0x000fc600020006ff */
[----:B------:R0:W-:Y:S02]  /*93570*/  STL.64 [R1+0x98], R8 ;  /* 0x0000980801007387 */ /* 0x0001e40000100a00 */
[----:B0-----:R-:W-:Y:S02]  /*93580*/  HMMA.16816.F32 R8, R12, R8, R20 ;  /* 0x000000080c08723c */ /* 0x001fe40000001814 */
[----:B------:R-:W2:Y:S04]  /*93590*/  LDL.LU.64 R22, [R1+0xa078] ;  /* 0x00a0780001167983 */ /* 0x000ea80000300a00 */
[----:B------:R-:W2:-:S13]  /*935a0*/  LDL.LU.64 R20, [R1+0xa070] ;  /* 0x00a0700001147983 */ /* 0x000e9a0000300a00 */
[----:B------:R-:W-:Y:S04]  /*935b0*/  STL.64 [R1+0xfb0], R8 ;  /* 0x000fb00801007387 */ /* 0x000fe80000100a00 */
[----:B------:R0:W-:Y:S04]  /*935c0*/  STL.64 [R1+0xfb8], R10 ;  /* 0x000fb80a01007387 */ /* 0x0001e80000100a00 */
[----:B0-----:R-:W3:Y:S04]  /*935d0*/  LDL.LU.64 R10, [R1+0xa068] ;  /* 0x00a06800010a7983 */ /* 0x001ee80000300a00 */
[----:B------:R-:W3:Y:S01]  /*935e0*/  LDL.LU.64 R8, [R1+0xa060] ;  /* 0x00a0600001087983 */ /* 0x000ee20000300a00 */
[----:B----4-:R-:W-:-:S05]  /*935f0*/  F2FP.F16.E4M3.UNPACK_B R7, R4 ;  /* 0x00000004ff07723e */ /* 0x010fca00020006ff */
[----:B------:R-:W-:Y:S01]  /*93600*/  STL.64 [R1+0x90], R6 ;  /* 0x0000900601007387 */ /* 0x000fe20000100a00 */
[----:B------:R-:W-:Y:S02]  /*93610*/  F2FP.F16.E4M3.UNPACK_B R4, R2 ;  /* 0x00000002ff04723e */ /* 0x000fe400020006ff */
[----:B------:R-:W-:Y:S01]  /*93620*/  F2FP.F16.E4M3.UNPACK_B R5, R3 ;  /* 0x00000003ff05723e */ /* 0x000fe200020006ff */
[----:B---3--:R-:W-:-:S15]  /*93630*/  HMMA.16816.F32 R8, R12, R6, R8 ;  /* 0x000000060c08723c */ /* 0x008fde0000001808 */
[----:B------:R-:W-:-:S04]  /*93640*/  NOP ;  /* 0x0000000000007918 */ /* 0x000fc80000000000 */
[----:B------:R-:W-:Y:S04]  /*93650*/  STL.64 [R1+0xfa0], R8 ;  /* 0x000fa00801007387 */ /* 0x000fe80000100a00 */
[----:B------:R0:W-:Y:S04]  /*93660*/  STL.64 [R1+0xfa8], R10 ;  /* 0x000fa80a01007387 */ /* 0x0001e80000100a00 */
[----:B0-----:R-:W3:Y:S04]  /*93670*/  LDL.LU.64 R10, [R1+0xa058] ;  /* 0x00a05800010a7983 */ /* 0x001ee80000300a00 */
[----:B------:R-:W3:Y:S04]  /*93680*/  LDL.LU.64 R8, [R1+0xa050] ;  /* 0x00a0500001087983 */ /* 0x000ee80000300a00 */
[----:B------:R2:W-:Y:S02]  /*93690*/  STL.64 [R1+0x88], R4 ;  /* 0x0000880401007387 */ /* 0x0005e40000100a00 */
[----:B--2---:R-:W-:Y:S02]  /*936a0*/  HMMA.16816.F32 R4, R12, R4, R20 ;  /* 0x000000040c04723c */ /* 0x004fe40000001814 */
[----:B------:R-:W2:Y:S04]  /*936b0*/  LDL.LU.64 R22, [R1+0xa048] ;  /* 0x00a0480001167983 */ /* 0x000ea80000300a00 */
[----:B------:R-:W2:Y:S01]  /*936c0*/  LDL.LU.64 R20, [R1+0xa040] ;  /* 0x00a0400001147983 */ /* 0x000ea20000300a00 */
[----:B------:R-:W-:-:S02]  /*936d0*/  F2FP.F16.E4M3.UNPACK_B R2, R16 ;  /* 0x00000010ff02723e */ /* 0x000fc400020006ff */
[----:B------:R-:W-:-:S10]  /*936e0*/  F2FP.F16.E4M3.UNPACK_B R3, R17 ;  /* 0x00000011ff03723e */ /* 0x000fd400020006ff */
[----:B------:R0:W-:Y:S04]  /*936f0*/  STL.64 [R1+0xfc0], R4 ;  /* 0x000fc00401007387 */ /* 0x0001e80000100a00 */
[----:B------:R-:W-:Y:S04]  /*93700*/  STL.64 [R1+0xfc8], R6 ;  /* 0x000fc80601007387 */ /* 0x000fe80000100a00 */
[----:B------:R1:W-:Y:S01]  /*93710*/  STL.64 [R1+0x80], R2 ;  /* 0x0000800201007387 */ /* 0x0003e20000100a00 */
[----:B0-----:R-:W-:Y:S02]  /*93720*/  F2FP.F16.E4M3.UNPACK_B R4, R18 ;  /* 0x00000012ff04723e */ /* 0x001fe400020006ff */
[----:B------:R-:W-:-:S02]  /*93730*/  F2FP.F16.E4M3.UNPACK_B R5, R19 ;  /* 0x00000013ff05723e */ /* 0x000fc400020006ff */
[----:B------:R-:W-:Y:S01]  /*93740*/  F2FP.F16.E4M3.UNPACK_B R0, R0 ;  /* 0x00000000ff00723e */ /* 0x000fe200020006ff */
[----:B---3--:R-:W-:Y:S01]  /*93750*/  HMMA.16816.F32 R8, R12, R2, R8 ;  /* 0x000000020c08723c */ /* 0x008fe20000001808 */
[----:B-1----:R-:W-:Y:S02]  /*93760*/  F2FP.F16.E4M3.UNPACK_B R2, R28 ;  /* 0x0000001cff02723e */ /* 0x002fe400020006ff */
[----:B------:R-:W-:-:S15]  /*93770*/  F2FP.F16.E4M3.UNPACK_B R3, R29 ;  /* 0x0000001dff03723e */ /* 0x000fde00020006ff */
[----:B------:R-:W-:Y:S01]  /*93780*/  NOP ;  /* 0x0000000000007918 */ /* 0x000fe20000000000 */
[----:B------:R-:W-:Y:S04]  /*93790*/  STL.64 [R1+0xfe0], R8 ;  /* 0x000fe00801007387 */ /* 0x000fe80000100a00 */
[----:B------:R-:W-:Y:S04]  /*937a0*/  STL.64 [R1+0xfe8], R10 ;  /* 0x000fe80a01007387 */ /* 0x000fe80000100a00 */
[----:B------:R2:W-:Y:S02]  /*937b0*/  STL.64 [R1+0x78], R4 ;  /* 0x0000780401007387 */ /* 0x0005e40000100a00 */
[----:B--2---:R-:W-:-:S15]  /*937c0*/  HMMA.16816.F32 R4, R12, R4, R20 ;  /* 0x000000040c04723c */ /* 0x004fde0000001814 */
[----:B------:R-:W-:-:S04]  /*937d0*/  NOP ;  /* 0x0000000000007918 */ /* 0x000fc80000000000 */
[----:B------:R-:W-:Y:S04]  /*937e0*/  STL.64 [R1+0xff0], R4 ;  /* 0x000ff00401007387 */ /* 0x000fe80000100a00 */
[----:B------:R0:W-:Y:S02]  /*937f0*/  STL.64 [R1+0xff8], R6 ;  /* 0x000ff80601007387 */ /* 0x0001e40000100a00 */
[----:B0-----:R-:W-:Y:S02]  /*93800*/  HMMA.16816.F32 R4, R12, R2, R24 ;  /* 0x000000020c04723c */ /* 0x001fe40000001818 */
[----:B------:R-:W-:Y:S04]  /*93810*/  STL.64 [R1+0x70], R2 ;  /* 0x0000700201007387 */ /* 0x000fe80000100a00 */
[----:B------:R-:W2:-:S13]  /*93820*/  LDL.LU R20, [R1+0xc60] ;  /* 0x000c600001147983 */ /* 0x000e9a0000300800 */
[----:B------:R-:W-:Y:S04]  /*93830*/  STL.64 [R1+0x1010], R4 ;  /* 0x0010100401007387 */ /* 0x000fe80000100a00 */
[----:B------:R-:W-:Y:S04]  /*93840*/  STL.64 [R1+0x1018], R6 ;  /* 0x0010180601007387 */ /* 0x000fe80000100a00 */
[----:B------:R-:W2:Y:S04]  /*93850*/  LDL.LU R21, [R1+0xc64] ;  /* 0x000c640001157983 */ /* 0x000ea80000300800 */
[----:B------:R-:W-:Y:S04]  /*93860*/  STL [R1+0x68], R0 ;  /* 0x0000680001007387 */ /* 0x000fe80000100800 */
[----:B------:R-:W3:Y:S04]  /*93870*/  LDL.LU R22, [R1+0xc68] ;  /* 0x000c680001167983 */ /* 0x000ee80000300800 */
[----:B------:R-:W3:Y:S04]  /*93880*/  LDL.LU R23, [R1+0xc6c] ;  /* 0x000c6c0001177983 */ /* 0x000ee80000300800 */
[----:B---3--:R-:W-:Y:S04]  /*93890*/  STL.64 [R1+0x9f98], R22 ;  /* 0x009f981601007387 */ /* 0x008fe80000100a00 */
        /* <DEDUP_REMOVED lines=13> */
[----:B---3--:R0:W-:Y:S04]  /*93970*/  STL.64 [R1+0x9fb8], R10 ;  /* 0x009fb80a01007387 */ /* 0x0081e80000100a00 */
[----:B--2---:R1:W-:Y:S04]  /*93980*/  STL.64 [R1+0x9fb0], R8 ;  /* 0x009fb00801007387 */ /* 0x0043e80000100a00 */
[----:B------:R-:W2:Y:S04]  /*93990*/  LDL R4, [R1+0x2fbc] ;  /* 0x002fbc0001047983 */ /* 0x000ea80000100800 */
[----:B----4-:R-:W-:Y:S04]  /*939a0*/  STL [R1+0x9fd8], R6 ;  /* 0x009fd80601007387 */ /* 0x010fe80000100800 */
[----:B--2---:R-:W-:Y:S04]  /*939b0*/  STL.64 [R1+0x9fd0], R4 ;  /* 0x009fd00401007387 */ /* 0x004fe80000100a00 */
[----:B------:R-:W2:Y:S04]  /*939c0*/  LDL R2, [R1+0x2fc8] ;  /* 0x002fc80001027983 */ /* 0x000ea80000100800 */
[----:B------:R-:W3:Y:S04]  /*939d0*/  LDL R3, [R1+0x2fcc] ;  /* 0x002fcc0001037983 */ /* 0x000ee80000100800 */
[----:B------:R-:W4:Y:S04]  /*939e0*/  LDL R16, [R1+0x2fd8] ;  /* 0x002fd80001107983 */ /* 0x000f280000100800 */
[----:B------:R-:W2:Y:S04]  /*939f0*/  LDL.LU R20, [R1+0xc30] ;  /* 0x000c300001147983 */ /* 0x000ea80000300800 */
[----:B------:R-:W2:Y:S04]  /*93a00*/  LDL.LU R21, [R1+0xc34] ;  /* 0x000c340001157983 */ /* 0x000ea80000300800 */
[----:B------:R-:W2:Y:S04]  /*93a10*/  LDL.LU R22, [R1+0xc38] ;  /* 0x000c380001167983 */ /* 0x000ea80000300800 */
[----:B------:R-:W2:Y:S04]  /*93a20*/  LDL.LU R23, [R1+0xc3c] ;  /* 0x000c3c0001177983 */ /* 0x000ea80000300800 */
[----:B0-----:R-:W2:Y:S04]  /*93a30*/  LDL R11, [R1+0x2f9c] ;  /* 0x002f9c00010b7983 */ /* 0x001ea80000100800 */
[----:B-1----:R-:W3:Y:S04]  /*93a40*/  LDL R9, [R1+0x2f8c] ;  /* 0x002f8c0001097983 */ /* 0x002ee80000100800 */
[----:B------:R-:W3:Y:S04]  /*93a50*/  LDL R10, [R1+0x2f98] ;  /* 0x002f9800010a7983 */ /* 0x000ee80000100800 */
[----:B--2---:R-:W-:Y:S04]  /*93a60*/  STL [R1+0x9ff0], R11 ;  /* 0x009ff00b01007387 */ /* 0x004fe80000100800 */
[----:B------:R-:W2:Y:S04]  /*93a70*/  LDL R7, [R1+0x2fa8] ;  /* 0x002fa80001077983 */ /* 0x000ea80000100800 */
[----:B--2---:R-:W-:Y:S04]  /*93a80*/  STL [R1+0xa008], R7 ;  /* 0x00a0080701007387 */ /* 0x004fe80000100800 */
[----:B------:R-:W-:Y:S04]  /*93a90*/  STL.64 [R1+0x9fc8], R22 ;  /* 0x009fc81601007387 */ /* 0x000fe80000100a00 */
[----:B------:R0:W-:Y:S04]  /*93aa0*/  STL.64 [R1+0x9fc0], R20 ;  /* 0x009fc01401007387 */ /* 0x0001e80000100a00 */
[----:B0-----:R-:W2:Y:S04]  /*93ab0*/  LDL.LU R20, [R1+0xc00] ;  /* 0x000c000001147983 */ /* 0x001ea80000300800 */
[----:B------:R-:W2:Y:S04]  /*93ac0*/  LDL.LU R21, [R1+0xc04] ;  /* 0x000c040001157983 */ /* 0x000ea80000300800 */
[----:B------:R-:W2:Y:S04]  /*93ad0*/  LDL.LU R22, [R1+0xc08] ;  /* 0x000c080001167983 */ /* 0x000ea80000300800 */
[----:B------:R-:W2:Y:S04]  /*93ae0*/  LDL.LU R23, [R1+0xc0c] ;  /* 0x000c0c0001177983 */ /* 0x000ea80000300800 */
[----:B------:R-:W2:Y:S04]  /*93af0*/  LDL R8, [R1+0x2f88] ;  /* 0x002f880001087983 */ /* 0x000ea80000100800 */
[----:B------:R-:W4:Y:S04]  /*93b00*/  LDL R6, [R1+0x2f7c] ;  /* 0x002f7c0001067983 */ /* 0x000f280000100800 */
[----:B---3--:R-:W-:Y:S04]  /*93b10*/  STL [R1+0xa028], R10 ;  /* 0x00a0280a01007387 */ /* 0x008fe80000100800 */
[----:B------:R-:W3:Y:S04]  /*93b20*/  LDL R4, [R1+0x2f6c] ;  /* 0x002f6c0001047983 */ /* 0x000ee80000100800 */
        /* <DEDUP_REMOVED lines=20> */
[----:B------:R-:W-:Y:S01]  /*93c70*/  IMAD.MOV.U32 R10, RZ, RZ, R0 ;  /* 0x000000ffff0a7224 */ /* 0x000fe200078e0000 */
[----:B---3--:R-:W-:-:S02]  /*93c80*/  F2FP.F16.E4M3.UNPACK_B R11, R4 ;  /* 0x00000004ff0b723e */ /* 0x008fc400020006ff */
[----:B--2---:R-:W-:Y:S04]  /*93c90*/  STL.64 [R1+0xa038], R22 ;  /* 0x00a0381601007387 */ /* 0x004fe80000100a00 */
[----:B------:R0:W-:Y:S04]  /*93ca0*/  STL.64 [R1+0xa030], R20 ;  /* 0x00a0301401007387 */ /* 0x0001e80000100a00 */
[----:B0-----:R-:W2:Y:S04]  /*93cb0*/  LDL.LU R20, [R1+0xba0] ;  /* 0x000ba00001147983 */ /* 0x001ea80000300800 */
[----:B------:R-:W2:Y:S04]  /*93cc0*/  LDL.LU R21, [R1+0xba4] ;  /* 0x000ba40001157983 */ /* 0x000ea80000300800 */
[----:B------:R-:W2:Y:S04]  /*93cd0*/  LDL.LU R22, [R1+0xba8] ;  /* 0x000ba80001167983 */ /* 0x000ea80000300800 */
[----:B------:R-:W2:Y:S04]  /*93ce0*/  LDL.LU R23, [R1+0xbac] ;  /* 0x000bac0001177983 */ /* 0x000ea80000300800 */
[----:B------:R-:W3:Y:S04]  /*93cf0*/  LDL R17, [R1+0x2fdc] ;  /* 0x002fdc0001117983 */ /* 0x000ee80000100800 */
        /* <DEDUP_REMOVED lines=8> */
[----:B------:R-:W3:Y:S04]  /*93d80*/  LDL.LU R27, [R1+0x1ffc] ;  /* 0x001ffc00011b7983 */ /* 0x000ee80000300800 */
[----:B------:R2:W-:Y:S02]  /*93d90*/  STL [R1+0x6c], R11 ;  /* 0x00006c0b01007387 */ /* 0x0005e40000100800 */
[----:B--2---:R-:W-:Y:S02]  /*93da0*/  HMMA.16816.F32 R8, R12, R10, R20 ;  /* 0x0000000a0c08723c */ /* 0x004fe40000001814 */
[----:B------:R-:W2:Y:S04]  /*93db0*/  LDL.LU.64 R22, [R1+0xa038] ;  /* 0x00a0380001167983 */ /* 0x000ea80000300a00 */
[----:B------:R-:W2:Y:S01]  /*93dc0*/  LDL.LU.64 R20, [R1+0xa030] ;  /* 0x00a0300001147983 */ /* 0x000ea20000300a00 */
[----:B------:R-:W-:-:S02]  /*93dd0*/  F2FP.F16.E4M3.UNPACK_B R4, R5 ;  /* 0x00000005ff04723e */ /* 0x000fc400020006ff */
[----:B----4-:R-:W-:-:S10]  /*93de0*/  F2FP.F16.E4M3.UNPACK_B R5, R6 ;  /* 0x00000006ff05723e */ /* 0x010fd400020006ff */
[----:B------:R-:W-:Y:S04]  /*93df0*/  STL.64 [R1+0x1020], R8 ;  /* 0x0010200801007387 */ /* 0x000fe80000100a00 */
[----:B------:R0:W-:Y:S04]  /*93e00*/  STL.64 [R1+0x1028], R10 ;  /* 0x0010280a01007387 */ /* 0x0001e80000100a00 */
[----:B0-----:R-:W4:Y:S04]  /*93e10*/  LDL.LU R10, [R1+0xa028] ;  /* 0x00a02800010a7983 */ /* 0x001f280000300800 */
[----:B------:R-:W3:Y:S04]  /*93e20*/  LDL.LU.64 R8, [R1+0xa020] ;  /* 0x00a0200001087983 */ /* 0x000ee80000300a00 */
[----:B------:R2:W-:Y:S02]  /*93e30*/  STL.64 [R1+0x60], R4 ;  /* 0x0000600401007387 */ /* 0x0005e40000100a00 */
[----:B--2---:R-:W-:Y:S02]  /*93e40*/  HMMA.16816.F32 R4, R12, R4, R20 ;  /* 0x000000040c04723c */ /* 0x004fe40000001814 */
[----:B------:R-:W2:Y:S04]  /*93e50*/  LDL.LU.64 R22, [R1+0xa018] ;  /* 0x00a0180001167983 */ /* 0x000ea80000300a00 */
[----:B------:R-:W2:-:S13]  /*93e60*/  LDL.LU.64 R20, [R1+0xa010] ;  /* 0x00a0100001147983 */ /* 0x000e9a0000300a00 */
[----:B------:R-:W-:Y:S04]  /*93e70*/  STL.64 [R1+0x1050], R4 ;  /* 0x0010500401007387 */ /* 0x000fe80000100a00 */
[----:B------:R0:W-:Y:S01]  /*93e80*/  STL.64 [R1+0x1058], R6 ;  /* 0x0010580601007387 */ /* 0x0001e20000100a00 */
[----:B---3--:R-:W-:Y:S02]  /*93e90*/  F2FP.F16.E4M3.UNPACK_B R8, R8 ;  /* 0x00000008ff08723e */ /* 0x008fe400020006ff */
[----:B------:R-:W-:Y:S01]  /*93ea0*/  F2FP.F16.E4M3.UNPACK_B R9, R9 ;  /* 0x00000009ff09723e */ /* 0x000fe200020006ff */
[----:B0-----:R-:W3:Y:S01]  /*93eb0*/  LDL.LU R7, [R1+0xa008] ;  /* 0x00a0080001077983 */ /* 0x001ee20000300800 */
[----:B----4-:R-:W-:-:S03]  /*93ec0*/  F2FP.F16.E4M3.UNPACK_B R4, R10 ;  /* 0x0000000aff04723e */ /* 0x010fc600020006ff */
[----:B------:R2:W-:Y:S02]  /*93ed0*/  STL.64 [R1+0x58], R8 ;  /* 0x0000580801007387 */ /* 0x0005e40000100a00 */
[----:B--2---:R-:W-:Y:S02]  /*93ee0*/  HMMA.16816.F32 R8, R12, R8, R20 ;  /* 0x000000080c08723c */ /* 0x004fe40000001814 */
[----:B------:R-:W2:Y:S04]  /*93ef0*/  LDL.LU.64 R22, [R1+0xa000] ;  /* 0x00a0000001167983 */ /* 0x000ea80000300a00 */
[----:B------:R-:W2:-:S13]  /*93f00*/  LDL.LU.64 R20, [R1+0x9ff8] ;  /* 0x009ff80001147983 */ /* 0x000e9a0000300a00 */
[----:B------:R-:W-:Y:S04]  /*93f10*/  STL.64 [R1+0x1060], R8 ;  /* 0x0010600801007387 */ /* 0x000fe80000100a00 */
[----:B------:R0:W-:Y:S04]  /*93f20*/  STL.64 [R1+0x1068], R10 ;  /* 0x0010680a01007387 */ /* 0x0001e80000100a00 */
[----:B0-----:R-:W4:Y:S01]  /*93f30*/  LDL.LU R11, [R1+0x9ff0] ;  /* 0x009ff000010b7983 */ /* 0x001f220000300800 */
[----:B---3--:R-:W-:Y:S02]  /*93f40*/  F2FP.F16.E4M3.UNPACK_B R8, R7 ;  /* 0x00000007ff08723e */ /* 0x008fe400020006ff */
[----:B----4-:R-:W-:-:S05]  /*93f50*/  F2FP.F16.E4M3.UNPACK_B R5, R11 ;  /* 0x0000000bff05723e */ /* 0x010fca00020006ff */
[----:B------:R2:W-:Y:S02]  /*93f60*/  STL.64 [R1+0x50], R4 ;  /* 0x0000500401007387 */ /* 0x0005e40000100a00 */
[----:B--2---:R-:W-:Y:S02]  /*93f70*/  HMMA.16816.F32 R4, R12, R4, R20 ;  /* 0x000000040c04723c */ /* 0x004fe40000001814 */
[----:B------:R-:W2:Y:S04]  /*93f80*/  LDL.LU.64 R22, [R1+0x9fe8] ;  /* 0x009fe80001167983 */ /* 0x000ea80000300a00 */
[----:B------:R-:W2:-:S13]  /*93f90*/  LDL.LU.64 R20, [R1+0x9fe0] ;  /* 0x009fe00001147983 */ /* 0x000e9a0000300a00 */
[----:B------:R-:W-:Y:S04]  /*93fa0*/  STL.64 [R1+0x1080], R4 ;  /* 0x0010800401007387 */ /* 0x000fe80000100a00 */
[----:B------:R0:W-:Y:S04]  /*93fb0*/  STL.64 [R1+0x1088], R6 ;  /* 0x0010880601007387 */ /* 0x0001e80000100a00 */
[----:B0-----:R-:W3:Y:S04]  /*93fc0*/  LDL.LU R6, [R1+0x9fd8] ;  /* 0x009fd80001067983 */ /* 0x001ee80000300800 */
[----:B------:R-:W4:Y:S01]  /*93fd0*/  LDL.LU.64 R4, [R1+0x9fd0] ;  /* 0x009fd00001047983 */ /* 0x000f220000300a00 */
[----:B---3--:R-:W-:-:S05]  /*93fe0*/  F2FP.F16.E4M3.UNPACK_B R9, R6 ;  /* 0x00000006ff09723e */ /* 0x008fca00020006ff */
[----:B------:R2:W-:Y:S02]  /*93ff0*/  STL.64 [R1+0x48], R8 ;  /* 0x0000480801007387 */ /* 0x0005e40000100a00 */
[----:B--2---:R-:W-:Y:S02]  /*94000*/  HMMA.16816.F32 R8, R12, R8, R20 ;  /* 0x000000080c08723c */ /* 0x004fe40000001814 */
[----:B------:R-:W2:Y:S04]  /*94010*/  LDL.LU.64 R22, [R1+0x9fc8] ;  /* 0x009fc80001167983 */ /* 0x000ea80000300a00 */
[----:B------:R-:W2:-:S13]  /*94020*/  LDL.LU.64 R20, [R1+0x9fc0] ;  /* 0x009fc00001147983 */ /* 0x000e9a0000300a00 */
[----:B------:R-:W-:Y:S04]  /*94030*/  STL.64 [R1+0x1090], R8 ;  /* 0x0010900801007387 */ /* 0x000fe80000100a00 */
[----:B------:R0:W-:Y:S04]  /*94040*/  STL.64 [R1+0x1098], R10 ;  /* 0x0010980a01007387 */ /* 0x0001e80000100a00 */
[----:B0-----:R-:W3:Y:S04]  /*94050*/  LDL.LU.64 R10, [R1+0x9fb8] ;  /* 0x009fb800010a7983 */ /* 0x001ee80000300a00 */
[----:B------:R-:W3:Y:S01]  /*94060*/  LDL.LU.64 R8, [R1+0x9fb0] ;  /* 0x009fb00001087983 */ /* 0x000ee20000300a00 */
[----:B----4-:R-:W-:-:S02]  /*94070*/  F2FP.F16.E4M3.UNPACK_B R6, R5 ;  /* 0x00000005ff06723e */ /* 0x010fc400020006ff */
[----:B------:R-:W-:-:S05]  /*94080*/  F2FP.F16.E4M3.UNPACK_B R7, R4 ;  /* 0x00000004ff07723e */ /* 0x000fca00020006ff */
        /* <DEDUP_REMOVED lines=55> */
[----:B------:R-:W2:Y:S04]  /*94400*/  LDL R3, [R1+0x303c] ;  /* 0x00303c0001037983 */ /* 0x000ea80000100800 */
        /* <DEDUP_REMOVED lines=8> */
[----:B---3--:R0:W-:Y:S04]  /*94490*/  STL.64 [R1+0x9f38], R18 ;  /* 0x009f381201007387 */ /* 0x0081e80000100a00 */
[----:B0-----:R-:W3:Y:S04]  /*944a0*/  LDL R18, [R1+0x3028] ;  /* 0x0030280001127983 */ /* 0x001ee80000100800 */
[----:B------:R-:W3:Y:S04]  /*944b0*/  LDL R19, [R1+0x302c] ;  /* 0x00302c0001137983 */ /* 0x000ee80000100800 */
[----:B--2---:R0:W-:Y:S04]  /*944c0*/  STL.64 [R1+0x9f30], R16 ;  /* 0x009f301001007387 */ /* 0x0041e80000100a00 */
[----:B0-----:R-:W2:Y:S04]  /*944d0*/  LDL R17, [R1+0x301c] ;  /* 0x00301c0001117983 */ /* 0x001ea80000100800 */
[----:B---3--:R0:W-:Y:S04]  /*944e0*/  STL.64 [R1+0x9f78], R18 ;  /* 0x009f781201007387 */ /* 0x0081e80000100a00 */
[----:B------:R-:W3:Y:S04]  /*944f0*/  LDL R16, [R1+0x3018] ;  /* 0x0030180001107983 */ /* 0x000ee80000100800 */
[----:B0-----:R-:W3:Y:S04]  /*94500*/  LDL R19, [R1+0x300c] ;  /* 0x00300c0001137983 */ /* 0x001ee80000100800 */
[----:B--2---:R-:W-:Y:S04]  /*94510*/  STL [R1+0x9f70], R17 ;  /* 0x009f701101007387 */ /* 0x004fe80000100800 */
[----:B------:R-:W4:Y:S04]  /*94520*/  LDL R27, [R1+0x305c] ;  /* 0x00305c00011b7983 */ /* 0x000f280000100800 */
[----:B------:R-:W2:Y:S04]  /*94530*/  LDL R24, [R1+0x3068] ;  /* 0x0030680001187983 */ /* 0x000ea80000100800 */
[----:B------:R-:W2:Y:S04]  /*94540*/  LDL R25, [R1+0x306c] ;  /* 0x00306c0001197983 */ /* 0x000ea80000100800 */
        /* <DEDUP_REMOVED lines=18> */
[----:B------:R-:W4:Y:S01]  /*94670*/  LDL.LU R7, [R1+0x20bc] ;  /* 0x0020bc0001077983 */ /* 0x000f220000300800 */
[----:B------:R-:W-:Y:S01]  /*94680*/  IMAD.MOV.U32 R18, RZ, RZ, R0 ;  /* 0x000000ffff127224 */ /* 0x000fe200078e0000 */
[----:B---3--:R-:W-:-:S02]  /*94690*/  F2FP.F16.E4M3.UNPACK_B R19, R19 ;  /* 0x00000013ff13723e */ /* 0x008fc400020006ff */
[----:B----4-:R-:W-:Y:S04]  /*946a0*/  STL.64 [R1+0x9f88], R6 ;  /* 0x009f880601007387 */ /* 0x010fe80000100a00 */
[----:B--2---:R0:W-:Y:S04]  /*946b0*/  STL.64 [R1+0x9f80], R4 ;  /* 0x009f800401007387 */ /* 0x0041e80000100a00 */
[----:B0-----:R-:W2:Y:S04]  /*946c0*/  LDL.LU R4, [R1+0x2050] ;  /* 0x0020500001047983 */ /* 0x001ea80000300800 */
[----:B------:R-:W2:Y:S04]  /*946d0*/  LDL.LU R5, [R1+0x2054] ;  /* 0x0020540001057983 */ /* 0x000ea80000300800 */
[----:B------:R-:W2:Y:S04]  /*946e0*/  LDL.LU R6, [R1+0x2058] ;  /* 0x0020580001067983 */ /* 0x000ea80000300800 */
[----:B------:R-:W2:Y:S04]  /*946f0*/  LDL.LU R7, [R1+0x205c] ;  /* 0x00205c0001077983 */ /* 0x000ea80000300800 */
[----:B------:R-:W3:Y:S04]  /*94700*/  LDL R23, [R1+0x307c] ;  /* 0x00307c0001177983 */ /* 0x000ee80000100800 */
[----:B------:R-:W4:Y:S04]  /*94710*/  LDL R20, [R1+0x3088] ;  /* 0x0030880001147983 */ /* 0x000f280000100800 */
[----:B------:R-:W3:Y:S04]  /*94720*/  LDL R21, [R1+0x308c] ;  /* 0x00308c0001157983 */ /* 0x000ee80000100800 */
[----:B------:R-:W3:Y:S04]  /*94730*/  LDL R0, [R1+0x3098] ;  /* 0x0030980001007983 */ /* 0x000ee80000100800 */
[----:B------:R-:W3:Y:S04]  /*94740*/  LDL.LU R8, [R1+0x2420] ;  /* 0x0024200001087983 */ /* 0x000ee80000300800 */
[----:B------:R-:W3:Y:S04]  /*94750*/  LDL.LU R9, [R1+0x2424] ;  /* 0x0024240001097983 */ /* 0x000ee80000300800 */
[----:B------:R-:W3:Y:S04]  /*94760*/  LDL.LU R10, [R1+0x2428] ;  /* 0x00242800010a7983 */ /* 0x000ee80000300800 */
[----:B------:R-:W3:Y:S01]  /*94770*/  LDL.LU R11, [R1+0x242c] ;  /* 0x00242c00010b7983 */ /* 0x000ee20000300800 */
[----:B------:R-:W-:-:S03]  /*94780*/  F2FP.F16.E4M3.UNPACK_B R24, R16 ;  /* 0x00000010ff18723e */ /* 0x000fc600020006ff */
[----:B------:R2:W-:Y:S02]  /*94790*/  STL [R1+0x1c], R19 ;  /* 0x00001c1301007387 */ /* 0x0005e40000100800 */
[----:B--2---:R-:W-:Y:S02]  /*947a0*/  HMMA.16816.F32 R16, R12, R18, R4 ;  /* 0x000000120c10723c */ /* 0x004fe40000001804 */
[----:B------:R-:W2:Y:S04]  /*947b0*/  LDL.LU.64 R6, [R1+0x9f88] ;  /* 0x009f880001067983 */ /* 0x000ea80000300a00 */
[----:B------:R-:W2:-:S13]  /*947c0*/  LDL.LU.64 R4, [R1+0x9f80] ;  /* 0x009f800001047983 */ /* 0x000e9a0000300a00 */
[----:B------:R-:W-:Y:S04]  /*947d0*/  STL.64 [R1+0x1130], R16 ;  /* 0x0011301001007387 */ /* 0x000fe80000100a00 */
[----:B------:R0:W-:Y:S04]  /*947e0*/  STL.64 [R1+0x1138], R18 ;  /* 0x0011381201007387 */ /* 0x0001e80000100a00 */
[----:B0-----:R-:W2:Y:S04]  /*947f0*/  LDL.LU.64 R18, [R1+0x9f78] ;  /* 0x009f780001127983 */ /* 0x001ea80000300a00 */
[----:B------:R-:W2:Y:S02]  /*94800*/  LDL.LU R17, [R1+0x9f70] ;  /* 0x009f700001117983 */ /* 0x000ea40000300800 */
[----:B--2---:R-:W-:-:S05]  /*94810*/  F2FP.F16.E4M3.UNPACK_B R25, R17 ;  /* 0x00000011ff19723e */ /* 0x004fca00020006ff */
[----:B------:R0:W-:Y:S02]  /*94820*/  STL.64 [R1+0x10], R24 ;  /* 0x0000101801007387 */ /* 0x0001e40000100a00 */
[----:B0-----:R-:W-:Y:S02]  /*94830*/  HMMA.16816.F32 R24, R12, R24, R4 ;  /* 0x000000180c18723c */ /* 0x001fe40000001804 */
[----:B------:R-:W2:Y:S04]  /*94840*/  LDL.LU.64 R6, [R1+0x9f68] ;  /* 0x009f680001067983 */ /* 0x000ea80000300a00 */
[----:B------:R-:W2:-:S13]  /*94850*/  LDL.LU.64 R4, [R1+0x9f60] ;  /* 0x009f600001047983 */ /* 0x000e9a0000300a00 */
[----:B------:R-:W-:Y:S04]  /*94860*/  STL.64 [R1+0x1150], R24 ;  /* 0x0011501801007387 */ /* 0x000fe80000100a00 */
[----:B------:R0:W-:Y:S04]  /*94870*/  STL.64 [R1+0x1158], R26 ;  /* 0x0011581a01007387 */ /* 0x0001e80000100a00 */
[----:B0-----:R-:W2:Y:S04]  /*94880*/  LDL.LU.64 R26, [R1+0x9f58] ;  /* 0x009f5800011a7983 */ /* 0x001ea80000300a00 */
[----:B------:R-:W2:Y:S01]  /*94890*/  LDL.LU.64 R24, [R1+0x9f50] ;  /* 0x009f500001187983 */ /* 0x000ea20000300a00 */
[----:B------:R-:W-:-:S02]  /*948a0*/  F2FP.F16.E4M3.UNPACK_B R16, R18 ;  /* 0x00000012ff10723e */ /* 0x000fc400020006ff */
[----:B------:R-:W-:-:S05]  /*948b0*/  F2FP.F16.E4M3.UNPACK_B R17, R19 ;  /* 0x00000013ff11723e */ /* 0x000fca00020006ff */
[----:B------:R2:W-:Y:S02]  /*948c0*/  STL.64 [R1+0x8], R16 ;  /* 0x0000081001007387 */ /* 0x0005e40000100a00 */
[----:B--2---:R-:W-:Y:S02]  /*948d0*/  HMMA.16816.F32 R16, R12, R16, R24 ;  /* 0x000000100c10723c */ /* 0x004fe40000001818 */
        /* <DEDUP_REMOVED lines=8> */
[----:B------:R-:W-:Y:S02]  /*94960*/  STL.64 [R1], R2 ;  /* 0x0000000201007387 */ /* 0x000fe40000100a00 */
[----:B--2---:R-:W-:-:S15]  /*94970*/  HMMA.16816.F32 R16, R12, R2, R16 ;  /* 0x000000020c10723c */ /* 0x004fde0000001810 */
[----:B------:R-:W-:-:S04]  /*94980*/  NOP ;  /* 0x0000000000007918 */ /* 0x000fc80000000000 */
[----:B------:R-:W-:Y:S04]  /*94990*/  STL.64 [R1+0x1190], R16 ;  /* 0x0011901001007387 */ /* 0x000fe80000100a00 */
[----:B------:R0:W-:Y:S04]  /*949a0*/  STL.64 [R1+0x1198], R18 ;  /* 0x0011981201007387 */ /* 0x0001e80000100a00 */
[----:B0-----:R-:W2:Y:S04]  /*949b0*/  LDL.LU.64 R18, [R1+0x9f28] ;  /* 0x009f280001127983 */ /* 0x001ea80000300a00 */
[----:B------:R-:W2:Y:S01]  /*949c0*/  LDL.LU.64 R16, [R1+0x9f20] ;  /* 0x009f200001107983 */ /* 0x000ea20000300a00 */
[----:B------:R-:W-:-:S02]  /*949d0*/  F2FP.F16.E4M3.UNPACK_B R28, R28 ;  /* 0x0000001cff1c723e */ /* 0x000fc400020006ff */
[----:B------:R-:W-:-:S07]  /*949e0*/  F2FP.F16.E4M3.UNPACK_B R29, R29 ;  /* 0x0000001dff1d723e */ /* 0x000fce00020006ff */
[----:B--2---:R-:W-:-:S15]  /*949f0*/  HMMA.16816.F32 R16, R12, R28, R16 ;  /* 0x0000001c0c10723c */ /* 0x004fde0000001810 */
[----:B------:R-:W-:-:S04]  /*94a00*/  NOP ;  /* 0x0000000000007918 */ /* 0x000fc80000000000 */
[----:B------:R-:W-:Y:S04]  /*94a10*/  STL.64 [R1+0x11b0], R16 ;  /* 0x0011b01001007387 */ /* 0x000fe80000100a00 */
[----:B------:R0:W-:Y:S04]  /*94a20*/  STL.64 [R1+0x11b8], R18 ;  /* 0x0011b81201007387 */ /* 0x0001e80000100a00 */
[----:B0-----:R-:W2:Y:S04]  /*94a30*/  LDL.LU.64 R18, [R1+0x9f18] ;  /* 0x009f180001127983 */ /* 0x001ea80000300a00 */
[----:B------:R-:W2:Y:S01]  /*94a40*/  LDL.LU.64 R16, [R1+0x9f10] ;  /* 0x009f100001107983 */ /* 0x000ea20000300a00 */
[----:B------:R-:W-:-:S02]  /*94a50*/  F2FP.F16.E4M3.UNPACK_B R26, R26 ;  /* 0x0000001aff1a723e */ /* 0x000fc400020006ff */
[----:B------:R-:W-:Y:S01]  /*94a60*/  F2FP.F16.E4M3.UNPACK_B R27, R27 ;  /* 0x0000001bff1b723e */ /* 0x000fe200020006ff */
[----:B------:R-:W-:Y:S04]  /*94a70*/  STL [R1+0x9eac], R28 ;  /* 0x009eac1c01007387 */ /* 0x000fe80000100800 */
[----:B------:R-:W-:Y:S01]  /*94a80*/  STL [R1+0x9ea8], R29 ;  /* 0x009ea81d01007387 */ /* 0x000fe20000100800 */
[----:B------:R-:W-:Y:S02]  /*94a90*/  F2FP.F16.E4M3.UNPACK_B R24, R24 ;  /* 0x00000018ff18723e */ /* 0x000fe400020006ff */
[----:B------:R-:W-:Y:S01]  /*94aa0*/  F2FP.F16.E4M3.UNPACK_B R25, R25 ;  /* 0x00000019ff19723e */ /* 0x000fe200020006ff */
[----:B--2---:R-:W-:-:S15]  /*94ab0*/  HMMA.16816.F32 R16, R12, R26, R16 ;  /* 0x0000001a0c10723c */ /* 0x004fde0000001810 */
[----:B------:R-:W-:-:S04]  /*94ac0*/  NOP ;  /* 0x0000000000007918 */ /* 0x000fc80000000000 */
[----:B------:R-:W-:Y:S04]  /*94ad0*/  STL.64 [R1+0x11d0], R16 ;  /* 0x0011d01001007387 */ /* 0x000fe80000100a00 */
[----:B------:R0:W-:Y:S04]  /*94ae0*/  STL.64 [R1+0x11d8], R18 ;  /* 0x0011d81201007387 */ /* 0x0001e80000100a00 */
[----:B0-----:R-:W2:Y:S04]  /*94af0*/  LDL.LU.64 R18, [R1+0x9f08] ;  /* 0x009f080001127983 */ /* 0x001ea80000300a00 */
[----:B------:R-:W2:Y:S01]  /*94b00*/  LDL.LU.64 R16, [R1+0x9f00] ;  /* 0x009f000001107983 */ /* 0x000ea20000300a00 */
[----:B------:R-:W-:Y:S01]  /*94b10*/  HMMA.16816.F32 R4, R12, R24, R4 ;  /* 0x000000180c04723c */ /* 0x000fe20000001804 */
[----:B------:R-:W-:-:S02]  /*94b20*/  F2FP.F16.E4M3.UNPACK_B R22, R22 ;  /* 0x00000016ff16723e */ /* 0x000fc400020006ff */
[----:B---3--:R-:W-:Y:S01]  /*94b30*/  F2FP.F16.E4M3.UNPACK_B R23, R23 ;  /* 0x00000017ff17723e */ /* 0x008fe200020006ff */
[----:B------:R-:W-:Y:S04]  /*94b40*/  STL.64 [R1+0x9cb8], R26 ;  /* 0x009cb81a01007387 */ /* 0x000fe80000100a00 */
[----:B------:R-:W-:Y:S11]  /*94b50*/  STL.64 [R1+0x9cb0], R24 ;  /* 0x009cb01801007387 */ /* 0x000ff60000100a00 */
[----:B------:R-:W-:Y:S04]  /*94b60*/  STL.64 [R1+0x11f0], R4 ;  /* 0x0011f00401007387 */ /* 0x000fe80000100a00 */
[----:B------:R2:W-:Y:S01]  /*94b70*/  STL.64 [R1+0x11f8], R6 ;  /* 0x0011f80601007387 */ /* 0x0005e20000100a00 */
[----:B----4-:R-:W-:-:S02]  /*94b80*/  F2FP.F16.E4M3.UNPACK_B R20, R20 ;  /* 0x00000014ff14723e */ /* 0x010fc400020006ff */
[----:B------:R-:W-:Y:S01]  /*94b90*/  F2FP.F16.E4M3.UNPACK_B R21, R21 ;  /* 0x00000015ff15723e */ /* 0x000fe200020006ff */
[----:B--2---:R-:W-:-:S15]  /*94ba0*/  HMMA.16816.F32 R4, R12, R22, R16 ;  /* 0x000000160c04723c */ /* 0x004fde0000001810 */
[----:B------:R-:W-:-:S04]  /*94bb0*/  NOP ;  /* 0x0000000000007918 */ /* 0x000fc80000000000 */
[----:B------:R-:W-:Y:S04]  /*94bc0*/  STL.64 [R1+0x1fe0], R4 ;  /* 0x001fe00401007387 */ /* 0x000fe80000100a00 */
[----:B------:R0:W-:Y:S04]  /*94bd0*/  STL.64 [R1+0x1fe8], R6 ;  /* 0x001fe80601007387 */ /* 0x0001e80000100a00 */
[----:B------:R-:W2:Y:S01]  /*94be0*/  LDL.LU R24, [R1+0x29f0] ;  /* 0x0029f00001187983 */ /* 0x000ea20000300800 */
[----:B0-----:R-:W-:-:S15]  /*94bf0*/  HMMA.16816.F32 R4, R12, R20, R8 ;  /* 0x000000140c04723c */ /* 0x001fde0000001808 */
[----:B------:R-:W-:-:S04]  /*94c00*/  NOP ;  /* 0x0000000000007918 */ /* 0x000fc80000000000 */
        /* <DEDUP_REMOVED lines=20> */
[----:B------:R-:W2:Y:S04]  /*94d50*/  LDL R11, [R1+0x30bc] ;  /* 0x0030bc00010b7983 */ /* 0x000ea80000100800 */
[----:B------:R-:W4:Y:S04]  /*94d60*/  LDL R8, [R1+0x30c8] ;  /* 0x0030c80001087983 */ /* 0x000f280000100800 */
[----:B------:R-:W3:Y:S04]  /*94d70*/  LDL R19, [R1+0x309c] ;  /* 0x00309c0001137983 */ /* 0x000ee80000100800 */
[----:B------:R-:W3:Y:S04]  /*94d80*/  LDL R16, [R1+0x30a8] ;  /* 0x0030a80001107983 */ /* 0x000ee80000100800 */
[----:B------:R-:W3:Y:S04]  /*94d90*/  LDL R17, [R1+0x30ac] ;  /* 0x0030ac0001117983 */ /* 0x000ee80000100800 */
        /* <DEDUP_REMOVED lines=12> */
[----:B------:R-:W-:-:S02]  /*94e60*/  F2FP.F16.E4M3.UNPACK_B R18, R0 ;  /* 0x00000000ff12723e */ /* 0x000fc400020006ff */
[----:B------:R-:W-:Y:S01]  /*94e70*/  F2FP.F16.E4M3.UNPACK_B R19, R19 ;  /* 0x00000013ff13723e */ /* 0x000fe200020006ff */
[----:B----4-:R-:W-:Y:S04]  /*94e80*/  STL.64 [R1+0x9ee8], R26 ;  /* 0x009ee81a01007387 */ /* 0x010fe80000100a00 */
[----:B---3--:R0:W-:Y:S04]  /*94e90*/  STL.64 [R1+0x9ee0], R24 ;  /* 0x009ee01801007387 */ /* 0x0081e80000100a00 */
[----:B0-----:R-:W3:Y:S04]  /*94ea0*/  LDL.LU R24, [R1+0x24f0] ;  /* 0x0024f00001187983 */ /* 0x001ee80000300800 */
[----:B------:R-:W3:Y:S04]  /*94eb0*/  LDL.LU R25, [R1+0x24f4] ;  /* 0x0024f40001197983 */ /* 0x000ee80000300800 */
[----:B------:R-:W3:Y:S04]  /*94ec0*/  LDL.LU R26, [R1+0x24f8] ;  /* 0x0024f800011a7983 */ /* 0x000ee80000300800 */
[----:B------:R-:W3:Y:S01]  /*94ed0*/  LDL.LU R27, [R1+0x24fc] ;  /* 0x0024fc00011b7983 */ /* 0x000ee20000300800 */
[----:B------:R-:W-:-:S02]  /*94ee0*/  F2FP.F16.E4M3.UNPACK_B R16, R16 ;  /* 0x00000010ff10723e */ /* 0x000fc400020006ff */
[----:B------:R-:W-:Y:S01]  /*94ef0*/  F2FP.F16.E4M3.UNPACK_B R17, R17 ;  /* 0x00000011ff11723e */ /* 0x000fe200020006ff */
[C---:B--2---:R-:W-:Y:S01]  /*94f00*/  HMMA.16816.F32 R8, R12.reuse, R18, R8 ;  /* 0x000000120c08723c */ /* 0x044fe20000001808 */
[----:B------:R-:W2:Y:S04]  /*94f10*/  LDL R7, [R1+0x30dc] ;  /* 0x0030dc0001077983 */ /* 0x000ea80000100800 */
[----:B------:R-:W4:Y:S04]  /*94f20*/  LDL R4, [R1+0x30e8] ;  /* 0x0030e80001047983 */ /* 0x000f280000100800 */
[----:B------:R-:W2:Y:S04]  /*94f30*/  LDL R5, [R1+0x30ec] ;  /* 0x0030ec0001057983 */ /* 0x000ea80000100800 */
[----:B------:R-:W2:Y:S04]  /*94f40*/  LDL R2, [R1+0x30f8] ;  /* 0x0030f80001027983 */ /* 0x000ea80000100800 */
[----:B------:R-:W2:Y:S04]  /*94f50*/  LDL R3, [R1+0x30fc] ;  /* 0x0030fc0001037983 */ /* 0x000ea80000100800 */
[----:B------:R-:W2:Y:S04]  /*94f60*/  LDL.LU R28, [R1+0x4bc4] ;  /* 0x004bc400011c7983 */ /* 0x000ea80000300800 */
[----:B------:R-:W2:Y:S04]  /*94f70*/  LDL.LU R29, [R1+0x4bcc] ;  /* 0x004bcc00011d7983 */ /* 0x000ea80000300800 */
[----:B------:R-:W2:Y:S04]  /*94f80*/  LDL.LU R0, [R1+0x4bd4] ;  /* 0x004bd40001007983 */ /* 0x000ea80000300800 */
        /* <DEDUP_REMOVED lines=16> */
[----:B--2---:R-:W-:-:S02]  /*95090*/  F2FP.F16.E4M3.UNPACK_B R10, R10 ;  /* 0x0000000aff0a723e */ /* 0x004fc400020006ff */
[----:B------:R-:W-:Y:S01]  /*950a0*/  F2FP.F16.E4M3.UNPACK_B R11, R11 ;  /* 0x0000000bff0b723e */ /* 0x000fe200020006ff */
[----:B------:R0:W-:Y:S04]  /*950b0*/  STL.64 [R1+0x9ca8], R18 ;  /* 0x009ca81201007387 */ /* 0x0001e80000100a00 */
[----:B0-----:R-:W2:Y:S04]  /*950c0*/  LDL.LU R19, [R1+0x4bc0] ;  /* 0x004bc00001137983 */ /* 0x001ea80000300800 */
[----:B------:R-:W-:Y:S01]  /*950d0*/  STL.64 [R1+0x9ca0], R16 ;  /* 0x009ca01001007387 */ /* 0x000fe20000100a00 */
[----:B---3--:R-:W-:-:S15]  /*950e0*/  HMMA.16816.F32 R24, R12, R10, R24 ;  /* 0x0000000a0c18723c */ /* 0x008fde0000001818 */
[----:B------:R-:W-:-:S04]  /*950f0*/  NOP ;  /* 0x0000000000007918 */ /* 0x000fc80000000000 */
[----:B------:R-:W-:Y:S04]  /*95100*/  STL.64 [R1+0x2060], R24 ;  /* 0x0020601801007387 */ /* 0x000fe80000100a00 */
[----:B------:R0:W-:Y:S04]  /*95110*/  STL.64 [R1+0x2068], R26 ;  /* 0x0020681a01007387 */ /* 0x0001e80000100a00 */
[----:B0-----:R-:W3:Y:S04]  /*95120*/  LDL.LU.64 R26, [R1+0x9ed8] ;  /* 0x009ed800011a7983 */ /* 0x001ee80000300a00 */
[----:B------:R-:W3:Y:S01]  /*95130*/  LDL.LU.64 R24, [R1+0x9ed0] ;  /* 0x009ed00001187983 */ /* 0x000ee20000300a00 */
[----:B----4-:R-:W-:-:S02]  /*95140*/  F2FP.F16.E4M3.UNPACK_B R8, R8 ;  /* 0x00000008ff08723e */ /* 0x010fc400020006ff */
[----:B------:R-:W-:-:S07]  /*95150*/  F2FP.F16.E4M3.UNPACK_B R9, R9 ;  /* 0x00000009ff09723e */ /* 0x000fce00020006ff */
[----:B---3--:R-:W-:-:S15]  /*95160*/  HMMA.16816.F32 R24, R12, R8, R24 ;  /* 0x000000080c18723c */ /* 0x008fde0000001818 */
[----:B------:R-:W-:-:S04]  /*95170*/  NOP ;  /* 0x0000000000007918 */ /* 0x000fc80000000000 */
[----:B------:R-:W-:Y:S04]  /*95180*/  STL.64 [R1+0x2080], R24 ;  /* 0x0020801801007387 */ /* 0x000fe80000100a00 */
[----:B------:R0:W-:Y:S04]  /*95190*/  STL.64 [R1+0x2088], R26 ;  /* 0x0020881a01007387 */ /* 0x0001e80000100a00 */
[----:B0-----:R-:W3:Y:S04]  /*951a0*/  LDL.LU.64 R26, [R1+0x9ec8] ;  /* 0x009ec800011a7983 */ /* 0x001ee80000300a00 */
[----:B------:R-:W3:Y:S01]  /*951b0*/  LDL.LU.64 R24, [R1+0x9ec0] ;  /* 0x009ec00001187983 */ /* 0x000ee20000300a00 */
[----:B------:R-:W-:-:S02]  /*951c0*/  F2FP.F16.E4M3.UNPACK_B R6, R6 ;  /* 0x00000006ff06723e */ /* 0x000fc400020006ff */
[----:B------:R-:W-:Y:S01]  /*951d0*/  F2FP.F16.E4M3.UNPACK_B R7, R7 ;  /* 0x00000007ff07723e */ /* 0x000fe200020006ff */
        /* <DEDUP_REMOVED lines=12> */
[----:B------:R-:W-:-:S02]  /*952a0*/  F2FP.F16.E4M3.UNPACK_B R4, R4 ;  /* 0x00000004ff04723e */ /* 0x000fc400020006ff */
[----:B------:R-:W-:-:S07]  /*952b0*/  F2FP.F16.E4M3.UNPACK_B R5, R5 ;  /* 0x00000005ff05723e */ /* 0x000fce00020006ff */
[C---:B----4-:R-:W-:Y:S01]  /*952c0*/  HMMA.16816.F32 R8, R12.reuse, R4, R8 ;  /* 0x000000040c08723c */ /* 0x050fe20000001808 */
[----:B------:R-:W-:Y:S02]  /*952d0*/  F2FP.F16.E4M3.UNPACK_B R2, R2 ;  /* 0x00000002ff02723e */ /* 0x000fe400020006ff */
[----:B------:R-:W-:Y:S01]  /*952e0*/  F2FP.F16.E4M3.UNPACK_B R3, R3 ;  /* 0x00000003ff03723e */ /* 0x000fe200020006ff */
[----:B------:R-:W-:Y:S04]  /*952f0*/  STL.64 [R1+0x9c58], R6 ;  /* 0x009c580601007387 */ /* 0x000fe80000100a00 */
[----:B------:R2:W-:Y:S11]  /*95300*/  STL.64 [R1+0x9c50], R4 ;  /* 0x009c500401007387 */ /* 0x0005f60000100a00 */
[----:B------:R-:W-:Y:S04]  /*95310*/  STL.64 [R1+0x2a20], R8 ;  /* 0x002a200801007387 */ /* 0x000fe80000100a00 */
[----:B------:R3:W-:Y:S01]  /*95320*/  STL.64 [R1+0x2a28], R10 ;  /* 0x002a280a01007387 */ /* 0x0007e20000100a00 */
[----:B--2---:R-:W-:Y:S01]  /*95330*/  IMAD R4, R20, 0x100, R19 ;  /* 0x0000010014047824 */ /* 0x004fe200078e0213 */
[----:B---3--:R-:W-:Y:S04]  /*95340*/  HMMA.16816.F32 R8, R12, R2, R24 ;  /* 0x000000020c08723c */ /* 0x008fe80000001818 */
[----:B------:R-:W-:-:S02]  /*95350*/  F2FP.F16.E4M3.UNPACK_B R12, R4 ;  /* 0x00000004ff0c723e */ /* 0x000fc400020006ff */
[----:B------:R-:W2:-:S13]  /*95360*/  LDL.LU R4, [R1+0x2490] ;  /* 0x0024900001047983 */ /* 0x000e9a0000300800 */
[----:B------:R-:W-:Y:S04]  /*95370*/  STL.64 [R1+0x20c0], R8 ;  /* 0x0020c00801007387 */ /* 0x000fe80000100a00 */
[----:B------:R-:W-:Y:S04]  /*95380*/  STL.64 [R1+0x20c8], R10 ;  /* 0x0020c80a01007387 */ /* 0x000fe80000100a00 */
[----:B------:R-:W2:Y:S04]  /*95390*/  LDL.LU R5, [R1+0x2494] ;  /* 0x0024940001057983 */ /* 0x000ea80000300800 */
[----:B------:R-:W3:Y:S04]  /*953a0*/  LDL.LU R6, [R1+0x2498] ;  /* 0x0024980001067983 */ /* 0x000ee80000300800 */
[----:B------:R-:W3:Y:S04]  /*953b0*/  LDL.LU R7, [R1+0x249c] ;  /* 0x00249c0001077983 */ /* 0x000ee80000300800 */
[----:B---3--:R0:W-:Y:S04]  /*953c0*/  STL.64 [R1+0x9cc8], R6 ;  /* 0x009cc80601007387 */ /* 0x0081e80000100a00 */
[----:B--2---:R1:W-:Y:S04]  /*953d0*/  STL.64 [R1+0x9cc0], R4 ;  /* 0x009cc00401007387 */ /* 0x0043e80000100a00 */
[----:B------:R-:W2:Y:S04]  /*953e0*/  LDL.LU R16, [R1+0x24b0] ;  /* 0x0024b00001107983 */ /* 0x000ea80000300800 */
[----:B------:R-:W2:Y:S04]  /*953f0*/  LDL.LU R17, [R1+0x24b4] ;  /* 0x0024b40001117983 */ /* 0x000ea80000300800 */
        /* <DEDUP_REMOVED lines=10> */
[----:B0-----:R-:W3:Y:S04]  /*954a0*/  LDL R6, [R1] ;  /* 0x0000000001067983 */ /* 0x001ee80000100800 */
[----:B------:R-:W3:Y:S04]  /*954b0*/  LDL R7, [R1+0x4] ;  /* 0x0000040001077983 */ /* 0x000ee80000100800 */
[----:B-1----:R-:W4:Y:S04]  /*954c0*/  LDL R4, [R1+0x8] ;  /* 0x0000080001047983 */ /* 0x002f280000100800 */
[----:B------:R-:W4:Y:S04]  /*954d0*/  LDL R5, [R1+0xc] ;  /* 0x00000c0001057983 */ /* 0x000f280000100800 */
[----:B---3--:R0:W-:Y:S04]  /*954e0*/  STL.64 [R1+0x9cf8], R6 ;  /* 0x009cf80601007387 */ /* 0x0081e80000100a00 */
[----:B----4-:R-:W-:Y:S04]  /*954f0*/  STL.64 [R1+0x9cf0], R4 ;  /* 0x009cf00401007387 */ /* 0x010fe80000100a00 */
[----:B--2---:R-:W2:Y:S04]  /*95500*/  LDL.LU R24, [R1+0x2500] ;  /* 0x0025000001187983 */ /* 0x004ea80000300800 */
[----:B------:R-:W2:Y:S04]  /*95510*/  LDL.LU R25, [R1+0x2504] ;  /* 0x0025040001197983 */ /* 0x000ea80000300800 */
[----:B------:R-:W3:Y:S04]  /*95520*/  LDL.LU R26, [R1+0x2508] ;  /* 0x00250800011a7983 */ /* 0x000ee80000300800 */
[----:B------:R-:W3:Y:S04]  /*95530*/  LDL.LU R27, [R1+0x250c] ;  /* 0x00250c00011b7983 */ /* 0x000ee80000300800 */
[----:B---3--:R-:W-:Y:S04]  /*95540*/  STL.64 [R1+0x9d08], R26 ;  /* 0x009d081a01007387 */ /* 0x008fe80000100a00 */
[----:B--2---:R1:W-:Y:S04]  /*95550*/  STL.64 [R1+0x9d00], R24 ;  /* 0x009d001801007387 */ /* 0x0043e80000100a00 */
[----:B0-----:R-:W2:Y:S04]  /*95560*/  LDL R6, [R1+0x10] ;  /* 0x0000100001067983 */ /* 0x001ea80000100800 */
[----:B------:R-:W2:Y:S04]  /*95570*/  LDL R7, [R1+0x14] ;  /* 0x0000140001077983 */ /* 0x000ea80000100800 */
[----:B--2---:R-:W-:Y:S04]  /*95580*/  STL.64 [R1+0x9d10], R6 ;  /* 0x009d100601007387 */ /* 0x004fe80000100a00 */
[----:B-1----:R-:W2:Y:S04]  /*95590*/  LDL.LU R24, [R1+0x2700] ;  /* 0x0027000001187983 */ /* 0x002ea80000300800 */
        /* <DEDUP_REMOVED lines=5256> */
[----:B------:R-:W2:Y:S04]  /*a9e20*/  LDL.LU.64 R24, [R1+0x8420] ;  /* 0x0084200001187983 */ /* 0x000ea80000300a00 */
[----:B------:R-:W2:Y:S01]  /*a9e30*/  LDL.LU R0, [R1+0x4d54] ;  /* 0x004d540001007983 */ /* 0x000ea20000300800 */
[C---:B---3--:R-:W-:Y:S08]  /*a9e40*/  HMMA.16816.F32 R4, R12.reuse, R16, R4 ;  /* 0x000000100c04723c */ /* 0x048ff00000001804 */
[C---:B----4-:R-:W-:Y:S11]  /*a9e50*/  HMMA.16816.F32 R8, R12.reuse, R18, R8 ;  /* 0x000000120c08723c */ /* 0x050ff60000001808 */
[----:B------:R-:W-:Y:S04]  /*a9e60*/  STL.64 [R1+0x1f90], R4 ;  /* 0x001f900401007387 */ /* 0x000fe80000100a00 */
[----:B------:R2:W-:Y:S02]  /*a9e70*/  STL.64 [R1+0x1f98], R6 ;  /* 0x001f980601007387 */ /* 0x0005e40000100a00 */
[C---:B--2---:R-:W-:Y:S02]  /*a9e80*/  HMMA.16816.F32 R4, R12.reuse, R28, R20 ;  /* 0x0000001c0c04723c */ /* 0x044fe40000001814 */
[----:B------:R-:W2:Y:S04]  /*a9e90*/  LDL.LU R20, [R1+0x17a0] ;  /* 0x0017a00001147983 */ /* 0x000ea80000300800 */
[----:B------:R-:W-:Y:S04]  /*a9ea0*/  STL.64 [R1+0x1f60], R8 ;  /* 0x001f600801007387 */ /* 0x000fe80000100a00 */
[----:B------:R-:W-:Y:S09]  /*a9eb0*/  STL.64 [R1+0x1f68], R10 ;  /* 0x001f680a01007387 */ /* 0x000ff20000100a00 */
        /* <DEDUP_REMOVED lines=42> */
[----:B------:R0:W-:Y:S04]  /*aa160*/  STL [R1+0x838c], R29 ;  /* 0x00838c1d01007387 */ /* 0x0001e80000100800 */
[----:B0-----:R-:W4:Y:S04]  /*aa170*/  LDL.LU R29, [R1+0x4d4c] ;  /* 0x004d4c00011d7983 */ /* 0x001f280000300800 */
        /* <DEDUP_REMOVED lines=34> */
[----:B0-----:R-:W4:Y:S04]  /*aa3a0*/  LDL.LU R22, [R1+0x4d50] ;  /* 0x004d500001167983 */ /* 0x001f280000300800 */
        /* <DEDUP_REMOVED lines=45> */
[----:B------:R-:W-:Y:S04]  /*aa680*/  STL.64 [R1+0x8138], R6 ;  /* 0x0081380601007387 */ /* 0x000fe80000100a00 */
[----:B------:R0:W-:Y:S02]  /*aa690*/  STL.64 [R1+0x8130], R4 ;  /* 0x0081300401007387 */ /* 0x0001e40000100a00 */
[----:B0-----:R-:W-:-:S10]  /*aa6a0*/  IMAD R4, R21, 0x100, R20 ;  /* 0x0000010015047824 */ /* 0x001fd400078e0214 */
[----:B------:R-:W-:Y:S04]  /*aa6b0*/  STL.64 [R1+0x1e90], R8 ;  /* 0x001e900801007387 */ /* 0x000fe80000100a00 */
[----:B------:R-:W-:Y:S04]  /*aa6c0*/  STL.64 [R1+0x1e98], R10 ;  /* 0x001e980a01007387 */ /* 0x000fe80000100a00 */
[----:B------:R-:W-:Y:S04]  /*aa6d0*/  STL [R1+0x8104], R2 ;  /* 0x0081040201007387 */ /* 0x000fe80000100800 */
[----:B------:R-:W-:Y:S01]  /*aa6e0*/  STL [R1+0x8100], R3 ;  /* 0x0081000301007387 */ /* 0x000fe20000100800 */
[----:B--2---:R-:W-:-:S15]  /*aa6f0*/  HMMA.16816.F32 R12, R12, R2, R24 ;  /* 0x000000020c0c723c */ /* 0x004fde0000001818 */
[----:B------:R-:W-:-:S04]  /*aa700*/  NOP ;  /* 0x0000000000007918 */ /* 0x000fc80000000000 */
[----:B------:R0:W-:Y:S04]  /*aa710*/  STL.64 [R1+0xa0], R12 ;  /* 0x0000a00c01007387 */ /* 0x0001e80000100a00 */
[----:B------:R-:W-:Y:S01]  /*aa720*/  STL.64 [R1+0xa8], R14 ;  /* 0x0000a80e01007387 */ /* 0x000fe20000100a00 */
[----:B0-----:R-:W-:-:S03]  /*aa730*/  F2FP.F16.E4M3.UNPACK_B R13, R4 ;  /* 0x00000004ff0d723e */ /* 0x001fc600020006ff */
[----:B------:R-:W2:Y:S04]  /*aa740*/  LDL.LU R4, [R1+0x1590] ;  /* 0x0015900001047983 */ /* 0x000ea80000300800 */
[----:B------:R-:W2:Y:S04]  /*aa750*/  LDL.LU R5, [R1+0x1594] ;  /* 0x0015940001057983 */ /* 0x000ea80000300800 */
[----:B------:R-:W3:Y:S04]  /*aa760*/  LDL.LU R6, [R1+0x1598] ;  /* 0x0015980001067983 */ /* 0x000ee80000300800 */
[----:B------:R-:W3:Y:S01]  /*aa770*/  LDL.LU R7, [R1+0x159c] ;  /* 0x00159c0001077983 */ /* 0x000ee20000300800 */
[----:B------:R-:W-:-:S03]  /*aa780*/  IMAD R8, R19, 0x100, R18 ;  /* 0x0000010013087824 */ /* 0x000fc600078e0212 */
[----:B---3--:R-:W-:Y:S04]  /*aa790*/  STL.64 [R1+0x81b0], R6 ;  /* 0x0081b00601007387 */ /* 0x008fe80000100a00 */
[----:B--2---:R0:W-:Y:S04]  /*aa7a0*/  STL.64 [R1+0x81a8], R4 ;  /* 0x0081a80401007387 */ /* 0x0041e80000100a00 */
[----:B------:R-:W2:Y:S04]  /*aa7b0*/  LDL.LU R16, [R1+0x15b0] ;  /* 0x0015b00001107983 */ /* 0x000ea80000300800 */
[----:B------:R-:W2:Y:S04]  /*aa7c0*/  LDL.LU R17, [R1+0x15b4] ;  /* 0x0015b40001117983 */ /* 0x000ea80000300800 */
[----:B------:R-:W3:Y:S04]  /*aa7d0*/  LDL.LU R18, [R1+0x15b8] ;  /* 0x0015b80001127983 */ /* 0x000ee80000300800 */
[----:B------:R-:W3:Y:S04]  /*aa7e0*/  LDL.LU R19, [R1+0x15bc] ;  /* 0x0015bc0001137983 */ /* 0x000ee80000300800 */
[----:B---3--:R1:W-:Y:S04]  /*aa7f0*/  STL.64 [R1+0x81c0], R18 ;  /* 0x0081c01201007387 */ /* 0x0083e80000100a00 */
[----:B--2---:R-:W-:Y:S04]  /*aa800*/  STL.64 [R1+0x81b8], R16 ;  /* 0x0081b81001007387 */ /* 0x004fe80000100a00 */
[----:B------:R-:W2:Y:S04]  /*aa810*/  LDL R2, [R1] ;  /* 0x0000000001027983 */ /* 0x000ea80000100800 */
[----:B------:R-:W2:Y:S04]  /*aa820*/  LDL R3, [R1+0x4] ;  /* 0x0000040001037983 */ /* 0x000ea80000100800 */
[----:B0-----:R-:W3:Y:S04]  /*aa830*/  LDL.LU R4, [R1+0x15d0] ;  /* 0x0015d00001047983 */ /* 0x001ee80000300800 */
[----:B------:R-:W3:Y:S04]  /*aa840*/  LDL.LU R5, [R1+0x15d4] ;  /* 0x0015d40001057983 */ /* 0x000ee80000300800 */
[----:B------:R-:W2:Y:S04]  /*aa850*/  LDL.LU R6, [R1+0x15d8] ;  /* 0x0015d80001067983 */ /* 0x000ea80000300800 */
[----:B------:R-:W2:Y:S04]  /*aa860*/  LDL.LU R7, [R1+0x15dc] ;  /* 0x0015dc0001077983 */ /* 0x000ea80000300800 */
[----:B--2---:R-:W-:Y:S04]  /*aa870*/  STL.64 [R1+0x81d0], R6 ;  /* 0x0081d00601007387 */ /* 0x004fe80000100a00 */
[----:B---3--:R0:W-:Y:S04]  /*aa880*/  STL.64 [R1+0x81c8], R4 ;  /* 0x0081c80401007387 */ /* 0x0081e80000100a00 */
        /* <DEDUP_REMOVED lines=28> */
[----:B-1----:R-:W2:Y:S04]  /*aaa50*/  LDL R18, [R1+0x28] ;  /* 0x0000280001127983 */ /* 0x002ea80000100800 */
[----:B------:R-:W2:Y:S04]  /*aaa60*/  LDL R19, [R1+0x2c] ;  /* 0x00002c0001137983 */ /* 0x000ea80000100800 */
[----:B--2---:R-:W-:Y:S04]  /*aaa70*/  STL.64 [R1+0x8238], R18 ;  /* 0x0082381201007387 */ /* 0x004fe80000100a00 */
[----:B---3--:R-:W-:Y:S04]  /*aaa80*/  STL.64 [R1+0x8218], R6 ;  /* 0x0082180601007387 */ /* 0x008fe80000100a00 */
[----:B------:R0:W-:Y:S04]  /*aaa90*/  STL.64 [R1+0x8210], R4 ;  /* 0x0082100401007387 */ /* 0x0001e80000100a00 */
[----:B0-----:R-:W2:Y:S04]  /*aaaa0*/  LDL.LU R4, [R1+0x1610] ;  /* 0x0016100001047983 */ /* 0x001ea80000300800 */
[----:B------:R-:W2:Y:S04]  /*aaab0*/  LDL.LU R5, [R1+0x1614] ;  /* 0x0016140001057983 */ /* 0x000ea80000300800 */
[----:B------:R-:W3:Y:S04]  /*aaac0*/  LDL.LU R6, [R1+0x1618] ;  /* 0x0016180001067983 */ /* 0x000ee80000300800 */
[----:B------:R-:W3:Y:S04]  /*aaad0*/  LDL.LU R7, [R1+0x161c] ;  /* 0x00161c0001077983 */ /* 0x000ee80000300800 */
[----:B------:R-:W2:Y:S04]  /*aaae0*/  LDL R16, [R1+0x30] ;  /* 0x0000300001107983 */ /* 0x000ea80000100800 */
        /* <DEDUP_REMOVED lines=28> */
[----:B------:R-:W3:Y:S04]  /*aacb0*/  LDL R16, [R1+0x50] ;  /* 0x0000500001107983 */ /* 0x000ee80000100800 */
[----:B------:R-:W3:Y:S04]  /*aacc0*/  LDL R17, [R1+0x54] ;  /* 0x0000540001117983 */ /* 0x000ee80000100800 */
[----:B--2---:R-:W-:Y:S04]  /*aacd0*/  STL.64 [R1+0x8298], R18 ;  /* 0x0082981201007387 */ /* 0x004fe80000100a00 */
[----:B---3--:R-:W-:Y:S04]  /*aace0*/  STL.64 [R1+0x82b0], R16 ;  /* 0x0082b01001007387 */ /* 0x008fe80000100a00 */
[----:B------:R-:W-:Y:S04]  /*aacf0*/  STL.64 [R1+0x8278], R6 ;  /* 0x0082780601007387 */ /* 0x000fe80000100a00 */
        /* <DEDUP_REMOVED lines=91> */
[----:B----4-:R-:W-:-:S02]  /*ab2b0*/  IMAD R29, R29, 0x100, R22 ;  /* 0x000001001d1d7824 */ /* 0x010fc400078e0216 */
[----:B------:R-:W-:Y:S01]  /*ab2c0*/  IMAD R0, R0, 0x100, R23 ;  /* 0x0000010000007824 */ /* 0x000fe200078e0217 */
[----:B---3--:R-:W-:Y:S04]  /*ab2d0*/  STL.64 [R1+0x8380], R6 ;  /* 0x0083800601007387 */ /* 0x008fe80000100a00 */
[----:B--2---:R0:W-:Y:S04]  /*ab2e0*/  STL.64 [R1+0x8378], R4 ;  /* 0x0083780401007387 */ /* 0x0041e80000100a00 */
[----:B0-----:R-:W2:Y:S04]  /*ab2f0*/  LDL.LU R4, [R1+0x1710] ;  /* 0x0017100001047983 */ /* 0x001ea80000300800 */
[----:B------:R-:W2:Y:S04]  /*ab300*/  LDL.LU R5, [R1+0x1714] ;  /* 0x0017140001057983 */ /* 0x000ea80000300800 */
[----:B------:R-:W2:Y:S04]  /*ab310*/  LDL.LU R6, [R1+0x1718] ;  /* 0x0017180001067983 */ /* 0x000ea80000300800 */
[----:B------:R-:W2:Y:S01]  /*ab320*/  LDL.LU R7, [R1+0x171c] ;  /* 0x00171c0001077983 */ /* 0x000ea20000300800 */
[----:B------:R-:W-:-:S02]  /*ab330*/  F2FP.F16.E4M3.UNPACK_B R12, R8 ;  /* 0x00000008ff0c723e */ /* 0x000fc400020006ff */
[----:B------:R-:W-:Y:S02]  /*ab340*/  F2FP.F16.E4M3.UNPACK_B R14, R29 ;  /* 0x0000001dff0e723e */ /* 0x000fe400020006ff */
[----:B------:R-:W-:Y:S01]  /*ab350*/  F2FP.F16.E4M3.UNPACK_B R15, R0 ;  /* 0x00000000ff0f723e */ /* 0x000fe200020006ff */
        /* <DEDUP_REMOVED lines=122> */
[C---:B--2---:R-:W-:Y:S02]  /*abb00*/  HMMA.16816.F32 R16, R12.reuse, R18, R4 ;  /* 0x000000120c10723c */ /* 0x044fe40000001804 */
[----:B------:R-:W2:Y:S04]  /*abb10*/  LDL.LU.64 R6, [R1+0x81d0] ;  /* 0x0081d00001067983 */ /* 0x000ea80000300a00 */
[----:B------:R-:W2:Y:S02]  /*abb20*/  LDL.LU.64 R4, [R1+0x81c8] ;  /* 0x0081c80001047983 */ /* 0x000ea40000300a00 */
[C---:B---3--:R-:W-:Y:S11]  /*abb30*/  HMMA.16816.F32 R24, R12.reuse, R28, R24 ;  /* 0x0000001c0c18723c */ /* 0x048ff60000001818 */
        /* <DEDUP_REMOVED lines=12> */
[----:B0-----:R-:W3:Y:S04]  /*abc00*/  LDL.LU.64 R26, [R1+0x81a0] ;  /* 0x0081a000011a7983 */ /* 0x001ee80000300a00 */
[----:B------:R-:W4:Y:S04]  /*abc10*/  LDL.LU.64 R24, [R1+0x8198] ;  /* 0x0081980001187983 */ /* 0x000f280000300a00 */
[----:B------:R-:W-:Y:S04]  /*abc20*/  STL [R1+0x8108], R28 ;  /* 0x0081081c01007387 */ /* 0x000fe80000100800 */
[----:B------:R-:W-:Y:S01]  /*abc30*/  STL [R1+0x80e8], R29 ;  /* 0x0080e81d01007387 */ /* 0x000fe20000100800 */
[C---:B---3--:R-:W-:Y:S08]  /*abc40*/  HMMA.16816.F32 R16, R12.reuse, R26, R16 ;  /* 0x0000001a0c10723c */ /* 0x048ff00000001810 */
[C---:B----4-:R-:W-:Y:S11]  /*abc50*/  HMMA.16816.F32 R20, R12.reuse, R24, R20 ;  /* 0x000000180c14723c */ /* 0x050ff60000001814 */
[----:B------:R-:W-:Y:S04]  /*abc60*/  STL.64 [R1+0x1cf0], R16 ;  /* 0x001cf01001007387 */ /* 0x000fe80000100a00 */
[----:B------:R0:W-:Y:S04]  /*abc70*/  STL.64 [R1+0x1cf8], R18 ;  /* 0x001cf81201007387 */ /* 0x0001e80000100a00 */
[----:B0-----:R-:W3:Y:S04]  /*abc80*/  LDL.LU.64 R18, [R1+0x8190] ;  /* 0x0081900001127983 */ /* 0x001ee80000300a00 */
[----:B------:R-:W4:Y:S04]  /*abc90*/  LDL.LU.64 R16, [R1+0x8188] ;  /* 0x0081880001107983 */ /* 0x000f280000300a00 */
[----:B------:R-:W-:Y:S04]  /*abca0*/  STL.64 [R1+0x1ce0], R20 ;  /* 0x001ce01401007387 */ /* 0x000fe80000100a00 */
[----:B------:R0:W-:Y:S04]  /*abcb0*/  STL.64 [R1+0x1ce8], R22 ;  /* 0x001ce81601007387 */ /* 0x0001e80000100a00 */
[----:B0-----:R-:W2:Y:S04]  /*abcc0*/  LDL.LU.64 R22, [R1+0x8180] ;  /* 0x0081800001167983 */ /* 0x001ea80000300a00 */
[----:B------:R-:W3:Y:S04]  /*abcd0*/  LDL.LU.64 R20, [R1+0x8178] ;  /* 0x0081780001147983 */ /* 0x000ee80000300a00 */
[----:B------:R-:W-:Y:S04]  /*abce0*/  STL.64 [R1+0x7f50], R26 ;  /* 0x007f501a01007387 */ /* 0x000fe80000100a00 */
[----:B------:R2:W-:Y:S02]  /*abcf0*/  STL.64 [R1+0x7f48], R24 ;  /* 0x007f481801007387 */ /* 0x0005e40000100a00 */
[----:B--2---:R-:W-:-:S15]  /*abd00*/  HMMA.16816.F32 R24, R12, R22, R4 ;  /* 0x000000160c18723c */ /* 0x004fde0000001804 */
[----:B------:R-:W-:-:S04]  /*abd10*/  NOP ;  /* 0x0000000000007918 */ /* 0x000fc80000000000 */
[----:B------:R0:W-:Y:S04]  /*abd20*/  STL.64 [R1+0x1cb0], R24 ;  /* 0x001cb01801007387 */ /* 0x0001e80000100a00 */
[----:B------:R1:W-:Y:S04]  /*abd30*/  STL.64 [R1+0x1cb8], R26 ;  /* 0x001cb81a01007387 */ /* 0x0003e80000100a00 */
[----:B0-----:R-:W2:Y:S04]  /*abd40*/  LDL.64 R24, [R1+0x90] ;  /* 0x0000900001187983 */ /* 0x001ea80000100a00 */
[----:B-1----:R-:W2:Y:S01]  /*abd50*/  LDL.LU.64 R26, [R1+0x88] ;  /* 0x00008800011a7983 */ /* 0x002ea20000300a00 */
[----:B---3--:R-:W-:-:S15]  /*abd60*/  HMMA.16816.F32 R4, R12, R20, R8 ;  /* 0x000000140c04723c */ /* 0x008fde0000001808 */
[----:B------:R-:W-:-:S04]  /*abd70*/  NOP ;  /* 0x0000000000007918 */ /* 0x000fc80000000000 */
[----:B------:R-:W-:Y:S04]  /*abd80*/  STL.64 [R1+0x1c90], R4 ;  /* 0x001c900401007387 */ /* 0x000fe80000100a00 */
[----:B------:R-:W-:Y:S04]  /*abd90*/  STL.64 [R1+0x1c98], R6 ;  /* 0x001c980601007387 */ /* 0x000fe80000100a00 */
[----:B--2---:R-:W-:Y:S04]  /*abda0*/  STL.64 [R1+0x80e0], R26 ;  /* 0x0080e01a01007387 */ /* 0x004fe80000100a00 */
[----:B------:R0:W-:Y:S04]  /*abdb0*/  STL.64 [R1+0x80d8], R24 ;  /* 0x0080d81801007387 */ /* 0x0001e80000100a00 */
[----:B0-----:R-:W2:Y:S04]  /*abdc0*/  LDL.LU R24, [R1+0x1500] ;  /* 0x0015000001187983 */ /* 0x001ea80000300800 */
[----:B------:R-:W2:Y:S04]  /*abdd0*/  LDL.LU R25, [R1+0x1504] ;  /* 0x0015040001197983 */ /* 0x000ea80000300800 */
[----:B------:R-:W3:Y:S01]  /*abde0*/  LDL.LU R26, [R1+0x1508] ;  /* 0x00150800011a7983 */ /* 0x000ee20000300800 */
[----:B------:R-:W-:-:S03]  /*abdf0*/  IMAD.MOV.U32 R27, RZ, RZ, R0 ;  /* 0x000000ffff1b7224 */ /* 0x000fc600078e0000 */
        /* <DEDUP_REMOVED lines=9> */
[----:B------:R-:W2:Y:S01]  /*abe90*/  LDL.LU R6, [R1+0x1558] ;  /* 0x0015580001067983 */ /* 0x000ea20000300800 */
[----:B------:R-:W-:-:S03]  /*abea0*/  IMAD.MOV.U32 R7, RZ, RZ, R0 ;  /* 0x000000ffff077224 */ /* 0x000fc600078e0000 */
[----:B------:R-:W3:Y:S04]  /*abeb0*/  LDL.LU R0, [R1+0x8170] ;  /* 0x0081700001007983 */ /* 0x000ee80000300800 */
[----:B--2---:R-:W-:Y:S04]  /*abec0*/  STL.64 [R1+0x8168], R6 ;  /* 0x0081680601007387 */ /* 0x004fe80000100a00 */
[----:B------:R0:W-:Y:S04]  /*abed0*/  STL.64 [R1+0x8160], R4 ;  /* 0x0081600401007387 */ /* 0x0001e80000100a00 */
[----:B------:R-:W4:Y:S04]  /*abee0*/  LDL.LU R8, [R1+0x1560] ;  /* 0x0015600001087983 */ /* 0x000f280000300800 */
[----:B------:R-:W4:Y:S04]  /*abef0*/  LDL.LU R9, [R1+0x1564] ;  /* 0x0015640001097983 */ /* 0x000f280000300800 */
[----:B------:R-:W4:Y:S04]  /*abf00*/  LDL.LU R10, [R1+0x1568] ;  /* 0x00156800010a7983 */ /* 0x000f280000300800 */
[----:B------:R-:W4:Y:S04]  /*abf10*/  LDL.LU R11, [R1+0x156c] ;  /* 0x00156c00010b7983 */ /* 0x000f280000300800 */
[----:B0-----:R-:W2:Y:S04]  /*abf20*/  LDL.LU R4, [R1+0x1570] ;  /* 0x0015700001047983 */ /* 0x001ea80000300800 */
[----:B------:R-:W2:Y:S04]  /*abf30*/  LDL.LU R5, [R1+0x1574] ;  /* 0x0015740001057983 */ /* 0x000ea80000300800 */
[----:B------:R-:W2:Y:S04]  /*abf40*/  LDL.LU R6, [R1+0x1578] ;  /* 0x0015780001067983 */ /* 0x000ea80000300800 */
[----:B------:R-:W2:Y:S04]  /*abf50*/  LDL.LU R29, [R1+0x4d5c] ;  /* 0x004d5c00011d7983 */ /* 0x000ea80000300800 */
[----:B------:R-:W2:Y:S01]  /*abf60*/  LDL.LU R28, [R1+0x4d68] ;  /* 0x004d6800011c7983 */ /* 0x000ea20000300800 */
[----:B---3--:R-:W-:-:S03]  /*abf70*/  IMAD.MOV.U32 R7, RZ, RZ, R0 ;  /* 0x000000ffff077224 */ /* 0x008fc600078e0000 */
[----:B--2---:R0:W-:Y:S04]  /*abf80*/  STL [R1+0x810c], R28 ;  /* 0x00810c1c01007387 */ /* 0x0041e80000100800 */
[----:B0-----:R-:W2:Y:S04]  /*abf90*/  LDL.LU R28, [R1+0x4d60] ;  /* 0x004d6000011c7983 */ /* 0x001ea80000300800 */
[----:B------:R-:W3:Y:S04]  /*abfa0*/  LDL.LU R2, [R1+0x4d70] ;  /* 0x004d700001027983 */ /* 0x000ee80000300800 */
[----:B------:R-:W2:Y:S04]  /*abfb0*/  LDL.LU R3, [R1+0x4d78] ;  /* 0x004d780001037983 */ /* 0x000ea80000300800 */
[----:B------:R-:W2:Y:S04]  /*abfc0*/  LDL.LU R0, [R1+0x4d74] ;  /* 0x004d740001007983 */ /* 0x000ea80000300800 */
[----:B------:R-:W-:Y:S04]  /*abfd0*/  STL.64 [R1+0x80f8], R26 ;  /* 0x0080f81a01007387 */ /* 0x000fe80000100a00 */
        /* <DEDUP_REMOVED lines=27> */
[----:B0-----:R-:W2:Y:S04]  /*ac190*/  LDL.LU.64 R6, [R1+0x8168] ;  /* 0x0081680001067983 */ /* 0x001ea80000300a00 */
[----:B------:R-:W2:Y:S04]  /*ac1a0*/  LDL.LU.64 R4, [R1+0x8160] ;  /* 0x0081600001047983 */ /* 0x000ea80000300a00 */
[----:B------:R-:W-:Y:S04]  /*ac1b0*/  STL [R1+0x7f0c], R18 ;  /* 0x007f0c1201007387 */ /* 0x000fe80000100800 */
[----:B------:R0:W-:Y:S04]  /*ac1c0*/  STL [R1+0x7f08], R19 ;  /* 0x007f081301007387 */ /* 0x0001e80000100800 */
[----:B0-----:R-:W2:Y:S04]  /*ac1d0*/  LDL.LU.64 R18, [R1+0x98] ;  /* 0x0000980001127983 */ /* 0x001ea80000300a00 */
[----:B------:R-:W-:Y:S04]  /*ac1e0*/  STL.64 [R1+0x1c60], R8 ;  /* 0x001c600801007387 */ /* 0x000fe80000100a00 */
[----:B------:R0:W-:Y:S04]  /*ac1f0*/  STL.64 [R1+0x1c68], R10 ;  /* 0x001c680a01007387 */ /* 0x0001e80000100a00 */
[----:B0-----:R-:W2:Y:S04]  /*ac200*/  LDL.LU.64 R10, [R1+0x8158] ;  /* 0x00815800010a7983 */ /* 0x001ea80000300a00 */
[----:B------:R-:W3:Y:S04]  /*ac210*/  LDL.LU.64 R8, [R1+0x8150] ;  /* 0x0081500001087983 */ /* 0x000ee80000300a00 */
        /* <DEDUP_REMOVED lines=25> */
[----:B------:R-:W3:Y:S01]  /*ac3b0*/  LDL.LU.64 R24, [R1+0x8120] ;  /* 0x0081200001187983 */ /* 0x000ee20000300a00 */
[----:B------:R-:W-:Y:S01]  /*ac3c0*/  IMAD R29, R29, 0x100, R28 ;  /* 0x000001001d1d7824 */ /* 0x000fe200078e021c */
[----:B---3--:R-:W-:-:S15]  /*ac3d0*/  HMMA.16816.F32 R24, R12, R4, R24 ;  /* 0x000000040c18723c */ /* 0x008fde0000001818 */
[----:B------:R-:W-:-:S04]  /*ac3e0*/  NOP ;  /* 0x0000000000007918 */ /* 0x000fc80000000000 */
[----:B------:R-:W-:Y:S04]  /*ac3f0*/  STL.64 [R1+0x1c20], R24 ;  /* 0x001c201801007387 */ /* 0x000fe80000100a00 */
[----:B------:R0:W-:Y:S04]  /*ac400*/  STL.64 [R1+0x1c28], R26 ;  /* 0x001c281a01007387 */ /* 0x0001e80000100a00 */
[----:B0-----:R-:W2:Y:S04]  /*ac410*/  LDL.LU.64 R26, [R1+0x8118] ;  /* 0x00811800011a7983 */ /* 0x001ea80000300a00 */
[----:B------:R-:W2:Y:S04]  /*ac420*/  LDL.LU.64 R24, [R1+0x8110] ;  /* 0x0081100001187983 */ /* 0x000ea80000300a00 */
[----:B------:R0:W-:Y:S04]  /*ac430*/  STL [R1+0x7ee0], R5 ;  /* 0x007ee00501007387 */ /* 0x0001e80000100800 */
[----:B0-----:R-:W3:Y:S04]  /*ac440*/  LDL.LU R5, [R1+0x4d6c] ;  /* 0x004d6c0001057983 */ /* 0x001ee80000300800 */
[----:B------:R-:W2:Y:S01]  /*ac450*/  LDL.LU R28, [R1+0x810c] ;  /* 0x00810c00011c7983 */ /* 0x000ea20000300800 */
[----:B------:R-:W-:-:S02]  /*ac460*/  IMAD R0, R0, 0x100, R3 ;  /* 0x0000010000007824 */ /* 0x000fc400078e0203 */
[----:B---3--:R-:W-:Y:S02]  /*ac470*/  IMAD R5, R5, 0x100, R2 ;  /* 0x0000010005057824 */ /* 0x008fe400078e0202 */
[----:B--2---:R-:W-:Y:S02]  /*ac480*/  IMAD R17, R17, 0x100, R28 ;  /* 0x0000010011117824 */ /* 0x004fe400078e021c */
[----:B------:R-:W2:Y:S04]  /*ac490*/  LDL.LU R28, [R1+0x8108] ;  /* 0x00810800011c7983 */ /* 0x000ea80000300800 */
[----:B------:R-:W3:Y:S04]  /*ac4a0*/  LDL.LU R2, [R1+0x8104] ;  /* 0x0081040001027983 */ /* 0x000ee80000300800 */
[----:B------:R-:W3:Y:S02]  /*ac4b0*/  LDL.LU R3, [R1+0x8100] ;  /* 0x0081000001037983 */ /* 0x000ee40000300800 */
[----:B---3--:R-:W-:Y:S02]  /*ac4c0*/  HMMA.16816.F32 R12, R12, R2, R24 ;  /* 0x000000020c0c723c */ /* 0x008fe40000001818 */
[----:B------:R-:W3:Y:S04]  /*ac4d0*/  LDL.LU.64 R26, [R1+0x80f8] ;  /* 0x0080f800011a7983 */ /* 0x000ee80000300a00 */
[----:B------:R-:W3:Y:S04]  /*ac4e0*/  LDL.LU.64 R24, [R1+0x80f0] ;  /* 0x0080f00001187983 */ /* 0x000ee80000300a00 */
        /* <DEDUP_REMOVED lines=8> */
[----:B------:R-:W2:Y:S06]  /*ac570*/  LDL.LU R29, [R1+0x80e8] ;  /* 0x0080e800011d7983 */ /* 0x000eac0000300800 */
[----:B---3--:R-:W-:-:S15]  /*ac580*/  HMMA.16816.F32 R24, R12, R18, R24 ;  /* 0x000000120c18723c */ /* 0x008fde0000001818 */
[----:B------:R-:W-:-:S04]  /*ac590*/  NOP ;  /* 0x0000000000007918 */ /* 0x000fc80000000000 */
[----:B------:R-:W-:Y:S04]  /*ac5a0*/  STL.64 [R1+0x1c10], R24 ;  /* 0x001c101801007387 */ /* 0x000fe80000100a00 */
[----:B------:R0:W-:Y:S04]  /*ac5b0*/  STL.64 [R1+0x1c18], R26 ;  /* 0x001c181a01007387 */ /* 0x0001e80000100a00 */
[----:B0-----:R-:W4:Y:S04]  /*ac5c0*/  LDL.LU.64 R26, [R1+0x80e0] ;  /* 0x0080e000011a7983 */ /* 0x001f280000300a00 */
[----:B------:R-:W3:Y:S04]  /*ac5d0*/  LDL.LU.64 R24, [R1+0x80d8] ;  /* 0x0080d80001187983 */ /* 0x000ee80000300a00 */
[----:B------:R-:W-:Y:S01]  /*ac5e0*/  STL.64 [R1+0x7ef0], R6 ;  /* 0x007ef00601007387 */ /* 0x000fe20000100a00 */
[----:B------:R-:W-:Y:S01]  /*ac5f0*/  IMAD.MOV.U32 R0, RZ, RZ, R19 ;  /* 0x000000ffff007224 */ /* 0x000fe200078e0013 */
[----:B---3--:R-:W-:Y:S01]  /*ac600*/  HMMA.16816.F32 R8, R12, R24, R8 ;  /* 0x000000180c08723c */ /* 0x008fe20000001808 */
[----:B------:R-:W-:-:S15]  /*ac610*/  IMAD.MOV.U32 R5, RZ, RZ, R24 ;  /* 0x000000ffff057224 */ /* 0x000fde00078e0018 */
[----:B------:R-:W-:-:S03]  /*ac620*/  NOP ;  /* 0x0000000000007918 */ /* 0x000fc60000000000 */
[----:B------:R-:W-:Y:S04]  /*ac630*/  STL.64 [R1+0x1c00], R8 ;  /* 0x001c000801007387 */ /* 0x000fe80000100a00 */
[----:B------:R-:W-:Y:S04]  /*ac640*/  STL.64 [R1+0x1c08], R10 ;  /* 0x001c080a01007387 */ /* 0x000fe80000100a00 */
[----:B------:R4:W-:Y:S02]  /*ac650*/  STL.64 [R1+0x7ee8], R4 ;  /* 0x007ee80401007387 */ /* 0x0009e40000100a00 */
[----:B----4-:R-:W-:Y:S01]  /*ac660*/  HMMA.16816.F32 R4, R12, R26, R20 ;  /* 0x0000001a0c04723c */ /* 0x010fe20000001814 */
[----:B------:R-:W-:-:S02]  /*ac670*/  IMAD.MOV.U32 R19, RZ, RZ, R26 ;  /* 0x000000ffff137224 */ /* 0x000fc400078e001a */
[----:B------:R-:W-:-:S15]  /*ac680*/  IMAD.MOV.U32 R3, RZ, RZ, R27 ;  /* 0x000000ffff037224 */ /* 0x000fde00078e001b */
[----:B------:R-:W-:Y:S01]  /*ac690*/  NOP ;  /* 0x0000000000007918 */ /* 0x000fe20000000000 */
[----:B------:R-:W-:Y:S04]  /*ac6a0*/  STL.64 [R1+0x1bf0], R4 ;  /* 0x001bf00401007387 */ /* 0x000fe80000100a00 */
[----:B------:R-:W-:Y:S04]  /*ac6b0*/  STL.64 [R1+0x1bf8], R6 ;  /* 0x001bf80601007387 */ /* 0x000fe80000100a00 */
[----:B------:R-:W-:Y:S04]  /*ac6c0*/  STL [R1+0x80d4], R19 ;  /* 0x0080d41301007387 */ /* 0x000fe80000100800 */
[----:B------:R-:W-:Y:S04]  /*ac6d0*/  STL [R1+0x80d0], R16 ;  /* 0x0080d01001007387 */ /* 0x000fe80000100800 */
        /* <DEDUP_REMOVED lines=13> */
[----:B----4-:R-:W-:Y:S04]  /*ac7b0*/  STL.64 [R1+0x7f40], R22 ;  /* 0x007f401601007387 */ /* 0x010fe80000100a00 */
[----:B---3--:R0:W-:Y:S04]  /*ac7c0*/  STL.64 [R1+0x7f38], R20 ;  /* 0x007f381401007387 */ /* 0x0081e80000100a00 */
        /* <DEDUP_REMOVED lines=45> */
[----:B----4-:R0:W-:Y:S04]  /*acaa0*/  STL.64 [R1+0x8008], R26 ;  /* 0x0080081a01007387 */ /* 0x0101e80000100a00 */
[----:B------:R-:W4:Y:S04]  /*acab0*/  LDL R6, [R1+0x38] ;  /* 0x0000380001067983 */ /* 0x000f280000100800 */
[----:B------:R-:W4:Y:S04]  /*acac0*/  LDL R7, [R1+0x3c] ;  /* 0x00003c0001077983 */ /* 0x000f280000100800 */
[----:B----4-:R-:W-:Y:S04]  /*acad0*/  STL.64 [R1+0x8010], R6 ;  /* 0x0080100601007387 */ /* 0x010fe80000100a00 */
[----:B------:R-:W4:Y:S04]  /*acae0*/  LDL.LU R24, [R1+0x1440] ;  /* 0x0014400001187983 */ /* 0x000f280000300800 */
[----:B------:R-:W4:Y:S04]  /*acaf0*/  LDL.LU R25, [R1+0x1444] ;  /* 0x0014440001197983 */ /* 0x000f280000300800 */
[----:B0-----:R-:W2:Y:S04]  /*acb00*/  LDL.LU R26, [R1+0x1448] ;  /* 0x00144800011a7983 */ /* 0x001ea80000300800 */
[----:B------:R-:W2:Y:S04]  /*acb10*/  LDL.LU R27, [R1+0x144c] ;  /* 0x00144c00011b7983 */ /* 0x000ea80000300800 */
[----:B--2---:R-:W-:Y:S04]  /*acb20*/  STL.64 [R1+0x8020], R26 ;  /* 0x0080201a01007387 */ /* 0x004fe80000100a00 */
[----:B----4-:R0:W-:Y:S04]  /*acb30*/  STL.64 [R1+0x8018], R24 ;  /* 0x0080181801007387 */ /* 0x0101e80000100a00 */
[----:B------:R-:W2:Y:S04]  /*acb40*/  LDL R4, [R1+0x40] ;  /* 0x0000400001047983 */ /* 0x000ea80000100800 */
[----:B------:R-:W2:Y:S04]  /*acb50*/  LDL R5, [R1+0x44] ;  /* 0x0000440001057983 */ /* 0x000ea80000100800 */
[----:B--2---:R-:W-:Y:S04]  /*acb60*/  STL.64 [R1+0x8028], R4 ;  /* 0x0080280401007387 */ /* 0x004fe80000100a00 */
        /* <DEDUP_REMOVED lines=17> */
[----:B-1----:R-:W4:Y:S04]  /*acc80*/  LDL R6, [R1+0x58] ;  /* 0x0000580001067983 */ /* 0x002f280000100800 */
[----:B------:R-:W4:Y:S04]  /*acc90*/  LDL R7, [R1+0x5c] ;  /* 0x00005c0001077983 */ /* 0x000f280000100800 */
[----:B--2---:R1:W-:Y:S04]  /*acca0*/  STL.64 [R1+0x8058], R4 ;  /* 0x0080580401007387 */ /* 0x0043e80000100a00 */
[----:B----4-:R-:W-:Y:S04]  /*accb0*/  STL.64 [R1+0x8070], R6 ;  /* 0x0080700601007387 */ /* 0x010fe80000100a00 */
[----:B0-----:R-:W2:Y:S04]  /*accc0*/  LDL.LU R24, [R1+0x1470] ;  /* 0x0014700001187983 */ /* 0x001ea80000300800 */
[----:B------:R-:W2:Y:S04]  /*accd0*/  LDL.LU R25, [R1+0x1474] ;  /* 0x0014740001197983 */ /* 0x000ea80000300800 */
[----:B------:R-:W4:Y:S04]  /*acce0*/  LDL.LU R26, [R1+0x1478] ;  /* 0x00147800011a7983 */ /* 0x000f280000300800 */
[----:B------:R-:W4:Y:S04]  /*accf0*/  LDL.LU R27, [R1+0x147c] ;  /* 0x00147c00011b7983 */ /* 0x000f280000300800 */
[----:B-1----:R-:W2:Y:S04]  /*acd00*/  LDL R4, [R1+0x60] ;  /* 0x0000600001047983 */ /* 0x002ea80000100800 */
[----:B------:R-:W2:Y:S04]  /*acd10*/  LDL R5, [R1+0x64] ;  /* 0x0000640001057983 */ /* 0x000ea80000100800 */
        /* <DEDUP_REMOVED lines=26> */
[----:B------:R-:W3:Y:S04]  /*acec0*/  LDL R7, [R1+0x7c] ;  /* 0x00007c0001077983 */ /* 0x000ee80000100800 */
[----:B------:R-:W3:Y:S01]  /*aced0*/  LDL.LU R16, [R1+0x14d0] ;  /* 0x0014d00001107983 */ /* 0x000ee20000300800 */
[----:B------:R-:W-:-:S03]  /*acee0*/  IMAD.MOV.U32 R2, RZ, RZ, R18 ;  /* 0x000000ffff027224 */ /* 0x000fc600078e0012 */
[----:B------:R-:W3:Y:S04]  /*acef0*/  LDL.LU R17, [R1+0x14d4] ;  /* 0x0014d40001117983 */ /* 0x000ee80000300800 */
[----:B------:R-:W3:Y:S04]  /*acf00*/  LDL.LU R18, [R1+0x14d8] ;  /* 0x0014d80001127983 */ /* 0x000ee80000300800 */
[----:B------:R-:W3:Y:S04]  /*acf10*/  LDL.LU R19, [R1+0x14dc] ;  /* 0x0014dc0001137983 */ /* 0x000ee80000300800 */
[----:B------:R-:W3:Y:S04]  /*acf20*/  LDL.LU.64 R10, [R1+0x80] ;  /* 0x00008000010a7983 */ /* 0x000ee80000300a00 */
        /* <DEDUP_REMOVED lines=18> */
[C---:B------:R-:W-:Y:S03]  /*ad050*/  HMMA.16816.F32 R16, R12.reuse, R10, R16 ;  /* 0x0000000a0c10723c */ /* 0x040fe60000001810 */
[----:B----4-:R-:W-:Y:S04]  /*ad060*/  STL.64 [R1+0x7fe8], R22 ;  /* 0x007fe81601007387 */ /* 0x010fe80000100a00 */
[----:B---3--:R0:W-:Y:S04]  /*ad070*/  STL.64 [R1+0x7fe0], R20 ;  /* 0x007fe01401007387 */ /* 0x0081e80000100a00 */
[----:B0-----:R-:W3:Y:S04]  /*ad080*/  LDL.LU R20, [R1+0x1420] ;  /* 0x0014200001147983 */ /* 0x001ee80000300800 */
[----:B------:R-:W3:Y:S04]  /*ad090*/  LDL.LU R21, [R1+0x1424] ;  /* 0x0014240001157983 */ /* 0x000ee80000300800 */
[----:B------:R-:W4:Y:S04]  /*ad0a0*/  LDL.LU R22, [R1+0x1428] ;  /* 0x0014280001167983 */ /* 0x000f280000300800 */
[----:B------:R-:W4:Y:S01]  /*ad0b0*/  LDL.LU R23, [R1+0x142c] ;  /* 0x00142c0001177983 */ /* 0x000f220000300800 */
[----:B--2---:R-:W-:Y:S03]  /*ad0c0*/  HMMA.16816.F32 R4, R12, R6, R24 ;  /* 0x000000060c04723c */ /* 0x004fe60000001818 */
[----:B----4-:R-:W-:Y:S04]  /*ad0d0*/  STL.64 [R1+0x8000], R22 ;  /* 0x0080001601007387 */ /* 0x010fe80000100a00 */
[----:B---3--:R0:W-:Y:S04]  /*ad0e0*/  STL.64 [R1+0x7ff8], R20 ;  /* 0x007ff81401007387 */ /* 0x0081e80000100a00 */
[----:B0-----:R-:W2:Y:S04]  /*ad0f0*/  LDL.LU R20, [R1+0x1430] ;  /* 0x0014300001147983 */ /* 0x001ea80000300800 */
[----:B------:R-:W2:Y:S04]  /*ad100*/  LDL.LU R21, [R1+0x1434] ;  /* 0x0014340001157983 */ /* 0x000ea80000300800 */
[----:B------:R-:W2:Y:S04]  /*ad110*/  LDL.LU R22, [R1+0x1438] ;  /* 0x0014380001167983 */ /* 0x000ea80000300800 */
[----:B------:R-:W2:Y:S04]  /*ad120*/  LDL.LU R23, [R1+0x143c] ;  /* 0x00143c0001177983 */ /* 0x000ea80000300800 */
[----:B------:R-:W-:Y:S04]  /*ad130*/  STL.64 [R1+0x1be0], R16 ;  /* 0x001be01001007387 */ /* 0x000fe80000100a00 */
[----:B------:R0:W-:Y:S04]  /*ad140*/  STL.64 [R1+0x1be8], R18 ;  /* 0x001be81201007387 */ /* 0x0001e80000100a00 */
[----:B0-----:R-:W3:Y:S04]  /*ad150*/  LDL.LU R19, [R1+0x80d4] ;  /* 0x0080d40001137983 */ /* 0x001ee80000300800 */
[----:B------:R-:W4:Y:S04]  /*ad160*/  LDL.LU R16, [R1+0x80d0] ;  /* 0x0080d00001107983 */ /* 0x000f280000300800 */
[----:B------:R-:W2:Y:S01]  /*ad170*/  LDL.LU R8, [R1+0x1390] ;  /* 0x0013900001087983 */ /* 0x000ea20000300800 */
[----:B------:R-:W-:-:S03]  /*ad180*/  IMAD.MOV.U32 R17, RZ, RZ, R10 ;  /* 0x000000ffff117224 */ /* 0x000fc600078e000a */
[----:B------:R-:W2:Y:S01]  /*ad190*/  LDL.LU R9, [R1+0x1394] ;  /* 0x0013940001097983 */ /* 0x000ea20000300800 */
[----:B------:R-:W-:-:S03]  /*ad1a0*/  IMAD.MOV.U32 R18, RZ, RZ, R11 ;  /* 0x000000ffff127224 */ /* 0x000fc600078e000b */
[----:B------:R-:W2:Y:S04]  /*ad1b0*/  LDL.LU R10, [R1+0x1398] ;  /* 0x00139800010a7983 */ /* 0x000ea80000300800 */
[----:B------:R-:W2:Y:S04]  /*ad1c0*/  LDL.LU R11, [R1+0x139c] ;  /* 0x00139c00010b7983 */ /* 0x000ea80000300800 */
        /* <DEDUP_REMOVED lines=52> */
[----:B0-----:R-:W4:Y:S04]  /*ad510*/  LDL.LU R4, [R1+0x1360] ;  /* 0x0013600001047983 */ /* 0x001f280000300800 */
[----:B------:R-:W4:Y:S04]  /*ad520*/  LDL.LU R5, [R1+0x1364] ;  /* 0x0013640001057983 */ /* 0x000f280000300800 */
[----:B-1----:R-:W4:Y:S04]  /*ad530*/  LDL.LU R6, [R1+0x1368] ;  /* 0x0013680001067983 */ /* 0x002f280000300800 */
[----:B------:R-:W4:Y:S01]  /*ad540*/  LDL.LU R7, [R1+0x136c] ;  /* 0x00136c0001077983 */ /* 0x000f220000300800 */
        /* <DEDUP_REMOVED lines=49> */
[----:B------:R-:W-:Y:S01]  /*ad860*/  STL [R1+0x7eb8], R29 ;  /* 0x007eb81d01007387 */ /* 0x000fe20000100800 */
        /* <DEDUP_REMOVED lines=18> */
[C---:B--2---:R-:W-:Y:S08]  /*ad990*/  HMMA.16816.F32 R8, R12.reuse, R22, R8 ;  /* 0x000000160c08723c */ /* 0x044ff00000001808 */
[----:B---3--:R-:W-:Y:S11]  /*ad9a0*/  HMMA.16816.F32 R24, R12, R20, R24 ;  /* 0x000000140c18723c */ /* 0x008ff60000001818 */
[----:B------:R-:W-:Y:S04]  /*ad9b0*/  STL.64 [R1+0x1a80], R8 ;  /* 0x001a800801007387 */ /* 0x000fe80000100a00 */
[----:B------:R0:W-:Y:S04]  /*ad9c0*/  STL.64 [R1+0x1a88], R10 ;  /* 0x001a880a01007387 */ /* 0x0001e80000100a00 */
[----:B0-----:R-:W2:Y:S04]  /*ad9d0*/  LDL.LU.64 R10, [R1+0x7f20] ;  /* 0x007f2000010a7983 */ /* 0x001ea80000300a00 */
[----:B------:R-:W3:Y:S04]  /*ad9e0*/  LDL.LU.64 R8, [R1+0x7f18] ;  /* 0x007f180001087983 */ /* 0x000ee80000300a00 */
[----:B------:R0:W-:Y:S04]  /*ad9f0*/  STL.64 [R1+0x1a70], R24 ;  /* 0x001a701801007387 */ /* 0x0001e80000100a00 */
[----:B------:R1:W-:Y:S01]  /*ada00*/  STL.64 [R1+0x1a78], R26 ;  /* 0x001a781a01007387 */ /* 0x0003e20000100a00 */
[----:B0-----:R-:W-:-:S02]  /*ada10*/  IMAD.MOV.U32 R24, RZ, RZ, R19 ;  /* 0x000000ffff187224 */ /* 0x001fc400078e0013 */
[----:B-1----:R-:W-:Y:S02]  /*ada20*/  IMAD.MOV.U32 R26, RZ, RZ, R17 ;  /* 0x000000ffff1a7224 */ /* 0x002fe400078e0011 */
[----:B------:R-:W-:Y:S02]  /*ada30*/  IMAD.MOV.U32 R27, RZ, RZ, R18 ;  /* 0x000000ffff1b7224 */ /* 0x000fe400078e0012 */
[----:B------:R-:W-:Y:S01]  /*ada40*/  IMAD.MOV.U32 R25, RZ, RZ, R3 ;  /* 0x000000ffff197224 */ /* 0x000fe200078e0003 */
[----:B------:R-:W4:Y:S04]  /*ada50*/  LDL.LU R17, [R1+0x7f10] ;  /* 0x007f100001117983 */ /* 0x000f280000300800 */
        /* <DEDUP_REMOVED lines=14> */
[C---:B----4-:R-:W-:Y:S03]  /*adb40*/  HMMA.16816.F32 R4, R12.reuse, R16, R4 ;  /* 0x000000100c04723c */ /* 0x050fe60000001804 */
[----:B--2---:R-:W-:Y:S04]  /*adb50*/  STL.64 [R1+0x7e98], R22 ;  /* 0x007e981601007387 */ /* 0x004fe80000100a00 */
[----:B------:R0:W-:Y:S02]  /*adb60*/  STL.64 [R1+0x7e90], R20 ;  /* 0x007e901401007387 */ /* 0x0001e40000100a00 */
[----:B0-----:R-:W-:Y:S01]  /*adb70*/  HMMA.16816.F32 R20, R12, R18, R24 ;  /* 0x000000120c14723c */ /* 0x001fe20000001818 */
[----:B------:R-:W-:-:S15]  /*adb80*/  IMAD.MOV.U32 R27, RZ, RZ, R0 ;  /* 0x000000ffff1b7224 */ /* 0x000fde00078e0000 */
[----:B------:R-:W-:-:S03]  /*adb90*/  NOP ;  /* 0x0000000000007918 */ /* 0x000fc60000000000 */
[----:B------:R0:W-:Y:S04]  /*adba0*/  STL.64 [R1+0x1a60], R20 ;  /* 0x001a601401007387 */ /* 0x0001e80000100a00 */
[----:B------:R1:W-:Y:S04]  /*adbb0*/  STL.64 [R1+0x1a68], R22 ;  /* 0x001a681601007387 */ /* 0x0003e80000100a00 */
[----:B------:R2:W-:Y:S04]  /*adbc0*/  STL.64 [R1+0x1a50], R4 ;  /* 0x001a500401007387 */ /* 0x0005e80000100a00 */
[----:B------:R4:W-:Y:S04]  /*adbd0*/  STL.64 [R1+0x1a58], R6 ;  /* 0x001a580601007387 */ /* 0x0009e80000100a00 */
[----:B------:R-:W3:Y:S04]  /*adbe0*/  LDL.LU R0, [R1+0x4d94] ;  /* 0x004d940001007983 */ /* 0x000ee80000300800 */
[----:B0-----:R-:W3:Y:S04]  /*adbf0*/  LDL.LU R20, [R1+0x1300] ;  /* 0x0013000001147983 */ /* 0x001ee80000300800 */
[----:B------:R-:W3:Y:S04]  /*adc00*/  LDL.LU R21, [R1+0x1304] ;  /* 0x0013040001157983 */ /* 0x000ee80000300800 */
[----:B-1----:R-:W3:Y:S04]  /*adc10*/  LDL.LU R22, [R1+0x1308] ;  /* 0x0013080001167983 */ /* 0x002ee80000300800 */
[----:B------:R-:W3:Y:S04]  /*adc20*/  LDL.LU R23, [R1+0x130c] ;  /* 0x00130c0001177983 */ /* 0x000ee80000300800 */
[----:B--2---:R-:W2:Y:S04]  /*adc30*/  LDL.LU R4, [R1+0x1340] ;  /* 0x0013400001047983 */ /* 0x004ea80000300800 */
[----:B------:R-:W2:Y:S04]  /*adc40*/  LDL.LU R5, [R1+0x1344] ;  /* 0x0013440001057983 */ /* 0x000ea80000300800 */
[----:B----4-:R-:W4:Y:S04]  /*adc50*/  LDL.LU R6, [R1+0x1348] ;  /* 0x0013480001067983 */ /* 0x010f280000300800 */
[----:B------:R-:W4:Y:S01]  /*adc60*/  LDL.LU R7, [R1+0x134c] ;  /* 0x00134c0001077983 */ /* 0x000f220000300800 */
[----:B------:R-:W-:-:S03]  /*adc70*/  IMAD.MOV.U32 R26, RZ, RZ, R2 ;  /* 0x000000ffff1a7224 */ /* 0x000fc600078e0002 */
[----:B----4-:R-:W-:Y:S04]  /*adc80*/  STL.64 [R1+0x7f00], R6 ;  /* 0x007f000601007387 */ /* 0x010fe80000100a00 */
[----:B--2---:R0:W-:Y:S04]  /*adc90*/  STL.64 [R1+0x7ef8], R4 ;  /* 0x007ef80401007387 */ /* 0x0041e80000100a00 */
[----:B0-----:R-:W2:Y:S04]  /*adca0*/  LDL.LU R4, [R1+0x1350] ;  /* 0x0013500001047983 */ /* 0x001ea80000300800 */
[----:B------:R-:W2:Y:S04]  /*adcb0*/  LDL.LU R5, [R1+0x1354] ;  /* 0x0013540001057983 */ /* 0x000ea80000300800 */
[----:B------:R-:W2:Y:S04]  /*adcc0*/  LDL.LU R6, [R1+0x1358] ;  /* 0x0013580001067983 */ /* 0x000ea80000300800 */
[----:B------:R-:W2:Y:S04]  /*adcd0*/  LDL.LU R7, [R1+0x135c] ;  /* 0x00135c0001077983 */ /* 0x000ea80000300800 */
[----:B------:R-:W4:Y:S04]  /*adce0*/  LDL.LU R29, [R1+0x4d80] ;  /* 0x004d8000011d7983 */ /* 0x000f280000300800 */
[----:B------:R-:W2:Y:S04]  /*adcf0*/  LDL.LU R25, [R1+0x4d7c] ;  /* 0x004d7c0001197983 */ /* 0x000ea80000300800 */
[----:B------:R-:W2:Y:S04]  /*add00*/  LDL.LU R2, [R1+0x4d88] ;  /* 0x004d880001027983 */ /* 0x000ea80000300800 */
[----:B------:R-:W2:Y:S04]  /*add10*/  LDL.LU R24, [R1+0x4d84] ;  /* 0x004d840001187983 */ /* 0x000ea80000300800 */
        /* <DEDUP_REMOVED lines=55> */
[----:B------:R0:W-:Y:S01]  /*ae090*/  STL.64 [R1+0x7ca0], R4 ;  /* 0x007ca00401007387 */ /* 0x0001e20000100a00 */
[----:B------:R-:W-:-:S03]  /*ae0a0*/  IMAD R9, R9, 0x100, R3 ;  /* 0x0000010009097824 */ /* 0x000fc600078e0203 */
[----:B0-----:R-:W3:Y:S04]  /*ae0b0*/  LDL.LU R4, [R1+0x12f0] ;  /* 0x0012f00001047983 */ /* 0x001ee80000300800 */
[----:B------:R-:W3:Y:S04]  /*ae0c0*/  LDL.LU R5, [R1+0x12f4] ;  /* 0x0012f40001057983 */ /* 0x000ee80000300800 */
[----:B------:R-:W3:Y:S04]  /*ae0d0*/  LDL.LU R6, [R1+0x12f8] ;  /* 0x0012f80001067983 */ /* 0x000ee80000300800 */
[----:B------:R-:W3:Y:S01]  /*ae0e0*/  LDL.LU R7, [R1+0x12fc] ;  /* 0x0012fc0001077983 */ /* 0x000ee20000300800 */
[----:B----4-:R-:W-:-:S02]  /*ae0f0*/  IMAD R25, R25, 0x100, R29 ;  /* 0x0000010019197824 */ /* 0x010fc400078e021d */
[----:B------:R-:W-:Y:S01]  /*ae100*/  IMAD R24, R24, 0x100, R2 ;  /* 0x0000010018187824 */ /* 0x000fe200078e0202 */
[----:B------:R-:W4:Y:S04]  /*ae110*/  LDL.LU R29, [R1+0x7eb8] ;  /* 0x007eb800011d7983 */ /* 0x000f280000300800 */
[----:B------:R-:W2:Y:S04]  /*ae120*/  LDL.LU R2, [R1+0x7eb4] ;  /* 0x007eb40001027983 */ /* 0x000ea80000300800 */
[----:B------:R-:W2:Y:S01]  /*ae130*/  LDL.LU R3, [R1+0x7eb0] ;  /* 0x007eb00001037983 */ /* 0x000ea20000300800 */
[----:B------:R-:W-:Y:S01]  /*ae140*/  IMAD R8, R0, 0x100, R8 ;  /* 0x0000010000087824 */ /* 0x000fe200078e0208 */
[----:B--2---:R-:W-:Y:S02]  /*ae150*/  HMMA.16816.F32 R12, R12, R2, R20 ;  /* 0x000000020c0c723c */ /* 0x004fe40000001814 */
[----:B------:R-:W2:Y:S04]  /*ae160*/  LDL.LU.64 R22, [R1+0x7ea8] ;  /* 0x007ea80001167983 */ /* 0x000ea80000300a00 */
[----:B------:R-:W2:-:S13]  /*ae170*/  LDL.LU.64 R20, [R1+0x7ea0] ;  /* 0x007ea00001147983 */ /* 0x000e9a0000300a00 */
[----:B------:R-:W-:Y:S04]  /*ae180*/  STL.64 [R1+0x19c0], R12 ;  /* 0x0019c00c01007387 */ /* 0x000fe80000100a00 */
[----:B------:R0:W-:Y:S01]  /*ae190*/  STL [R1+0x19c8], R14 ;  /* 0x0019c80e01007387 */ /* 0x0001e20000100800 */
[----:B------:R-:W-:Y:S01]  /*ae1a0*/  IMAD.MOV.U32 R0, RZ, RZ, R15 ;  /* 0x000000ffff007224 */ /* 0x000fe200078e000f */
[----:B------:R-:W-:Y:S02]  /*ae1b0*/  F2FP.F16.E4M3.UNPACK_B R15, R8 ;  /* 0x00000008ff0f723e */ /* 0x000fe400020006ff */
[----:B0-----:R-:W-:Y:S02]  /*ae1c0*/  F2FP.F16.E4M3.UNPACK_B R14, R9 ;  /* 0x00000009ff0e723e */ /* 0x001fe400020006ff */
[----:B------:R-:W-:-:S02]  /*ae1d0*/  F2FP.F16.E4M3.UNPACK_B R12, R25 ;  /* 0x00000019ff0c723e */ /* 0x000fc400020006ff */
[----:B------:R-:W-:Y:S01]  /*ae1e0*/  F2FP.F16.E4M3.UNPACK_B R13, R24 ;  /* 0x00000018ff0d723e */ /* 0x000fe200020006ff */
[----:B------:R-:W-:Y:S04]  /*ae1f0*/  STL [R1+0x7c64], R2 ;  /* 0x007c640201007387 */ /* 0x000fe80000100800 */
[----:B------:R-:W-:Y:S04]  /*ae200*/  STL [R1+0x7c60], R3 ;  /* 0x007c600301007387 */ /* 0x000fe80000100800 */
[----:B------:R-:W-:Y:S01]  /*ae210*/  STL [R1+0x5af4], R0 ;  /* 0x005af40001007387 */ /* 0x000fe20000100800 */
        /* <DEDUP_REMOVED lines=11> */
[C---:B--2---:R-:W-:Y:S08]  /*ae2d0*/  HMMA.16816.F32 R8, R12.reuse, R24, R16 ;  /* 0x000000180c08723c */ /* 0x044ff00000001810 */
[C---:B0-----:R-:W-:Y:S01]  /*ae2e0*/  HMMA.16816.F32 R4, R12.reuse, R26, R20 ;  /* 0x0000001a0c04723c */ /* 0x041fe20000001814 */
        /* <DEDUP_REMOVED lines=18> */
[----:B------:R-:W3:Y:S04]  /*ae410*/  LDL.LU R2, [R1] ;  /* 0x0000000001027983 */ /* 0x000ee80000300800 */
[----:B------:R-:W3:Y:S04]  /*ae420*/  LDL.LU R3, [R1+0x4] ;  /* 0x0000040001037983 */ /* 0x000ee80000300800 */
[----:B--2---:R-:W-:Y:S04]  /*ae430*/  STL.64 [R1+0x7d08], R22 ;  /* 0x007d081601007387 */ /* 0x004fe80000100a00 */
[----:B------:R0:W-:Y:S04]  /*ae440*/  STL.64 [R1+0x7d00], R20 ;  /* 0x007d001401007387 */ /* 0x0001e80000100a00 */
[----:B0-----:R-:W2:Y:S04]  /*ae450*/  LDL.LU R20, [R1+0x11a0] ;  /* 0x0011a00001147983 */ /* 0x001ea80000300800 */
[----:B------:R-:W2:Y:S04]  /*ae460*/  LDL.LU R21, [R1+0x11a4] ;  /* 0x0011a40001157983 */ /* 0x000ea80000300800 */
[----:B------:R-:W2:Y:S04]  /*ae470*/  LDL.LU R22, [R1+0x11a8] ;  /* 0x0011a80001167983 */ /* 0x000ea80000300800 */
[----:B------:R-:W2:Y:S04]  /*ae480*/  LDL.LU R23, [R1+0x11ac] ;  /* 0x0011ac0001177983 */ /* 0x000ea80000300800 */
[----:B--2---:R0:W-:Y:S04]  /*ae490*/  STL.64 [R1+0x7d18], R22 ;  /* 0x007d181601007387 */ /* 0x0041e80000100a00 */
[----:B0-----:R-:W2:Y:S04]  /*ae4a0*/  LDL.LU R22, [R1+0x8] ;  /* 0x0000080001167983 */ /* 0x001ea80000300800 */
[----:B------:R-:W2:Y:S04]  /*ae4b0*/  LDL.LU R23, [R1+0xc] ;  /* 0x00000c0001177983 */ /* 0x000ea80000300800 */
[----:B------:R0:W-:Y:S04]  /*ae4c0*/  STL.64 [R1+0x7d10], R20 ;  /* 0x007d101401007387 */ /* 0x0001e80000100a00 */
[----:B--2---:R-:W-:Y:S04]  /*ae4d0*/  STL.64 [R1+0x7d30], R22 ;  /* 0x007d301601007387 */ /* 0x004fe80000100a00 */
[----:B------:R-:W2:Y:S04]  /*ae4e0*/  LDL.LU R24, [R1+0x1180] ;  /* 0x0011800001187983 */ /* 0x000ea80000300800 */
[----:B------:R-:W2:Y:S04]  /*ae4f0*/  LDL.LU R25, [R1+0x1184] ;  /* 0x0011840001197983 */ /* 0x000ea80000300800 */
[----:B------:R-:W2:Y:S04]  /*ae500*/  LDL.LU R26, [R1+0x1188] ;  /* 0x00118800011a7983 */ /* 0x000ea80000300800 */
[----:B------:R-:W2:Y:S04]  /*ae510*/  LDL.LU R27, [R1+0x118c] ;  /* 0x00118c00011b7983 */ /* 0x000ea80000300800 */
[----:B0-----:R-:W2:Y:S04]  /*ae520*/  LDL.LU R20, [R1+0x10] ;  /* 0x0000100001147983 */ /* 0x001ea80000300800 */
[----:B------:R-:W2:Y:S04]  /*ae530*/  LDL.LU R21, [R1+0x14] ;  /* 0x0000140001157983 */ /* 0x000ea80000300800 */
        /* <DEDUP_REMOVED lines=27> */
[----:B------:R-:W3:Y:S04]  /*ae6f0*/  LDL.LU R20, [R1+0x30] ;  /* 0x0000300001147983 */ /* 0x000ee80000300800 */
[----:B------:R-:W3:Y:S04]  /*ae700*/  LDL.LU R21, [R1+0x34] ;  /* 0x0000340001157983 */ /* 0x000ee80000300800 */
        /* <DEDUP_REMOVED lines=10> */
[----:B--2---:R-:W-:Y:S04]  /*ae7b0*/  STL.64 [R1+0x7dc0], R22 ;  /* 0x007dc01601007387 */ /* 0x004fe80000100a00 */
[----:B---3--:R-:W-:Y:S04]  /*ae7c0*/  STL.64 [R1+0x7d88], R26 ;  /* 0x007d881a01007387 */ /* 0x008fe80000100a00 */
        /* <DEDUP_REMOVED lines=255> */
[----:B--2---:R2:W-:Y:S04]  /*af7c0*/  STL.64 [R1+0x7c08], R20 ;  /* 0x007c081401007387 */ /* 0x0045e80000100a00 */
[----:B0-----:R-:W4:Y:S04]  /*af7d0*/  LDL.LU R8, [R1+0xfe0] ;  /* 0x000fe00001087983 */ /* 0x001f280000300800 */
[----:B------:R-:W4:Y:S04]  /*af7e0*/  LDL.LU R9, [R1+0xfe4] ;  /* 0x000fe40001097983 */ /* 0x000f280000300800 */
[----:B-1----:R-:W2:Y:S04]  /*af7f0*/  LDL.LU R10, [R1+0xfe8] ;  /* 0x000fe800010a7983 */ /* 0x002ea80000300800 */
[----:B------:R-:W2:Y:S04]  /*af800*/  LDL.LU R11, [R1+0xfec] ;  /* 0x000fec00010b7983 */ /* 0x000ea80000300800 */
[----:B--2---:R0:W-:Y:S04]  /*af810*/  STL.64 [R1+0x7c20], R10 ;  /* 0x007c200a01007387 */ /* 0x0041e80000100a00 */
[----:B----4-:R-:W-:Y:S04]  /*af820*/  STL.64 [R1+0x7c18], R8 ;  /* 0x007c180801007387 */ /* 0x010fe80000100a00 */
[----:B------:R-:W2:Y:S04]  /*af830*/  LDL.LU R16, [R1+0x2f38] ;  /* 0x002f380001107983 */ /* 0x000ea80000300800 */
[----:B--2---:R-:W-:Y:S04]  /*af840*/  STL [R1+0x7c48], R16 ;  /* 0x007c481001007387 */ /* 0x004fe80000100800 */
[----:B------:R-:W2:Y:S04]  /*af850*/  LDL.LU R20, [R1+0xfc0] ;  /* 0x000fc00001147983 */ /* 0x000ea80000300800 */
[----:B------:R-:W2:Y:S04]  /*af860*/  LDL.LU R21, [R1+0xfc4] ;  /* 0x000fc40001157983 */ /* 0x000ea80000300800 */
[----:B------:R-:W4:Y:S04]  /*af870*/  LDL.LU R22, [R1+0xfc8] ;  /* 0x000fc80001167983 */ /* 0x000f280000300800 */
[----:B------:R-:W4:Y:S04]  /*af880*/  LDL.LU R23, [R1+0xfcc] ;  /* 0x000fcc0001177983 */ /* 0x000f280000300800 */
[----:B0-----:R-:W2:Y:S04]  /*af890*/  LDL.LU R10, [R1+0x2f1c] ;  /* 0x002f1c00010a7983 */ /* 0x001ea80000300800 */
[----:B--2---:R-:W-:Y:S04]  /*af8a0*/  STL [R1+0x7c68], R10 ;  /* 0x007c680a01007387 */ /* 0x004fe80000100800 */
[----:B------:R-:W2:Y:S04]  /*af8b0*/  LDL.LU R11, [R1+0x2f28] ;  /* 0x002f2800010b7983 */ /* 0x000ea80000300800 */
[----:B--2---:R-:W-:Y:S04]  /*af8c0*/  STL [R1+0x7c6c], R11 ;  /* 0x007c6c0b01007387 */ /* 0x004fe80000100800 */
[----:B----4-:R-:W-:Y:S04]  /*af8d0*/  STL.64 [R1+0x7c30], R22 ;  /* 0x007c301601007387 */ /* 0x010fe80000100a00 */
[----:B------:R0:W-:Y:S04]  /*af8e0*/  STL.64 [R1+0x7c28], R20 ;  /* 0x007c281401007387 */ /* 0x0001e80000100a00 */
[----:B0-----:R-:W2:Y:S04]  /*af8f0*/  LDL.LU R20, [R1+0xfa0] ;  /* 0x000fa00001147983 */ /* 0x001ea80000300800 */
[----:B------:R-:W2:Y:S04]  /*af900*/  LDL.LU R21, [R1+0xfa4] ;  /* 0x000fa40001157983 */ /* 0x000ea80000300800 */
[----:B------:R-:W4:Y:S04]  /*af910*/  LDL.LU R22, [R1+0xfa8] ;  /* 0x000fa80001167983 */ /* 0x000f280000300800 */
[----:B------:R-:W4:Y:S04]  /*af920*/  LDL.LU R23, [R1+0xfac] ;  /* 0x000fac0001177983 */ /* 0x000f280000300800 */
[----:B------:R-:W2:Y:S04]  /*af930*/  LDL.LU R11, [R1+0x4da0] ;  /* 0x004da000010b7983 */ /* 0x000ea80000300800 */
[----:B------:R-:W2:Y:S04]  /*af940*/  LDL.LU R10, [R1+0x4da8] ;  /* 0x004da800010a7983 */ /* 0x000ea80000300800 */
[----:B------:R-:W3:Y:S04]  /*af950*/  LDL.LU R2, [R1+0x4db0] ;  /* 0x004db00001027983 */ /* 0x000ee80000300800 */
[----:B------:R-:W3:Y:S04]  /*af960*/  LDL.LU R3, [R1+0x4db8] ;  /* 0x004db80001037983 */ /* 0x000ee80000300800 */
[----:B------:R-:W3:Y:S04]  /*af970*/  LDL.LU R16, [R1+0x2f08] ;  /* 0x002f080001107983 */ /* 0x000ee80000300800 */
[----:B------:R-:W3:Y:S04]  /*af980*/  LDL.LU R8, [R1+0x2f0c] ;  /* 0x002f0c0001087983 */ /* 0x000ee80000300800 */
[----:B------:R-:W3:Y:S04]  /*af990*/  LDL.LU R9, [R1+0x2f18] ;  /* 0x002f180001097983 */ /* 0x000ee80000300800 */
        /* <DEDUP_REMOVED lines=17> */
[----:B------:R-:W4:Y:S01]  /*afab0*/  LDL.LU R23, [R1+0xfbc] ;  /* 0x000fbc0001177983 */ /* 0x000f220000300800 */
[C---:B--2---:R-:W-:Y:S03]  /*afac0*/  HMMA.16816.F32 R8, R12.reuse, R6, R8 ;  /* 0x000000060c08723c */ /* 0x044fe60000001808 */
[----:B----4-:R-:W-:Y:S04]  /*afad0*/  STL.64 [R1+0x7c58], R22 ;  /* 0x007c581601007387 */ /* 0x010fe80000100a00 */
[----:B---3--:R0:W-:Y:S04]  /*afae0*/  STL.64 [R1+0x7c50], R20 ;  /* 0x007c501401007387 */ /* 0x0081e80000100a00 */
[----:B0-----:R-:W2:Y:S04]  /*afaf0*/  LDL.LU R20, [R1+0xf90] ;  /* 0x000f900001147983 */ /* 0x001ea80000300800 */
[----:B------:R-:W2:Y:S04]  /*afb00*/  LDL.LU R21, [R1+0xf94] ;  /* 0x000f940001157983 */ /* 0x000ea80000300800 */
[----:B------:R-:W2:Y:S04]  /*afb10*/  LDL.LU R22, [R1+0xf98] ;  /* 0x000f980001167983 */ /* 0x000ea80000300800 */
[----:B------:R-:W2:Y:S04]  /*afb20*/  LDL.LU R23, [R1+0xf9c] ;  /* 0x000f9c0001177983 */ /* 0x000ea80000300800 */
        /* <DEDUP_REMOVED lines=23> */
[----:B------:R-:W4:Y:S01]  /*afca0*/  LDL.LU R5, [R1+0x4da4] ;  /* 0x004da40001057983 */ /* 0x000f220000300800 */
[----:B---3--:R-:W-:-:S02]  /*afcb0*/  IMAD R6, R6, 0x100, R2 ;  /* 0x0000010006067824 */ /* 0x008fc400078e0202 */
[----:B------:R-:W-:Y:S02]  /*afcc0*/  IMAD R7, R7, 0x100, R3 ;  /* 0x0000010007077824 */ /* 0x000fe400078e0203 */
[----:B--2---:R-:W-:Y:S02]  /*afcd0*/  IMAD R4, R4, 0x100, R11 ;  /* 0x0000010004047824 */ /* 0x004fe400078e020b */
[----:B----4-:R-:W-:Y:S01]  /*afce0*/  IMAD R5, R5, 0x100, R10 ;  /* 0x0000010005057824 */ /* 0x010fe200078e020a */
[----:B------:R-:W2:Y:S04]  /*afcf0*/  LDL.LU R11, [R1+0x7c6c] ;  /* 0x007c6c00010b7983 */ /* 0x000ea80000300800 */
[----:B------:R-:W3:Y:S04]  /*afd00*/  LDL.LU R10, [R1+0x7c68] ;  /* 0x007c6800010a7983 */ /* 0x000ee80000300800 */
[----:B------:R-:W4:Y:S04]  /*afd10*/  LDL.LU R2, [R1+0x7c64] ;  /* 0x007c640001027983 */ /* 0x000f280000300800 */
[----:B------:R-:W4:Y:S01]  /*afd20*/  LDL.LU R3, [R1+0x7c60] ;  /* 0x007c600001037983 */ /* 0x000f220000300800 */
[----:B------:R-:W-:-:S02]  /*afd30*/  F2FP.F16.E4M3.UNPACK_B R16, R16.H1 ;  /* 0x00000010ff10723e */ /* 0x000fc400030006ff */
[----:B------:R-:W-:Y:S01]  /*afd40*/  F2FP.F16.E4M3.UNPACK_B R8, R8.H1 ;  /* 0x00000008ff08723e */ /* 0x000fe200030006ff */
[----:B----4-:R-:W-:Y:S01]  /*afd50*/  HMMA.16816.F32 R12, R12, R2, R20 ;  /* 0x000000020c0c723c */ /* 0x010fe20000001814 */
[----:B------:R-:W4:Y:S04]  /*afd60*/  LDL.LU.64 R22, [R1+0x7c58] ;  /* 0x007c580001167983 */ /* 0x000f280000300a00 */
[----:B------:R-:W4:Y:S04]  /*afd70*/  LDL.LU.64 R20, [R1+0x7c50] ;  /* 0x007c500001147983 */ /* 0x000f280000300a00 */
[----:B------:R-:W2:Y:S04]  /*afd80*/  LDL.LU R3, [R1+0x2f2c] ;  /* 0x002f2c0001037983 */ /* 0x000ea80000300800 */
[----:B------:R-:W-:Y:S06]  /*afd90*/  STL [R1+0x98], R16 ;  /* 0x0000981001007387 */ /* 0x000fec0000100800 */
[----:B------:R0:W-:Y:S04]  /*afda0*/  STL.64 [R1+0x1520], R12 ;  /* 0x0015200c01007387 */ /* 0x0001e80000100a00 */
[----:B------:R1:W-:Y:S04]  /*afdb0*/  STL.64 [R1+0x1528], R14 ;  /* 0x0015280e01007387 */ /* 0x0003e80000100a00 */
[----:B------:R1:W-:Y:S01]  /*afdc0*/  STL [R1+0x9c], R8 ;  /* 0x00009c0801007387 */ /* 0x0003e20000100800 */
[----:B0-----:R-:W-:-:S02]  /*afdd0*/  F2FP.F16.E4M3.UNPACK_B R12, R4 ;  /* 0x00000004ff0c723e */ /* 0x001fc400020006ff */
[----:B------:R-:W-:Y:S01]  /*afde0*/  F2FP.F16.E4M3.UNPACK_B R13, R5 ;  /* 0x00000005ff0d723e */ /* 0x000fe200020006ff */
[----:B------:R-:W-:Y:S02]  /*afdf0*/  IMAD.MOV.U32 R4, RZ, RZ, R16 ;  /* 0x000000ffff047224 */ /* 0x000fe400078e0010 */
[----:B------:R-:W-:Y:S01]  /*afe00*/  IMAD.MOV.U32 R5, RZ, RZ, R8 ;  /* 0x000000ffff057224 */ /* 0x000fe200078e0008 */
[----:B-1----:R-:W-:Y:S02]  /*afe10*/  F2FP.F16.E4M3.UNPACK_B R14, R6 ;  /* 0x00000006ff0e723e */ /* 0x002fe400020006ff */
[----:B------:R-:W-:Y:S01]  /*afe20*/  F2FP.F16.E4M3.UNPACK_B R15, R7 ;  /* 0x00000007ff0f723e */ /* 0x000fe200020006ff */
[----:B------:R-:W2:Y:S06]  /*afe30*/  LDL.LU R16, [R1+0x7c48] ;  /* 0x007c480001107983 */ /* 0x000eac0000300800 */
[----:B----4-:R-:W-:Y:S01]  /*afe40*/  HMMA.16816.F32 R4, R12, R4, R20 ;  /* 0x000000040c04723c */ /* 0x010fe20000001814 */
[----:B------:R-:W4:Y:S04]  /*afe50*/  LDL.LU.64 R22, [R1+0x7c40] ;  /* 0x007c400001167983 */ /* 0x000f280000300a00 */
[----:B------:R-:W4:Y:S01]  /*afe60*/  LDL.LU.64 R20, [R1+0x7c38] ;  /* 0x007c380001147983 */ /* 0x000f220000300a00 */
[----:B------:R-:W-:-:S02]  /*afe70*/  F2FP.F16.E4M3.UNPACK_B R8, R9.H1 ;  /* 0x00000009ff08723e */ /* 0x000fc400030006ff */
[----:B---3--:R-:W-:-:S11]  /*afe80*/  F2FP.F16.E4M3.UNPACK_B R9, R10.H1 ;  /* 0x0000000aff09723e */ /* 0x008fd600030006ff */
[----:B------:R2:W-:Y:S04]  /*afe90*/  STL.64 [R1+0x16d0], R4 ;  /* 0x0016d00401007387 */ /* 0x0005e80000100a00 */
[----:B------:R-:W-:Y:S04]  /*afea0*/  STL.64 [R1+0x16d8], R6 ;  /* 0x0016d80601007387 */ /* 0x000fe80000100a00 */
[----:B------:R4:W-:Y:S01]  /*afeb0*/  STL.64 [R1+0x90], R8 ;  /* 0x0000900801007387 */ /* 0x0009e20000100a00 */
[----:B--2---:R-:W-:Y:S02]  /*afec0*/  F2FP.F16.E4M3.UNPACK_B R4, R11.H1 ;  /* 0x0000000bff04723e */ /* 0x004fe400030006ff */
[----:B----4-:R-:W-:Y:S01]  /*afed0*/  HMMA.16816.F32 R8, R12, R8, R20 ;  /* 0x000000080c08723c */ /* 0x010fe20000001814 */
[----:B------:R-:W2:Y:S04]  /*afee0*/  LDL.LU.64 R22, [R1+0x7c30] ;  /* 0x007c300001167983 */ /* 0x000ea80000300a00 */
[----:B------:R-:W2:Y:S01]  /*afef0*/  LDL.LU.64 R20, [R1+0x7c28] ;  /* 0x007c280001147983 */ /* 0x000ea20000300a00 */
[----:B------:R-:W-:-:S13]  /*aff00*/  F2FP.F16.E4M3.UNPACK_B R5, R3.H1 ;  /* 0x00000003ff05723e */ /* 0x000fda00030006ff */
        /* <DEDUP_REMOVED lines=8> */
[----:B------:R-:W-:-:S02]  /*aff90*/  F2FP.F16.E4M3.UNPACK_B R2, R16.H1 ;  /* 0x00000010ff02723e */ /* 0x000fc400030006ff */
[----:B------:R-:W-:-:S07]  /*affa0*/  F2FP.F16.E4M3.UNPACK_B R3, R17.H1 ;  /* 0x00000011ff03723e */ /* 0x000fce00030006ff */
[----:B---3--:R-:W-:Y:S03]  /*affb0*/  HMMA.16816.F32 R8, R12, R2, R8 ;  /* 0x000000020c08723c */ /* 0x008fe60000001808 */
[----:B------:R0:W-:Y:S04]  /*affc0*/  STL.64 [R1+0xcf0], R4 ;  /* 0x000cf00401007387 */ /* 0x0001e80000100a00 */
[----:B------:R-:W-:Y:S04]  /*affd0*/  STL.64 [R1+0xcf8], R6 ;  /* 0x000cf80601007387 */ /* 0x000fe80000100a00 */
[----:B------:R1:W-:Y:S01]  /*affe0*/  STL.64 [R1+0x80], R2 ;  /* 0x0000800201007387 */ /* 0x0003e20000100a00 */
[----:B0-----:R-:W-:-:S02]  /*afff0*/  F2FP.F16.E4M3.UNPACK_B R4, R18.H1 ;  /* 0x00000012ff04723e */ /* 0x001fc400030006ff */
[----:B------:R-:W-:-:S05]  /*b0000*/  F2FP.F16.E4M3.UNPACK_B R5, R19.H1 ;  /* 0x00000013ff05723e */ /* 0x000fca00030006ff */
[----:B------:R-:W-:Y:S04]  /*b0010*/  STL.64 [R1+0xd90], R8 ;  /* 0x000d900801007387 */ /* 0x000fe80000100a00 */
[----:B------:R-:W-:Y:S04]  /*b0020*/  STL.64 [R1+0xd98], R10 ;  /* 0x000d980a01007387 */ /* 0x000fe80000100a00 */
[----:B------:R2:W-:Y:S01]  /*b0030*/  STL.64 [R1+0x78], R4 ;  /* 0x0000780401007387 */ /* 0x0005e20000100a00 */
[----:B-1----:R-:W-:Y:S02]  /*b0040*/  F2FP.F16.E4M3.UNPACK_B R2, R28.H1 ;  /* 0x0000001cff02723e */ /* 0x002fe400030006ff */
[----:B------:R-:W-:-:S02]  /*b0050*/  F2FP.F16.E4M3.UNPACK_B R3, R29.H1 ;  /* 0x0000001dff03723e */ /* 0x000fc400030006ff */
[----:B------:R-:W-:Y:S01]  /*b0060*/  F2FP.F16.E4M3.UNPACK_B R0, R0.H1 ;  /* 0x00000000ff00723e */ /* 0x000fe200030006ff */
        /* <DEDUP_REMOVED lines=27> */
[----:B---3--:R-:W-:Y:S04]  /*b0220*/  STL.64 [R1+0x7b80], R10 ;  /* 0x007b800a01007387 */ /* 0x008fe80000100a00 */
[----:B--2---:R0:W-:Y:S04]  /*b0230*/  STL.64 [R1+0x7b78], R8 ;  /* 0x007b780801007387 */ /* 0x0041e80000100a00 */
[----:B------:R-:W2:Y:S04]  /*b0240*/  LDL.LU R4, [R1+0x2fbc] ;  /* 0x002fbc0001047983 */ /* 0x000ea80000300800 */
[----:B----4-:R-:W-:Y:S04]  /*b0250*/  STL [R1+0x7ba0], R6 ;  /* 0x007ba00601007387 */ /* 0x010fe80000100800 */
[----:B--2---:R-:W-:Y:S04]  /*b0260*/  STL.64 [R1+0x7b98], R4 ;  /* 0x007b980401007387 */ /* 0x004fe80000100a00 */
[----:B------:R-:W2:Y:S04]  /*b0270*/  LDL.LU R2, [R1+0x2fc8] ;  /* 0x002fc80001027983 */ /* 0x000ea80000300800 */
[----:B------:R-:W3:Y:S04]  /*b0280*/  LDL.LU R3, [R1+0x2fcc] ;  /* 0x002fcc0001037983 */ /* 0x000ee80000300800 */
[----:B------:R-:W4:Y:S04]  /*b0290*/  LDL.LU R16, [R1+0x2fd8] ;  /* 0x002fd80001107983 */ /* 0x000f280000300800 */
[----:B------:R-:W2:Y:S04]  /*b02a0*/  LDL.LU R20, [R1+0x10c0] ;  /* 0x0010c00001147983 */ /* 0x000ea80000300800 */
[----:B------:R-:W2:Y:S04]  /*b02b0*/  LDL.LU R21, [R1+0x10c4] ;  /* 0x0010c40001157983 */ /* 0x000ea80000300800 */
[----:B------:R-:W2:Y:S04]  /*b02c0*/  LDL.LU R22, [R1+0x10c8] ;  /* 0x0010c80001167983 */ /* 0x000ea80000300800 */
[----:B------:R-:W2:Y:S04]  /*b02d0*/  LDL.LU R23, [R1+0x10cc] ;  /* 0x0010cc0001177983 */ /* 0x000ea80000300800 */
[----:B0-----:R-:W2:Y:S04]  /*b02e0*/  LDL.LU R9, [R1+0x2f8c] ;  /* 0x002f8c0001097983 */ /* 0x001ea80000300800 */
[----:B------:R-:W2:Y:S04]  /*b02f0*/  LDL.LU R10, [R1+0x2f98] ;  /* 0x002f9800010a7983 */ /* 0x000ea80000300800 */
[----:B------:R-:W2:Y:S04]  /*b0300*/  LDL.LU R11, [R1+0x2f9c] ;  /* 0x002f9c00010b7983 */ /* 0x000ea80000300800 */
[----:B--2---:R-:W-:Y:S04]  /*b0310*/  STL [R1+0x7bb8], R11 ;  /* 0x007bb80b01007387 */ /* 0x004fe80000100800 */
[----:B------:R-:W2:Y:S04]  /*b0320*/  LDL.LU R7, [R1+0x2fa8] ;  /* 0x002fa80001077983 */ /* 0x000ea80000300800 */
[----:B--2---:R-:W-:Y:S04]  /*b0330*/  STL [R1+0x7bd0], R7 ;  /* 0x007bd00701007387 */ /* 0x004fe80000100800 */
        /* <DEDUP_REMOVED lines=8> */
[----:B------:R-:W-:Y:S04]  /*b03c0*/  STL [R1+0x7bf0], R10 ;  /* 0x007bf00a01007387 */ /* 0x000fe80000100800 */
[----:B------:R-:W3:Y:S04]  /*b03d0*/  LDL.LU R4, [R1+0x2f6c] ;  /* 0x002f6c0001047983 */ /* 0x000ee80000300800 */
        /* <DEDUP_REMOVED lines=21> */
[----:B---3--:R-:W-:-:S02]  /*b0530*/  F2FP.F16.E4M3.UNPACK_B R11, R4.H1 ;  /* 0x00000004ff0b723e */ /* 0x008fc400030006ff */
        /* <DEDUP_REMOVED lines=20> */
[----:B------:R-:W-:-:S02]  /*b0680*/  F2FP.F16.E4M3.UNPACK_B R4, R5.H1 ;  /* 0x00000005ff04723e */ /* 0x000fc400030006ff */
[----:B------:R-:W-:-:S10]  /*b0690*/  F2FP.F16.E4M3.UNPACK_B R5, R6.H1 ;  /* 0x00000006ff05723e */ /* 0x000fd400030006ff */
[----:B------:R-:W-:Y:S04]  /*b06a0*/  STL.64 [R1+0xe90], R8 ;  /* 0x000e900801007387 */ /* 0x000fe80000100a00 */
[----:B------:R0:W-:Y:S04]  /*b06b0*/  STL.64 [R1+0xe98], R10 ;  /* 0x000e980a01007387 */ /* 0x0001e80000100a00 */
[----:B0-----:R-:W3:Y:S04]  /*b06c0*/  LDL.LU R10, [R1+0x7bf0] ;  /* 0x007bf000010a7983 */ /* 0x001ee80000300800 */
[----:B------:R-:W3:Y:S04]  /*b06d0*/  LDL.LU.64 R8, [R1+0x7be8] ;  /* 0x007be80001087983 */ /* 0x000ee80000300a00 */
[----:B------:R2:W-:Y:S02]  /*b06e0*/  STL.64 [R1+0x60], R4 ;  /* 0x0000600401007387 */ /* 0x0005e40000100a00 */
[----:B--2---:R-:W-:Y:S02]  /*b06f0*/  HMMA.16816.F32 R4, R12, R4, R20 ;  /* 0x000000040c04723c */ /* 0x004fe40000001814 */
[----:B------:R-:W2:Y:S04]  /*b0700*/  LDL.LU.64 R22, [R1+0x7be0] ;  /* 0x007be00001167983 */ /* 0x000ea80000300a00 */
[----:B------:R-:W2:-:S13]  /*b0710*/  LDL.LU.64 R20, [R1+0x7bd8] ;  /* 0x007bd80001147983 */ /* 0x000e9a0000300a00 */
[----:B------:R-:W-:Y:S04]  /*b0720*/  STL.64 [R1+0xea0], R4 ;  /* 0x000ea00401007387 */ /* 0x000fe80000100a00 */
[----:B------:R0:W-:Y:S01]  /*b0730*/  STL.64 [R1+0xea8], R6 ;  /* 0x000ea80601007387 */ /* 0x0001e20000100a00 */
[----:B---3--:R-:W-:Y:S02]  /*b0740*/  F2FP.F16.E4M3.UNPACK_B R8, R8.H1 ;  /* 0x00000008ff08723e */ /* 0x008fe400030006ff */
[----:B------:R-:W-:Y:S01]  /*b0750*/  F2FP.F16.E4M3.UNPACK_B R9, R9.H1 ;  /* 0x00000009ff09723e */ /* 0x000fe200030006ff */
[----:B0-----:R-:W3:Y:S01]  /*b0760*/  LDL.LU R7, [R1+0x7bd0] ;  /* 0x007bd00001077983 */ /* 0x001ee20000300800 */
[----:B------:R-:W-:-:S03]  /*b0770*/  F2FP.F16.E4M3.UNPACK_B R4, R10.H1 ;  /* 0x0000000aff04723e */ /* 0x000fc600030006ff */
[----:B------:R2:W-:Y:S02]  /*b0780*/  STL.64 [R1+0x58], R8 ;  /* 0x0000580801007387 */ /* 0x0005e40000100a00 */
[----:B--2---:R-:W-:Y:S02]  /*b0790*/  HMMA.16816.F32 R8, R12, R8, R20 ;  /* 0x000000080c08723c */ /* 0x004fe40000001814 */
[----:B------:R-:W2:Y:S04]  /*b07a0*/  LDL.LU.64 R22, [R1+0x7bc8] ;  /* 0x007bc80001167983 */ /* 0x000ea80000300a00 */
[----:B------:R-:W2:-:S13]  /*b07b0*/  LDL.LU.64 R20, [R1+0x7bc0] ;  /* 0x007bc00001147983 */ /* 0x000e9a0000300a00 */
[----:B------:R-:W-:Y:S04]  /*b07c0*/  STL.64 [R1+0xed0], R8 ;  /* 0x000ed00801007387 */ /* 0x000fe80000100a00 */
[----:B------:R0:W-:Y:S04]  /*b07d0*/  STL.64 [R1+0xed8], R10 ;  /* 0x000ed80a01007387 */ /* 0x0001e80000100a00 */
[----:B0-----:R-:W2:Y:S01]  /*b07e0*/  LDL.LU R11, [R1+0x7bb8] ;  /* 0x007bb800010b7983 */ /* 0x001ea20000300800 */
[----:B---3--:R-:W-:Y:S02]  /*b07f0*/  F2FP.F16.E4M3.UNPACK_B R8, R7.H1 ;  /* 0x00000007ff08723e */ /* 0x008fe400030006ff */
[----:B--2---:R-:W-:-:S05]  /*b0800*/  F2FP.F16.E4M3.UNPACK_B R5, R11.H1 ;  /* 0x0000000bff05723e */ /* 0x004fca00030006ff */
[----:B------:R0:W-:Y:S02]  /*b0810*/  STL.64 [R1+0x50], R4 ;  /* 0x0000500401007387 */ /* 0x0001e40000100a00 */
[----:B0-----:R-:W-:Y:S02]  /*b0820*/  HMMA.16816.F32 R4, R12, R4, R20 ;  /* 0x000000040c04723c */ /* 0x001fe40000001814 */
[----:B------:R-:W2:Y:S04]  /*b0830*/  LDL.LU.64 R22, [R1+0x7bb0] ;  /* 0x007bb00001167983 */ /* 0x000ea80000300a00 */
[----:B------:R-:W2:-:S13]  /*b0840*/  LDL.LU.64 R20, [R1+0x7ba8] ;  /* 0x007ba80001147983 */ /* 0x000e9a0000300a00 */
[----:B------:R-:W-:Y:S04]  /*b0850*/  STL.64 [R1+0xee0], R4 ;  /* 0x000ee00401007387 */ /* 0x000fe80000100a00 */
[----:B------:R0:W-:Y:S04]  /*b0860*/  STL.64 [R1+0xee8], R6 ;  /* 0x000ee80601007387 */ /* 0x0001e80000100a00 */
[----:B0-----:R-:W3:Y:S04]  /*b0870*/  LDL.LU R6, [R1+0x7ba0] ;  /* 0x007ba00001067983 */ /* 0x001ee80000300800 */
[----:B------:R-:W2:Y:S01]  /*b0880*/  LDL.LU.64 R4, [R1+0x7b98] ;  /* 0x007b980001047983 */ /* 0x000ea20000300a00 */
[----:B---3--:R-:W-:-:S05]  /*b0890*/  F2FP.F16.E4M3.UNPACK_B R9, R6.H1 ;  /* 0x00000006ff09723e */ /* 0x008fca00030006ff */
        /* <DEDUP_REMOVED lines=8> */
[----:B------:R-:W-:-:S02]  /*b0920*/  F2FP.F16.E4M3.UNPACK_B R6, R5.H1 ;  /* 0x00000005ff06723e */ /* 0x000fc400030006ff */
[----:B------:R-:W-:-:S05]  /*b0930*/  F2FP.F16.E4M3.UNPACK_B R7, R4.H1 ;  /* 0x00000004ff07723e */ /* 0x000fca00030006ff */
[----:B------:R-:W-:Y:S01]  /*b0940*/  STL.64 [R1+0x40], R6 ;  /* 0x0000400601007387 */ /* 0x000fe20000100a00 */
[----:B------:R-:W-:Y:S02]  /*b0950*/  F2FP.F16.E4M3.UNPACK_B R4, R2.H1 ;  /* 0x00000002ff04723e */ /* 0x000fe400030006ff */
[----:B------:R-:W-:Y:S01]  /*b0960*/  F2FP.F16.E4M3.UNPACK_B R5, R3.H1 ;  /* 0x00000003ff05723e */ /* 0x000fe200030006ff */
        /* <DEDUP_REMOVED lines=10> */
[----:B----4-:R-:W-:-:S02]  /*b0a10*/  F2FP.F16.E4M3.UNPACK_B R2, R16.H1 ;  /* 0x00000010ff02723e */ /* 0x010fc400030006ff */
[----:B------:R-:W-:-:S10]  /*b0a20*/  F2FP.F16.E4M3.UNPACK_B R3, R17.H1 ;  /* 0x00000011ff03723e */ /* 0x000fd400030006ff */
[----:B------:R0:W-:Y:S04]  /*b0a30*/  STL.64 [R1+0xf10], R4 ;  /* 0x000f100401007387 */ /* 0x0001e80000100a00 */
[----:B------:R-:W-:Y:S04]  /*b0a40*/  STL.64 [R1+0xf18], R6 ;  /* 0x000f180601007387 */ /* 0x000fe80000100a00 */
[----:B------:R1:W-:Y:S01]  /*b0a50*/  STL.64 [R1+0x30], R2 ;  /* 0x0000300201007387 */ /* 0x0003e20000100a00 */
[----:B0-----:R-:W-:Y:S02]  /*b0a60*/  F2FP.F16.E4M3.UNPACK_B R4, R18.H1 ;  /* 0x00000012ff04723e */ /* 0x001fe400030006ff */
[----:B------:R-:W-:-:S02]  /*b0a70*/  F2FP.F16.E4M3.UNPACK_B R5, R19.H1 ;  /* 0x00000013ff05723e */ /* 0x000fc400030006ff */
[----:B------:R-:W-:Y:S01]  /*b0a80*/  F2FP.F16.E4M3.UNPACK_B R0, R0.H1 ;  /* 0x00000000ff00723e */ /* 0x000fe200030006ff */
[----:B---3--:R-:W-:Y:S01]  /*b0a90*/  HMMA.16816.F32 R8, R12, R2, R8 ;  /* 0x000000020c08723c */ /* 0x008fe20000001808 */
[----:B-1----:R-:W-:Y:S02]  /*b0aa0*/  F2FP.F16.E4M3.UNPACK_B R2, R28.H1 ;  /* 0x0000001cff02723e */ /* 0x002fe400030006ff */
[----:B------:R-:W-:-:S15]  /*b0ab0*/  F2FP.F16.E4M3.UNPACK_B R3, R29.H1 ;  /* 0x0000001dff03723e */ /* 0x000fde00030006ff */
        /* <DEDUP_REMOVED lines=40> */
[----:B---3--:R0:W-:Y:S04]  /*b0d40*/  STL.64 [R1+0x7b00], R18 ;  /* 0x007b001201007387 */ /* 0x0081e80000100a00 */
[----:B0-----:R-:W3:Y:S04]  /*b0d50*/  LDL.LU R18, [R1+0x3028] ;  /* 0x0030280001127983 */ /* 0x001ee80000300800 */
[----:B------:R-:W3:Y:S04]  /*b0d60*/  LDL.LU R19, [R1+0x302c] ;  /* 0x00302c0001137983 */ /* 0x000ee80000300800 */
[----:B--2---:R0:W-:Y:S04]  /*b0d70*/  STL.64 [R1+0x7af8], R16 ;  /* 0x007af81001007387 */ /* 0x0041e80000100a00 */
[----:B0-----:R-:W2:Y:S04]  /*b0d80*/  LDL.LU R17, [R1+0x301c] ;  /* 0x00301c0001117983 */ /* 0x001ea80000300800 */
[----:B---3--:R0:W-:Y:S04]  /*b0d90*/  STL.64 [R1+0x7b40], R18 ;  /* 0x007b401201007387 */ /* 0x0081e80000100a00 */
[----:B0-----:R-:W3:Y:S04]  /*b0da0*/  LDL.LU R19, [R1+0x300c] ;  /* 0x00300c0001137983 */ /* 0x001ee80000300800 */
[----:B------:R-:W3:Y:S04]  /*b0db0*/  LDL.LU R16, [R1+0x3018] ;  /* 0x0030180001107983 */ /* 0x000ee80000300800 */
[----:B--2---:R-:W-:Y:S04]  /*b0dc0*/  STL [R1+0x7b38], R17 ;  /* 0x007b381101007387 */ /* 0x004fe80000100800 */
[----:B------:R-:W4:Y:S04]  /*b0dd0*/  LDL.LU R27, [R1+0x305c] ;  /* 0x00305c00011b7983 */ /* 0x000f280000300800 */
[----:B------:R-:W2:Y:S04]  /*b0de0*/  LDL.LU R24, [R1+0x3068] ;  /* 0x0030680001187983 */ /* 0x000ea80000300800 */
[----:B------:R-:W2:Y:S04]  /*b0df0*/  LDL.LU R25, [R1+0x306c] ;  /* 0x00306c0001197983 */ /* 0x000ea80000300800 */
        /* <DEDUP_REMOVED lines=20> */
[----:B---3--:R-:W-:-:S02]  /*b0f40*/  F2FP.F16.E4M3.UNPACK_B R19, R19.H1 ;  /* 0x00000013ff13723e */ /* 0x008fc400030006ff */
[----:B----4-:R-:W-:Y:S04]  /*b0f50*/  STL.64 [R1+0x7b50], R6 ;  /* 0x007b500601007387 */ /* 0x010fe80000100a00 */
[----:B--2---:R0:W-:Y:S04]  /*b0f60*/  STL.64 [R1+0x7b48], R4 ;  /* 0x007b480401007387 */ /* 0x0041e80000100a00 */
[----:B0-----:R-:W2:Y:S04]  /*b0f70*/  LDL.LU R4, [R1+0x1130] ;  /* 0x0011300001047983 */ /* 0x001ea80000300800 */
[----:B------:R-:W2:Y:S04]  /*b0f80*/  LDL.LU R5, [R1+0x1134] ;  /* 0x0011340001057983 */ /* 0x000ea80000300800 */
[----:B------:R-:W2:Y:S04]  /*b0f90*/  LDL.LU R6, [R1+0x1138] ;  /* 0x0011380001067983 */ /* 0x000ea80000300800 */
[----:B------:R-:W2:Y:S04]  /*b0fa0*/  LDL.LU R7, [R1+0x113c] ;  /* 0x00113c0001077983 */ /* 0x000ea80000300800 */
        /* <DEDUP_REMOVED lines=8> */
[----:B------:R-:W-:-:S03]  /*b1030*/  F2FP.F16.E4M3.UNPACK_B R24, R16.H1 ;  /* 0x00000010ff18723e */ /* 0x000fc600030006ff */
        /* <DEDUP_REMOVED lines=8> */
[----:B--2---:R-:W-:-:S05]  /*b10c0*/  F2FP.F16.E4M3.UNPACK_B R25, R17.H1 ;  /* 0x00000011ff19723e */ /* 0x004fca00030006ff */
        /* <DEDUP_REMOVED lines=8> */
[----:B------:R-:W-:-:S02]  /*b1150*/  F2FP.F16.E4M3.UNPACK_B R16, R18.H1 ;  /* 0x00000012ff10723e */ /* 0x000fc400030006ff */
[----:B------:R-:W-:-:S05]  /*b1160*/  F2FP.F16.E4M3.UNPACK_B R17, R19.H1 ;  /* 0x00000013ff11723e */ /* 0x000fca00030006ff */
        /* <DEDUP_REMOVED lines=10> */
[----:B------:R-:W-:Y:S02]  /*b1210*/  STL.64 [R1], R2 ;  /* 0x0000000201007387 */ /* 0x000fe40000100a00 */
        /* <DEDUP_REMOVED lines=16> */
[----:B------:R-:W-:Y:S04]  /*b1320*/  STL [R1+0x7a74], R28 ;  /* 0x007a741c01007387 */ /* 0x000fe80000100800 */
[----:B------:R-:W-:Y:S01]  /*b1330*/  STL [R1+0x7a70], R29 ;  /* 0x007a701d01007387 */ /* 0x000fe20000100800 */
[----:B------:R-:W-:Y:S02]  /*b1340*/  F2FP.F16.E4M3.UNPACK_B R24, R24.H1 ;  /* 0x00000018ff18723e */ /* 0x000fe400030006ff */
[----:B------:R-:W-:Y:S01]  /*b1350*/  F2FP.F16.E4M3.UNPACK_B R25, R25.H1 ;  /* 0x00000019ff19723e */ /* 0x000fe200030006ff */
[----:B--2---:R-:W-:-:S15]  /*b1360*/  HMMA.16816.F32 R16, R12, R26, R16 ;  /* 0x0000001a0c10723c */ /* 0x004fde0000001810 */
[----:B------:R-:W-:-:S04]  /*b1370*/  NOP ;  /* 0x0000000000007918 */ /* 0x000fc80000000000 */
[----:B------:R-:W-:Y:S04]  /*b1380*/  STL.64 [R1+0xfa0], R16 ;  /* 0x000fa01001007387 */ /* 0x000fe80000100a00 */
[----:B------:R0:W-:Y:S04]  /*b1390*/  STL.64 [R1+0xfa8], R18 ;  /* 0x000fa81201007387 */ /* 0x0001e80000100a00 */
[----:B0-----:R-:W2:Y:S04]  /*b13a0*/  LDL.LU.64 R18, [R1+0x7ad0] ;  /* 0x007ad00001127983 */ /* 0x001ea80000300a00 */
[----:B------:R-:W2:Y:S01]  /*b13b0*/  LDL.LU.64 R16, [R1+0x7ac8] ;  /* 0x007ac80001107983 */ /* 0x000ea20000300a00 */
[----:B------:R-:W-:Y:S01]  /*b13c0*/  HMMA.16816.F32 R4, R12, R24, R4 ;  /* 0x000000180c04723c */ /* 0x000fe20000001804 */
[----:B------:R-:W-:-:S02]  /*b13d0*/  F2FP.F16.E4M3.UNPACK_B R22, R22.H1 ;  /* 0x00000016ff16723e */ /* 0x000fc400030006ff */
[----:B---3--:R-:W-:Y:S01]  /*b13e0*/  F2FP.F16.E4M3.UNPACK_B R23, R23.H1 ;  /* 0x00000017ff17723e */ /* 0x008fe200030006ff */
[----:B------:R-:W-:Y:S04]  /*b13f0*/  STL.64 [R1+0x7880], R26 ;  /* 0x0078801a01007387 */ /* 0x000fe80000100a00 */
[----:B------:R-:W-:Y:S11]  /*b1400*/  STL.64 [R1+0x7878], R24 ;  /* 0x0078781801007387 */ /* 0x000ff60000100a00 */
[----:B------:R-:W-:Y:S04]  /*b1410*/  STL.64 [R1+0xfb0], R4 ;  /* 0x000fb00401007387 */ /* 0x000fe80000100a00 */
[----:B------:R2:W-:Y:S01]  /*b1420*/  STL.64 [R1+0xfb8], R6 ;  /* 0x000fb80601007387 */ /* 0x0005e20000100a00 */
[----:B----4-:R-:W-:-:S02]  /*b1430*/  F2FP.F16.E4M3.UNPACK_B R20, R20.H1 ;  /* 0x00000014ff14723e */ /* 0x010fc400030006ff */
[----:B------:R-:W-:Y:S01]  /*b1440*/  F2FP.F16.E4M3.UNPACK_B R21, R21.H1 ;  /* 0x00000015ff15723e */ /* 0x000fe200030006ff */
        /* <DEDUP_REMOVED lines=27> */
[----:B------:R-:W2:Y:S04]  /*b1600*/  LDL.LU R16, [R1+0x30a8] ;  /* 0x0030a80001107983 */ /* 0x000ea80000300800 */
[----:B------:R-:W2:Y:S04]  /*b1610*/  LDL.LU R17, [R1+0x30ac] ;  /* 0x0030ac0001117983 */ /* 0x000ea80000300800 */
[----:B------:R-:W2:Y:S04]  /*b1620*/  LDL.LU R10, [R1+0x30b8] ;  /* 0x0030b800010a7983 */ /* 0x000ea80000300800 */
[----:B------:R-:W2:Y:S04]  /*b1630*/  LDL.LU R11, [R1+0x30bc] ;  /* 0x0030bc00010b7983 */ /* 0x000ea80000300800 */
[----:B------:R-:W4:Y:S04]  /*b1640*/  LDL.LU R8, [R1+0x30c8] ;  /* 0x0030c80001087983 */ /* 0x000f280000300800 */
        /* <DEDUP_REMOVED lines=20> */
[----:B------:R-:W-:-:S02]  /*b1790*/  F2FP.F16.E4M3.UNPACK_B R16, R16.H1 ;  /* 0x00000010ff10723e */ /* 0x000fc400030006ff */
[----:B------:R-:W-:Y:S01]  /*b17a0*/  F2FP.F16.E4M3.UNPACK_B R17, R17.H1 ;  /* 0x00000011ff11723e */ /* 0x000fe200030006ff */
[C---:B--2---:R-:W-:Y:S01]  /*b17b0*/  HMMA.16816.F32 R8, R12.reuse, R18, R8 ;  /* 0x000000120c08723c */ /* 0x044fe20000001808 */
[----:B------:R-:W2:Y:S04]  /*b17c0*/  LDL.LU R7, [R1+0x30dc] ;  /* 0x0030dc0001077983 */ /* 0x000ea80000300800 */
[----:B------:R-:W4:Y:S04]  /*b17d0*/  LDL.LU R4, [R1+0x30e8] ;  /* 0x0030e80001047983 */ /* 0x000f280000300800 */
[----:B------:R-:W2:Y:S04]  /*b17e0*/  LDL.LU R5, [R1+0x30ec] ;  /* 0x0030ec0001057983 */ /* 0x000ea80000300800 */
[----:B------:R-:W2:Y:S04]  /*b17f0*/  LDL.LU R2, [R1+0x30f8] ;  /* 0x0030f80001027983 */ /* 0x000ea80000300800 */
[----:B------:R-:W2:Y:S04]  /*b1800*/  LDL.LU R3, [R1+0x30fc] ;  /* 0x0030fc0001037983 */ /* 0x000ea80000300800 */
        /* <DEDUP_REMOVED lines=53> */
[----:B------:R-:W-:-:S07]  /*b1b60*/  F2FP.F16.E4M3.UNPACK_B R5, R5.H1 ;  /* 0x00000005ff05723e */ /* 0x000fce00030006ff */
[C---:B----4-:R-:W-:Y:S01]  /*b1b70*/  HMMA.16816.F32 R8, R12.reuse, R4, R8 ;  /* 0x000000040c08723c */ /* 0x050fe20000001808 */
[----:B------:R-:W-:Y:S02]  /*b1b80*/  F2FP.F16.E4M3.UNPACK_B R2, R2.H1 ;  /* 0x00000002ff02723e */ /* 0x000fe400030006ff */
[----:B------:R-:W-:Y:S01]  /*b1b90*/  F2FP.F16.E4M3.UNPACK_B R3, R3.H1 ;  /* 0x00000003ff03723e */ /* 0x000fe200030006ff */
        /* <DEDUP_REMOVED lines=5847> */
[----:B0-----:R-:W2:Y:S04]  /*c8910*/  LDL.LU.64 R22, [R1+0x98] ;  /* 0x0000980001167983 */ /* 0x001ea80000300a00 */
        /* <DEDUP_REMOVED lines=74> */
[----:B------:R-:W-:Y:S01]  /*c8dc0*/  STL [R1+0x5afc], R0 ;  /* 0x005afc0001007387 */ /* 0x000fe20000100800 */
[----:B--2---:R-:W-:Y:S03]  /*c8dd0*/  HMMA.16816.F32 R4, R12, R28, R24 ;  /* 0x0000001c0c04723c */ /* 0x004fe60000001818 */
[----:B------:R-:W2:-:S15]  /*c8de0*/  LDL.LU R24, [R1+0x1b60] ;  /* 0x001b600001187983 */ /* 0x000e9e0000300800 */
[----:B------:R-:W-:Y:S01]  /*c8df0*/  NOP ;  /* 0x0000000000007918 */ /* 0x000fe20000000000 */
[----:B------:R0:W-:Y:S04]  /*c8e00*/  STL.64 [R1+0x830], R4 ;  /* 0x0008300401007387 */ /* 0x0001e80000100a00 */
[----:B------:R-:W-:Y:S04]  /*c8e10*/  STL.64 [R1+0x838], R6 ;  /* 0x0008380601007387 */ /* 0x000fe80000100a00 */
[----:B------:R-:W2:Y:S04]  /*c8e20*/  LDL.LU R25, [R1+0x1b64] ;  /* 0x001b640001197983 */ /* 0x000ea80000300800 */
[----:B------:R-:W3:Y:S04]  /*c8e30*/  LDL.LU R26, [R1+0x1b68] ;  /* 0x001b6800011a7983 */ /* 0x000ee80000300800 */
[----:B------:R-:W3:Y:S04]  /*c8e40*/  LDL.LU R27, [R1+0x1b6c] ;  /* 0x001b6c00011b7983 */ /* 0x000ee80000300800 */
[----:B0-----:R-:W4:Y:S04]  /*c8e50*/  LDL.LU.64 R4, [R1+0x68] ;  /* 0x0000680001047983 */ /* 0x001f280000300a00 */
        /* <DEDUP_REMOVED lines=13> */
[----:B------:R-:W4:Y:S04]  /*c8f30*/  LDL.LU.64 R4, [R1+0x88] ;  /* 0x0000880001047983 */ /* 0x000f280000300a00 */
        /* <DEDUP_REMOVED lines=29> */
[----:B------:R-:W3:Y:S04]  /*c9110*/  LDL.LU.64 R20, [R1+0x58] ;  /* 0x0000580001147983 */ /* 0x000ee80000300a00 */
[----:B------:R-:W3:Y:S01]  /*c9120*/  LDL.LU R16, [R1+0x1b70] ;  /* 0x001b700001107983 */ /* 0x000ee20000300800 */
[----:B------:R-:W-:-:S03]  /*c9130*/  IMAD.MOV.U32 R2, RZ, RZ, R29 ;  /* 0x000000ffff027224 */ /* 0x000fc600078e001d */
[----:B------:R-:W3:Y:S04]  /*c9140*/  LDL.LU R17, [R1+0x1b74] ;  /* 0x001b740001117983 */ /* 0x000ee80000300800 */
[----:B------:R-:W3:Y:S04]  /*c9150*/  LDL.LU R18, [R1+0x1b78] ;  /* 0x001b780001127983 */ /* 0x000ee80000300800 */
[----:B------:R-:W3:Y:S04]  /*c9160*/  LDL.LU R19, [R1+0x1b7c] ;  /* 0x001b7c0001137983 */ /* 0x000ee80000300800 */
[----:B------:R-:W3:Y:S04]  /*c9170*/  LDL.64 R22, [R1+0x50] ;  /* 0x0000500001167983 */ /* 0x000ee80000100a00 */
[----:B------:R-:W3:Y:S04]  /*c9180*/  LDL.LU.64 R28, [R1+0x48] ;  /* 0x00004800011c7983 */ /* 0x000ee80000300a00 */
        /* <DEDUP_REMOVED lines=21> */
[----:B0-----:R-:W2:Y:S02]  /*c92e0*/  LDL.LU.64 R2, [R1+0x78] ;  /* 0x0000780001027983 */ /* 0x001ea40000300a00 */
        /* <DEDUP_REMOVED lines=63> */
[----:B------:R-:W-:Y:S02]  /*c96e0*/  IMAD.MOV.U32 R0, RZ, RZ, R29 ;  /* 0x000000ffff007224 */ /* 0x000fe400078e001d */
        /* <DEDUP_REMOVED lines=31> */
[----:B------:R-:W3:Y:S04]  /*c98e0*/  LDL.LU.64 R8, [R1+0x18] ;  /* 0x0000180001087983 */ /* 0x000ee80000300a00 */
        /* <DEDUP_REMOVED lines=9> */
[----:B------:R-:W2:Y:S04]  /*c9980*/  LDL.LU.64 R24, [R1+0x8] ;  /* 0x0000080001187983 */ /* 0x000ea80000300a00 */
[----:B------:R-:W2:Y:S04]  /*c9990*/  LDL.64 R26, [R1] ;  /* 0x00000000011a7983 */ /* 0x000ea80000100a00 */
        /* <DEDUP_REMOVED lines=50> */
[----:B------:R-:W-:Y:S01]  /*c9cc0*/  HMMA.16816.F32 R4, R12, R10, R4 ;  /* 0x0000000a0c04723c */ /* 0x000fe20000001804 */
[----:B---3--:R-:W-:-:S07]  /*c9cd0*/  IMAD.MOV.U32 R3, RZ, RZ, R9 ;  /* 0x000000ffff037224 */ /* 0x008fce00078e0009 */
[----:B--2---:R-:W-:-:S15]  /*c9ce0*/  HMMA.16816.F32 R20, R12, R8, R20 ;  /* 0x000000080c14723c */ /* 0x004fde0000001814 */
[----:B------:R-:W-:-:S04]  /*c9cf0*/  NOP ;  /* 0x0000000000007918 */ /* 0x000fc80000000000 */
[----:B------:R-:W-:Y:S04]  /*c9d00*/  STL.64 [R1+0x740], R20 ;  /* 0x0007401401007387 */ /* 0x000fe80000100a00 */
[----:B------:R0:W-:Y:S04]  /*c9d10*/  STL.64 [R1+0x748], R22 ;  /* 0x0007481601007387 */ /* 0x0001e80000100a00 */
[----:B0-----:R-:W2:Y:S04]  /*c9d20*/  LDL.LU.64 R22, [R1+0x5c00] ;  /* 0x005c000001167983 */ /* 0x001ea80000300a00 */
[----:B------:R-:W2:Y:S01]  /*c9d30*/  LDL.LU.64 R20, [R1+0x5bf8] ;  /* 0x005bf80001147983 */ /* 0x000ea20000300a00 */
[----:B------:R-:W-:-:S02]  /*c9d40*/  IMAD.MOV.U32 R0, RZ, RZ, R8 ;  /* 0x000000ffff007224 */ /* 0x000fc400078e0008 */
[----:B------:R-:W-:Y:S01]  /*c9d50*/  IMAD.MOV.U32 R2, RZ, RZ, R11 ;  /* 0x000000ffff027224 */ /* 0x000fe200078e000b */
[----:B------:R-:W-:Y:S04]  /*c9d60*/  STL [R1+0x5b60], R3 ;  /* 0x005b600301007387 */ /* 0x000fe80000100800 */
[----:B------:R-:W-:Y:S04]  /*c9d70*/  STL [R1+0x5b5c], R0 ;  /* 0x005b5c0001007387 */ /* 0x000fe80000100800 */
[----:B------:R-:W-:Y:S04]  /*c9d80*/  STL [R1+0x5b64], R2 ;  /* 0x005b640201007387 */ /* 0x000fe80000100800 */
[----:B------:R-:W-:Y:S04]  /*c9d90*/  STL.64 [R1+0x730], R4 ;  /* 0x0007300401007387 */ /* 0x000fe80000100a00 */
[----:B------:R0:W-:Y:S02]  /*c9da0*/  STL.64 [R1+0x738], R6 ;  /* 0x0007380601007387 */ /* 0x0001e40000100a00 */
[----:B0-----:R-:W-:-:S15]  /*c9db0*/  HMMA.16816.F32 R4, R12, R24, R16 ;  /* 0x000000180c04723c */ /* 0x001fde0000001810 */
[----:B------:R-:W-:-:S04]  /*c9dc0*/  NOP ;  /* 0x0000000000007918 */ /* 0x000fc80000000000 */
[----:B------:R-:W-:Y:S04]  /*c9dd0*/  STL.64 [R1+0x720], R4 ;  /* 0x0007200401007387 */ /* 0x000fe80000100a00 */
[----:B------:R2:W-:Y:S04]  /*c9de0*/  STL.64 [R1+0x728], R6 ;  /* 0x0007280601007387 */ /* 0x0005e80000100a00 */
[----:B------:R-:W3:Y:S01]  /*c9df0*/  LDL.LU R8, [R1+0x1a50] ;  /* 0x001a500001087983 */ /* 0x000ee20000300800 */
[----:B--2---:R-:W-:-:S15]  /*c9e00*/  HMMA.16816.F32 R4, R12, R26, R20 ;  /* 0x0000001a0c04723c */ /* 0x004fde0000001814 */
[----:B------:R-:W-:-:S04]  /*c9e10*/  NOP ;  /* 0x0000000000007918 */ /* 0x000fc80000000000 */
[----:B------:R-:W-:Y:S04]  /*c9e20*/  STL.64 [R1+0x710], R4 ;  /* 0x0007100401007387 */ /* 0x000fe80000100a00 */
[----:B------:R-:W-:Y:S04]  /*c9e30*/  STL.64 [R1+0x718], R6 ;  /* 0x0007180601007387 */ /* 0x000fe80000100a00 */
[----:B------:R-:W3:Y:S04]  /*c9e40*/  LDL.LU R9, [R1+0x1a54] ;  /* 0x001a540001097983 */ /* 0x000ee80000300800 */
[----:B------:R-:W2:Y:S04]  /*c9e50*/  LDL.LU R10, [R1+0x1a58] ;  /* 0x001a5800010a7983 */ /* 0x000ea80000300800 */
[----:B------:R-:W2:Y:S04]  /*c9e60*/  LDL.LU R11, [R1+0x1a5c] ;  /* 0x001a5c00010b7983 */ /* 0x000ea80000300800 */
[----:B------:R-:W2:Y:S04]  /*c9e70*/  LDL.LU R20, [R1+0x1a90] ;  /* 0x001a900001147983 */ /* 0x000ea80000300800 */
[----:B------:R-:W2:Y:S04]  /*c9e80*/  LDL.LU R21, [R1+0x1a94] ;  /* 0x001a940001157983 */ /* 0x000ea80000300800 */
[----:B------:R-:W2:Y:S04]  /*c9e90*/  LDL.LU R22, [R1+0x1a98] ;  /* 0x001a980001167983 */ /* 0x000ea80000300800 */
[----:B------:R-:W2:Y:S01]  /*c9ea0*/  LDL.LU R23, [R1+0x1a9c] ;  /* 0x001a9c0001177983 */ /* 0x000ea20000300800 */
[----:B------:R-:W-:-:S02]  /*c9eb0*/  IMAD.MOV.U32 R3, RZ, RZ, R24 ;  /* 0x000000ffff037224 */ /* 0x000fc400078e0018 */
[----:B------:R-:W-:Y:S01]  /*c9ec0*/  IMAD.MOV.U32 R0, RZ, RZ, R25 ;  /* 0x000000ffff007224 */ /* 0x000fe200078e0019 */
[----:B------:R-:W4:Y:S04]  /*c9ed0*/  LDL.LU R24, [R1+0x1ab0] ;  /* 0x001ab00001187983 */ /* 0x000f280000300800 */
[----:B------:R-:W4:Y:S01]  /*c9ee0*/  LDL.LU R25, [R1+0x1ab4] ;  /* 0x001ab40001197983 */ /* 0x000f220000300800 */
[----:B------:R-:W-:-:S03]  /*c9ef0*/  IMAD.MOV.U32 R2, RZ, RZ, R27 ;  /* 0x000000ffff027224 */ /* 0x000fc600078e001b */
        /* <DEDUP_REMOVED lines=19> */
[----:B---3--:R0:W-:Y:S04]  /*ca030*/  STL.64 [R1+0x5b98], R8 ;  /* 0x005b980801007387 */ /* 0x0081e80000100a00 */
        /* <DEDUP_REMOVED lines=17> */
[----:B0-----:R-:W4:Y:S04]  /*ca150*/  LDL.LU.64 R26, [R1+0x5bf0] ;  /* 0x005bf000011a7983 */ /* 0x001f280000300a00 */
[----:B------:R-:W2:Y:S04]  /*ca160*/  LDL.LU.64 R24, [R1+0x5be8] ;  /* 0x005be80001187983 */ /* 0x000ea80000300a00 */
[----:B------:R0:W-:Y:S04]  /*ca170*/  STL [R1+0x5adc], R28 ;  /* 0x005adc1c01007387 */ /* 0x0001e80000100800 */
[----:B0-----:R-:W2:Y:S04]  /*ca180*/  LDL.LU R28, [R1+0x4f84] ;  /* 0x004f8400011c7983 */ /* 0x001ea80000300800 */
[----:B------:R0:W-:Y:S04]  /*ca190*/  STL [R1+0x5ad8], R29 ;  /* 0x005ad81d01007387 */ /* 0x0001e80000100800 */
[----:B0-----:R-:W2:Y:S01]  /*ca1a0*/  LDL.LU R29, [R1+0x4f8c] ;  /* 0x004f8c00011d7983 */ /* 0x001ea20000300800 */
        /* <DEDUP_REMOVED lines=67> */
[----:B------:R4:W-:Y:S01]  /*ca5e0*/  STL.64 [R1+0x58c0], R8 ;  /* 0x0058c00801007387 */ /* 0x0009e20000100a00 */
[C---:B--2---:R-:W-:Y:S08]  /*ca5f0*/  HMMA.16816.F32 R16, R12.reuse, R6, R16 ;  /* 0x000000060c10723c */ /* 0x044ff00000001810 */
[----:B----4-:R-:W-:Y:S01]  /*ca600*/  HMMA.16816.F32 R8, R12, R4, R20 ;  /* 0x000000040c08723c */ /* 0x010fe20000001814 */
[----:B------:R-:W-:Y:S10]  /*ca610*/  STL.64 [R1+0x58a8], R6 ;  /* 0x0058a80601007387 */ /* 0x000ff40000100a00 */
[----:B------:R-:W-:Y:S04]  /*ca620*/  STL.64 [R1+0x670], R16 ;  /* 0x0006701001007387 */ /* 0x000fe80000100a00 */
[----:B------:R-:W-:Y:S04]  /*ca630*/  STL.64 [R1+0x678], R18 ;  /* 0x0006781201007387 */ /* 0x000fe80000100a00 */
[----:B------:R0:W-:Y:S04]  /*ca640*/  STL.64 [R1+0x58a0], R4 ;  /* 0x0058a00401007387 */ /* 0x0001e80000100a00 */
[----:B------:R-:W-:Y:S04]  /*ca650*/  STL.64 [R1+0x660], R8 ;  /* 0x0006600801007387 */ /* 0x000fe80000100a00 */
[----:B------:R1:W-:Y:S01]  /*ca660*/  STL.64 [R1+0x668], R10 ;  /* 0x0006680a01007387 */ /* 0x0003e20000100a00 */
[----:B0-----:R-:W-:-:S05]  /*ca670*/  IMAD R4, R25, 0x100, R24 ;  /* 0x0000010019047824 */ /* 0x001fca00078e0218 */
[----:B------:R0:W-:Y:S04]  /*ca680*/  STL [R1+0xa0], R4 ;  /* 0x0000a00401007387 */ /* 0x0001e80000100800 */
[----:B-1----:R-:W2:Y:S01]  /*ca690*/  LDL.LU R10, [R1] ;  /* 0x00000000010a7983 */ /* 0x002ea20000300800 */
[----:B------:R-:W-:-:S03]  /*ca6a0*/  IMAD.MOV.U32 R11, RZ, RZ, R2 ;  /* 0x000000ffff0b7224 */ /* 0x000fc600078e0002 */
[----:B------:R-:W3:Y:S04]  /*ca6b0*/  LDL.LU R2, [R1+0x5b64] ;  /* 0x005b640001027983 */ /* 0x000ee80000300800 */
[----:B--2---:R1:W-:Y:S04]  /*ca6c0*/  STL.64 [R1+0x5920], R10 ;  /* 0x0059200a01007387 */ /* 0x0043e80000100a00 */
[----:B0-----:R-:W2:Y:S04]  /*ca6d0*/  LDL.LU R4, [R1+0x16f0] ;  /* 0x0016f00001047983 */ /* 0x001ea80000300800 */
[----:B------:R-:W2:Y:S04]  /*ca6e0*/  LDL.LU R5, [R1+0x16f4] ;  /* 0x0016f40001057983 */ /* 0x000ea80000300800 */
[----:B------:R-:W4:Y:S04]  /*ca6f0*/  LDL.LU R6, [R1+0x16f8] ;  /* 0x0016f80001067983 */ /* 0x000f280000300800 */
[----:B------:R-:W4:Y:S01]  /*ca700*/  LDL.LU R7, [R1+0x16fc] ;  /* 0x0016fc0001077983 */ /* 0x000f220000300800 */
[----:B------:R-:W-:-:S02]  /*ca710*/  IMAD R28, R28, 0x100, R26 ;  /* 0x000001001c1c7824 */ /* 0x000fc400078e021a */
[----:B------:R-:W-:Y:S02]  /*ca720*/  IMAD R29, R29, 0x100, R27 ;  /* 0x000001001d1d7824 */ /* 0x000fe400078e021b */
[----:B------:R-:W-:Y:S02]  /*ca730*/  IMAD.MOV.U32 R26, RZ, RZ, R3 ;  /* 0x000000ffff1a7224 */ /* 0x000fe400078e0003 */
[----:B------:R-:W-:Y:S01]  /*ca740*/  IMAD.MOV.U32 R27, RZ, RZ, R0 ;  /* 0x000000ffff1b7224 */ /* 0x000fe200078e0000 */
[----:B----4-:R-:W-:Y:S04]  /*ca750*/  STL.64 [R1+0x5930], R6 ;  /* 0x0059300601007387 */ /* 0x010fe80000100a00 */
[----:B--2---:R0:W-:Y:S04]  /*ca760*/  STL.64 [R1+0x5928], R4 ;  /* 0x0059280401007387 */ /* 0x0041e80000100a00 */
[----:B------:R-:W2:Y:S04]  /*ca770*/  LDL.LU R3, [R1+0x5b60] ;  /* 0x005b600001037983 */ /* 0x000ea80000300800 */
[----:B------:R-:W4:Y:S04]  /*ca780*/  LDL.LU R0, [R1+0x5b5c] ;  /* 0x005b5c0001007983 */ /* 0x000f280000300800 */
[----:B------:R-:W2:Y:S04]  /*ca790*/  LDL.LU R8, [R1+0x1720] ;  /* 0x0017200001087983 */ /* 0x000ea80000300800 */
[----:B------:R-:W2:Y:S04]  /*ca7a0*/  LDL.LU R9, [R1+0x1724] ;  /* 0x0017240001097983 */ /* 0x000ea80000300800 */
[----:B-1----:R-:W2:Y:S04]  /*ca7b0*/  LDL.LU R10, [R1+0x1728] ;  /* 0x00172800010a7983 */ /* 0x002ea80000300800 */
[----:B------:R-:W2:Y:S01]  /*ca7c0*/  LDL.LU R11, [R1+0x172c] ;  /* 0x00172c00010b7983 */ /* 0x000ea20000300800 */
[----:B---3--:R-:W-:-:S03]  /*ca7d0*/  IMAD.MOV.U32 R25, RZ, RZ, R2 ;  /* 0x000000ffff197224 */ /* 0x008fc600078e0002 */
[----:B--2---:R4:W-:Y:S04]  /*ca7e0*/  STL.64 [R1+0x5940], R10 ;  /* 0x0059400a01007387 */ /* 0x0049e80000100a00 */
[----:B------:R1:W-:Y:S04]  /*ca7f0*/  STL.64 [R1+0x5938], R8 ;  /* 0x0059380801007387 */ /* 0x0003e80000100a00 */
[----:B------:R-:W2:Y:S04]  /*ca800*/  LDL.LU R24, [R1+0x10] ;  /* 0x0000100001187983 */ /* 0x000ea80000300800 */
[----:B------:R-:W3:Y:S04]  /*ca810*/  LDL.LU R2, [R1+0x5b58] ;  /* 0x005b580001027983 */ /* 0x000ee80000300800 */
[----:B------:R-:W-:Y:S04]  /*ca820*/  STL.64 [R1+0x5950], R26 ;  /* 0x0059501a01007387 */ /* 0x000fe80000100a00 */
[----:B--2---:R-:W-:Y:S04]  /*ca830*/  STL.64 [R1+0x5948], R24 ;  /* 0x0059481801007387 */ /* 0x004fe80000100a00 */
[----:B0-----:R-:W2:Y:S04]  /*ca840*/  LDL.LU R4, [R1+0x1750] ;  /* 0x0017500001047983 */ /* 0x001ea80000300800 */
[----:B------:R-:W2:Y:S04]  /*ca850*/  LDL.LU R5, [R1+0x1754] ;  /* 0x0017540001057983 */ /* 0x000ea80000300800 */
[----:B------:R-:W2:Y:S04]  /*ca860*/  LDL.LU R6, [R1+0x1758] ;  /* 0x0017580001067983 */ /* 0x000ea80000300800 */
[----:B------:R-:W2:Y:S01]  /*ca870*/  LDL.LU R7, [R1+0x175c] ;  /* 0x00175c0001077983 */ /* 0x000ea20000300800 */
[----:B----4-:R-:W-:-:S02]  /*ca880*/  IMAD.MOV.U32 R10, RZ, RZ, R0 ;  /* 0x000000ffff0a7224 */ /* 0x010fc400078e0000 */
[----:B------:R-:W-:Y:S01]  /*ca890*/  IMAD.MOV.U32 R11, RZ, RZ, R3 ;  /* 0x000000ffff0b7224 */ /* 0x000fe200078e0003 */
[----:B--2---:R-:W-:Y:S04]  /*ca8a0*/  STL.64 [R1+0x5960], R6 ;  /* 0x0059600601007387 */ /* 0x004fe80000100a00 */
[----:B------:R0:W-:Y:S04]  /*ca8b0*/  STL.64 [R1+0x5958], R4 ;  /* 0x0059580401007387 */ /* 0x0001e80000100a00 */
[----:B------:R-:W2:Y:S04]  /*ca8c0*/  LDL.LU R0, [R1+0x5b54] ;  /* 0x005b540001007983 */ /* 0x000ea80000300800 */
[----:B------:R-:W4:Y:S04]  /*ca8d0*/  LDL.LU R3, [R1+0x5b50] ;  /* 0x005b500001037983 */ /* 0x000f280000300800 */
[----:B-1----:R-:W2:Y:S01]  /*ca8e0*/  LDL.LU R8, [R1+0x20] ;  /* 0x0000200001087983 */ /* 0x002ea20000300800 */
[----:B---3--:R-:W-:-:S03]  /*ca8f0*/  IMAD.MOV.U32 R9, RZ, RZ, R2 ;  /* 0x000000ffff097224 */ /* 0x008fc600078e0002 */
[----:B------:R-:W3:Y:S04]  /*ca900*/  LDL.LU R2, [R1+0x5b4c] ;  /* 0x005b4c0001027983 */ /* 0x000ee80000300800 */
[----:B------:R4:W-:Y:S04]  /*ca910*/  STL.64 [R1+0x5970], R10 ;  /* 0x0059700a01007387 */ /* 0x0009e80000100a00 */
        /* <DEDUP_REMOVED lines=11> */
[----:B------:R-:W-:Y:S04]  /*ca9d0*/  STL.64 [R1+0x5988], R10 ;  /* 0x0059880a01007387 */ /* 0x000fe80000100a00 */
[----:B0-----:R-:W2:Y:S04]  /*ca9e0*/  LDL.LU R4, [R1+0x17c0] ;  /* 0x0017c00001047983 */ /* 0x001ea80000300800 */
[----:B------:R-:W2:Y:S04]  /*ca9f0*/  LDL.LU R5, [R1+0x17c4] ;  /* 0x0017c40001057983 */ /* 0x000ea80000300800 */
[----:B------:R-:W2:Y:S04]  /*caa00*/  LDL.LU R6, [R1+0x17c8] ;  /* 0x0017c80001067983 */ /* 0x000ea80000300800 */
[----:B------:R-:W2:Y:S01]  /*caa10*/  LDL.LU R7, [R1+0x17cc] ;  /* 0x0017cc0001077983 */ /* 0x000ea20000300800 */
[----:B---3--:R-:W-:-:S03]  /*caa20*/  IMAD.MOV.U32 R9, RZ, RZ, R2 ;  /* 0x000000ffff097224 */ /* 0x008fc600078e0002 */
[----:B--2---:R-:W-:Y:S04]  /*caa30*/  STL.64 [R1+0x5998], R6 ;  /* 0x0059980601007387 */ /* 0x004fe80000100a00 */
[----:B------:R0:W-:Y:S04]  /*caa40*/  STL.64 [R1+0x5990], R4 ;  /* 0x0059900401007387 */ /* 0x0001e80000100a00 */
[----:B------:R-:W2:Y:S04]  /*caa50*/  LDL.LU R8, [R1+0x30] ;  /* 0x0000300001087983 */ /* 0x000ea80000300800 */
[----:B------:R-:W3:Y:S04]  /*caa60*/  LDL.LU R2, [R1+0x5b40] ;  /* 0x005b400001027983 */ /* 0x000ee80000300800 */
[----:B--2---:R1:W-:Y:S04]  /*caa70*/  STL.64 [R1+0x59a0], R8 ;  /* 0x0059a00801007387 */ /* 0x0043e80000100a00 */
        /* <DEDUP_REMOVED lines=30> */
[----:B------:R-:W2:Y:S01]  /*cac60*/  LDL.LU R8, [R1+0x50] ;  /* 0x0000500001087983 */ /* 0x000ea20000300800 */
        /* <DEDUP_REMOVED lines=22> */
[----:B------:R-:W3:Y:S01]  /*cadd0*/  LDL.LU R2, [R1+0x5b1c] ;  /* 0x005b1c0001027983 */ /* 0x000ee20000300800 */
[----:B------:R-:W-:Y:S02]  /*cade0*/  IMAD.MOV.U32 R10, RZ, RZ, R3 ;  /* 0x000000ffff0a7224 */ /* 0x000fe400078e0003 */
[----:B----4-:R-:W-:Y:S01]  /*cadf0*/  IMAD.MOV.U32 R11, RZ, RZ, R0 ;  /* 0x000000ffff0b7224 */ /* 0x010fe200078e0000 */
[----:B--2---:R-:W-:Y:S04]  /*cae00*/  STL.64 [R1+0x5a30], R8 ;  /* 0x005a300801007387 */ /* 0x004fe80000100a00 */
[----:B------:R-:W-:Y:S04]  /*cae10*/  STL.64 [R1+0x5a10], R6 ;  /* 0x005a100601007387 */ /* 0x000fe80000100a00 */
[----:B------:R0:W-:Y:S04]  /*cae20*/  STL.64 [R1+0x5a08], R4 ;  /* 0x005a080401007387 */ /* 0x0001e80000100a00 */
[----:B0-----:R-:W2:Y:S04]  /*cae30*/  LDL.LU R4, [R1+0x18a0] ;  /* 0x0018a00001047983 */ /* 0x001ea80000300800 */
[----:B------:R-:W2:Y:S04]  /*cae40*/  LDL.LU R5, [R1+0x18a4] ;  /* 0x0018a40001057983 */ /* 0x000ea80000300800 */
[----:B------:R-:W4:Y:S04]  /*cae50*/  LDL.LU R6, [R1+0x18a8] ;  /* 0x0018a80001067983 */ /* 0x000f280000300800 */
[----:B------:R-:W4:Y:S04]  /*cae60*/  LDL.LU R7, [R1+0x18ac] ;  /* 0x0018ac0001077983 */ /* 0x000f280000300800 */
[----:B------:R-:W2:Y:S04]  /*cae70*/  LDL.LU R3, [R1+0x5b18] ;  /* 0x005b180001037983 */ /* 0x000ea80000300800 */
[----:B------:R-:W2:Y:S04]  /*cae80*/  LDL.LU R0, [R1+0x5b14] ;  /* 0x005b140001007983 */ /* 0x000ea80000300800 */
[----:B------:R-:W2:Y:S01]  /*cae90*/  LDL.LU R8, [R1+0x70] ;  /* 0x0000700001087983 */ /* 0x000ea20000300800 */
[----:B---3--:R-:W-:-:S03]  /*caea0*/  IMAD.MOV.U32 R9, RZ, RZ, R2 ;  /* 0x000000ffff097224 */ /* 0x008fc600078e0002 */
[----:B------:R-:W3:Y:S04]  /*caeb0*/  LDL.LU R2, [R1+0x5b10] ;  /* 0x005b100001027983 */ /* 0x000ee80000300800 */
[----:B------:R-:W-:Y:S04]  /*caec0*/  STL.64 [R1+0x5a48], R10 ;  /* 0x005a480a01007387 */ /* 0x000fe80000100a00 */
[----:B--2---:R-:W-:Y:S04]  /*caed0*/  STL.64 [R1+0x5a60], R8 ;  /* 0x005a600801007387 */ /* 0x004fe80000100a00 */
[----:B----4-:R-:W-:Y:S04]  /*caee0*/  STL.64 [R1+0x5a28], R6 ;  /* 0x005a280601007387 */ /* 0x010fe80000100a00 */
[----:B------:R0:W-:Y:S04]  /*caef0*/  STL.64 [R1+0x5a20], R4 ;  /* 0x005a200401007387 */ /* 0x0001e80000100a00 */
[----:B0-----:R-:W2:Y:S04]  /*caf00*/  LDL.LU R4, [R1+0x18b0] ;  /* 0x0018b00001047983 */ /* 0x001ea80000300800 */
[----:B------:R-:W2:Y:S04]  /*caf10*/  LDL.LU R5, [R1+0x18b4] ;  /* 0x0018b40001057983 */ /* 0x000ea80000300800 */
[----:B------:R-:W4:Y:S04]  /*caf20*/  LDL.LU R6, [R1+0x18b8] ;  /* 0x0018b80001067983 */ /* 0x000f280000300800 */
[----:B------:R-:W4:Y:S01]  /*caf30*/  LDL.LU R7, [R1+0x18bc] ;  /* 0x0018bc0001077983 */ /* 0x000f220000300800 */
[----:B------:R-:W-:-:S02]  /*caf40*/  IMAD.MOV.U32 R10, RZ, RZ, R0 ;  /* 0x000000ffff0a7224 */ /* 0x000fc400078e0000 */
[----:B------:R-:W-:Y:S01]  /*caf50*/  IMAD.MOV.U32 R11, RZ, RZ, R3 ;  /* 0x000000ffff0b7224 */ /* 0x000fe200078e0003 */
[----:B------:R-:W2:Y:S04]  /*caf60*/  LDL.LU R0, [R1+0x5b0c] ;  /* 0x005b0c0001007983 */ /* 0x000ea80000300800 */
[----:B------:R-:W3:Y:S04]  /*caf70*/  LDL.LU R3, [R1+0x5b08] ;  /* 0x005b080001037983 */ /* 0x000ee80000300800 */
[----:B------:R-:W-:Y:S04]  /*caf80*/  STL.64 [R1+0x5a78], R10 ;  /* 0x005a780a01007387 */ /* 0x000fe80000100a00 */
[----:B----4-:R-:W-:Y:S04]  /*caf90*/  STL.64 [R1+0x5a40], R6 ;  /* 0x005a400601007387 */ /* 0x010fe80000100a00 */
[----:B--2---:R0:W-:Y:S04]  /*cafa0*/  STL.64 [R1+0x5a38], R4 ;  /* 0x005a380401007387 */ /* 0x0041e80000100a00 */
        /* <DEDUP_REMOVED lines=27> */
[----:B------:R-:W3:Y:S01]  /*cb160*/  LDL.LU R2, [R1+0x5af8] ;  /* 0x005af80001027983 */ /* 0x000ee20000300800 */
[----:B------:R-:W-:-:S03]  /*cb170*/  IMAD.MOV.U32 R10, RZ, RZ, R0 ;  /* 0x000000ffff0a7224 */ /* 0x000fc600078e0000 */
        /* <DEDUP_REMOVED lines=9> */
[----:B------:R-:W-:-:S05]  /*cb210*/  IMAD.MOV.U32 R11, RZ, RZ, R3 ;  /* 0x000000ffff0b7224 */ /* 0x000fca00078e0003 */
[----:B------:R0:W-:Y:S04]  /*cb220*/  STL.64 [R1+0x5ae8], R10 ;  /* 0x005ae80a01007387 */ /* 0x0001e80000100a00 */
[----:B--2---:R1:W-:Y:S04]  /*cb230*/  STL [R1+0x5ae0], R9 ;  /* 0x005ae00901007387 */ /* 0x0043e80000100800 */
[----:B------:R-:W3:Y:S01]  /*cb240*/  LDL.LU R8, [R1+0x19c0] ;  /* 0x0019c00001087983 */ /* 0x000ee20000300800 */
[----:B0-----:R-:W-:-:S03]  /*cb250*/  IMAD.MOV.U32 R11, RZ, RZ, R0 ;  /* 0x000000ffff0b7224 */ /* 0x001fc600078e0000 */
[----:B-1----:R-:W3:Y:S04]  /*cb260*/  LDL.LU R9, [R1+0x19c4] ;  /* 0x0019c40001097983 */ /* 0x002ee80000300800 */
[----:B------:R-:W3:Y:S04]  /*cb270*/  LDL.LU R10, [R1+0x19c8] ;  /* 0x0019c800010a7983 */ /* 0x000ee80000300800 */
[----:B------:R-:W2:Y:S04]  /*cb280*/  LDL.LU R3, [R1+0x4f98] ;  /* 0x004f980001037983 */ /* 0x000ea80000300800 */
[----:B------:R-:W2:Y:S04]  /*cb290*/  LDL.LU R0, [R1+0x4f94] ;  /* 0x004f940001007983 */ /* 0x000ea80000300800 */
[----:B----4-:R-:W-:Y:S04]  /*cb2a0*/  STL.64 [R1+0x5aa0], R6 ;  /* 0x005aa00601007387 */ /* 0x010fe80000100a00 */
[----:B------:R0:W-:Y:S04]  /*cb2b0*/  STL.64 [R1+0x5a98], R4 ;  /* 0x005a980401007387 */ /* 0x0001e80000100a00 */
        /* <DEDUP_REMOVED lines=10> */
[----:B------:R-:W-:-:S03]  /*cb360*/  IMAD R0, R0, 0x100, R3 ;  /* 0x0000010000007824 */ /* 0x000fc600078e0203 */
        /* <DEDUP_REMOVED lines=18> */
[----:B------:R-:W3:Y:S02]  /*cb490*/  LDL.LU R3, [R1+0x5af0] ;  /* 0x005af00001037983 */ /* 0x000ee40000300800 */
[----:B---3--:R-:W-:Y:S02]  /*cb4a0*/  HMMA.16816.F32 R12, R12, R2, R8 ;  /* 0x000000020c0c723c */ /* 0x008fe40000001808 */
[----:B------:R-:W2:Y:S04]  /*cb4b0*/  LDL.LU.64 R10, [R1+0x5ae8] ;  /* 0x005ae800010a7983 */ /* 0x000ea80000300a00 */
[----:B------:R-:W3:-:S13]  /*cb4c0*/  LDL.LU R9, [R1+0x5ae0] ;  /* 0x005ae00001097983 */ /* 0x000eda0000300800 */
[----:B------:R0:W-:Y:S04]  /*cb4d0*/  STL.64 [R1+0x630], R12 ;  /* 0x0006300c01007387 */ /* 0x0001e80000100a00 */
[----:B------:R1:W-:Y:S01]  /*cb4e0*/  STL.64 [R1+0x638], R14 ;  /* 0x0006380e01007387 */ /* 0x0003e20000100a00 */
[----:B0-----:R-:W-:Y:S02]  /*cb4f0*/  F2FP.F16.E4M3.UNPACK_B R13, R28 ;  /* 0x0000001cff0d723e */ /* 0x001fe400020006ff */
[----:B-1----:R-:W-:Y:S02]  /*cb500*/  F2FP.F16.E4M3.UNPACK_B R14, R29 ;  /* 0x0000001dff0e723e */ /* 0x002fe400020006ff */
[----:B------:R-:W-:Y:S01]  /*cb510*/  F2FP.F16.E4M3.UNPACK_B R15, R0 ;  /* 0x00000000ff0f723e */ /* 0x000fe200020006ff */
[----:B------:R-:W4:Y:S04]  /*cb520*/  LDL.LU R28, [R1+0x5adc] ;  /* 0x005adc00011c7983 */ /* 0x000f280000300800 */
[----:B------:R-:W4:Y:S01]  /*cb530*/  LDL.LU R29, [R1+0x5ad8] ;  /* 0x005ad800011d7983 */ /* 0x000f220000300800 */
[----:B---3--:R-:W-:-:S07]  /*cb540*/  F2FP.F16.E4M3.UNPACK_B R12, R9 ;  /* 0x00000009ff0c723e */ /* 0x008fce00020006ff */
        /* <DEDUP_REMOVED lines=89> */
[----:B0-----:R-:W4:Y:S04]  /*cbae0*/  LDL.LU.64 R10, [R1+0x5970] ;  /* 0x00597000010a7983 */ /* 0x001f280000300a00 */
[----:B------:R-:W2:Y:S02]  /*cbaf0*/  LDL.LU.64 R8, [R1+0x5968] ;  /* 0x0059680001087983 */ /* 0x000ea40000300a00 */
[C---:B--2---:R-:W-:Y:S08]  /*cbb00*/  HMMA.16816.F32 R4, R12.reuse, R8, R4 ;  /* 0x000000080c04723c */ /* 0x044ff00000001804 */
[C---:B----4-:R-:W-:Y:S11]  /*cbb10*/  HMMA.16816.F32 R8, R12.reuse, R10, R24 ;  /* 0x0000000a0c08723c */ /* 0x050ff60000001818 */
        /* <DEDUP_REMOVED lines=16> */
[----:B------:R-:W2:Y:S04]  /*cbc20*/  LDL.LU.64 R10, [R1+0x5920] ;  /* 0x00592000010a7983 */ /* 0x000ea80000300a00 */
[----:B------:R-:W-:Y:S04]  /*cbc30*/  STL.64 [R1+0x500], R24 ;  /* 0x0005001801007387 */ /* 0x000fe80000100a00 */
[----:B------:R0:W-:Y:S04]  /*cbc40*/  STL.64 [R1+0x508], R26 ;  /* 0x0005081a01007387 */ /* 0x0001e80000100a00 */
[----:B0-----:R-:W3:Y:S04]  /*cbc50*/  LDL.LU.64 R26, [R1+0x5918] ;  /* 0x00591800011a7983 */ /* 0x001ee80000300a00 */
[----:B------:R-:W4:Y:S04]  /*cbc60*/  LDL.LU.64 R24, [R1+0x5910] ;  /* 0x0059100001187983 */ /* 0x000f280000300a00 */
[----:B------:R-:W3:Y:S01]  /*cbc70*/  LDL.LU R0, [R1+0x3150] ;  /* 0x0031500001007983 */ /* 0x000ee20000300800 */
[C---:B--2---:R-:W-:Y:S08]  /*cbc80*/  HMMA.16816.F32 R8, R12.reuse, R10, R4 ;  /* 0x0000000a0c08723c */ /* 0x044ff00000001804 */
[C---:B------:R-:W-:Y:S11]  /*cbc90*/  HMMA.16816.F32 R4, R12.reuse, R28, R16 ;  /* 0x0000001c0c04723c */ /* 0x040ff60000001810 */
[----:B------:R-:W-:Y:S04]  /*cbca0*/  STL.64 [R1+0x4f0], R8 ;  /* 0x0004f00801007387 */ /* 0x000fe80000100a00 */
[----:B------:R-:W-:Y:S04]  /*cbcb0*/  STL.64 [R1+0x4f8], R10 ;  /* 0x0004f80a01007387 */ /* 0x000fe80000100a00 */
[----:B------:R-:W2:Y:S04]  /*cbcc0*/  LDL.LU R28, [R1+0x3148] ;  /* 0x00314800011c7983 */ /* 0x000ea80000300800 */
[----:B------:R-:W2:Y:S04]  /*cbcd0*/  LDL.LU R29, [R1+0x436c] ;  /* 0x00436c00011d7983 */ /* 0x000ea80000300800 */
[----:B------:R-:W-:Y:S04]  /*cbce0*/  STL.64 [R1+0x4e0], R4 ;  /* 0x0004e00401007387 */ /* 0x000fe80000100a00 */
[----:B------:R3:W-:Y:S02]  /*cbcf0*/  STL.64 [R1+0x4e8], R6 ;  /* 0x0004e80601007387 */ /* 0x0007e40000100a00 */
[----:B---3--:R-:W-:Y:S02]  /*cbd00*/  HMMA.16816.F32 R4, R12, R26, R20 ;  /* 0x0000001a0c04723c */ /* 0x008fe40000001814 */
[----:B------:R-:W4:-:S15]  /*cbd10*/  LDL.LU R20, [R1+0x1680] ;  /* 0x0016800001147983 */ /* 0x000f1e0000300800 */
[----:B------:R-:W-:Y:S02]  /*cbd20*/  NOP ;  /* 0x0000000000007918 */ /* 0x000fe40000000000 */
[----:B------:R0:W-:Y:S04]  /*cbd30*/  STL.64 [R1+0x4d0], R4 ;  /* 0x0004d00401007387 */ /* 0x0001e80000100a00 */
[----:B------:R1:W-:Y:S04]  /*cbd40*/  STL.64 [R1+0x4d8], R6 ;  /* 0x0004d80601007387 */ /* 0x0003e80000100a00 */
[----:B------:R-:W4:Y:S04]  /*cbd50*/  LDL.LU R21, [R1+0x1684] ;  /* 0x0016840001157983 */ /* 0x000f280000300800 */
[----:B------:R-:W4:Y:S04]  /*cbd60*/  LDL.LU R22, [R1+0x1688] ;  /* 0x0016880001167983 */ /* 0x000f280000300800 */
[----:B------:R-:W4:Y:S04]  /*cbd70*/  LDL.LU R23, [R1+0x168c] ;  /* 0x00168c0001177983 */ /* 0x000f280000300800 */
[----:B0-----:R-:W3:Y:S04]  /*cbd80*/  LDL.LU R4, [R1+0x15a0] ;  /* 0x0015a00001047983 */ /* 0x001ee80000300800 */
[----:B------:R-:W3:Y:S04]  /*cbd90*/  LDL.LU R5, [R1+0x15a4] ;  /* 0x0015a40001057983 */ /* 0x000ee80000300800 */
[----:B-1----:R-:W2:Y:S04]  /*cbda0*/  LDL.LU R6, [R1+0x15a8] ;  /* 0x0015a80001067983 */ /* 0x002ea80000300800 */
        /* <DEDUP_REMOVED lines=30> */
[----:B------:R-:W-:Y:S04]  /*cbf90*/  STL.64 [R1+0x4c0], R20 ;  /* 0x0004c01401007387 */ /* 0x000fe80000100a00 */
[----:B------:R0:W-:Y:S04]  /*cbfa0*/  STL.64 [R1+0x4c8], R22 ;  /* 0x0004c81601007387 */ /* 0x0001e80000100a00 */
[----:B0-----:R-:W3:Y:S04]  /*cbfb0*/  LDL.LU.64 R22, [R1+0x5908] ;  /* 0x0059080001167983 */ /* 0x001ee80000300a00 */
[----:B------:R-:W3:Y:S04]  /*cbfc0*/  LDL.LU.64 R20, [R1+0x5900] ;  /* 0x0059000001147983 */ /* 0x000ee80000300a00 */
[----:B------:R-:W3:Y:S04]  /*cbfd0*/  LDL.LU R24, [R1+0x3138] ;  /* 0x0031380001187983 */ /* 0x000ee80000300800 */
[----:B------:R-:W3:Y:S04]  /*cbfe0*/  LDL.LU R25, [R1+0x437c] ;  /* 0x00437c0001197983 */ /* 0x000ee80000300800 */
[----:B--2---:R-:W-:Y:S04]  /*cbff0*/  STL.64 [R1+0x5888], R26 ;  /* 0x0058881a01007387 */ /* 0x004fe80000100a00 */
[----:B---3--:R0:W-:Y:S04]  /*cc000*/  STL.64 [R1+0x5880], R24 ;  /* 0x0058801801007387 */ /* 0x0081e80000100a00 */
[----:B0-----:R-:W2:Y:S04]  /*cc010*/  LDL.LU R24, [R1+0x1560] ;  /* 0x0015600001187983 */ /* 0x001ea80000300800 */
[----:B------:R-:W2:Y:S04]  /*cc020*/  LDL.LU R25, [R1+0x1564] ;  /* 0x0015640001197983 */ /* 0x000ea80000300800 */
[----:B------:R-:W3:Y:S04]  /*cc030*/  LDL.LU R26, [R1+0x1568] ;  /* 0x00156800011a7983 */ /* 0x000ee80000300800 */
[----:B------:R-:W3:Y:S01]  /*cc040*/  LDL.LU R27, [R1+0x156c] ;  /* 0x00156c00011b7983 */ /* 0x000ee20000300800 */
[C---:B------:R-:W-:Y:S03]  /*cc050*/  HMMA.16816.F32 R16, R12.reuse, R22, R16 ;  /* 0x000000160c10723c */ /* 0x040fe60000001810 */
[----:B---3--:R-:W-:Y:S04]  /*cc060*/  STL.64 [R1+0x5898], R26 ;  /* 0x0058981a01007387 */ /* 0x008fe80000100a00 */
[----:B--2---:R0:W-:Y:S04]  /*cc070*/  STL.64 [R1+0x5890], R24 ;  /* 0x0058901801007387 */ /* 0x0041e80000100a00 */
[----:B0-----:R-:W2:Y:S04]  /*cc080*/  LDL.LU R24, [R1+0x1580] ;  /* 0x0015800001187983 */ /* 0x001ea80000300800 */
[----:B------:R-:W2:Y:S04]  /*cc090*/  LDL.LU R25, [R1+0x1584] ;  /* 0x0015840001197983 */ /* 0x000ea80000300800 */
[----:B------:R-:W2:Y:S04]  /*cc0a0*/  LDL.LU R26, [R1+0x1588] ;  /* 0x00158800011a7983 */ /* 0x000ea80000300800 */
[----:B------:R-:W2:Y:S04]  /*cc0b0*/  LDL.LU R27, [R1+0x158c] ;  /* 0x00158c00011b7983 */ /* 0x000ea80000300800 */
[----:B------:R-:W-:Y:S04]  /*cc0c0*/  STL.64 [R1+0x4b0], R16 ;  /* 0x0004b01001007387 */ /* 0x000fe80000100a00 */
[----:B------:R0:W-:Y:S04]  /*cc0d0*/  STL.64 [R1+0x4b8], R18 ;  /* 0x0004b81201007387 */ /* 0x0001e80000100a00 */
[----:B0-----:R-:W3:Y:S04]  /*cc0e0*/  LDL.LU.64 R18, [R1+0x58f8] ;  /* 0x0058f80001127983 */ /* 0x001ee80000300a00 */
[----:B------:R-:W3:Y:S04]  /*cc0f0*/  LDL.LU.64 R16, [R1+0x58f0] ;  /* 0x0058f00001107983 */ /* 0x000ee80000300a00 */
[----:B------:R-:W2:Y:S04]  /*cc100*/  LDL.LU R22, [R1+0x3130] ;  /* 0x0031300001167983 */ /* 0x000ea80000300800 */
[----:B------:R-:W2:Y:S01]  /*cc110*/  LDL.LU R23, [R1+0x3164] ;  /* 0x0031640001177983 */ /* 0x000ea20000300800 */
[----:B---3--:R-:W-:-:S15]  /*cc120*/  HMMA.16816.F32 R16, R12, R20, R16 ;  /* 0x000000140c10723c */ /* 0x008fde0000001810 */
[----:B------:R-:W-:-:S04]  /*cc130*/  NOP ;  /* 0x0000000000007918 */ /* 0x000fc80000000000 */
[----:B------:R-:W-:Y:S04]  /*cc140*/  STL.64 [R1+0x4a0], R16 ;  /* 0x0004a01001007387 */ /* 0x000fe80000100a00 */
[----:B------:R0:W-:Y:S04]  /*cc150*/  STL.64 [R1+0x4a8], R18 ;  /* 0x0004a81201007387 */ /* 0x0001e80000100a00 */
[----:B0-----:R-:W4:Y:S04]  /*cc160*/  LDL.LU.64 R18, [R1+0x58e8] ;  /* 0x0058e80001127983 */ /* 0x001f280000300a00 */
[----:B------:R-:W3:Y:S04]  /*cc170*/  LDL.LU.64 R16, [R1+0x58e0] ;  /* 0x0058e00001107983 */ /* 0x000ee80000300a00 */
[----:B------:R-:W2:Y:S04]  /*cc180*/  LDL.LU R20, [R1+0x3128] ;  /* 0x0031280001147983 */ /* 0x000ea80000300800 */
[----:B------:R-:W2:Y:S01]  /*cc190*/  LDL.LU R21, [R1+0x315c] ;  /* 0x00315c0001157983 */ /* 0x000ea20000300800 */
[----:B----4-:R-:W-:-:S15]  /*cc1a0*/  HMMA.16816.F32 R8, R12, R18, R8 ;  /* 0x000000120c08723c */ /* 0x010fde0000001808 */
[----:B------:R-:W-:-:S04]  /*cc1b0*/  NOP ;  /* 0x0000000000007918 */ /* 0x000fc80000000000 */
[----:B------:R-:W-:Y:S04]  /*cc1c0*/  STL.64 [R1+0x490], R8 ;  /* 0x0004900801007387 */ /* 0x000fe80000100a00 */
[----:B------:R0:W-:Y:S04]  /*cc1d0*/  STL.64 [R1+0x498], R10 ;  /* 0x0004980a01007387 */ /* 0x0001e80000100a00 */
[----:B0-----:R-:W3:Y:S04]  /*cc1e0*/  LDL.LU.64 R10, [R1+0x58d8] ;  /* 0x0058d800010a7983 */ /* 0x001ee80000300a00 */
[----:B------:R-:W3:Y:S04]  /*cc1f0*/  LDL.LU.64 R8, [R1+0x58d0] ;  /* 0x0058d00001087983 */ /* 0x000ee80000300a00 */
[----:B------:R-:W4:Y:S04]  /*cc200*/  LDL.LU R18, [R1+0x314c] ;  /* 0x00314c0001127983 */ /* 0x000f280000300800 */
[----:B------:R-:W2:Y:S01]  /*cc210*/  LDL.LU R19, [R1+0x3154] ;  /* 0x0031540001137983 */ /* 0x000ea20000300800 */
[----:B---3--:R-:W-:-:S15]  /*cc220*/  HMMA.16816.F32 R8, R12, R16, R8 ;  /* 0x000000100c08723c */ /* 0x008fde0000001808 */
[----:B------:R-:W-:-:S04]  /*cc230*/  NOP ;  /* 0x0000000000007918 */ /* 0x000fc80000000000 */
[----:B------:R-:W-:Y:S04]  /*cc240*/  STL.64 [R1+0x480], R8 ;  /* 0x0004800801007387 */ /* 0x000fe80000100a00 */
[----:B------:R0:W-:Y:S04]  /*cc250*/  STL.64 [R1+0x488], R10 ;  /* 0x0004880a01007387 */ /* 0x0001e80000100a00 */
[----:B0-----:R-:W3:Y:S04]  /*cc260*/  LDL.LU.64 R10, [R1+0x58c8] ;  /* 0x0058c800010a7983 */ /* 0x001ee80000300a00 */
[----:B------:R-:W2:Y:S04]  /*cc270*/  LDL.LU.64 R8, [R1+0x58c0] ;  /* 0x0058c00001087983 */ /* 0x000ea80000300a00 */
[----:B------:R-:W2:Y:S04]  /*cc280*/  LDL.LU R16, [R1+0x313c] ;  /* 0x00313c0001107983 */ /* 0x000ea80000300800 */
[----:B------:R-:W2:Y:S01]  /*cc290*/  LDL.LU R17, [R1+0x3144] ;  /* 0x0031440001117983 */ /* 0x000ea20000300800 */
[----:B---3--:R-:W-:-:S15]  /*cc2a0*/  HMMA.16816.F32 R4, R12, R10, R4 ;  /* 0x0000000a0c04723c */ /* 0x008fde0000001804 */
        /* <DEDUP_REMOVED lines=12> */
[----:B------:R-:W3:Y:S04]  /*cc370*/  LDL.LU.64 R4, [R1+0x58a0] ;  /* 0x0058a00001047983 */ /* 0x000ee80000300a00 */
[----:B------:R-:W3:Y:S01]  /*cc380*/  LDL.LU R9, [R1+0x327c] ;  /* 0x00327c0001097983 */ /* 0x000ee20000300800 */
[----:B--2---:R-:W-:-:S15]  /*cc390*/  HMMA.16816.F32 R24, R12, R6, R24 ;  /* 0x000000060c18723c */ /* 0x004fde0000001818 */
[----:B------:R-:W-:-:S04]  /*cc3a0*/  NOP ;  /* 0x0000000000007918 */ /* 0x000fc80000000000 */
[----:B------:R-:W-:Y:S04]  /*cc3b0*/  STL.64 [R1+0x450], R24 ;  /* 0x0004501801007387 */ /* 0x000fe80000100a00 */
[----:B------:R0:W-:Y:S04]  /*cc3c0*/  STL.64 [R1+0x458], R26 ;  /* 0x0004581a01007387 */ /* 0x0001e80000100a00 */
[----:B0-----:R-:W3:Y:S04]  /*cc3d0*/  LDL.LU.64 R26, [R1+0x5898] ;  /* 0x00589800011a7983 */ /* 0x001ee80000300a00 */
[----:B------:R-:W3:Y:S02]  /*cc3e0*/  LDL.LU.64 R24, [R1+0x5890] ;  /* 0x0058900001187983 */ /* 0x000ee40000300a00 */
[----:B---3--:R-:W-:Y:S02]  /*cc3f0*/  HMMA.16816.F32 R4, R12, R4, R24 ;  /* 0x000000040c04723c */ /* 0x008fe40000001818 */
[----:B------:R-:W2:Y:S04]  /*cc400*/  LDL.LU.64 R26, [R1+0x5888] ;  /* 0x00588800011a7983 */ /* 0x000ea80000300a00 */
[----:B------:R-:W3:-:S13]  /*cc410*/  LDL.LU.64 R24, [R1+0x5880] ;  /* 0x0058800001187983 */ /* 0x000eda0000300a00 */
[----:B------:R0:W-:Y:S04]  /*cc420*/  STL.64 [R1+0x440], R4 ;  /* 0x0004400401007387 */ /* 0x0001e80000100a00 */
[----:B------:R1:W-:Y:S04]  /*cc430*/  STL.64 [R1+0x448], R6 ;  /* 0x0004480601007387 */ /* 0x0003e80000100a00 */
[----:B0-----:R-:W2:Y:S04]  /*cc440*/  LDL.LU R4, [R1+0x1520] ;  /* 0x0015200001047983 */ /* 0x001ea80000300800 */
[----:B------:R-:W2:Y:S04]  /*cc450*/  LDL.LU R5, [R1+0x1524] ;  /* 0x0015240001057983 */ /* 0x000ea80000300800 */
[----:B-1----:R-:W2:Y:S04]  /*cc460*/  LDL.LU R6, [R1+0x1528] ;  /* 0x0015280001067983 */ /* 0x002ea80000300800 */
[----:B------:R-:W2:Y:S01]  /*cc470*/  LDL.LU R7, [R1+0x152c] ;  /* 0x00152c0001077983 */ /* 0x000ea20000300800 */
[----:B------:R-:W-:Y:S01]  /*cc480*/  VIADD R9, R9, 0x1 ;  /* 0x0000000109097836 */ /* 0x000fe20000000000 */
[----:B------:R-:W-:-:S02]  /*cc490*/  IADD3 R10, P4, PT, R10, UR64, RZ ;  /* 0x000000400a0a7c10 */ /* 0x000fc4000ff9e0ff */
[----:B------:R-:W-:Y:S02]  /*cc4a0*/  IADD3 R11, P5, PT, R11, UR64, RZ ;  /* 0x000000400b0b7c10 */ /* 0x000fe4000ffbe0ff */
[----:B------:R-:W-:Y:S02]  /*cc4b0*/  IADD3 R16, P6, PT, R16, UR64, RZ ;  /* 0x0000004010107c10 */ /* 0x000fe4000ffde0ff */
[----:B------:R-:W-:Y:S01]  /*cc4c0*/  IADD3 R17, P1, PT, R17, UR64, RZ ;  /* 0x0000004011117c10 */ /* 0x000fe2000ff3e0ff */
[----:B------:R-:W-:Y:S01]  /*cc4d0*/  STL [R1+0x327c], R9 ;  /* 0x00327c0901007387 */ /* 0x000fe20000100800 */
[----:B----4-:R-:W-:Y:S02]  /*cc4e0*/  IADD3 R18, P2, PT, R18, UR64, RZ ;  /* 0x0000004012127c10 */ /* 0x010fe4000ff5e0ff */
[----:B------:R-:W-:Y:S02]  /*cc4f0*/  IADD3 R19, P3, PT, R19, UR64, RZ ;  /* 0x0000004013137c10 */ /* 0x000fe4000ff7e0ff */
[----:B------:R-:W-:-:S02]  /*cc500*/  IADD3.X R20, PT, PT, R20, UR53, RZ, P4, !PT ;  /* 0x0000003514147c10 */ /* 0x000fc4000a7fe4ff */
[----:B------:R-:W-:Y:S02]  /*cc510*/  IADD3 R21, P4, PT, R21, UR64, RZ ;  /* 0x0000004015157c10 */ /* 0x000fe4000ff9e0ff */
[----:B------:R-:W-:Y:S02]  /*cc520*/  IADD3.X R22, PT, PT, R22, UR53, RZ, P5, !PT ;  /* 0x0000003516167c10 */ /* 0x000fe4000affe4ff */
[----:B------:R-:W-:Y:S02]  /*cc530*/  IADD3 R23, P5, PT, R23, UR64, RZ ;  /* 0x0000004017177c10 */ /* 0x000fe4000ffbe0ff */
[----:B---3--:R-:W-:Y:S02]  /*cc540*/  IADD3.X R24, PT, PT, R24, UR53, RZ, P6, !PT ;  /* 0x0000003518187c10 */ /* 0x008fe4000b7fe4ff */
[----:B------:R-:W-:Y:S02]  /*cc550*/  IADD3 R25, P6, PT, R25, UR64, RZ ;  /* 0x0000004019197c10 */ /* 0x000fe4000ffde0ff */
[----:B--2---:R-:W-:-:S02]  /*cc560*/  IADD3.X R26, PT, PT, R26, UR53, RZ, P1, !PT ;  /* 0x000000351a1a7c10 */ /* 0x004fc40008ffe4ff */
[----:B------:R-:W-:Y:S01]  /*cc570*/  IADD3 R27, P1, PT, R27, UR64, RZ ;  /* 0x000000401b1b7c10 */ /* 0x000fe2000ff3e0ff */
[----:B------:R-:W-:-:S15]  /*cc580*/  HMMA.16816.F32 R4, R12, R2, R4 ;  /* 0x000000020c04723c */ /* 0x000fde0000001804 */
[----:B------:R-:W-:-:S04]  /*cc590*/  NOP ;  /* 0x0000000000007918 */ /* 0x000fc80000000000 */
[----:B------:R-:W-:Y:S04]  /*cc5a0*/  STL.64 [R1+0x430], R4 ;  /* 0x0004300401007387 */ /* 0x000fe80000100a00 */
[----:B------:R-:W-:Y:S04]  /*cc5b0*/  STL.64 [R1+0x438], R6 ;  /* 0x0004380601007387 */ /* 0x000fe80000100a00 */
        /* <DEDUP_REMOVED lines=15> */
[----:B------:R-:W-:-:S02]  /*cc6b0*/  IADD3.X R28, PT, PT, R28, UR53, RZ, P2, !PT ;  /* 0x000000351c1c7c10 */ /* 0x000fc400097fe4ff */
[----:B------:R-:W-:-:S03]  /*cc6c0*/  IADD3 R29, P2, PT, R29, UR64, RZ ;  /* 0x000000401d1d7c10 */ /* 0x000fc6000ff5e0ff */
[----:B------:R-:W-:Y:S04]  /*cc6d0*/  STL [R1+0x3148], R28 ;  /* 0x0031481c01007387 */ /* 0x000fe80000100800 */
[----:B--2---:R0:W-:Y:S04]  /*cc6e0*/  STL [R1+0x5874], R12 ;  /* 0x0058740c01007387 */ /* 0x0041e80000100800 */
[----:B------:R-:W-:Y:S04]  /*cc6f0*/  STL [R1+0x436c], R29 ;  /* 0x00436c1d01007387 */ /* 0x000fe80000100800 */
[----:B0-----:R-:W2:Y:S01]  /*cc700*/  LDL.LU R12, [R1+0x3158] ;  /* 0x00315800010c7983 */ /* 0x001ea20000300800 */
[----:B------:R-:W-:-:S05]  /*cc710*/  IADD3.X R0, PT, PT, R0, UR53, RZ, P3, !PT ;  /* 0x0000003500007c10 */ /* 0x000fca0009ffe4ff */
[----:B------:R-:W-:Y:S01]  /*cc720*/  STL [R1+0x3150], R0 ;  /* 0x0031500001007387 */ /* 0x000fe20000100800 */
[----:B------:R-:W-:-:S03]  /*cc730*/  ISETP.NE.U32.AND P0, PT, R9, UR25, PT ;  /* 0x0000001909007c0c */ /* 0x000fc6000bf05070 */
[----:B--2---:R0:W-:Y:S04]  /*cc740*/  STL [R1+0x5878], R12 ;  /* 0x0058780c01007387 */ /* 0x0041e80000100800 */
[----:B0-----:R-:W2:Y:S04]  /*cc750*/  LDL.LU R12, [R1+0x4364] ;  /* 0x00436400010c7983 */ /* 0x001ea80000300800 */
[----:B------:R-:W3:Y:S04]  /*cc760*/  LDL.LU R13, [R1+0x3160] ;  /* 0x00316000010d7983 */ /* 0x000ee80000300800 */
[----:B------:R-:W4:Y:S04]  /*cc770*/  LDL.LU R14, [R1+0x4354] ;  /* 0x00435400010e7983 */ /* 0x000f280000300800 */
        /* <DEDUP_REMOVED lines=26> */
[----:B--2---:R-:W-:-:S05]  /*cc920*/  IADD3 R12, P3, PT, R12, UR64, RZ ;  /* 0x000000400c0c7c10 */ /* 0x004fca000ff7e0ff */
[----:B------:R0:W-:Y:S04]  /*cc930*/  STL [R1+0x4364], R12 ;  /* 0x0043640c01007387 */ /* 0x0001e80000100800 */
[----:B0-----:R-:W2:Y:S02]  /*cc940*/  LDL.LU R12, [R1+0x5878] ;  /* 0x00587800010c7983 */ /* 0x001ea40000300800 */
[----:B--2---:R-:W-:-:S05]  /*cc950*/  IADD3.X R12, PT, PT, R12, UR53, RZ, P4, !PT ;  /* 0x000000350c0c7c10 */ /* 0x004fca000a7fe4ff */
[----:B------:R0:W-:Y:S04]  /*cc960*/  STL [R1+0x3158], R12 ;  /* 0x0031580c01007387 */ /* 0x0001e80000100800 */
[----:B0-----:R-:W2:Y:S01]  /*cc970*/  LDL.LU R12, [R1+0x5874] ;  /* 0x00587400010c7983 */ /* 0x001ea20000300800 */
[----:B---3--:R-:W-:Y:S02]  /*cc980*/  IADD3.X R13, PT, PT, R13, UR53, RZ, P5, !PT ;  /* 0x000000350d0d7c10 */ /* 0x008fe4000affe4ff */
[----:B----4-:R-:W-:Y:S02]  /*cc990*/  IADD3 R14, P5, PT, R14, UR64, RZ ;  /* 0x000000400e0e7c10 */ /* 0x010fe4000ffbe0ff */
[----:B------:R-:W-:Y:S02]  /*cc9a0*/  IADD3.X R15, PT, PT, R15, UR53, RZ, P6, !PT ;  /* 0x000000350f0f7c10 */ /* 0x000fe4000b7fe4ff */
[----:B------:R-:W-:-:S02]  /*cc9b0*/  IADD3 R2, P6, PT, R2, UR64, RZ ;  /* 0x0000004002027c10 */ /* 0x000fc4000ffde0ff */
[----:B------:R-:W-:Y:S02]  /*cc9c0*/  IADD3.X R3, PT, PT, R3, UR53, RZ, P1, !PT ;  /* 0x0000003503037c10 */ /* 0x000fe40008ffe4ff */
[----:B------:R-:W-:Y:S02]  /*cc9d0*/  IADD3 R4, P1, PT, R4, UR64, RZ ;  /* 0x0000004004047c10 */ /* 0x000fe4000ff3e0ff */
[----:B------:R-:W-:Y:S02]  /*cc9e0*/  IADD3.X R5, PT, PT, R5, UR53, RZ, P2, !PT ;  /* 0x0000003505057c10 */ /* 0x000fe400097fe4ff */
[----:B------:R-:W-:Y:S02]  /*cc9f0*/  IADD3 R6, P2, PT, R6, UR64, RZ ;  /* 0x0000004006067c10 */ /* 0x000fe4000ff5e0ff */
        /* <DEDUP_REMOVED lines=13> */
[----:B--2---:R-:W-:-:S05]  /*ccad0*/  IADD3 R12, P4, PT, R12, UR64, RZ ;  /* 0x000000400c0c7c10 */ /* 0x004fca000ff9e0ff */
[----:B------:R0:W-:Y:S04]  /*ccae0*/  STL [R1+0x435c], R12 ;  /* 0x00435c0c01007387 */ /* 0x0001e80000100800 */
[----:B------:R-:W-:Y:S04]  /*ccaf0*/  STL [R1+0x3160], R13 ;  /* 0x0031600d01007387 */ /* 0x000fe80000100800 */
[----:B------:R-:W-:Y:S04]  /*ccb00*/  STL [R1+0x4354], R14 ;  /* 0x0043540e01007387 */ /* 0x000fe80000100800 */
[----:B------:R-:W-:Y:S04]  /*ccb10*/  STL [R1+0x4378], R15 ;  /* 0x0043780f01007387 */ /* 0x000fe80000100800 */
[----:B------:R-:W-:Y:S04]  /*ccb20*/  STL [R1+0x434c], R2 ;  /* 0x00434c0201007387 */ /* 0x000fe80000100800 */
[----:B------:R-:W-:Y:S04]  /*ccb30*/  STL [R1+0x4370], R3 ;  /* 0x0043700301007387 */ /* 0x000fe80000100800 */
[----:B------:R-:W-:Y:S01]  /*ccb40*/  STL [R1+0x4344], R4 ;  /* 0x0043440401007387 */ /* 0x000fe20000100800 */
[----:B------:R-:W-:-:S03]  /*ccb50*/  IADD3.X R9, PT, PT, R9, UR53, RZ, P4, !PT ;  /* 0x0000003509097c10 */ /* 0x000fc6000a7fe4ff */
[----:B------:R-:W-:Y:S01]  /*ccb60*/  STL [R1+0x4368], R5 ;  /* 0x0043680501007387 */ /* 0x000fe20000100800 */
[----:B------:R-:W-:-:S03]  /*ccb70*/  IADD3 R10, P4, PT, R10, UR64, RZ ;  /* 0x000000400a0a7c10 */ /* 0x000fc6000ff9e0ff */
        /* <DEDUP_REMOVED lines=20> */
[----:B0-----:R-:W2:Y:S01]  /*cccc0*/  LDL.LU R12, [R1+0x4308] ;  /* 0x00430800010c7983 */ /* 0x001ea20000300800 */
[----:B------:R-:W-:-:S02]  /*cccd0*/  IADD3 R28, P5, PT, R28, UR64, RZ ;  /* 0x000000401c1c7c10 */ /* 0x000fc4000ffbe0ff */
[----:B------:R-:W-:-:S03]  /*ccce0*/  IADD3.X R29, PT, PT, R29, UR53, RZ, P6, !PT ;  /* 0x000000351d1d7c10 */ /* 0x000fc6000b7fe4ff */
[----:B------:R-:W-:Y:S04]  /*cccf0*/  STL [R1+0x42f4], R28 ;  /* 0x0042f41c01007387 */ /* 0x000fe80000100800 */
[----:B--2---:R0:W-:Y:S04]  /*ccd00*/  STL [R1+0x586c], R12 ;  /* 0x00586c0c01007387 */ /* 0x0041e80000100800 */
[----:B------:R-:W-:Y:S04]  /*ccd10*/  STL [R1+0x4318], R29 ;  /* 0x0043181d01007387 */ /* 0x000fe80000100800 */
[----:B0-----:R-:W2:Y:S01]  /*ccd20*/  LDL.LU R12, [R1+0x42e4] ;  /* 0x0042e400010c7983 */ /* 0x001ea20000300800 */
[----:B------:R-:W-:-:S05]  /*ccd30*/  IADD3 R0, P6, PT, R0, UR64, RZ ;  /* 0x0000004000007c10 */ /* 0x000fca000ffde0ff */
[----:B------:R-:W-:Y:S04]  /*ccd40*/  STL [R1+0x42ec], R0 ;  /* 0x0042ec0001007387 */ /* 0x000fe80000100800 */
        /* <DEDUP_REMOVED lines=30> */
[----:B--2---:R-:W-:-:S05]  /*ccf30*/  IADD3.X R12, PT, PT, R12, UR53, RZ, P1, !PT ;  /* 0x000000350c0c7c10 */ /* 0x004fca0008ffe4ff */
[----:B------:R0:W-:Y:S04]  /*ccf40*/  STL [R1+0x4310], R12 ;  /* 0x0043100c01007387 */ /* 0x0001e80000100800 */
[----:B0-----:R-:W2:Y:S02]  /*ccf50*/  LDL.LU R12, [R1+0x5870] ;  /* 0x00587000010c7983 */ /* 0x001ea40000300800 */
[----:B--2---:R-:W-:-:S05]  /*ccf60*/  IADD3 R12, P1, PT, R12, UR64, RZ ;  /* 0x000000400c0c7c10 */ /* 0x004fca000ff3e0ff */
[----:B------:R0:W-:Y:S04]  /*ccf70*/  STL [R1+0x42e4], R12 ;  /* 0x0042e40c01007387 */ /* 0x0001e80000100800 */
[----:B0-----:R-:W2:Y:S01]  /*ccf80*/  LDL.LU R12, [R1+0x586c] ;  /* 0x00586c00010c7983 */ /* 0x001ea20000300800 */
[----:B----4-:R-:W-:Y:S02]  /*ccf90*/  IADD3.X R14, PT, PT, R14, UR53, RZ, P3, !PT ;  /* 0x000000350e0e7c10 */ /* 0x010fe40009ffe4ff */
[----:B---3--:R-:W-:Y:S02]  /*ccfa0*/  IADD3 R15, P3, PT, R15, UR64, RZ ;  /* 0x000000400f0f7c10 */ /* 0x008fe4000ff7e0ff */
        /* <DEDUP_REMOVED lines=18> */
[----:B--2---:R-:W-:Y:S02]  /*cd0d0*/  IADD3.X R12, PT, PT, R12, UR53, RZ, P2, !PT ;  /* 0x000000350c0c7c10 */ /* 0x004fe400097fe4ff */
[----:B------:R-:W-:-:S03]  /*cd0e0*/  IADD3 R13, P2, PT, R13, UR64, RZ ;  /* 0x000000400d0d7c10 */ /* 0x000fc6000ff5e0ff */
[----:B------:R0:W-:Y:S04]  /*cd0f0*/  STL [R1+0x4308], R12 ;  /* 0x0043080c01007387 */ /* 0x0001e80000100800 */
        /* <DEDUP_REMOVED lines=29> */
[----:B0-----:R-:W2:Y:S01]  /*cd2d0*/  LDL.LU R12, [R1+0x4264] ;  /* 0x00426400010c7983 */ /* 0x001ea20000300800 */
[----:B------:R-:W-:-:S02]  /*cd2e0*/  IADD3.X R28, PT, PT, R28, UR53, RZ, P3, !PT ;  /* 0x000000351c1c7c10 */ /* 0x000fc40009ffe4ff */
[----:B------:R-:W-:-:S03]  /*cd2f0*/  IADD3 R29, P3, PT, R29, UR64, RZ ;  /* 0x000000401d1d7c10 */ /* 0x000fc6000ff7e0ff */
[----:B------:R-:W-:Y:S04]  /*cd300*/  STL [R1+0x42a0], R28 ;  /* 0x0042a01c01007387 */ /* 0x000fe80000100800 */
[----:B--2---:R0:W-:Y:S04]  /*cd310*/  STL [R1+0x5864], R12 ;  /* 0x0058640c01007387 */ /* 0x0041e80000100800 */
[----:B------:R-:W-:Y:S04]  /*cd320*/  STL [R1+0x4274], R29 ;  /* 0x0042741d01007387 */ /* 0x000fe80000100800 */
[----:B0-----:R-:W2:Y:S01]  /*cd330*/  LDL.LU R12, [R1+0x4290] ;  /* 0x00429000010c7983 */ /* 0x001ea20000300800 */
[----:B------:R-:W-:-:S05]  /*cd340*/  IADD3.X R0, PT, PT, R0, UR53, RZ, P4, !PT ;  /* 0x0000003500007c10 */ /* 0x000fca000a7fe4ff */
        /* <DEDUP_REMOVED lines=4423> */
[----:B------:R-:W-:-:S02]  /*de7c0*/  IADD3.X R28, PT, PT, R28, UR55, RZ, P2, !PT ;  /* 0x000000371c1c7c10 */ /* 0x000fc400097fe4ff */
[----:B--2---:R-:W-:Y:S02]  /*de7d0*/  IADD3.X R12, PT, PT, R12, UR55, RZ, P1, !PT ;  /* 0x000000370c0c7c10 */ /* 0x004fe40008ffe4ff */
        /* <DEDUP_REMOVED lines=31> */
[----:B------:R0:W-:Y:S04]  /*de9d0*/  STL [R1+0x4ac8], R0 ;  /* 0x004ac80001007387 */ /* 0x0001e80000100800 */
[----:B------:R-:W-:Y:S04]  /*de9e0*/  STL [R1+0x4ac0], R28 ;  /* 0x004ac01c01007387 */ /* 0x000fe80000100800 */
[----:B0-----:R-:W2:Y:S01]  /*de9f0*/  LDL.LU R0, [R1+0x4b3c] ;  /* 0x004b3c0001007983 */ /* 0x001ea20000300800 */
[----:B------:R-:W-:-:S05]  /*dea00*/  IADD3 R29, P2, PT, R29, UR24, RZ ;  /* 0x000000181d1d7c10 */ /* 0x000fca000ff5e0ff */
[----:B------:R-:W-:Y:S04]  /*dea10*/  STL [R1+0x4b2c], R29 ;  /* 0x004b2c1d01007387 */ /* 0x000fe80000100800 */
[----:B--2---:R0:W-:Y:S04]  /*dea20*/  STL [R1+0x56f4], R0 ;  /* 0x0056f40001007387 */ /* 0x0041e80000100800 */
[----:B0-----:R-:W2:Y:S04]  /*dea30*/  LDL.LU R0, [R1+0x4ad0] ;  /* 0x004ad00001007983 */ /* 0x001ea80000300800 */
        /* <DEDUP_REMOVED lines=58> */
[----:B------:R-:W-:Y:S02]  /*dede0*/  IADD3.X R27, PT, PT, R27, UR55, RZ, P1, !PT ;  /* 0x000000371b1b7c10 */ /* 0x000fe40008ffe4ff */
[----:B------:R-:W-:Y:S02]  /*dedf0*/  IADD3.X R29, PT, PT, R29, UR55, RZ, P3, !PT ;  /* 0x000000371d1d7c10 */ /* 0x000fe40009ffe4ff */
[----:B------:R-:W-:Y:S02]  /*dee00*/  IADD3.X R28, PT, PT, R28, UR55, RZ, P2, !PT ;  /* 0x000000371c1c7c10 */ /* 0x000fe400097fe4ff */
[----:B--2---:R-:W-:-:S05]  /*dee10*/  IADD3 R0, P4, PT, R0, UR24, RZ ;  /* 0x0000001800007c10 */ /* 0x004fca000ff9e0ff */
[----:B------:R0:W-:Y:S01]  /*dee20*/  STL [R1+0x4b3c], R0 ;  /* 0x004b3c0001007387 */ /* 0x0001e20000100800 */
[----:B------:R-:W-:Y:S02]  /*dee30*/  IADD3.X R8, PT, PT, R8, UR55, RZ, P4, !PT ;  /* 0x0000003708087c10 */ /* 0x000fe4000a7fe4ff */
[----:B------:R-:W-:Y:S01]  /*dee40*/  IADD3 R9, P4, PT, R9, UR24, RZ ;  /* 0x0000001809097c10 */ /* 0x000fe2000ff9e0ff */
[----:B0-----:R0:W5:Y:S04]  /*dee50*/  LDL.LU R0, [R1+0x56f0] ;  /* 0x0056f00001007983 */ /* 0x0011680000300800 */
[----:B------:R0:W-:Y:S04]  /*dee60*/  STL [R1+0x4ad8], R12 ;  /* 0x004ad80c01007387 */ /* 0x0001e80000100800 */
        /* <DEDUP_REMOVED lines=16> */
[----:B------:R0:W-:Y:S01]  /*def70*/  STL [R1+0x4b68], R19 ;  /* 0x004b681301007387 */ /* 0x0001e20000100800 */
[----:B------:R-:W-:-:S03]  /*def80*/  IADD3.X R24, PT, PT, R24, UR55, RZ, P4, !PT ;  /* 0x0000003718187c10 */ /* 0x000fc6000a7fe4ff */
        /* <DEDUP_REMOVED lines=10> */
[----:B------:R-:W-:Y:S05]  /*df030*/  @P0 BRA `(.L_x_2) ;  /* 0xfffff58c008c0947 */ /* 0x000fea000383ffff */
.L_x_1:
[----:B0-----:R-:W-:Y:S01]  /*df040*/  MOV.SPILL R17, UR7 ;  /* 0x0000000700117c02 */ /* 0x001fe20009000f00 */
[----:B------:R-:W-:Y:S01]  /*df050*/  STL [R1+0x7bd8], R13 ;  /* 0x007bd80d01007387 */ /* 0x000fe20000100800 */
[----:B------:R-:W-:Y:S01]  /*df060*/  MOV.SPILL R2, UR6 ;  /* 0x0000000600027c02 */ /* 0x000fe20009000f00 */
[----:B------:R-:W0:Y:S02]  /*df070*/  LDCU UR26, c[0x0][0x3b8] ;  /* 0x00007700ff1a77ac */ /* 0x000e240008000800 */
[----:B------:R-:W-:Y:S01]  /*df080*/  STL [R1+0x7bd4], R12 ;  /* 0x007bd40c01007387 */ /* 0x000fe20000100800 */
[----:B------:R-:W2:Y:S03]  /*df090*/  LDCU UR27, c[0x0][0x3b8] ;  /* 0x00007700ff1b77ac */ /* 0x000ea60008000800 */
[----:B------:R-:W-:Y:S01]  /*df0a0*/  STL [R1+0x5828], R11 ;  /* 0x0058280b01007387 */ /* 0x000fe20000100800 */
[----:B------:R-:W3:Y:S03]  /*df0b0*/  LDCU UR28, c[0x0][0x3b8] ;  /* 0x00007700ff1c77ac */ /* 0x000ee60008000800 */
[----:B------:R-:W-:Y:S01]  /*df0c0*/  STL [R1+0x7bdc], R17 ;  /* 0x007bdc1101007387 */ /* 0x000fe20000100800 */
[----:B------:R-:W4:Y:S03]  /*df0d0*/  LDCU UR29, c[0x0][0x3b8] ;  /* 0x00007700ff1d77ac */ /* 0x000f260008000800 */
[----:B------:R1:W-:Y:S01]  /*df0e0*/  STL [R1+0x7b68], R2 ;  /* 0x007b680201007387 */ /* 0x0003e20000100800 */
[----:B------:R-:W0:Y:S03]  /*df0f0*/  LDCU UR30, c[0x0][0x3b8] ;  /* 0x00007700ff1e77ac */ /* 0x000e260008000800 */
[----:B-1---5:R-:W0:Y:S01]  /*df100*/  LDL R0, [R1+0x1034] ;  /* 0x0010340001007983 */ /* 0x022e220000100800 */
[----:B------:R-:W1:Y:S01]  /*df110*/  LDCU UR31, c[0x0][0x3b8] ;  /* 0x00007700ff1f77ac */ /* 0x000e620008000800 */
[----:B------:R-:W-:Y:S01]  /*df120*/  MOV.SPILL R2, UR4 ;  /* 0x0000000400027c02 */ /* 0x000fe20009000f00 */
[----:B------:R-:W0:Y:S04]  /*df130*/  LDCU UR32, c[0x0][0x3b8] ;  /* 0x00007700ff2077ac */ /* 0x000e280008000800 */
[----:B------:R-:W-:Y:S01]  /*df140*/  STL [R1+0x4180], R2 ;  /* 0x0041800201007387 */ /* 0x000fe20000100800 */
        /* <DEDUP_REMOVED lines=53> */
[----:B------:R-:W0:Y:S01]  /*df4a0*/  LDCU.64 UR74, c[0x0][0x398] ;  /* 0x00007300ff4a77ac */ /* 0x000e220008000a00 */
[----:B------:R-:W0:Y:S01]  /*df4b0*/  LDCU UR71, c[0x0][0x3b8] ;  /* 0x00007700ff4777ac */ /* 0x000e220008000800 */
[----:B------:R-:W0:Y:S01]  /*df4c0*/  LDCU UR16, c[0x0][0x3b4] ;  /* 0x00007680ff1077ac */ /* 0x000e220008000800 */
[----:B------:R-:W0:Y:S01]  /*df4d0*/  LDCU UR70, c[0x0][0x3b8] ;  /* 0x00007700ff4677ac */ /* 0x000e220008000800 */
[----:B------:R-:W0:Y:S01]  /*df4e0*/  LDCU UR69, c[0x0][0x3b8] ;  /* 0x00007700ff4577ac */ /* 0x000e220008000800 */
[----:B------:R-:W0:Y:S01]  /*df4f0*/  LDCU UR68, c[0x0][0x3b8] ;  /* 0x00007700ff4477ac */ /* 0x000e220008000800 */
[----:B------:R-:W0:Y:S01]  /*df500*/  LDCU UR67, c[0x0][0x3b8] ;  /* 0x00007700ff4377ac */ /* 0x000e220008000800 */
[----:B------:R-:W0:Y:S02]  /*df510*/  LDCU.64 UR76, c[0x0][0x398] ;  /* 0x00007300ff4c77ac */ /* 0x000e240008000a00 */
[----:B0-----:R-:W-:Y:S01]  /*df520*/  IMAD R8, R0, UR26, RZ ;  /* 0x0000001a00087c24 */ /* 0x001fe2000f8e02ff */
[----:B------:R-:W0:Y:S03]  /*df530*/  LDCU UR26, c[0x0][0x3b8] ;  /* 0x00007700ff1a77ac */ /* 0x000e260008000800 */
[----:B--2---:R-:W-:Y:S01]  /*df540*/  VIADD R0, R8, UR27 ;  /* 0x0000001b08007c36 */ /* 0x004fe20008000000 */
[----:B------:R-:W-:Y:S01]  /*df550*/  STL [R1+0x7b84], R8 ;  /* 0x007b840801007387 */ /* 0x000fe20000100800 */
[----:B------:R-:W2:Y:S02]  /*df560*/  LDCU UR27, c[0x0][0x3b8] ;  /* 0x00007700ff1b77ac */ /* 0x000ea40008000800 */
[----:B---3--:R-:W-:Y:S01]  /*df570*/  VIADD R11, R0, UR28 ;  /* 0x0000001c000b7c36 */ /* 0x008fe20008000000 */
[----:B------:R4:W-:Y:S01]  /*df580*/  STL [R1+0xe54], R0 ;  /* 0x000e540001007387 */ /* 0x0009e20000100800 */
[----:B------:R-:W3:Y:S03]  /*df590*/  LDCU UR28, c[0x0][0x3b8] ;  /* 0x00007700ff1c77ac */ /* 0x000ee60008000800 */
[----:B------:R-:W-:Y:S01]  /*df5a0*/  STL [R1+0x5848], R11 ;  /* 0x0058480b01007387 */ /* 0x000fe20000100800 */
[----:B----4-:R-:W-:Y:S01]  /*df5b0*/  VIADD R0, R11, UR29 ;  /* 0x0000001d0b007c36 */ /* 0x010fe20008000000 */
[----:B------:R-:W4:Y:S04]  /*df5c0*/  LDCU UR29, c[0x0][0x3b8] ;  /* 0x00007700ff1d77ac */ /* 0x000f280008000800 */
[----:B------:R0:W-:Y:S02]  /*df5d0*/  STL [R1+0xe1c], R0 ;  /* 0x000e1c0001007387 */ /* 0x0001e40000100800 */
[----:B0-----:R-:W-:Y:S01]  /*df5e0*/  VIADD R0, R0, UR30 ;  /* 0x0000001e00007c36 */ /* 0x001fe20008000000 */
[----:B------:R-:W0:Y:S04]  /*df5f0*/  LDCU UR30, c[0x0][0x3b8] ;  /* 0x00007700ff1e77ac */ /* 0x000e280008000800 */
[----:B------:R1:W-:Y:S02]  /*df600*/  STL [R1+0xe18], R0 ;  /* 0x000e180001007387 */ /* 0x0003e40000100800 */
[----:B-1----:R-:W-:Y:S01]  /*df610*/  VIADD R0, R0, UR31 ;  /* 0x0000001f00007c36 */ /* 0x002fe20008000000 */
[----:B------:R-:W1:Y:S04]  /*df620*/  LDCU UR31, c[0x0][0x3b8] ;  /* 0x00007700ff1f77ac */ /* 0x000e680008000800 */
[----:B------:R0:W-:Y:S02]  /*df630*/  STL [R1+0xe14], R0 ;  /* 0x000e140001007387 */ /* 0x0001e40000100800 */
[----:B0-----:R-:W-:Y:S01]  /*df640*/  VIADD R0, R0, UR32 ;  /* 0x0000002000007c36 */ /* 0x001fe20008000000 */
[----:B------:R-:W0:Y:S03]  /*df650*/  LDCU UR32, c[0x0][0x3b8] ;  /* 0x00007700ff2077ac */ /* 0x000e260008000800 */
[----:B------:R-:W-:Y:S01]  /*df660*/  VIADD R11, R0, UR33 ;  /* 0x00000021000b7c36 */ /* 0x000fe20008000000 */
[----:B------:R1:W-:Y:S01]  /*df670*/  STL [R1+0x27c], R0 ;  /* 0x00027c0001007387 */ /* 0x0003e20000100800 */
[----:B------:R-:W0:Y:S03]  /*df680*/  LDCU UR33, c[0x0][0x3b8] ;  /* 0x00007700ff2177ac */ /* 0x000e260008000800 */
[----:B------:R2:W-:Y:S01]  /*df690*/  STL [R1+0x5868], R11 ;  /* 0x0058680b01007387 */ /* 0x0005e20000100800 */
[----:B-1----:R-:W-:Y:S01]  /*df6a0*/  VIADD R0, R11, UR34 ;  /* 0x000000220b007c36 */ /* 0x002fe20008000000 */
[----:B------:R-:W1:Y:S03]  /*df6b0*/  LDCU UR34, c[0x0][0x3b8] ;  /* 0x00007700ff2277ac */ /* 0x000e660008000800 */
[----:B--2---:R-:W-:Y:S01]  /*df6c0*/  VIADD R11, R0, UR35 ;  /* 0x00000023000b7c36 */ /* 0x004fe20008000000 */
[----:B------:R2:W-:Y:S01]  /*df6d0*/  STL [R1+0x274], R0 ;  /* 0x0002740001007387 */ /* 0x0005e20000100800 */
[----:B------:R-:W0:Y:S03]  /*df6e0*/  LDCU UR35, c[0x0][0x3b8] ;  /* 0x00007700ff2377ac */ /* 0x000e260008000800 */
[----:B------:R0:W-:Y:S01]  /*df6f0*/  STL [R1+0x5890], R11 ;  /* 0x0058900b01007387 */ /* 0x0001e20000100800 */
[----:B--2---:R-:W-:Y:S01]  /*df700*/  VIADD R0, R11, UR36 ;  /* 0x000000240b007c36 */ /* 0x004fe20008000000 */
[----:B------:R-:W2:Y:S04]  /*df710*/  LDCU UR36, c[0x0][0x3b8] ;  /* 0x00007700ff2477ac */ /* 0x000ea80008000800 */
[----:B------:R1:W-:Y:S04]  /*df720*/  STL [R1+0x26c], R0 ;  /* 0x00026c0001007387 */ /* 0x0003e80000100800 */
[----:B0-----:R-:W1:Y:S02]  /*df730*/  LDL.LU R11, [R1+0x26c] ;  /* 0x00026c00010b7983 */ /* 0x001e640000300800 */
[----:B-1----:R-:W-:-:S02]  /*df740*/  VIADD R0, R11, UR37 ;  /* 0x000000250b007c36 */ /* 0x002fc40008000000 */
[----:B------:R-:W-:Y:S01]  /*df750*/  STL [R1+0x5918], R11 ;  /* 0x0059180b01007387 */ /* 0x000fe20000100800 */
[----:B------:R-:W0:Y:S03]  /*df760*/  LDCU UR37, c[0x0][0x3b8] ;  /* 0x00007700ff2577ac */ /* 0x000e260008000800 */
        /* <DEDUP_REMOVED lines=9> */
[----:B------:R-:W-:Y:S01]  /*df800*/  STL [R1+0x59f8], R11 ;  /* 0x0059f80b01007387 */ /* 0x000fe20000100800 */
[----:B-1----:R-:W-:Y:S01]  /*df810*/  VIADD R0, R11, UR41 ;  /* 0x000000290b007c36 */ /* 0x002fe20008000000 */
[----:B------:R-:W1:Y:S04]  /*df820*/  LDCU UR41, c[0x0][0x3b8] ;  /* 0x00007700ff2977ac */ /* 0x000e680008000800 */
[----:B------:R0:W-:Y:S02]  /*df830*/  STL [R1+0x258], R0 ;  /* 0x0002580001007387 */ /* 0x0001e40000100800 */
[----:B0-----:R-:W-:Y:S01]  /*df840*/  VIADD R0, R0, UR42 ;  /* 0x0000002a00007c36 */ /* 0x001fe20008000000 */
[----:B------:R-:W0:Y:S04]  /*df850*/  LDCU UR42, c[0x0][0x3b8] ;  /* 0x00007700ff2a77ac */ /* 0x000e280008000800 */
[----:B------:R1:W-:Y:S02]  /*df860*/  STL [R1+0x254], R0 ;  /* 0x0002540001007387 */ /* 0x0003e40000100800 */
[----:B-1----:R-:W-:Y:S01]  /*df870*/  VIADD R0, R0, UR43 ;  /* 0x0000002b00007c36 */ /* 0x002fe20008000000 */
[----:B------:R-:W1:Y:S04]  /*df880*/  LDCU UR43, c[0x0][0x3b8] ;  /* 0x00007700ff2b77ac */ /* 0x000e680008000800 */
[----:B------:R0:W-:Y:S04]  /*df890*/  STL [R1+0x250], R0 ;  /* 0x0002500001007387 */ /* 0x0001e80000100800 */
[----:B------:R-:W2:Y:S04]  /*df8a0*/  LDL.LU R9, [R1+0x16d8] ;  /* 0x0016d80001097983 */ /* 0x000ea80000300800 */
[----:B------:R-:W2:Y:S01]  /*df8b0*/  LDL.LU R5, [R1+0x16dc] ;  /* 0x0016dc0001057983 */ /* 0x000ea20000300800 */
[----:B------:R-:W-:Y:S01]  /*df8c0*/  VIADD R11, R0, UR44 ;  /* 0x0000002c000b7c36 */ /* 0x000fe20008000000 */
[----:B------:R-:W1:Y:S03]  /*df8d0*/  LDCU UR44, c[0x0][0x3b8] ;  /* 0x00007700ff2c77ac */ /* 0x000e660008000800 */
[----:B0-----:R-:W-:Y:S01]  /*df8e0*/  VIADD R0, R11, UR45 ;  /* 0x0000002d0b007c36 */ /* 0x001fe20008000000 */
[----:B------:R0:W-:Y:S01]  /*df8f0*/  STL [R1+0x5a18], R11 ;  /* 0x005a180b01007387 */ /* 0x0001e20000100800 */
[----:B------:R-:W0:Y:S03]  /*df900*/  LDCU UR45, c[0x0][0x3b8] ;  /* 0x00007700ff2d77ac */ /* 0x000e260008000800 */
[----:B------:R0:W-:Y:S04]  /*df910*/  STL [R1+0x248], R0 ;  /* 0x0002480001007387 */ /* 0x0001e80000100800 */
[----:B------:R-:W3:Y:S04]  /*df920*/  LDL.LU R29, [R1+0xc90] ;  /* 0x000c9000011d7983 */ /* 0x000ee80000300800 */
[----:B------:R-:W3:Y:S04]  /*df930*/  LDL.LU R28, [R1+0xc94] ;  /* 0x000c9400011c7983 */ /* 0x000ee80000300800 */
[----:B------:R-:W3:Y:S04]  /*df940*/  LDL.LU R27, [R1+0xc98] ;  /* 0x000c9800011b7983 */ /* 0x000ee80000300800 */
        /* <DEDUP_REMOVED lines=11> */
[----:B------:R-:W-:Y:S01]  /*dfa00*/  VIADD R3, R0, UR46 ;  /* 0x0000002e00037c36 */ /* 0x000fe20008000000 */
[----:B------:R-:W1:Y:S03]  /*dfa10*/  LDCU UR46, c[0x0][0x3b8] ;  /* 0x00007700ff2e77ac */ /* 0x000e660008000800 */
[----:B0-----:R-:W-:Y:S01]  /*dfa20*/  VIADD R11, R3, UR47 ;  /* 0x0000002f030b7c36 */ /* 0x001fe20008000000 */
[----:B------:R-:W-:Y:S01]  /*dfa30*/  STL [R1+0x7bd0], R3 ;  /* 0x007bd00301007387 */ /* 0x000fe20000100800 */
[----:B------:R-:W0:Y:S02]  /*dfa40*/  LDCU UR47, c[0x0][0x3b8] ;  /* 0x00007700ff2f77ac */ /* 0x000e240008000800 */
[----:B------:R-:W-:Y:S01]  /*dfa50*/  VIADD R0, R11, UR48 ;  /* 0x000000300b007c36 */ /* 0x000fe20008000000 */
[----:B------:R-:W-:Y:S01]  /*dfa60*/  STL [R1+0x7be0], R11 ;  /* 0x007be00b01007387 */ /* 0x000fe20000100800 */
[----:B------:R-:W0:Y:S02]  /*dfa70*/  LDCU UR48, c[0x0][0x3b8] ;  /* 0x00007700ff3077ac */ /* 0x000e240008000800 */
[----:B------:R-:W-:Y:S01]  /*dfa80*/  VIADD R4, R0, UR49 ;  /* 0x0000003100047c36 */ /* 0x000fe20008000000 */
[----:B------:R2:W-:Y:S01]  /*dfa90*/  STL [R1+0x23c], R0 ;  /* 0x00023c0001007387 */ /* 0x0005e20000100800 */
[----:B------:R-:W0:Y:S03]  /*dfaa0*/  LDCU UR49, c[0x0][0x3b8] ;  /* 0x00007700ff3177ac */ /* 0x000e260008000800 */
[----:B------:R-:W4:Y:S04]  /*dfab0*/  LDL.LU R19, [R1+0xdd8] ;  /* 0x000dd80001137983 */ /* 0x000f280000300800 */
[----:B------:R-:W4:Y:S01]  /*dfac0*/  LDL.LU R16, [R1+0xddc] ;  /* 0x000ddc0001107983 */ /* 0x000f220000300800 */
[----:B--2---:R-:W-:-:S05]  /*dfad0*/  F2FP.SATFINITE.E4M3.F32.PACK_AB_MERGE_C R0, R5, R9, RZ ;  /* 0x000000090500723e */ /* 0x004fca00048070ff */
[----:B------:R2:W-:Y:S04]  /*dfae0*/  STL [R1+0x5510], R0 ;  /* 0x0055100001007387 */ /* 0x0005e80000100800 */
[----:B------:R-:W4:Y:S04]  /*dfaf0*/  LDL.LU R15, [R1+0xe60] ;  /* 0x000e6000010f7983 */ /* 0x000f280000300800 */
[----:B------:R-:W4:Y:S04]  /*dfb00*/  LDL.LU R10, [R1+0xe64] ;  /* 0x000e6400010a7983 */ /* 0x000f280000300800 */
[----:B------:R-:W4:Y:S04]  /*dfb10*/  LDL.LU R9, [R1+0xe68] ;  /* 0x000e680001097983 */ /* 0x000f280000300800 */
[----:B------:R-:W4:Y:S01]  /*dfb20*/  LDL.LU R5, [R1+0xe6c] ;  /* 0x000e6c0001057983 */ /* 0x000f220000300800 */
[----:B------:R-:W-:Y:S01]  /*dfb30*/  VIADD R3, R4, UR50 ;  /* 0x0000003204037c36 */ /* 0x000fe20008000000 */
[----:B---3--:R-:W-:Y:S01]  /*dfb40*/  F2FP.SATFINITE.E4M3.F32.PACK_AB_MERGE_C R8, R28, R29, RZ ;  /* 0x0000001d1c08723e */ /* 0x008fe200048070ff */
[----:B------:R-:W3:Y:S02]  /*dfb50*/  LDCU UR50, c[0x0][0x3b8] ;  /* 0x00007700ff3277ac */ /* 0x000ee40008000800 */
[----:B--2---:R-:W-:Y:S01]  /*dfb60*/  VIADD R0, R3, UR51 ;  /* 0x0000003303007c36 */ /* 0x004fe20008000000 */
[----:B----4-:R-:W-:Y:S01]  /*dfb70*/  F2FP.SATFINITE.E4M3.F32.PACK_AB_MERGE_C R2, R26, R27, RZ ;  /* 0x0000001b1a02723e */ /* 0x010fe200048070ff */
[----:B------:R-:W-:Y:S01]  /*dfb80*/  STL [R1+0x234], R3 ;  /* 0x0002340301007387 */ /* 0x000fe20000100800 */
[----:B------:R-:W2:Y:S03]  /*dfb90*/  LDCU UR51, c[0x0][0x3b8] ;  /* 0x00007700ff3377ac */ /* 0x000ea60008000800 */
[----:B------:R4:W-:Y:S04]  /*dfba0*/  STL [R1+0x5488], R8 ;  /* 0x0054880801007387 */ /* 0x0009e80000100800 */
[----:B------:R0:W-:Y:S04]  /*dfbb0*/  STL [R1+0x230], R0 ;  /* 0x0002300001007387 */ /* 0x0001e80000100800 */
[----:B------:R1:W-:Y:S01]  /*dfbc0*/  STL [R1+0x549c], R2 ;  /* 0x00549c0201007387 */ /* 0x0003e20000100800 */
[----:B----4-:R-:W-:Y:S01]  /*dfbd0*/  F2FP.SATFINITE.E4M3.F32.PACK_AB_MERGE_C R8, R24, R25, RZ ;  /* 0x000000191808723e */ /* 0x010fe200048070ff */
[----:B0-----:R-:W-:-:S04]  /*dfbe0*/  VIADD R0, R0, UR52 ;  /* 0x0000003400007c36 */ /* 0x001fc80008000000 */
[----:B------:R0:W-:Y:S01]  /*dfbf0*/  STL [R1+0x5420], R8 ;  /* 0x0054200801007387 */ /* 0x0001e20000100800 */
[----:B------:R-:W4:Y:S01]  /*dfc00*/  LDCU UR52, c[0x0][0x3b8] ;  /* 0x00007700ff3477ac */ /* 0x000f220008000800 */
[----:B-1----:R-:W-:Y:S02]  /*dfc10*/  F2FP.SATFINITE.E4M3.F32.PACK_AB_MERGE_C R2, R22, R23, RZ ;  /* 0x000000171602723e */ /* 0x002fe400048070ff */
[----:B------:R1:W-:Y:S04]  /*dfc20*/  STL [R1+0x22c], R0 ;  /* 0x00022c0001007387 */ /* 0x0003e80000100800 */
[----:B------:R2:W-:Y:S01]  /*dfc30*/  STL [R1+0x5434], R2 ;  /* 0x0054340201007387 */ /* 0x0005e20000100800 */
[----:B0-----:R-:W-:Y:S01]  /*dfc40*/  F2FP.SATFINITE.E4M3.F32.PACK_AB_MERGE_C R8, R20, R21, RZ ;  /* 0x000000151408723e */ /* 0x001fe200048070ff */
[----:B-1----:R-:W-:-:S04]  /*dfc50*/  VIADD R0, R0, UR53 ;  /* 0x0000003500007c36 */ /* 0x002fc80008000000 */
[----:B------:R-:W-:Y:S01]  /*dfc60*/  STL [R1+0x53a8], R8 ;  /* 0x0053a80801007387 */ /* 0x000fe20000100800 */
[----:B------:R-:W0:Y:S01]  /*dfc70*/  LDCU UR53, c[0x0][0x3b8] ;  /* 0x00007700ff3577ac */ /* 0x000e220008000800 */
[----:B--2---:R-:W-:Y:S02]  /*dfc80*/  F2FP.SATFINITE.E4M3.F32.PACK_AB_MERGE_C R2, R14, R18, RZ ;  /* 0x000000120e02723e */ /* 0x004fe400048070ff */
[----:B------:R1:W-:Y:S04]  /*dfc90*/  STL [R1+0x228], R0 ;  /* 0x0002280001007387 */ /* 0x0003e80000100800 */
[----:B------:R2:W-:Y:S04]  /*dfca0*/  STL [R1+0x53c4], R2 ;  /* 0x0053c40201007387 */ /* 0x0005e80000100800 */
[----:B------:R-:W3:Y:S01]  /*dfcb0*/  LDL.LU R11, [R1+0xe90] ;  /* 0x000e9000010b7983 */ /* 0x000ee20000300800 */
[----:B-1----:R-:W-:Y:S01]  /*dfcc0*/  VIADD R0, R0, UR54 ;  /* 0x0000003600007c36 */ /* 0x002fe20008000000 */
[----:B------:R-:W1:Y:S02]  /*dfcd0*/  LDCU UR54, c[0x0][0x3b8] ;  /* 0x00007700ff3677ac */ /* 0x000e640008000800 */
[----:B------:R-:W3:Y:S01]  /*dfce0*/  LDL.LU R8, [R1+0xe94] ;  /* 0x000e940001087983 */ /* 0x000ee20000300800 */
[----:B--2---:R-:W-:-:S05]  /*dfcf0*/  F2FP.SATFINITE.E4M3.F32.PACK_AB_MERGE_C R2, R6, R7, RZ ;  /* 0x000000070602723e */ /* 0x004fca00048070ff */
[----:B------:R2:W-:Y:S04]  /*dfd00*/  STL [R1+0x536c], R2 ;  /* 0x00536c0201007387 */ /* 0x0005e80000100800 */
[----:B------:R0:W-:Y:S04]  /*dfd10*/  STL [R1+0x224], R0 ;  /* 0x0002240001007387 */ /* 0x0001e80000100800 */
[----:B--2---:R-:W2:Y:S04]  /*dfd20*/  LDL.LU R2, [R1+0xe98] ;  /* 0x000e980001027983 */ /* 0x004ea80000300800 */
[----:B------:R-:W2:Y:S04]  /*dfd30*/  LDL.LU R17, [R1+0xe9c] ;  /* 0x000e9c0001117983 */ /* 0x000ea80000300800 */
[----:B------:R-:W4:Y:S04]  /*dfd40*/  LDL.LU R22, [R1+0xea0] ;  /* 0x000ea00001167983 */ /* 0x000f280000300800 */
[----:B------:R-:W4:Y:S04]  /*dfd50*/  LDL.LU R20, [R1+0xea4] ;  /* 0x000ea40001147983 */ /* 0x000f280000300800 */
[----:B------:R-:W4:Y:S04]  /*dfd60*/  LDL.LU R18, [R1+0xea8] ;  /* 0x000ea80001127983 */ /* 0x000f280000300800 */
[----:B------:R-:W4:Y:S04]  /*dfd70*/  LDL.LU R14, [R1+0xeac] ;  /* 0x000eac00010e7983 */ /* 0x000f280000300800 */
[----:B------:R-:W4:Y:S04]  /*dfd80*/  LDL.LU R7, [R1+0xed0] ;  /* 0x000ed00001077983 */ /* 0x000f280000300800 */
[----:B------:R-:W4:Y:S01]  /*dfd90*/  LDL.LU R6, [R1+0xed4] ;  /* 0x000ed40001067983 */ /* 0x000f220000300800 */
[----:B------:R-:W-:Y:S01]  /*dfda0*/  F2FP.SATFINITE.E4M3.F32.PACK_AB_MERGE_C R12, R16, R19, RZ ;  /* 0x00000013100c723e */ /* 0x000fe200048070ff */
[----:B0-----:R-:W-:Y:S01]  /*dfdb0*/  VIADD R0, R0, UR15 ;  /* 0x0000000f00007c36 */ /* 0x001fe20008000000 */
[----:B------:R-:W0:Y:S03]  /*dfdc0*/  LDCU UR15, c[0x0][0x3b8] ;  /* 0x00007700ff0f77ac */ /* 0x000e260008000800 */
[----:B------:R0:W-:Y:S01]  /*dfdd0*/  STL [R1+0x537c], R12 ;  /* 0x00537c0c01007387 */ /* 0x0001e20000100800 */
[----:B------:R-:W-:-:S05]  /*dfde0*/  F2FP.SATFINITE.E4M3.F32.PACK_AB_MERGE_C R10, R10, R15, RZ ;  /* 0x0000000f0a0a723e */ /* 0x000fca00048070ff */
[----:B------:R-:W-:Y:S01]  /*dfdf0*/  STL [R1+0x5334], R10 ;  /* 0x0053340a01007387 */ /* 0x000fe20000100800 */
[----:B------:R-:W-:-:S03]  /*dfe00*/  F2FP.SATFINITE.E4M3.F32.PACK_AB_MERGE_C R5, R5, R9, RZ ;  /* 0x000000090505723e */ /* 0x000fc600048070ff */
[----:B------:R1:W-:Y:S04]  /*dfe10*/  STL [R1+0x220], R0 ;  /* 0x0002200001007387 */ /* 0x0003e80000100800 */
[----:B------:R3:W-:Y:S04]  /*dfe20*/  STL [R1+0x5340], R5 ;  /* 0x0053400501007387 */ /* 0x0007e80000100800 */
[----:B0-----:R-:W4:Y:S01]  /*dfe30*/  LDL.LU R12, [R1+0xed8] ;  /* 0x000ed800010c7983 */ /* 0x001f220000300800 */
[----:B-1----:R-:W-:Y:S01]  /*dfe40*/  VIADD R0, R0, UR14 ;  /* 0x0000000e00007c36 */ /* 0x002fe20008000000 */
[----:B------:R-:W0:Y:S02]  /*dfe50*/  LDCU UR14, c[0x0][0x3b8] ;  /* 0x00007700ff0e77ac */ /* 0x000e240008000800 */
[----:B------:R-:W4:Y:S04]  /*dfe60*/  LDL.LU R13, [R1+0xedc] ;  /* 0x000edc00010d7983 */ /* 0x000f280000300800 */
[----:B------:R-:W4:Y:S04]  /*dfe70*/  LDL.LU R29, [R1+0xee0] ;  /* 0x000ee000011d7983 */ /* 0x000f280000300800 */
[----:B------:R1:W-:Y:S04]  /*dfe80*/  STL [R1+0x21c], R0 ;  /* 0x00021c0001007387 */ /* 0x0003e80000100800 */
        /* <DEDUP_REMOVED lines=12> */
[----:B---3--:R-:W3:Y:S01]  /*dff50*/  LDL.LU R5, [R1+0xf14] ;  /* 0x000f140001057983 */ /* 0x008ee20000300800 */
[----:B------:R-:W-:-:S02]  /*dff60*/  F2FP.SATFINITE.E4M3.F32.PACK_AB_MERGE_C R8, R8, R11, RZ ;  /* 0x0000000b0808723e */ /* 0x000fc400048070ff */
[----:B--2---:R-:W-:-:S03]  /*dff70*/  F2FP.SATFINITE.E4M3.F32.PACK_AB_MERGE_C R2, R17, R2, RZ ;  /* 0x000000021102723e */ /* 0x004fc600048070ff */
[----:B------:R4:W-:Y:S01]  /*dff80*/  STL [R1+0x52e0], R8 ;  /* 0x0052e00801007387 */ /* 0x0009e20000100800 */
[----:B-1----:R-:W-:Y:S01]  /*dff90*/  VIADD R0, R0, UR13 ;  /* 0x0000000d00007c36 */ /* 0x002fe20008000000 */
[----:B------:R-:W1:Y:S02]  /*dffa0*/  LDCU UR13, c[0x0][0x3b8] ;  /* 0x00007700ff0d77ac */ /* 0x000e640008000800 */
[----:B------:R2:W-:Y:S01]  /*dffb0*/  STL [R1+0x52e4], R2 ;  /* 0x0052e40201007387 */ /* 0x0005e20000100800 */
[----:B----4-:R-:W-:Y:S02]  /*dffc0*/  F2FP.SATFINITE.E4M3.F32.PACK_AB_MERGE_C R8, R20, R22, RZ ;  /* 0x000000161408723e */ /* 0x010fe400048070ff */
[----:B--2---:R-:W-:-:S03]  /*dffd0*/  F2FP.SATFINITE.E4M3.F32.PACK_AB_MERGE_C R2, R14, R18, RZ ;  /* 0x000000120e02723e */ /* 0x004fc600048070ff */
[----:B------:R-:W-:Y:S04]  /*dffe0*/  STL [R1+0x52c8], R8 ;  /* 0x0052c80801007387 */ /* 0x000fe80000100800 */
[----:B------:R2:W-:Y:S04]  /*dfff0*/  STL [R1+0x218], R0 ;  /* 0x0002180001007387 */ /* 0x0005e80000100800 */
[----:B------:R4:W-:Y:S04]  /*e0000*/  STL [R1+0x52cc], R2 ;  /* 0x0052cc0201007387 */ /* 0x0009e80000100800 */
[----:B------:R-:W3:Y:S01]  /*e0010*/  LDL.LU R22, [R1+0xf18] ;  /* 0x000f180001167983 */ /* 0x000ee20000300800 */
[----:B--2---:R-:W-:Y:S01]  /*e0020*/  VIADD R0, R0, UR12 ;  /* 0x0000000c00007c36 */ /* 0x004fe20008000000 */
[----:B------:R-:W2:Y:S02]  /*e0030*/  LDCU UR12, c[0x0][0x3b8] ;  /* 0x00007700ff0c77ac */ /* 0x000ea40008000800 */
[----:B------:R-:W2:Y:S01]  /*e0040*/  LDL.LU R20, [R1+0xf1c] ;  /* 0x000f1c0001147983 */ /* 0x000ea20000300800 */
[----:B----4-:R-:W-:-:S05]  /*e0050*/  F2FP.SATFINITE.E4M3.F32.PACK_AB_MERGE_C R2, R6, R7, RZ ;  /* 0x000000070602723e */ /* 0x010fca00048070ff */
[----:B------:R-:W-:Y:S04]  /*e0060*/  STL [R1+0x52b0], R2 ;  /* 0x0052b00201007387 */ /* 0x000fe80000100800 */
[----:B------:R4:W-:Y:S04]  /*e0070*/  STL [R1+0x214], R0 ;  /* 0x0002140001007387 */ /* 0x0009e80000100800 */
[----:B------:R-:W2:Y:S04]  /*e0080*/  LDL.LU R18, [R1+0xf20] ;  /* 0x000f200001127983 */ /* 0x000ea80000300800 */
[----:B------:R-:W2:Y:S04]  /*e0090*/  LDL.LU R14, [R1+0xf24] ;  /* 0x000f2400010e7983 */ /* 0x000ea80000300800 */
[----:B------:R-:W2:Y:S04]  /*e00a0*/  LDL.LU R7, [R1+0xf28] ;  /* 0x000f280001077983 */ /* 0x000ea80000300800 */
[----:B------:R-:W2:Y:S01]  /*e00b0*/  LDL.LU R6, [R1+0xf2c] ;  /* 0x000f2c0001067983 */ /* 0x000ea20000300800 */
[----:B----4-:R-:W-:Y:S01]  /*e00c0*/  VIADD R0, R0, UR11 ;  /* 0x0000000b00007c36 */ /* 0x010fe20008000000 */
[----:B------:R-:W4:Y:S01]  /*e00d0*/  LDCU UR11, c[0x0][0x3b8] ;  /* 0x00007700ff0b77ac */ /* 0x000f220008000800 */
[----:B------:R-:W-:-:S05]  /*e00e0*/  F2FP.SATFINITE.E4M3.F32.PACK_AB_MERGE_C R2, R13, R12, RZ ;  /* 0x0000000c0d02723e */ /* 0x000fca00048070ff */
[----:B------:R0:W-:Y:S01]  /*e00f0*/  STL [R1+0x52b4], R2 ;  /* 0x0052b40201007387 */ /* 0x0001e20000100800 */
[----:B------:R-:W-:-:S05]  /*e0100*/  F2FP.SATFINITE.E4M3.F32.PACK_AB_MERGE_C R8, R28, R29, RZ ;  /* 0x0000001d1c08723e */ /* 0x000fca00048070ff */
[----:B------:R1:W-:Y:S01]  /*e0110*/  STL [R1+0x529c], R8 ;  /* 0x00529c0801007387 */ /* 0x0003e20000100800 */
[----:B0-----:R-:W-:-:S03]  /*e0120*/  F2FP.SATFINITE.E4M3.F32.PACK_AB_MERGE_C R2, R26, R27, RZ ;  /* 0x0000001b1a02723e */ /* 0x001fc600048070ff */
[----:B------:R0:W-:Y:S04]  /*e0130*/  STL [R1+0x210], R0 ;  /* 0x0002100001007387 */ /* 0x0001e80000100800 */
[----:B------:R0:W-:Y:S01]  /*e0140*/  STL [R1+0x52a0], R2 ;  /* 0x0052a00201007387 */ /* 0x0001e20000100800 */
[----:B-1----:R-:W-:Y:S01]  /*e0150*/  F2FP.SATFINITE.E4M3.F32.PACK_AB_MERGE_C R8, R24, R25, RZ ;  /* 0x000000191808723e */ /* 0x002fe200048070ff */
[----:B0-----:R-:W-:Y:S01]  /*e0160*/  VIADD R0, R0, UR10 ;  /* 0x0000000a00007c36 */ /* 0x001fe20008000000 */
[----:B------:R-:W0:Y:S03]  /*e0170*/  LDCU UR10, c[0x0][0x3b8] ;  /* 0x00007700ff0a77ac */ /* 0x000e260008000800 */
[----:B------:R1:W-:Y:S01]  /*e0180*/  STL [R1+0x5284], R8 ;  /* 0x0052840801007387 */ /* 0x0003e20000100800 */
[----:B------:R-:W-:-:S03]  /*e0190*/  F2FP.SATFINITE.E4M3.F32.PACK_AB_MERGE_C R2, R21, R23, RZ ;  /* 0x000000171502723e */ /* 0x000fc600048070ff */
[----:B------:R0:W-:Y:S04]  /*e01a0*/  STL [R1+0x20c], R0 ;  /* 0x00020c0001007387 */ /* 0x0001e80000100800 */
[----:B------:R0:W-:Y:S01]  /*e01b0*/  STL [R1+0x5288], R2 ;  /* 0x0052880201007387 */ /* 0x0001e20000100800 */
[----:B-1----:R-:W-:Y:S01]  /*e01c0*/  F2FP.SATFINITE.E4M3.F32.PACK_AB_MERGE_C R8, R16, R19, RZ ;  /* 0x000000131008723e */ /* 0x002fe200048070ff */
[----:B0-----:R-:W-:Y:S01]  /*e01d0*/  VIADD R0, R0, UR9 ;  /* 0x0000000900007c36 */ /* 0x001fe20008000000 */
[----:B------:R-:W0:Y:S03]  /*e01e0*/  LDCU UR9, c[0x0][0x3b8] ;  /* 0x00007700ff0977ac */ /* 0x000e260008000800 */
[----:B------:R-:W-:Y:S01]  /*e01f0*/  STL [R1+0x5270], R8 ;  /* 0x0052700801007387 */ /* 0x000fe20000100800 */
[----:B------:R-:W-:-:S03]  /*e0200*/  F2FP.SATFINITE.E4M3.F32.PACK_AB_MERGE_C R2, R10, R15, RZ ;  /* 0x0000000f0a02723e */ /* 0x000fc600048070ff */
[----:B------:R1:W-:Y:S04]  /*e0210*/  STL [R1+0x208], R0 ;  /* 0x0002080001007387 */ /* 0x0003e80000100800 */
[----:B------:R3:W-:Y:S04]  /*e0220*/  STL [R1+0x5278], R2 ;  /* 0x0052780201007387 */ /* 0x0007e80000100800 */
[----:B------:R-:W4:Y:S01]  /*e0230*/  LDL.LU R11, [R1+0xf30] ;  /* 0x000f3000010b7983 */ /* 0x000f220000300800 */
[----:B-1----:R-:W-:Y:S01]  /*e0240*/  VIADD R0, R0, UR8 ;  /* 0x0000000800007c36 */ /* 0x002fe20008000000 */
[----:B------:R-:W1:Y:S02]  /*e0250*/  LDCU UR8, c[0x0][0x3b8] ;  /* 0x00007700ff0877ac */ /* 0x000e640008000800 */
[----:B------:R-:W4:Y:S01]  /*e0260*/  LDL.LU R8, [R1+0xf34] ;  /* 0x000f340001087983 */ /* 0x000f220000300800 */
[----:B---3--:R-:W-:-:S05]  /*e0270*/  F2FP.SATFINITE.E4M3.F32.PACK_AB_MERGE_C R2, R5, R9, RZ ;  /* 0x000000090502723e */ /* 0x008fca00048070ff */
[----:B------:R-:W-:Y:S04]  /*e0280*/  STL [R1+0x4f68], R2 ;  /* 0x004f680201007387 */ /* 0x000fe80000100800 */
        /* <DEDUP_REMOVED lines=9> */
[----:B--2---:R-:W-:Y:S01]  /*e0320*/  F2FP.SATFINITE.E4M3.F32.PACK_AB_MERGE_C R12, R20, R22, RZ ;  /* 0x00000016140c723e */ /* 0x004fe200048070ff */
[----:B---3--:R-:W-:Y:S01]  /*e0330*/  VIADD R0, R0, UR66 ;  /* 0x0000004200007c36 */ /* 0x008fe20008000000 */
[----:B------:R-:W-:Y:S01]  /*e0340*/  UMOV UR7, UR75 ;  /* 0x0000004b00077c82 */ /* 0x000fe20008000000 */
[----:B------:R-:W2:Y:S01]  /*e0350*/  LDCU UR66, c[0x0][0x3b8] ;  /* 0x00007700ff4277ac */ /* 0x000ea20008000800 */
[----:B------:R-:W-:Y:S01]  /*e0360*/  F2FP.SATFINITE.E4M3.F32.PACK_AB_MERGE_C R2, R14, R18, RZ ;  /* 0x000000120e02723e */ /* 0x000fe200048070ff */
[----:B------:R-:W-:Y:S04]  /*e0370*/  STL [R1+0x5264], R12 ;  /* 0x0052640c01007387 */ /* 0x000fe80000100800 */
[----:B------:R3:W-:Y:S01]  /*e0380*/  STL [R1+0x4f2c], R2 ;  /* 0x004f2c0201007387 */ /* 0x0007e20000100800 */
[----:B------:R-:W-:-:S03]  /*e0390*/  F2FP.SATFINITE.E4M3.F32.PACK_AB_MERGE_C R6, R6, R7, RZ ;  /* 0x000000070606723e */ /* 0x000fc600048070ff */
[----:B------:R0:W-:Y:S04]  /*e03a0*/  STL [R1+0x200], R0 ;  /* 0x0002000001007387 */ /* 0x0001e80000100800 */
[----:B------:R1:W-:Y:S01]  /*e03b0*/  STL [R1+0x4f44], R6 ;  /* 0x004f440601007387 */ /* 0x0003e20000100800 */
[----:B---3--:R-:W-:Y:S01]  /*e03c0*/  VIADD R2, R0, UR61 ;  /* 0x0000003d00027c36 */ /* 0x008fe20008000000 */
[----:B------:R-:W3:Y:S02]  /*e03d0*/  LDCU UR61, c[0x0][0x3b8] ;  /* 0x00007700ff3d77ac */ /* 0x000ee40008000800 */
[----:B------:R-:W2:Y:S04]  /*e03e0*/  LDL.LU R12, [R1+0xf58] ;  /* 0x000f5800010c7983 */ /* 0x000ea80000300800 */
[----:B0-----:R-:W2:Y:S04]  /*e03f0*/  LDL.LU R0, [R1+0xf5c] ;  /* 0x000f5c0001007983 */ /* 0x001ea80000300800 */
[----:B------:R-:W2:Y:S04]  /*e0400*/  LDL.LU R13, [R1+0xf60] ;  /* 0x000f6000010d7983 */ /* 0x000ea80000300800 */
[----:B------:R0:W-:Y:S04]  /*e0410*/  STL [R1+0x1fc], R2 ;  /* 0x0001fc0201007387 */ /* 0x0001e80000100800 */
        /* <DEDUP_REMOVED lines=12> */
[----:B-1----:R-:W3:Y:S01]  /*e04e0*/  LDL.LU R6, [R1+0xf94] ;  /* 0x000f940001067983 */ /* 0x002ee20000300800 */
[----:B0-----:R-:W-:Y:S01]  /*e04f0*/  VIADD R2, R2, UR21 ;  /* 0x0000001502027c36 */ /* 0x001fe20008000000 */
[----:B------:R-:W0:Y:S01]  /*e0500*/  LDCU UR21, c[0x0][0x3b8] ;  /* 0x00007700ff1577ac */ /* 0x000e220008000800 */
[----:B----4-:R-:W-:-:S02]  /*e0510*/  F2FP.SATFINITE.E4M3.F32.PACK_AB_MERGE_C R8, R8, R11, RZ ;  /* 0x0000000b0808723e */ /* 0x010fc400048070ff */
[----:B------:R-:W4:Y:S04]  /*e0520*/  LDL.LU R11, [R1+0x7be0] ;  /* 0x007be000010b7983 */ /* 0x000f280000300800 */
[----:B------:R1:W-:Y:S02]  /*e0530*/  STL [R1+0x4edc], R8 ;  /* 0x004edc0801007387 */ /* 0x0003e40000100800 */
[----:B-1----:R-:W-:-:S05]  /*e0540*/  F2FP.SATFINITE.E4M3.F32.PACK_AB_MERGE_C R8, R21, R17, RZ ;  /* 0x000000111508723e */ /* 0x002fca00048070ff */
[----:B------:R1:W-:Y:S01]  /*e0550*/  STL [R1+0x4ef4], R8 ;  /* 0x004ef40801007387 */ /* 0x0003e20000100800 */
[----:B------:R-:W-:-:S05]  /*e0560*/  F2FP.SATFINITE.E4M3.F32.PACK_AB_MERGE_C R16, R16, R19, RZ ;  /* 0x000000131010723e */ /* 0x000fca00048070ff */
[----:B------:R0:W-:Y:S01]  /*e0570*/  STL [R1+0x4e90], R16 ;  /* 0x004e901001007387 */ /* 0x0001e20000100800 */
[----:B-1----:R-:W-:-:S03]  /*e0580*/  F2FP.SATFINITE.E4M3.F32.PACK_AB_MERGE_C R8, R10, R15, RZ ;  /* 0x0000000f0a08723e */ /* 0x002fc600048070ff */
[----:B------:R1:W-:Y:S01]  /*e0590*/  STL [R1+0x1f8], R2 ;  /* 0x0001f80201007387 */ /* 0x0003e20000100800 */
[----:B0-----:R-:W-:-:S03]  /*e05a0*/  VIADD R16, R2, UR20 ;  /* 0x0000001402107c36 */ /* 0x001fc60008000000 */
[----:B------:R-:W-:Y:S01]  /*e05b0*/  STL [R1+0x4e9c], R8 ;  /* 0x004e9c0801007387 */ /* 0x000fe20000100800 */
[----:B------:R-:W0:Y:S01]  /*e05c0*/  LDCU UR20, c[0x0][0x3b8] ;  /* 0x00007700ff1477ac */ /* 0x000e220008000800 */
[----:B-1----:R-:W-:Y:S02]  /*e05d0*/  F2FP.SATFINITE.E4M3.F32.PACK_AB_MERGE_C R2, R5, R9, RZ ;  /* 0x000000090502723e */ /* 0x002fe400048070ff */
[----:B------:R-:W4:Y:S04]  /*e05e0*/  LDL.LU R21, [R1+0xf98] ;  /* 0x000f980001157983 */ /* 0x000f280000300800 */
[----:B------:R-:W4:Y:S04]  /*e05f0*/  LDL.LU R19, [R1+0xf9c] ;  /* 0x000f9c0001137983 */ /* 0x000f280000300800 */
[----:B------:R2:W-:Y:S04]  /*e0600*/  STL [R1+0x4e44], R2 ;  /* 0x004e440201007387 */ /* 0x0005e80000100800 */
[----:B------:R-:W4:Y:S04]  /*e0610*/  LDL.LU R15, [R1+0xfa0] ;  /* 0x000fa000010f7983 */ /* 0x000f280000300800 */
[----:B------:R-:W4:Y:S04]  /*e0620*/  LDL.LU R10, [R1+0xfa4] ;  /* 0x000fa400010a7983 */ /* 0x000f280000300800 */
[----:B------:R-:W4:Y:S04]  /*e0630*/  LDL.LU R9, [R1+0xfa8] ;  /* 0x000fa80001097983 */ /* 0x000f280000300800 */
[----:B------:R-:W4:Y:S01]  /*e0640*/  LDL.LU R5, [R1+0xfac] ;  /* 0x000fac0001057983 */ /* 0x000f220000300800 */
[----:B--2---:R-:W-:Y:S01]  /*e0650*/  F2FP.SATFINITE.E4M3.F32.PACK_AB_MERGE_C R2, R0, R12, RZ ;  /* 0x0000000c0002723e */ /* 0x004fe200048070ff */
[----:B------:R-:W-:Y:S01]  /*e0660*/  VIADD R0, R16, UR19 ;  /* 0x0000001310007c36 */ /* 0x000fe20008000000 */
[----:B------:R-:W1:Y:S03]  /*e0670*/  LDCU UR19, c[0x0][0x3b8] ;  /* 0x00007700ff1377ac */ /* 0x000e660008000800 */
[----:B------:R2:W-:Y:S01]  /*e0680*/  STL [R1+0x4e60], R2 ;  /* 0x004e600201007387 */ /* 0x0005e20000100800 */
[----:B---3--:R-:W-:-:S05]  /*e0690*/  F2FP.SATFINITE.E4M3.F32.PACK_AB_MERGE_C R8, R29, R13, RZ ;  /* 0x0000000d1d08723e */ /* 0x008fca00048070ff */
[----:B------:R3:W-:Y:S01]  /*e06a0*/  STL [R1+0x4e00], R8 ;  /* 0x004e000801007387 */ /* 0x0007e20000100800 */
[----:B--2---:R-:W-:-:S03]  /*e06b0*/  F2FP.SATFINITE.E4M3.F32.PACK_AB_MERGE_C R2, R27, R28, RZ ;  /* 0x0000001c1b02723e */ /* 0x004fc600048070ff */
[----:B------:R2:W-:Y:S04]  /*e06c0*/  STL [R1+0x1f0], R0 ;  /* 0x0001f00001007387 */ /* 0x0005e80000100800 */
[----:B------:R0:W-:Y:S01]  /*e06d0*/  STL [R1+0x4e18], R2 ;  /* 0x004e180201007387 */ /* 0x0001e20000100800 */
[----:B---3--:R-:W-:Y:S01]  /*e06e0*/  F2FP.SATFINITE.E4M3.F32.PACK_AB_MERGE_C R8, R25, R26, RZ ;  /* 0x0000001a1908723e */ /* 0x008fe200048070ff */
[----:B--2---:R-:W-:Y:S01]  /*e06f0*/  VIADD R0, R0, UR18 ;  /* 0x0000001200007c36 */ /* 0x004fe20008000000 */
[----:B------:R-:W2:Y:S03]  /*e0700*/  LDCU UR18, c[0x0][0x3b8] ;  /* 0x00007700ff1277ac */ /* 0x000ea60008000800 */
[----:B------:R3:W-:Y:S01]  /*e0710*/  STL [R1+0x4dc0], R8 ;  /* 0x004dc00801007387 */ /* 0x0007e20000100800 */
[----:B0-----:R-:W-:-:S03]  /*e0720*/  F2FP.SATFINITE.E4M3.F32.PACK_AB_MERGE_C R2, R23, R24, RZ ;  /* 0x000000181702723e */ /* 0x001fc600048070ff */
[----:B------:R0:W-:Y:S04]  /*e0730*/  STL [R1+0x1ec], R0 ;  /* 0x0001ec0001007387 */ /* 0x0001e80000100800 */
[----:B------:R1:W-:Y:S01]  /*e0740*/  STL [R1+0x4dd0], R2 ;  /* 0x004dd00201007387 */ /* 0x0003e20000100800 */
[----:B---3--:R-:W-:Y:S01]  /*e0750*/  F2FP.SATFINITE.E4M3.F32.PACK_AB_MERGE_C R8, R20, R22, RZ ;  /* 0x000000161408723e */ /* 0x008fe200048070ff */
[----:B0-----:R-:W-:Y:S01]  /*e0760*/  VIADD R0, R0, UR65 ;  /* 0x0000004100007c36 */ /* 0x001fe20008000000 */
[----:B------:R-:W0:Y:S03]  /*e0770*/  LDCU UR65, c[0x0][0x3b8] ;  /* 0x00007700ff4177ac */ /* 0x000e260008000800 */
[----:B------:R-:W-:Y:S01]  /*e0780*/  STL [R1+0x4d94], R8 ;  /* 0x004d940801007387 */ /* 0x000fe20000100800 */
[----:B-1----:R-:W-:-:S03]  /*e0790*/  F2FP.SATFINITE.E4M3.F32.PACK_AB_MERGE_C R2, R14, R18, RZ ;  /* 0x000000120e02723e */ /* 0x002fc600048070ff */
[----:B------:R1:W-:Y:S04]  /*e07a0*/  STL [R1+0x1e8], R0 ;  /* 0x0001e80001007387 */ /* 0x0003e80000100800 */
[----:B------:R3:W-:Y:S04]  /*e07b0*/  STL [R1+0x4d9c], R2 ;  /* 0x004d9c0201007387 */ /* 0x0007e80000100800 */
[----:B------:R-:W2:Y:S01]  /*e07c0*/  LDL.LU R17, [R1+0xfb0] ;  /* 0x000fb00001117983 */ /* 0x000ea20000300800 */
[----:B-1----:R-:W-:Y:S01]  /*e07d0*/  VIADD R0, R0, UR17 ;  /* 0x0000001100007c36 */ /* 0x002fe20008000000 */
[----:B------:R-:W1:Y:S02]  /*e07e0*/  LDCU UR17, c[0x0][0x3b8] ;  /* 0x00007700ff1177ac */ /* 0x000e640008000800 */
[----:B------:R-:W2:Y:S01]  /*e07f0*/  LDL.LU R13, [R1+0xfb4] ;  /* 0x000fb400010d7983 */ /* 0x000ea20000300800 */
[----:B---3--:R-:W-:-:S05]  /*e0800*/  F2FP.SATFINITE.E4M3.F32.PACK_AB_MERGE_C R2, R6, R7, RZ ;  /* 0x000000070602723e */ /* 0x008fca00048070ff */
[----:B------:R-:W-:Y:S04]  /*e0810*/  STL [R1+0x4d7c], R2 ;  /* 0x004d7c0201007387 */ /* 0x000fe80000100800 */
[----:B------:R3:W-:Y:S04]  /*e0820*/  STL [R1+0x1e4], R0 ;  /* 0x0001e40001007387 */ /* 0x0007e80000100800 */
[----:B------:R-:W2:Y:S04]  /*e0830*/  LDL.LU R7, [R1+0xfb8] ;  /* 0x000fb80001077983 */ /* 0x000ea80000300800 */
[----:B------:R-:W2:Y:S04]  /*e0840*/  LDL.LU R6, [R1+0xfbc] ;  /* 0x000fbc0001067983 */ /* 0x000ea80000300800 */
[----:B------:R-:W2:Y:S04]  /*e0850*/  LDL.LU R26, [R1+0xfc0] ;  /* 0x000fc000011a7983 */ /* 0x000ea80000300800 */
[----:B------:R-:W2:Y:S04]  /*e0860*/  LDL.LU R25, [R1+0xfc4] ;  /* 0x000fc40001197983 */ /* 0x000ea80000300800 */
[----:B------:R-:W2:Y:S04]  /*e0870*/  LDL.LU R22, [R1+0xfc8] ;  /* 0x000fc80001167983 */ /* 0x000ea80000300800 */
[----:B------:R-:W2:Y:S01]  /*e0880*/  LDL.LU R20, [R1+0xfcc] ;  /* 0x000fcc0001147983 */ /* 0x000ea20000300800 */
[----:B---3--:R-:W-:Y:S01]  /*e0890*/  VIADD R0, R0, UR23 ;  /* 0x0000001700007c36 */ /* 0x008fe20008000000 */
[----:B------:R-:W3:Y:S02]  /*e08a0*/  LDCU UR23, c[0x0][0x3b8] ;  /* 0x00007700ff1777ac */ /* 0x000ee40008000800 */
[----:B------:R-:W3:Y:S04]  /*e08b0*/  LDL.LU R18, [R1+0xfd0] ;  /* 0x000fd00001127983 */ /* 0x000ee80000300800 */
[----:B------:R-:W3:Y:S01]  /*e08c0*/  LDL.LU R14, [R1+0xfd4] ;  /* 0x000fd400010e7983 */ /* 0x000ee20000300800 */
[----:B----4-:R-:W-:-:S05]  /*e08d0*/  F2FP.SATFINITE.E4M3.F32.PACK_AB_MERGE_C R2, R19, R21, RZ ;  /* 0x000000151302723e */ /* 0x010fca00048070ff */
[----:B------:R4:W-:Y:S01]  /*e08e0*/  STL [R1+0x4d8c], R2 ;  /* 0x004d8c0201007387 */ /* 0x0009e20000100800 */
[----:B------:R-:W-:-:S05]  /*e08f0*/  F2FP.SATFINITE.E4M3.F32.PACK_AB_MERGE_C R8, R10, R15, RZ ;  /* 0x0000000f0a08723e */ /* 0x000fca00048070ff */
[----:B------:R0:W-:Y:S01]  /*e0900*/  STL [R1+0x4d60], R8 ;  /* 0x004d600801007387 */ /* 0x0001e20000100800 */
[----:B----4-:R-:W-:-:S03]  /*e0910*/  F2FP.SATFINITE.E4M3.F32.PACK_AB_MERGE_C R2, R5, R9, RZ ;  /* 0x000000090502723e */ /* 0x010fc600048070ff */
[----:B------:R4:W-:Y:S04]  /*e0920*/  STL [R1+0x1e0], R0 ;  /* 0x0001e00001007387 */ /* 0x0009e80000100800 */
[----:B------:R1:W-:Y:S04]  /*e0930*/  STL [R1+0x4d74], R2 ;  /* 0x004d740201007387 */ /* 0x0003e80000100800 */
[----:B0-----:R-:W3:Y:S01]  /*e0940*/  LDL.LU R8, [R1+0xfd8] ;  /* 0x000fd80001087983 */ /* 0x001ee20000300800 */
[----:B----4-:R-:W-:Y:S01]  /*e0950*/  VIADD R0, R0, UR64 ;  /* 0x0000004000007c36 */ /* 0x010fe20008000000 */
[----:B------:R-:W0:Y:S02]  /*e0960*/  LDCU UR64, c[0x0][0x3b8] ;  /* 0x00007700ff4077ac */ /* 0x000e240008000800 */
[----:B-1----:R-:W4:Y:S04]  /*e0970*/  LDL.LU R2, [R1+0xfdc] ;  /* 0x000fdc0001027983 */ /* 0x002f280000300800 */
[----:B------:R-:W4:Y:S04]  /*e0980*/  LDL.LU R12, [R1+0xfe0] ;  /* 0x000fe000010c7983 */ /* 0x000f280000300800 */
[----:B------:R-:W-:Y:S04]  /*e0990*/  STL [R1+0x1dc], R0 ;  /* 0x0001dc0001007387 */ /* 0x000fe80000100800 */
        /* <DEDUP_REMOVED lines=11> */
[----:B--2---:R-:W-:-:S03]  /*e0a50*/  F2FP.SATFINITE.E4M3.F32.PACK_AB_MERGE_C R13, R13, R17, RZ ;  /* 0x000000110d0d723e */ /* 0x004fc600048070ff */
[----:B------:R-:W2:Y:S04]  /*e0a60*/  LDL.LU R17, [R1+0x7bdc] ;  /* 0x007bdc0001117983 */ /* 0x000ea80000300800 */
[----:B------:R1:W-:Y:S04]  /*e0a70*/  STL [R1+0x4d4c], R13 ;  /* 0x004d4c0d01007387 */ /* 0x0003e80000100800 */
[----:B-1----:R-:W2:Y:S01]  /*e0a80*/  LDL.LU R13, [R1+0x7bd8] ;  /* 0x007bd800010d7983 */ /* 0x002ea20000300800 */
[----:B------:R-:W-:-:S03]  /*e0a90*/  F2FP.SATFINITE.E4M3.F32.PACK_AB_MERGE_C R6, R6, R7, RZ ;  /* 0x000000070606723e */ /* 0x000fc600048070ff */
[----:B------:R-:W2:Y:S04]  /*e0aa0*/  LDL.LU R7, [R1+0x1010] ;  /* 0x0010100001077983 */ /* 0x000ea80000300800 */
[----:B------:R1:W-:Y:S01]  /*e0ab0*/  STL [R1+0x4d54], R6 ;  /* 0x004d540601007387 */ /* 0x0003e20000100800 */
[----:B------:R-:W-:Y:S01]  /*e0ac0*/  VIADD R0, R0, UR22 ;  /* 0x0000001600007c36 */ /* 0x000fe20008000000 */
[----:B------:R-:W-:Y:S01]  /*e0ad0*/  F2FP.SATFINITE.E4M3.F32.PACK_AB_MERGE_C R25, R25, R26, RZ ;  /* 0x0000001a1919723e */ /* 0x000fe200048070ff */
[----:B------:R-:W0:Y:S01]  /*e0ae0*/  LDCU UR22, c[0x0][0x3b8] ;  /* 0x00007700ff1677ac */ /* 0x000e220008000800 */
[----:B-1----:R-:W2:Y:S01]  /*e0af0*/  LDL.LU R6, [R1+0x1014] ;  /* 0x0010140001067983 */ /* 0x002ea20000300800 */
[----:B------:R-:W-:-:S03]  /*e0b00*/  F2FP.SATFINITE.E4M3.F32.PACK_AB_MERGE_C R20, R20, R22, RZ ;  /* 0x000000161414723e */ /* 0x000fc600048070ff */
[----:B------:R1:W-:Y:S01]  /*e0b10*/  STL [R1+0x1d8], R0 ;  /* 0x0001d80001007387 */ /* 0x0003e20000100800 */
[----:B---3--:R-:W-:-:S03]  /*e0b20*/  F2FP.SATFINITE.E4M3.F32.PACK_AB_MERGE_C R14, R14, R18, RZ ;  /* 0x000000120e0e723e */ /* 0x008fc600048070ff */
[----:B------:R3:W-:Y:S04]  /*e0b30*/  STL [R1+0x4d30], R25 ;  /* 0x004d301901007387 */ /* 0x0007e80000100800 */
[----:B------:R0:W-:Y:S01]  /*e0b40*/  STL [R1+0x4d38], R20 ;  /* 0x004d381401007387 */ /* 0x0001e20000100800 */
[----:B-1----:R-:W-:Y:S01]  /*e0b50*/  VIADD R0, R0, UR63 ;  /* 0x0000003f00007c36 */ /* 0x002fe20008000000 */
[----:B------:R-:W1:Y:S02]  /*e0b60*/  LDCU UR63, c[0x0][0x3b8] ;  /* 0x00007700ff3f77ac */ /* 0x000e640008000800 */
[----:B------:R-:W2:Y:S04]  /*e0b70*/  LDL.LU R26, [R1+0x1018] ;  /* 0x00101800011a7983 */ /* 0x000ea80000300800 */
[----:B---3--:R-:W3:Y:S04]  /*e0b80*/  LDL.LU R25, [R1+0x101c] ;  /* 0x00101c0001197983 */ /* 0x008ee80000300800 */
[----:B------:R0:W-:Y:S04]  /*e0b90*/  STL [R1+0x4d10], R14 ;  /* 0x004d100e01007387 */ /* 0x0001e80000100800 */
[----:B------:R1:W-:Y:S04]  /*e0ba0*/  STL [R1+0x1d4], R0 ;  /* 0x0001d40001007387 */ /* 0x0003e80000100800 */
[----:B------:R-:W3:Y:S04]  /*e0bb0*/  LDL.LU R22, [R1+0x1020] ;  /* 0x0010200001167983 */ /* 0x000ee80000300800 */
[----:B0-----:R-:W3:Y:S04]  /*e0bc0*/  LDL.LU R20, [R1+0x1024] ;  /* 0x0010240001147983 */ /* 0x001ee80000300800 */
[----:B------:R-:W3:Y:S04]  /*e0bd0*/  LDL.LU R18, [R1+0x1028] ;  /* 0x0010280001127983 */ /* 0x000ee80000300800 */
[----:B------:R-:W3:Y:S01]  /*e0be0*/  LDL.LU R14, [R1+0x102c] ;  /* 0x00102c00010e7983 */ /* 0x000ee20000300800 */
[----:B-1----:R-:W-:Y:S01]  /*e0bf0*/  VIADD R0, R0, UR62 ;  /* 0x0000003e00007c36 */ /* 0x002fe20008000000 */
[----:B------:R-:W0:Y:S01]  /*e0c00*/  LDCU UR62, c[0x0][0x3b8] ;  /* 0x00007700ff3e77ac */ /* 0x000e220008000800 */
[----:B----4-:R-:W-:-:S05]  /*e0c10*/  F2FP.SATFINITE.E4M3.F32.PACK_AB_MERGE_C R2, R2, R8, RZ ;  /* 0x000000080202723e */ /* 0x010fca00048070ff */
[----:B------:R1:W-:Y:S01]  /*e0c20*/  STL [R1+0x4d14], R2 ;  /* 0x004d140201007387 */ /* 0x0003e20000100800 */
[----:B------:R-:W-:-:S05]  /*e0c30*/  F2FP.SATFINITE.E4M3.F32.PACK_AB_MERGE_C R8, R29, R12, RZ ;  /* 0x0000000c1d08723e */ /* 0x000fca00048070ff */
[----:B------:R4:W-:Y:S01]  /*e0c40*/  STL [R1+0x4d08], R8 ;  /* 0x004d080801007387 */ /* 0x0009e20000100800 */
[----:B-1----:R-:W-:-:S03]  /*e0c50*/  F2FP.SATFINITE.E4M3.F32.PACK_AB_MERGE_C R2, R27, R28, RZ ;  /* 0x0000001c1b02723e */ /* 0x002fc600048070ff */
[----:B------:R1:W-:Y:S04]  /*e0c60*/  STL [R1+0x1d0], R0 ;  /* 0x0001d00001007387 */ /* 0x0003e80000100800 */
[----:B------:R0:W-:Y:S01]  /*e0c70*/  STL [R1+0x4d00], R2 ;  /* 0x004d000201007387 */ /* 0x0001e20000100800 */
[----:B----4-:R-:W-:Y:S01]  /*e0c80*/  F2FP.SATFINITE.E4M3.F32.PACK_AB_MERGE_C R8, R23, R24, RZ ;  /* 0x000000181708723e */ /* 0x010fe200048070ff */
[----:B-1----:R-:W-:Y:S01]  /*e0c90*/  VIADD R0, R0, UR60 ;  /* 0x0000003c00007c36 */ /* 0x002fe20008000000 */
[----:B------:R-:W1:Y:S03]  /*e0ca0*/  LDCU UR60, c[0x0][0x3b8] ;  /* 0x00007700ff3c77ac */ /* 0x000e660008000800 */
[----:B------:R4:W-:Y:S01]  /*e0cb0*/  STL [R1+0x4cec], R8 ;  /* 0x004cec0801007387 */ /* 0x0009e20000100800 */
[----:B0-----:R-:W-:-:S03]  /*e0cc0*/  F2FP.SATFINITE.E4M3.F32.PACK_AB_MERGE_C R2, R19, R21, RZ ;  /* 0x000000151302723e */ /* 0x001fc600048070ff */
[----:B------:R0:W-:Y:S04]  /*e0cd0*/  STL [R1+0x1cc], R0 ;  /* 0x0001cc0001007387 */ /* 0x0001e80000100800 */
[----:B------:R1:W-:Y:S01]  /*e0ce0*/  STL [R1+0x4ce0], R2 ;  /* 0x004ce00201007387 */ /* 0x0003e20000100800 */
[----:B----4-:R-:W-:Y:S01]  /*e0cf0*/  F2FP.SATFINITE.E4M3.F32.PACK_AB_MERGE_C R8, R10, R15, RZ ;  /* 0x0000000f0a08723e */ /* 0x010fe200048070ff */
[----:B0-----:R-:W-:Y:S01]  /*e0d00*/  VIADD R0, R0, UR59 ;  /* 0x0000003b00007c36 */ /* 0x001fe20008000000 */
[----:B------:R-:W0:Y:S03]  /*e0d10*/  LDCU UR59, c[0x0][0x3b8] ;  /* 0x00007700ff3b77ac */ /* 0x000e260008000800 */
[----:B------:R-:W-:Y:S01]  /*e0d20*/  STL [R1+0x4cd0], R8 ;  /* 0x004cd00801007387 */ /* 0x000fe20000100800 */
[----:B-1----:R-:W-:-:S03]  /*e0d30*/  F2FP.SATFINITE.E4M3.F32.PACK_AB_MERGE_C R2, R5, R9, RZ ;  /* 0x000000090502723e */ /* 0x002fc600048070ff */
[----:B------:R1:W-:Y:S04]  /*e0d40*/  STL [R1+0x1c8], R0 ;  /* 0x0001c80001007387 */ /* 0x0003e80000100800 */
[----:B------:R-:W4:Y:S04]  /*e0d50*/  LDL.LU R19, [R1+0x1050] ;  /* 0x0010500001137983 */ /* 0x000f280000300800 */
[----:B------:R0:W-:Y:S04]  /*e0d60*/  STL [R1+0x4cd4], R2 ;  /* 0x004cd40201007387 */ /* 0x0001e80000100800 */
[----:B------:R-:W4:Y:S04]  /*e0d70*/  LDL.LU R15, [R1+0x1054] ;  /* 0x00105400010f7983 */ /* 0x000f280000300800 */
[----:B------:R-:W4:Y:S04]  /*e0d80*/  LDL.LU R9, [R1+0x1058] ;  /* 0x0010580001097983 */ /* 0x000f280000300800 */
[----:B------:R-:W4:Y:S01]  /*e0d90*/  LDL.LU R5, [R1+0x105c] ;  /* 0x00105c0001057983 */ /* 0x000f220000300800 */
[----:B-1----:R-:W-:Y:S01]  /*e0da0*/  VIADD R0, R0, UR58 ;  /* 0x0000003a00007c36 */ /* 0x002fe20008000000 */
[----:B--2---:R-:W-:Y:S01]  /*e0db0*/  LOP3.LUT R13, R13, 0xffff7fff, RZ, 0xc0, !PT ;  /* 0xffff7fff0d0d7812 */ /* 0x004fe200078ec0ff */
[----:B------:R-:W1:Y:S01]  /*e0dc0*/  LDCU UR58, c[0x0][0x3b8] ;  /* 0x00007700ff3a77ac */ /* 0x000e620008000800 */
[----:B------:R-:W2:Y:S04]  /*e0dd0*/  LDL.LU R24, [R1+0x1040] ;  /* 0x0010400001187983 */ /* 0x000ea80000300800 */
[----:B------:R-:W2:Y:S01]  /*e0de0*/  LDL.LU R23, [R1+0x1044] ;  /* 0x0010440001177983 */ /* 0x000ea20000300800 */
[----:B0-----:R-:W-:-:S05]  /*e0df0*/  F2FP.SATFINITE.E4M3.F32.PACK_AB_MERGE_C R2, R6, R7, RZ ;  /* 0x000000070602723e */ /* 0x001fca00048070ff */
[----:B------:R3:W-:Y:S04]  /*e0e00*/  STL [R1+0x4cc8], R2 ;  /* 0x004cc80201007387 */ /* 0x0007e80000100800 */
[----:B------:R0:W-:Y:S04]  /*e0e10*/  STL [R1+0x1c4], R0 ;  /* 0x0001c40001007387 */ /* 0x0001e80000100800 */
[----:B------:R-:W2:Y:S04]  /*e0e20*/  LDL.LU R21, [R1+0x1048] ;  /* 0x0010480001157983 */ /* 0x000ea80000300800 */
[----:B------:R-:W2:Y:S04]  /*e0e30*/  LDL.LU R10, [R1+0x104c] ;  /* 0x00104c00010a7983 */ /* 0x000ea80000300800 */
[----:B------:R-:W2:Y:S04]  /*e0e40*/  LDL.LU R7, [R1+0x11c0] ;  /* 0x0011c00001077983 */ /* 0x000ea80000300800 */
[----:B------:R-:W2:Y:S01]  /*e0e50*/  LDL.LU R6, [R1+0x11c4] ;  /* 0x0011c40001067983 */ /* 0x000ea20000300800 */
[----:B---3--:R-:W-:Y:S01]  /*e0e60*/  F2FP.SATFINITE.E4M3.F32.PACK_AB_MERGE_C R2, R25, R26, RZ ;  /* 0x0000001a1902723e */ /* 0x008fe200048070ff */
[----:B0-----:R-:W-:Y:S01]  /*e0e70*/  VIADD R0, R0, UR57 ;  /* 0x0000003900007c36 */ /* 0x001fe20008000000 */
[----:B------:R-:W0:Y:S03]  /*e0e80*/  LDCU UR57, c[0x0][0x3b8] ;  /* 0x00007700ff3977ac */ /* 0x000e260008000800 */
[----:B------:R3:W-:Y:S01]  /*e0e90*/  STL [R1+0x4ccc], R2 ;  /* 0x004ccc0201007387 */ /* 0x0007e20000100800 */
[----:B------:R-:W-:-:S05]  /*e0ea0*/  F2FP.SATFINITE.E4M3.F32.PACK_AB_MERGE_C R8, R20, R22, RZ ;  /* 0x000000161408723e */ /* 0x000fca00048070ff */
[----:B------:R0:W-:Y:S01]  /*e0eb0*/  STL [R1+0x4cb8], R8 ;  /* 0x004cb80801007387 */ /* 0x0001e20000100800 */
[----:B---3--:R-:W-:-:S03]  /*e0ec0*/  F2FP.SATFINITE.E4M3.F32.PACK_AB_MERGE_C R2, R14, R18, RZ ;  /* 0x000000120e02723e */ /* 0x008fc600048070ff */
[----:B------:R3:W-:Y:S04]  /*e0ed0*/  STL [R1+0x1c0], R0 ;  /* 0x0001c00001007387 */ /* 0x0007e80000100800 */
[----:B------:R1:W-:Y:S04]  /*e0ee0*/  STL [R1+0x4cc0], R2 ;  /* 0x004cc00201007387 */ /* 0x0003e80000100800 */
[----:B0-----:R-:W2:Y:S01]  /*e0ef0*/  LDL.LU R8, [R1+0x11c8] ;  /* 0x0011c80001087983 */ /* 0x001ea20000300800 */
[----:B---3--:R-:W-:Y:S01]  /*e0f00*/  VIADD R0, R0, UR56 ;  /* 0x0000003800007c36 */ /* 0x008fe20008000000 */
[----:B------:R-:W0:Y:S02]  /*e0f10*/  LDCU UR56, c[0x0][0x3b8] ;  /* 0x00007700ff3877ac */ /* 0x000e240008000800 */
[----:B-1----:R-:W3:Y:S04]  /*e0f20*/  LDL.LU R2, [R1+0x11cc] ;  /* 0x0011cc0001027983 */ /* 0x002ee80000300800 */
[----:B------:R-:W3:Y:S04]  /*e0f30*/  LDL.LU R12, [R1+0x11b0] ;  /* 0x0011b000010c7983 */ /* 0x000ee80000300800 */
[----:B------:R-:W-:Y:S04]  /*e0f40*/  STL [R1+0x1bc], R0 ;  /* 0x0001bc0001007387 */ /* 0x000fe80000100800 */
        /* <DEDUP_REMOVED lines=9> */
[----:B----4-:R-:W-:-:S05]  /*e0fe0*/  F2FP.SATFINITE.E4M3.F32.PACK_AB_MERGE_C R15, R15, R19, RZ ;  /* 0x000000130f0f723e */ /* 0x010fca00048070ff */
[----:B------:R1:W-:Y:S04]  /*e0ff0*/  STL [R1+0x4ca8], R15 ;  /* 0x004ca80f01007387 */ /* 0x0003e80000100800 */
[----:B------:R-:W4:Y:S04]  /*e1000*/  LDL.LU R19, [R1+0x1198] ;  /* 0x0011980001137983 */ /* 0x000f280000300800 */
[----:B-1----:R-:W4:Y:S01]  /*e1010*/  LDL.LU R15, [R1+0x119c] ;  /* 0x00119c00010f7983 */ /* 0x002f220000300800 */
[----:B------:R-:W-:-:S05]  /*e1020*/  F2FP.SATFINITE.E4M3.F32.PACK_AB_MERGE_C R5, R5, R9, RZ ;  /* 0x000000090505723e */ /* 0x000fca00048070ff */
[----:B------:R1:W-:Y:S04]  /*e1030*/  STL [R1+0x4cb4], R5 ;  /* 0x004cb40501007387 */ /* 0x0003e80000100800 */
[----:B------:R-:W4:Y:S04]  /*e1040*/  LDL.LU R9, [R1+0x1180] ;  /* 0x0011800001097983 */ /* 0x000f280000300800 */
[----:B-1----:R-:W4:Y:S01]  /*e1050*/  LDL.LU R5, [R1+0x1184] ;  /* 0x0011840001057983 */ /* 0x002f220000300800 */
[----:B------:R-:W-:Y:S01]  /*e1060*/  VIADD R0, R0, UR55 ;  /* 0x0000003700007c36 */ /* 0x000fe20008000000 */
[----:B--2---:R-:W-:Y:S01]  /*e1070*/  F2FP.SATFINITE.E4M3.F32.PACK_AB_MERGE_C R23, R23, R24, RZ ;  /* 0x000000181717723e */ /* 0x004fe200048070ff */
[----:B------:R-:W1:Y:S03]  /*e1080*/  LDCU UR55, c[0x0][0x3b8] ;  /* 0x00007700ff3777ac */ /* 0x000e660008000800 */
[----:B------:R2:W-:Y:S01]  /*e1090*/  STL [R1+0x1b8], R0 ;  /* 0x0001b80001007387 */ /* 0x0005e20000100800 */
[----:B------:R-:W-:-:S03]  /*e10a0*/  F2FP.SATFINITE.E4M3.F32.PACK_AB_MERGE_C R10, R10, R21, RZ ;  /* 0x000000150a0a723e */ /* 0x000fc600048070ff */
[----:B------:R0:W-:Y:S04]  /*e10b0*/  STL [R1+0x4ca0], R23 ;  /* 0x004ca01701007387 */ /* 0x0001e80000100800 */
[----:B------:R1:W-:Y:S01]  /*e10c0*/  STL [R1+0x4ca4], R10 ;  /* 0x004ca40a01007387 */ /* 0x0003e20000100800 */
[----:B--2---:R-:W-:Y:S01]  /*e10d0*/  VIADD R0, R0, UR5 ;  /* 0x0000000500007c36 */ /* 0x004fe20008000000 */
[----:B------:R-:W-:Y:S02]  /*e10e0*/  F2FP.SATFINITE.E4M3.F32.PACK_AB_MERGE_C R6, R6, R7, RZ ;  /* 0x000000070606723e */ /* 0x000fe400048070ff */
[----:B------:R-:W2:Y:S01]  /*e10f0*/  LDL.LU R24, [R1+0x1188] ;  /* 0x0011880001187983 */ /* 0x000ea20000300800 */
[----:B------:R-:W1:Y:S03]  /*e1100*/  LDCU UR5, c[0x0][0x3b8] ;  /* 0x00007700ff0577ac */ /* 0x000e660008000800 */
[----:B0-----:R-:W2:Y:S04]  /*e1110*/  LDL.LU R23, [R1+0x118c] ;  /* 0x00118c0001177983 */ /* 0x001ea80000300800 */
[----:B------:R0:W-:Y:S04]  /*e1120*/  STL [R1+0x54c0], R6 ;  /* 0x0054c00601007387 */ /* 0x0001e80000100800 */
[----:B------:R0:W-:Y:S04]  /*e1130*/  STL [R1+0x1b4], R0 ;  /* 0x0001b40001007387 */ /* 0x0001e80000100800 */
[----:B------:R-:W2:Y:S04]  /*e1140*/  LDL.LU R21, [R1+0x1170] ;  /* 0x0011700001157983 */ /* 0x000ea80000300800 */
[----:B-1----:R-:W2:Y:S04]  /*e1150*/  LDL.LU R10, [R1+0x1174] ;  /* 0x00117400010a7983 */ /* 0x002ea80000300800 */
[----:B------:R-:W2:Y:S04]  /*e1160*/  LDL.LU R7, [R1+0x1178] ;  /* 0x0011780001077983 */ /* 0x000ea80000300800 */
[----:B0-----:R-:W2:Y:S01]  /*e1170*/  LDL.LU R6, [R1+0x117c] ;  /* 0x00117c0001067983 */ /* 0x001ea20000300800 */
[----:B---3--:R-:W-:Y:S01]  /*e1180*/  F2FP.SATFINITE.E4M3.F32.PACK_AB_MERGE_C R2, R2, R8, RZ ;  /* 0x000000080202723e */ /* 0x008fe200048070ff */
[----:B------:R-:W-:Y:S01]  /*e1190*/  VIADD R0, R0, UR24 ;  /* 0x0000001800007c36 */ /* 0x000fe20008000000 */
[----:B------:R-:W0:Y:S03]  /*e11a0*/  LDCU UR24, c[0x0][0x3b8] ;  /* 0x00007700ff1877ac */ /* 0x000e260008000800 */
[----:B------:R1:W-:Y:S01]  /*e11b0*/  STL [R1+0x54d8], R2 ;  /* 0x0054d80201007387 */ /* 0x0003e20000100800 */
[----:B------:R-:W-:-:S05]  /*e11c0*/  F2FP.SATFINITE.E4M3.F32.PACK_AB_MERGE_C R8, R29, R12, RZ ;  /* 0x0000000c1d08723e */ /* 0x000fca00048070ff */
[----:B------:R3:W-:Y:S01]  /*e11d0*/  STL [R1+0x545c], R8 ;  /* 0x00545c0801007387 */ /* 0x0007e20000100800 */
[----:B-1----:R-:W-:-:S03]  /*e11e0*/  F2FP.SATFINITE.E4M3.F32.PACK_AB_MERGE_C R2, R27, R28, RZ ;  /* 0x0000001c1b02723e */ /* 0x002fc600048070ff */
[----:B------:R1:W-:Y:S04]  /*e11f0*/  STL [R1+0x1b0], R0 ;  /* 0x0001b00001007387 */ /* 0x0003e80000100800 */
[----:B------:R0:W-:Y:S01]  /*e1200*/  STL [R1+0x5468], R2 ;  /* 0x0054680201007387 */ /* 0x0001e20000100800 */
[----:B---3--:R-:W-:Y:S01]  /*e1210*/  F2FP.SATFINITE.E4M3.F32.PACK_AB_MERGE_C R8, R25, R26, RZ ;  /* 0x0000001a1908723e */ /* 0x008fe200048070ff */
[----:B-1----:R-:W-:Y:S01]  /*e1220*/  VIADD R0, R0, UR25 ;  /* 0x0000001900007c36 */ /* 0x002fe20008000000 */
[----:B------:R-:W1:Y:S03]  /*e1230*/  LDCU UR25, c[0x0][0x3b8] ;  /* 0x00007700ff1977ac */ /* 0x000e660008000800 */
[----:B------:R-:W-:Y:S01]  /*e1240*/  STL [R1+0x53e4], R8 ;  /* 0x0053e40801007387 */ /* 0x000fe20000100800 */
[----:B0-----:R-:W-:-:S03]  /*e1250*/  F2FP.SATFINITE.E4M3.F32.PACK_AB_MERGE_C R2, R20, R22, RZ ;  /* 0x000000161402723e */ /* 0x001fc600048070ff */
[----:B------:R0:W-:Y:S04]  /*e1260*/  STL [R1+0x1ac], R0 ;  /* 0x0001ac0001007387 */ /* 0x0001e80000100800 */
[----:B------:R3:W-:Y:S01]  /*e1270*/  STL [R1+0x5400], R2 ;  /* 0x0054000201007387 */ /* 0x0007e20000100800 */
[----:B0-----:R-:W-:Y:S01]  /*e1280*/  VIADD R0, R0, UR26 ;  /* 0x0000001a00007c36 */ /* 0x001fe20008000000 */
[----:B------:R-:W0:Y:S01]  /*e1290*/  LDCU UR26, c[0x0][0x3b8] ;  /* 0x00007700ff1a77ac */ /* 0x000e220008000800 */
[----:B---3--:R-:W-:Y:S02]  /*e12a0*/  F2FP.SATFINITE.E4M3.F32.PACK_AB_MERGE_C R2, R14, R18, RZ ;  /* 0x000000120e02723e */ /* 0x008fe400048070ff */
[----:B------:R-:W3:Y:S04]  /*e12b0*/  LDL.LU R18, [R1+0x1160] ;  /* 0x0011600001127983 */ /* 0x000ee80000300800 */
[----:B------:R-:W3:Y:S04]  /*e12c0*/  LDL.LU R14, [R1+0x1164] ;  /* 0x00116400010e7983 */ /* 0x000ee80000300800 */
[----:B------:R-:W-:Y:S04]  /*e12d0*/  STL [R1+0x5380], R2 ;  /* 0x0053800201007387 */ /* 0x000fe80000100800 */
[----:B------:R0:W-:Y:S04]  /*e12e0*/  STL [R1+0x1a8], R0 ;  /* 0x0001a80001007387 */ /* 0x0001e80000100800 */
[----:B------:R-:W3:Y:S01]  /*e12f0*/  LDL.LU R20, [R1+0x1168] ;  /* 0x0011680001147983 */ /* 0x000ee20000300800 */
[----:B0-----:R-:W-:Y:S01]  /*e1300*/  VIADD R0, R0, UR27 ;  /* 0x0000001b00007c36 */ /* 0x001fe20008000000 */
[----:B------:R-:W0:Y:S01]  /*e1310*/  LDCU UR27, c[0x0][0x3b8] ;  /* 0x00007700ff1b77ac */ /* 0x000e220008000800 */
[----:B----4-:R-:W-:-:S02]  /*e1320*/  F2FP.SATFINITE.E4M3.F32.PACK_AB_MERGE_C R2, R15, R19, RZ ;  /* 0x000000130f02723e */ /* 0x010fc400048070ff */
[----:B------:R-:W4:Y:S04]  /*e1330*/  LDL.LU R15, [R1+0x116c] ;  /* 0x00116c00010f7983 */ /* 0x000f280000300800 */
[----:B------:R0:W-:Y:S04]  /*e1340*/  STL [R1+0x5390], R2 ;  /* 0x0053900201007387 */ /* 0x0001e80000100800 */
[----:B------:R-:W4:Y:S01]  /*e1350*/  LDL.LU R8, [R1+0x1150] ;  /* 0x0011500001087983 */ /* 0x000f220000300800 */
[----:B------:R-:W-:-:S03]  /*e1360*/  F2FP.SATFINITE.E4M3.F32.PACK_AB_MERGE_C R5, R5, R9, RZ ;  /* 0x000000090505723e */ /* 0x000fc600048070ff */
[----:B0-----:R-:W4:Y:S04]  /*e1370*/  LDL.LU R2, [R1+0x1154] ;  /* 0x0011540001027983 */ /* 0x001f280000300800 */
[----:B------:R0:W-:Y:S04]  /*e1380*/  STL [R1+0x5348], R5 ;  /* 0x0053480501007387 */ /* 0x0001e80000100800 */
[----:B------:R0:W-:Y:S04]  /*e1390*/  STL [R1+0x1a4], R0 ;  /* 0x0001a40001007387 */ /* 0x0001e80000100800 */
[----:B------:R-:W4:Y:S04]  /*e13a0*/  LDL.LU R22, [R1+0x1158] ;  /* 0x0011580001167983 */ /* 0x000f280000300800 */
[----:B------:R-:W4:Y:S04]  /*e13b0*/  LDL.LU R19, [R1+0x115c] ;  /* 0x00115c0001137983 */ /* 0x000f280000300800 */
[----:B------:R-:W4:Y:S04]  /*e13c0*/  LDL.LU R9, [R1+0x1140] ;  /* 0x0011400001097983 */ /* 0x000f280000300800 */
[----:B0-----:R-:W4:Y:S01]  /*e13d0*/  LDL.LU R5, [R1+0x1144] ;  /* 0x0011440001057983 */ /* 0x001f220000300800 */
[----:B--2---:R-:W-:Y:S01]  /*e13e0*/  F2FP.SATFINITE.E4M3.F32.PACK_AB_MERGE_C R12, R23, R24, RZ ;  /* 0x00000018170c723e */ /* 0x004fe200048070ff */
[----:B------:R-:W-:Y:S01]  /*e13f0*/  VIADD R0, R0, UR28 ;  /* 0x0000001c00007c36 */ /* 0x000fe20008000000 */
[----:B------:R-:W0:Y:S03]  /*e1400*/  LDCU UR28, c[0x0][0x3b8] ;  /* 0x00007700ff1c77ac */ /* 0x000e260008000800 */
[----:B------:R-:W-:Y:S01]  /*e1410*/  STL [R1+0x54f8], R12 ;  /* 0x0054f80c01007387 */ /* 0x000fe20000100800 */
[----:B------:R-:W-:-:S05]  /*e1420*/  F2FP.SATFINITE.E4M3.F32.PACK_AB_MERGE_C R10, R10, R21, RZ ;  /* 0x000000150a0a723e */ /* 0x000fca00048070ff */
[----:B------:R2:W-:Y:S01]  /*e1430*/  STL [R1+0x52f8], R10 ;  /* 0x0052f80a01007387 */ /* 0x0005e20000100800 */
[----:B------:R-:W-:-:S03]  /*e1440*/  F2FP.SATFINITE.E4M3.F32.PACK_AB_MERGE_C R6, R6, R7, RZ ;  /* 0x000000070606723e */ /* 0x000fc600048070ff */
[----:B------:R0:W-:Y:S04]  /*e1450*/  STL [R1+0x1a0], R0 ;  /* 0x0001a00001007387 */ /* 0x0001e80000100800 */
[----:B--2---:R-:W2:Y:S04]  /*e1460*/  LDL.LU R10, [R1+0x1148] ;  /* 0x00114800010a7983 */ /* 0x004ea80000300800 */
[----:B------:R1:W-:Y:S04]  /*e1470*/  STL [R1+0x530c], R6 ;  /* 0x00530c0601007387 */ /* 0x0003e80000100800 */
[----:B------:R-:W2:Y:S01]  /*e1480*/  LDL.LU R7, [R1+0x114c] ;  /* 0x00114c0001077983 */ /* 0x000ea20000300800 */
[----:B0-----:R-:W-:Y:S01]  /*e1490*/  VIADD R0, R0, UR29 ;  /* 0x0000001d00007c36 */ /* 0x001fe20008000000 */
[----:B------:R-:W0:Y:S02]  /*e14a0*/  LDCU UR29, c[0x0][0x3b8] ;  /* 0x00007700ff1d77ac */ /* 0x000e240008000800 */
[----:B------:R-:W2:Y:S04]  /*e14b0*/  LDL.LU R12, [R1+0x1130] ;  /* 0x00113000010c7983 */ /* 0x000ea80000300800 */
[----:B------:R-:W2:Y:S04]  /*e14c0*/  LDL.LU R29, [R1+0x1134] ;  /* 0x00113400011d7983 */ /* 0x000ea80000300800 */
[----:B------:R-:W2:Y:S04]  /*e14d0*/  LDL.LU R28, [R1+0x1138] ;  /* 0x00113800011c7983 */ /* 0x000ea80000300800 */
[----:B------:R0:W-:Y:S04]  /*e14e0*/  STL [R1+0x19c], R0 ;  /* 0x00019c0001007387 */ /* 0x0001e80000100800 */
[----:B------:R-:W2:Y:S04]  /*e14f0*/  LDL.LU R27, [R1+0x113c] ;  /* 0x00113c00011b7983 */ /* 0x000ea80000300800 */
[----:B------:R-:W2:Y:S04]  /*e1500*/  LDL.LU R26, [R1+0x1120] ;  /* 0x00112000011a7983 */ /* 0x000ea80000300800 */
[----:B------:R-:W2:Y:S04]  /*e1510*/  LDL.LU R25, [R1+0x1124] ;  /* 0x0011240001197983 */ /* 0x000ea80000300800 */
[----:B------:R-:W2:Y:S04]  /*e1520*/  LDL.LU R21, [R1+0x1128] ;  /* 0x0011280001157983 */ /* 0x000ea80000300800 */
[----:B-1----:R-:W2:Y:S01]  /*e1530*/  LDL.LU R6, [R1+0x112c] ;  /* 0x00112c0001067983 */ /* 0x002ea20000300800 */
[----:B0-----:R-:W-:Y:S01]  /*e1540*/  VIADD R0, R0, UR30 ;  /* 0x0000001e00007c36 */ /* 0x001fe20008000000 */
[----:B------:R-:W0:Y:S01]  /*e1550*/  LDCU UR30, c[0x0][0x3b8] ;  /* 0x00007700ff1e77ac */ /* 0x000e220008000800 */
[----:B---3--:R-:W-:-:S02]  /*e1560*/  F2FP.SATFINITE.E4M3.F32.PACK_AB_MERGE_C R23, R14, R18, RZ ;  /* 0x000000120e17723e */ /* 0x008fc400048070ff */
[----:B------:R-:W3:Y:S04]  /*e1570*/  LDL.LU R18, [R1+0x1110] ;  /* 0x0011100001127983 */ /* 0x000ee80000300800 */
[----:B------:R-:W3:Y:S04]  /*e1580*/  LDL.LU R14, [R1+0x1114] ;  /* 0x00111400010e7983 */ /* 0x000ee80000300800 */
[----:B------:R1:W-:Y:S04]  /*e1590*/  STL [R1+0x52d0], R23 ;  /* 0x0052d01701007387 */ /* 0x0003e80000100800 */
[----:B------:R-:W3:Y:S01]  /*e15a0*/  LDL.LU R24, [R1+0x1118] ;  /* 0x0011180001187983 */ /* 0x000ee20000300800 */
[----:B----4-:R-:W-:-:S05]  /*e15b0*/  F2FP.SATFINITE.E4M3.F32.PACK_AB_MERGE_C R15, R15, R20, RZ ;  /* 0x000000140f0f723e */ /* 0x010fca00048070ff */
[----:B------:R4:W-:Y:S04]  /*e15c0*/  STL [R1+0x52d8], R15 ;  /* 0x0052d80f01007387 */ /* 0x0009e80000100800 */
[----:B-1----:R-:W3:Y:S04]  /*e15d0*/  LDL.LU R23, [R1+0x111c] ;  /* 0x00111c0001177983 */ /* 0x002ee80000300800 */
[----:B------:R-:W3:Y:S04]  /*e15e0*/  LDL.LU R20, [R1+0x1100] ;  /* 0x0011000001147983 */ /* 0x000ee80000300800 */
[----:B------:R1:W-:Y:S04]  /*e15f0*/  STL [R1+0x198], R0 ;  /* 0x0001980001007387 */ /* 0x0003e80000100800 */
[----:B----4-:R-:W4:Y:S01]  /*e1600*/  LDL.LU R15, [R1+0x1104] ;  /* 0x00110400010f7983 */ /* 0x010f220000300800 */
[----:B------:R-:W-:-:S05]  /*e1610*/  F2FP.SATFINITE.E4M3.F32.PACK_AB_MERGE_C R2, R2, R8, RZ ;  /* 0x000000080202723e */ /* 0x000fca00048070ff */
[----:B------:R0:W-:Y:S01]  /*e1620*/  STL [R1+0x52b8], R2 ;  /* 0x0052b80201007387 */ /* 0x0001e20000100800 */
[----:B------:R-:W-:Y:S01]  /*e1630*/  F2FP.SATFINITE.E4M3.F32.PACK_AB_MERGE_C R8, R19, R22, RZ ;  /* 0x000000161308723e */ /* 0x000fe200048070ff */
[----:B-1----:R-:W-:Y:S01]  /*e1640*/  VIADD R0, R0, UR31 ;  /* 0x0000001f00007c36 */ /* 0x002fe20008000000 */
[----:B------:R-:W1:Y:S03]  /*e1650*/  LDCU UR31, c[0x0][0x3b8] ;  /* 0x00007700ff1f77ac */ /* 0x000e660008000800 */
[----:B------:R-:W-:Y:S01]  /*e1660*/  STL [R1+0x52c4], R8 ;  /* 0x0052c40801007387 */ /* 0x000fe20000100800 */
[----:B0-----:R-:W-:-:S03]  /*e1670*/  F2FP.SATFINITE.E4M3.F32.PACK_AB_MERGE_C R2, R5, R9, RZ ;  /* 0x000000090502723e */ /* 0x001fc600048070ff */
[----:B------:R-:W4:Y:S04]  /*e1680*/  LDL.LU R22, [R1+0x1108] ;  /* 0x0011080001167983 */ /* 0x000f280000300800 */
[----:B------:R-:W4:Y:S04]  /*e1690*/  LDL.LU R9, [R1+0x110c] ;  /* 0x00110c0001097983 */ /* 0x000f280000300800 */
[----:B------:R-:W-:Y:S04]  /*e16a0*/  STL [R1+0x52a4], R2 ;  /* 0x0052a40201007387 */ /* 0x000fe80000100800 */
[----:B------:R0:W-:Y:S04]  /*e16b0*/  STL [R1+0x194], R0 ;  /* 0x0001940001007387 */ /* 0x0001e80000100800 */
[----:B------:R-:W4:Y:S04]  /*e16c0*/  LDL.LU R19, [R1+0x10f0] ;  /* 0x0010f00001137983 */ /* 0x000f280000300800 */
[----:B------:R-:W4:Y:S01]  /*e16d0*/  LDL.LU R5, [R1+0x10f4] ;  /* 0x0010f40001057983 */ /* 0x000f220000300800 */
[----:B0-----:R-:W-:Y:S01]  /*e16e0*/  VIADD R0, R0, UR32 ;  /* 0x0000002000007c36 */ /* 0x001fe20008000000 */
[----:B------:R-:W0:Y:S01]  /*e16f0*/  LDCU UR32, c[0x0][0x3b8] ;  /* 0x00007700ff2077ac */ /* 0x000e220008000800 */
[----:B--2---:R-:W-:-:S02]  /*e1700*/  F2FP.SATFINITE.E4M3.F32.PACK_AB_MERGE_C R2, R7, R10, RZ ;  /* 0x0000000a0702723e */ /* 0x004fc400048070ff */
[----:B------:R-:W2:Y:S04]  /*e1710*/  LDL.LU R10, [R1+0x10f8] ;  /* 0x0010f800010a7983 */ /* 0x000ea80000300800 */
[----:B------:R0:W-:Y:S04]  /*e1720*/  STL [R1+0x5500], R2 ;  /* 0x0055000201007387 */ /* 0x0001e80000100800 */
[----:B------:R-:W2:Y:S01]  /*e1730*/  LDL.LU R7, [R1+0x10fc] ;  /* 0x0010fc0001077983 */ /* 0x000ea20000300800 */
[----:B0-----:R-:W-:-:S03]  /*e1740*/  F2FP.SATFINITE.E4M3.F32.PACK_AB_MERGE_C R2, R29, R12, RZ ;  /* 0x0000000c1d02723e */ /* 0x001fc600048070ff */
[----:B------:R0:W-:Y:S04]  /*e1750*/  STL [R1+0x190], R0 ;  /* 0x0001900001007387 */ /* 0x0001e80000100800 */
[----:B------:R1:W-:Y:S01]  /*e1760*/  STL [R1+0x528c], R2 ;  /* 0x00528c0201007387 */ /* 0x0003e20000100800 */
[----:B0-----:R-:W-:Y:S01]  /*e1770*/  VIADD R0, R0, UR33 ;  /* 0x0000002100007c36 */ /* 0x001fe20008000000 */
[----:B------:R-:W-:Y:S01]  /*e1780*/  F2FP.SATFINITE.E4M3.F32.PACK_AB_MERGE_C R8, R25, R26, RZ ;  /* 0x0000001a1908723e */ /* 0x000fe200048070ff */
[----:B------:R-:W0:Y:S01]  /*e1790*/  LDCU UR33, c[0x0][0x3b8] ;  /* 0x00007700ff2177ac */ /* 0x000e220008000800 */
[----:B-1----:R-:W-:-:S05]  /*e17a0*/  F2FP.SATFINITE.E4M3.F32.PACK_AB_MERGE_C R2, R27, R28, RZ ;  /* 0x0000001c1b02723e */ /* 0x002fca00048070ff */
[----:B------:R1:W-:Y:S04]  /*e17b0*/  STL [R1+0x5294], R2 ;  /* 0x0052940201007387 */ /* 0x0003e80000100800 */
[----:B------:R-:W-:Y:S01]  /*e17c0*/  STL [R1+0x527c], R8 ;  /* 0x00527c0801007387 */ /* 0x000fe20000100800 */
[----:B-1----:R-:W-:-:S03]  /*e17d0*/  F2FP.SATFINITE.E4M3.F32.PACK_AB_MERGE_C R2, R6, R21, RZ ;  /* 0x000000150602723e */ /* 0x002fc600048070ff */
[----:B------:R1:W-:Y:S04]  /*e17e0*/  STL [R1+0x18c], R0 ;  /* 0x00018c0001007387 */ /* 0x0003e80000100800 */
[----:B------:R-:W2:Y:S04]  /*e17f0*/  LDL.LU R21, [R1+0x10e0] ;  /* 0x0010e00001157983 */ /* 0x000ea80000300800 */
[----:B------:R3:W-:Y:S04]  /*e1800*/  STL [R1+0x5280], R2 ;  /* 0x0052800201007387 */ /* 0x0007e80000100800 */
[----:B------:R-:W2:Y:S01]  /*e1810*/  LDL.LU R6, [R1+0x10e4] ;  /* 0x0010e40001067983 */ /* 0x000ea20000300800 */
[----:B-1----:R-:W-:Y:S01]  /*e1820*/  VIADD R0, R0, UR34 ;  /* 0x0000002200007c36 */ /* 0x002fe20008000000 */
[----:B------:R-:W1:Y:S01]  /*e1830*/  LDCU UR34, c[0x0][0x3b8] ;  /* 0x00007700ff2277ac */ /* 0x000e620008000800 */
[----:B---3--:R-:W-:-:S02]  /*e1840*/  F2FP.SATFINITE.E4M3.F32.PACK_AB_MERGE_C R2, R14, R18, RZ ;  /* 0x000000120e02723e */ /* 0x008fc400048070ff */
[----:B------:R-:W3:Y:S04]  /*e1850*/  LDL.LU R18, [R1+0x10e8] ;  /* 0x0010e80001127983 */ /* 0x000ee80000300800 */
[----:B------:R-:W3:Y:S04]  /*e1860*/  LDL.LU R14, [R1+0x10ec] ;  /* 0x0010ec00010e7983 */ /* 0x000ee80000300800 */
[----:B------:R-:W-:Y:S04]  /*e1870*/  STL [R1+0x5260], R2 ;  /* 0x0052600201007387 */ /* 0x000fe80000100800 */
[----:B------:R0:W-:Y:S02]  /*e1880*/  STL [R1+0x188], R0 ;  /* 0x0001880001007387 */ /* 0x0001e40000100800 */
[----:B0-----:R-:W-:Y:S01]  /*e1890*/  VIADD R0, R0, UR35 ;  /* 0x0000002300007c36 */ /* 0x001fe20008000000 */
[----:B------:R-:W0:Y:S01]  /*e18a0*/  LDCU UR35, c[0x0][0x3b8] ;  /* 0x00007700ff2377ac */ /* 0x000e220008000800 */
[----:B------:R-:W-:-:S05]  /*e18b0*/  F2FP.SATFINITE.E4M3.F32.PACK_AB_MERGE_C R2, R23, R24, RZ ;  /* 0x000000181702723e */ /* 0x000fca00048070ff */
[----:B------:R0:W-:Y:S01]  /*e18c0*/  STL [R1+0x5268], R2 ;  /* 0x0052680201007387 */ /* 0x0001e20000100800 */
[----:B----4-:R-:W-:-:S03]  /*e18d0*/  F2FP.SATFINITE.E4M3.F32.PACK_AB_MERGE_C R8, R15, R20, RZ ;  /* 0x000000140f08723e */ /* 0x010fc600048070ff */
[----:B0-----:R-:W4:Y:S04]  /*e18e0*/  LDL.LU R2, [R1+0x10d0] ;  /* 0x0010d00001027983 */ /* 0x001f280000300800 */
[----:B------:R-:W4:Y:S04]  /*e18f0*/  LDL.LU R12, [R1+0x10d4] ;  /* 0x0010d400010c7983 */ /* 0x000f280000300800 */
[----:B------:R0:W-:Y:S04]  /*e1900*/  STL [R1+0x4f38], R8 ;  /* 0x004f380801007387 */ /* 0x0001e80000100800 */
[----:B------:R0:W-:Y:S04]  /*e1910*/  STL [R1+0x184], R0 ;  /* 0x0001840001007387 */ /* 0x0001e80000100800 */
[----:B------:R-:W4:Y:S04]  /*e1920*/  LDL.LU R27, [R1+0x10d8] ;  /* 0x0010d800011b7983 */ /* 0x000f280000300800 */
[----:B------:R-:W4:Y:S04]  /*e1930*/  LDL.LU R26, [R1+0x10dc] ;  /* 0x0010dc00011a7983 */ /* 0x000f280000300800 */
[----:B------:R-:W4:Y:S04]  /*e1940*/  LDL.LU R20, [R1+0x10c0] ;  /* 0x0010c00001147983 */ /* 0x000f280000300800 */
[----:B------:R-:W4:Y:S01]  /*e1950*/  LDL.LU R15, [R1+0x10c4] ;  /* 0x0010c400010f7983 */ /* 0x000f220000300800 */
[----:B0-----:R-:W-:Y:S01]  /*e1960*/  F2FP.SATFINITE.E4M3.F32.PACK_AB_MERGE_C R8, R9, R22, RZ ;  /* 0x000000160908723e */ /* 0x001fe200048070ff */
[----:B------:R-:W-:Y:S01]  /*e1970*/  VIADD R9, R0, UR36 ;  /* 0x0000002400097c36 */ /* 0x000fe20008000000 */
[----:B------:R-:W0:Y:S03]  /*e1980*/  LDCU UR36, c[0x0][0x3b8] ;  /* 0x00007700ff2477ac */ /* 0x000e260008000800 */
[----:B------:R-:W-:Y:S01]  /*e1990*/  STL [R1+0x5514], R8 ;  /* 0x0055140801007387 */ /* 0x000fe20000100800 */
[----:B------:R-:W-:-:S03]  /*e19a0*/  F2FP.SATFINITE.E4M3.F32.PACK_AB_MERGE_C R0, R5, R19, RZ ;  /* 0x000000130500723e */ /* 0x000fc600048070ff */
[----:B------:R-:W4:Y:S04]  /*e19b0*/  LDL.LU R19, [R1+0x10c8] ;  /* 0x0010c80001137983 */ /* 0x000f280000300800 */
[----:B------:R-:W4:Y:S04]  /*e19c0*/  LDL.LU R5, [R1+0x10cc] ;  /* 0x0010cc0001057983 */ /* 0x000f280000300800 */
[----:B------:R2:W-:Y:S04]  /*e19d0*/  STL [R1+0x4ee8], R0 ;  /* 0x004ee80001007387 */ /* 0x0005e80000100800 */
        /* <DEDUP_REMOVED lines=8> */
[----:B--2---:R-:W-:Y:S01]  /*e1a60*/  VIADD R0, R9, UR37 ;  /* 0x0000002509007c36 */ /* 0x004fe20008000000 */
[----:B------:R-:W2:Y:S02]  /*e1a70*/  LDCU UR37, c[0x0][0x3b8] ;  /* 0x00007700ff2577ac */ /* 0x000ea40008000800 */
[----:B------:R-:W-:Y:S04]  /*e1a80*/  STL [R1+0x180], R9 ;  /* 0x0001800901007387 */ /* 0x000fe80000100800 */
[----:B------:R-:W2:Y:S01]  /*e1a90*/  LDL.LU R23, [R1+0x10a8] ;  /* 0x0010a80001177983 */ /* 0x000ea20000300800 */
[----:B------:R-:W-:-:S03]  /*e1aa0*/  F2FP.SATFINITE.E4M3.F32.PACK_AB_MERGE_C R8, R6, R21, RZ ;  /* 0x000000150608723e */ /* 0x000fc600048070ff */
[----:B------:R-:W2:Y:S04]  /*e1ab0*/  LDL.LU R6, [R1+0x10ac] ;  /* 0x0010ac0001067983 */ /* 0x000ea80000300800 */
[----:B------:R3:W-:Y:S04]  /*e1ac0*/  STL [R1+0x4eac], R8 ;  /* 0x004eac0801007387 */ /* 0x0007e80000100800 */
[----:B------:R0:W-:Y:S04]  /*e1ad0*/  STL [R1+0x17c], R0 ;  /* 0x00017c0001007387 */ /* 0x0001e80000100800 */
[----:B------:R-:W2:Y:S01]  /*e1ae0*/  LDL.LU R22, [R1+0x1090] ;  /* 0x0010900001167983 */ /* 0x000ea20000300800 */
[----:B---3--:R-:W-:Y:S01]  /*e1af0*/  F2FP.SATFINITE.E4M3.F32.PACK_AB_MERGE_C R8, R14, R18, RZ ;  /* 0x000000120e08723e */ /* 0x008fe200048070ff */
[----:B0-----:R-:W-:-:S04]  /*e1b00*/  VIADD R0, R0, UR38 ;  /* 0x0000002600007c36 */ /* 0x001fc80008000000 */
[----:B------:R-:W-:Y:S01]  /*e1b10*/  STL [R1+0x4eb4], R8 ;  /* 0x004eb40801007387 */ /* 0x000fe20000100800 */
[----:B------:R-:W0:Y:S03]  /*e1b20*/  LDCU UR38, c[0x0][0x3b8] ;  /* 0x00007700ff2677ac */ /* 0x000e260008000800 */
[----:B------:R-:W3:Y:S04]  /*e1b30*/  LDL.LU R21, [R1+0x1094] ;  /* 0x0010940001157983 */ /* 0x000ee80000300800 */
[----:B------:R-:W3:Y:S04]  /*e1b40*/  LDL.LU R18, [R1+0x1098] ;  /* 0x0010980001127983 */ /* 0x000ee80000300800 */
[----:B------:R0:W-:Y:S04]  /*e1b50*/  STL [R1+0x178], R0 ;  /* 0x0001780001007387 */ /* 0x0001e80000100800 */
[----:B------:R-:W3:Y:S01]  /*e1b60*/  LDL.LU R14, [R1+0x109c] ;  /* 0x00109c00010e7983 */ /* 0x000ee20000300800 */
[----:B0-----:R-:W-:Y:S01]  /*e1b70*/  VIADD R0, R0, UR39 ;  /* 0x0000002700007c36 */ /* 0x001fe20008000000 */
[----:B------:R-:W0:Y:S01]  /*e1b80*/  LDCU UR39, c[0x0][0x3b8] ;  /* 0x00007700ff2777ac */ /* 0x000e220008000800 */
[----:B----4-:R-:W-:-:S05]  /*e1b90*/  F2FP.SATFINITE.E4M3.F32.PACK_AB_MERGE_C R2, R12, R2, RZ ;  /* 0x000000020c02723e */ /* 0x010fca00048070ff */
[----:B------:R4:W-:Y:S01]  /*e1ba0*/  STL [R1+0x4e64], R2 ;  /* 0x004e640201007387 */ /* 0x0009e20000100800 */
[----:B------:R-:W-:-:S05]  /*e1bb0*/  F2FP.SATFINITE.E4M3.F32.PACK_AB_MERGE_C R8, R26, R27, RZ ;  /* 0x0000001b1a08723e */ /* 0x000fca00048070ff */
[----:B------:R-:W-:Y:S01]  /*e1bc0*/  STL [R1+0x4e70], R8 ;  /* 0x004e700801007387 */ /* 0x000fe20000100800 */
[----:B----4-:R-:W-:-:S03]  /*e1bd0*/  F2FP.SATFINITE.E4M3.F32.PACK_AB_MERGE_C R2, R15, R20, RZ ;  /* 0x000000140f02723e */ /* 0x010fc600048070ff */
[----:B------:R-:W4:Y:S04]  /*e1be0*/  LDL.LU R27, [R1+0x1080] ;  /* 0x00108000011b7983 */ /* 0x000f280000300800 */
[----:B------:R-:W4:Y:S04]  /*e1bf0*/  LDL.LU R26, [R1+0x1084] ;  /* 0x00108400011a7983 */ /* 0x000f280000300800 */
[----:B------:R0:W-:Y:S04]  /*e1c00*/  STL [R1+0x4e20], R2 ;  /* 0x004e200201007387 */ /* 0x0001e80000100800 */
[----:B------:R1:W-:Y:S04]  /*e1c10*/  STL [R1+0x174], R0 ;  /* 0x0001740001007387 */ /* 0x0003e80000100800 */
[----:B------:R-:W4:Y:S04]  /*e1c20*/  LDL.LU R20, [R1+0x1088] ;  /* 0x0010880001147983 */ /* 0x000f280000300800 */
[----:B------:R-:W4:Y:S01]  /*e1c30*/  LDL.LU R15, [R1+0x108c] ;  /* 0x00108c00010f7983 */ /* 0x000f220000300800 */
[----:B0-----:R-:W-:-:S03]  /*e1c40*/  F2FP.SATFINITE.E4M3.F32.PACK_AB_MERGE_C R2, R5, R19, RZ ;  /* 0x000000130502723e */ /* 0x001fc600048070ff */
[----:B------:R-:W4:Y:S04]  /*e1c50*/  LDL.LU R19, [R1+0x1070] ;  /* 0x0010700001137983 */ /* 0x000f280000300800 */
[----:B------:R-:W4:Y:S01]  /*e1c60*/  LDL.LU R5, [R1+0x1074] ;  /* 0x0010740001057983 */ /* 0x000f220000300800 */
[----:B------:R-:W-:Y:S01]  /*e1c70*/  F2FP.SATFINITE.E4M3.F32.PACK_AB_MERGE_C R8, R28, R29, RZ ;  /* 0x0000001d1c08723e */ /* 0x000fe200048070ff */
[----:B-1----:R-:W-:Y:S01]  /*e1c80*/  VIADD R0, R0, UR40 ;  /* 0x0000002800007c36 */ /* 0x002fe20008000000 */
[----:B------:R-:W0:Y:S01]  /*e1c90*/  LDCU UR40, c[0x0][0x3b8] ;  /* 0x00007700ff2877ac */ /* 0x000e220008000800 */
[----:B------:R1:W-:Y:S04]  /*e1ca0*/  STL [R1+0x54d4], R2 ;  /* 0x0054d40201007387 */ /* 0x0003e80000100800 */
[----:B------:R-:W-:Y:S04]  /*e1cb0*/  STL [R1+0x4dd8], R8 ;  /* 0x004dd80801007387 */ /* 0x000fe80000100800 */
[----:B------:R0:W-:Y:S01]  /*e1cc0*/  STL [R1+0x170], R0 ;  /* 0x0001700001007387 */ /* 0x0001e20000100800 */
[----:B-1----:R-:W-:-:S05]  /*e1cd0*/  F2FP.SATFINITE.E4M3.F32.PACK_AB_MERGE_C R2, R24, R25, RZ ;  /* 0x000000191802723e */ /* 0x002fca00048070ff */
[----:B------:R1:W-:Y:S01]  /*e1ce0*/  STL [R1+0x4ddc], R2 ;  /* 0x004ddc0201007387 */ /* 0x0003e20000100800 */
[----:B0-----:R-:W-:Y:S01]  /*e1cf0*/  VIADD R0, R0, UR41 ;  /* 0x0000002900007c36 */ /* 0x001fe20008000000 */
[----:B------:R-:W0:Y:S01]  /*e1d00*/  LDCU UR41, c[0x0][0x3b8] ;  /* 0x00007700ff2977ac */ /* 0x000e220008000800 */
[----:B-1----:R-:W-:Y:S02]  /*e1d10*/  F2FP.SATFINITE.E4M3.F32.PACK_AB_MERGE_C R2, R7, R10, RZ ;  /* 0x0000000a0702723e */ /* 0x002fe400048070ff */
[----:B------:R-:W4:Y:S04]  /*e1d20*/  LDL.LU R10, [R1+0x1078] ;  /* 0x00107800010a7983 */ /* 0x000f280000300800 */
[----:B------:R-:W4:Y:S04]  /*e1d30*/  LDL.LU R7, [R1+0x107c] ;  /* 0x00107c0001077983 */ /* 0x000f280000300800 */
[----:B------:R2:W-:Y:S04]  /*e1d40*/  STL [R1+0x4da4], R2 ;  /* 0x004da40201007387 */ /* 0x0005e80000100800 */
[----:B------:R-:W-:Y:S04]  /*e1d50*/  STL [R1+0x16c], R0 ;  /* 0x00016c0001007387 */ /* 0x000fe80000100800 */
[----:B------:R-:W4:Y:S04]  /*e1d60*/  LDL.LU R25, [R1+0x1060] ;  /* 0x0010600001197983 */ /* 0x000f280000300800 */
[----:B------:R-:W4:Y:S01]  /*e1d70*/  LDL.LU R24, [R1+0x1064] ;  /* 0x0010640001187983 */ /* 0x000f220000300800 */
[----:B--2---:R-:W-:Y:S01]  /*e1d80*/  F2FP.SATFINITE.E4M3.F32.PACK_AB_MERGE_C R2, R6, R23, RZ ;  /* 0x000000170602723e */ /* 0x004fe200048070ff */
[----:B------:R-:W-:Y:S01]  /*e1d90*/  VIADD R8, R0, UR42 ;  /* 0x0000002a00087c36 */ /* 0x000fe20008000000 */
[----:B------:R-:W1:Y:S03]  /*e1da0*/  LDCU UR42, c[0x0][0x3b8] ;  /* 0x00007700ff2a77ac */ /* 0x000e660008000800 */
[----:B------:R3:W-:Y:S04]  /*e1db0*/  STL [R1+0x4db0], R2 ;  /* 0x004db00201007387 */ /* 0x0007e80000100800 */
[----:B------:R-:W2:Y:S04]  /*e1dc0*/  LDL.LU R23, [R1+0x1068] ;  /* 0x0010680001177983 */ /* 0x000ea80000300800 */
[----:B------:R-:W2:Y:S01]  /*e1dd0*/  LDL.LU R6, [R1+0x106c] ;  /* 0x00106c0001067983 */ /* 0x000ea20000300800 */
[----:B---3--:R-:W-:-:S05]  /*e1de0*/  F2FP.SATFINITE.E4M3.F32.PACK_AB_MERGE_C R2, R21, R22, RZ ;  /* 0x000000161502723e */ /* 0x008fca00048070ff */
[----:B------:R-:W-:Y:S04]  /*e1df0*/  STL [R1+0x4d84], R2 ;  /* 0x004d840201007387 */ /* 0x000fe80000100800 */
[----:B------:R-:W3:Y:S01]  /*e1e00*/  LDL.LU R22, [R1+0x11e0] ;  /* 0x0011e00001167983 */ /* 0x000ee20000300800 */
[----:B------:R-:W-:-:S03]  /*e1e10*/  F2FP.SATFINITE.E4M3.F32.PACK_AB_MERGE_C R0, R14, R18, RZ ;  /* 0x000000120e00723e */ /* 0x000fc600048070ff */
[----:B------:R-:W3:Y:S04]  /*e1e20*/  LDL.LU R21, [R1+0x11e4] ;  /* 0x0011e40001157983 */ /* 0x000ee80000300800 */
[----:B------:R0:W-:Y:S04]  /*e1e30*/  STL [R1+0x4d90], R0 ;  /* 0x004d900001007387 */ /* 0x0001e80000100800 */
[----:B------:R-:W3:Y:S04]  /*e1e40*/  LDL.LU R18, [R1+0x11e8] ;  /* 0x0011e80001127983 */ /* 0x000ee80000300800 */
[----:B------:R-:W3:Y:S01]  /*e1e50*/  LDL.LU R14, [R1+0x11ec] ;  /* 0x0011ec00010e7983 */ /* 0x000ee20000300800 */
[----:B0-----:R-:W-:Y:S01]  /*e1e60*/  VIADD R0, R8, UR43 ;  /* 0x0000002b08007c36 */ /* 0x001fe20008000000 */
[----:B------:R-:W0:Y:S02]  /*e1e70*/  LDCU UR43, c[0x0][0x3b8] ;  /* 0x00007700ff2b77ac */ /* 0x000e240008000800 */
[----:B------:R-:W-:Y:S01]  /*e1e80*/  STL [R1+0x168], R8 ;  /* 0x0001680801007387 */ /* 0x000fe20000100800 */
[----:B----4-:R-:W-:-:S05]  /*e1e90*/  F2FP.SATFINITE.E4M3.F32.PACK_AB_MERGE_C R12, R26, R27, RZ ;  /* 0x0000001b1a0c723e */ /* 0x010fca00048070ff */
[----:B------:R-:W-:Y:S04]  /*e1ea0*/  STL [R1+0x4d6c], R12 ;  /* 0x004d6c0c01007387 */ /* 0x000fe80000100800 */
[----:B------:R4:W-:Y:S01]  /*e1eb0*/  STL [R1+0x164], R0 ;  /* 0x0001640001007387 */ /* 0x0009e20000100800 */
[----:B------:R-:W-:-:S03]  /*e1ec0*/  F2FP.SATFINITE.E4M3.F32.PACK_AB_MERGE_C R2, R15, R20, RZ ;  /* 0x000000140f02723e */ /* 0x000fc600048070ff */
[----:B------:R-:W3:Y:S04]  /*e1ed0*/  LDL.LU R20, [R1+0x1200] ;  /* 0x0012000001147983 */ /* 0x000ee80000300800 */
[----:B------:R0:W-:Y:S04]  /*e1ee0*/  STL [R1+0x54bc], R2 ;  /* 0x0054bc0201007387 */ /* 0x0001e80000100800 */
[----:B------:R-:W3:Y:S01]  /*e1ef0*/  LDL.LU R15, [R1+0x1204] ;  /* 0x00120400010f7983 */ /* 0x000ee20000300800 */
[----:B------:R-:W-:Y:S01]  /*e1f00*/  F2FP.SATFINITE.E4M3.F32.PACK_AB_MERGE_C R5, R5, R19, RZ ;  /* 0x000000130505723e */ /* 0x000fe200048070ff */
[----:B----4-:R-:W-:Y:S01]  /*e1f10*/  VIADD R0, R0, UR44 ;  /* 0x0000002c00007c36 */ /* 0x010fe20008000000 */
[----:B------:R-:W4:Y:S01]  /*e1f20*/  LDCU UR44, c[0x0][0x3b8] ;  /* 0x00007700ff2c77ac */ /* 0x000f220008000800 */
[----:B0-----:R-:W4:Y:S04]  /*e1f30*/  LDL.LU R2, [R1+0x1208] ;  /* 0x0012080001027983 */ /* 0x001f280000300800 */
[----:B------:R-:W4:Y:S04]  /*e1f40*/  LDL.LU R12, [R1+0x120c] ;  /* 0x00120c00010c7983 */ /* 0x000f280000300800 */
[----:B------:R0:W-:Y:S04]  /*e1f50*/  STL [R1+0x4d58], R5 ;  /* 0x004d580501007387 */ /* 0x0001e80000100800 */
[----:B------:R0:W-:Y:S04]  /*e1f60*/  STL [R1+0x160], R0 ;  /* 0x0001600001007387 */ /* 0x0001e80000100800 */
[----:B------:R-:W4:Y:S04]  /*e1f70*/  LDL.LU R27, [R1+0x1230] ;  /* 0x00123000011b7983 */ /* 0x000f280000300800 */
[----:B------:R-:W4:Y:S04]  /*e1f80*/  LDL.LU R26, [R1+0x1234] ;  /* 0x00123400011a7983 */ /* 0x000f280000300800 */
[----:B------:R-:W4:Y:S04]  /*e1f90*/  LDL.LU R19, [R1+0x1238] ;  /* 0x0012380001137983 */ /* 0x000f280000300800 */
[----:B0-----:R-:W4:Y:S01]  /*e1fa0*/  LDL.LU R5, [R1+0x123c] ;  /* 0x00123c0001057983 */ /* 0x001f220000300800 */
[----:B------:R-:W-:-:S03]  /*e1fb0*/  F2FP.SATFINITE.E4M3.F32.PACK_AB_MERGE_C R7, R7, R10, RZ ;  /* 0x0000000a0707723e */ /* 0x000fc600048070ff */
[----:B------:R-:W4:Y:S04]  /*e1fc0*/  LDL.LU R10, [R1+0x1240] ;  /* 0x00124000010a7983 */ /* 0x000f280000300800 */
[----:B------:R0:W-:Y:S01]  /*e1fd0*/  STL [R1+0x54b8], R7 ;  /* 0x0054b80701007387 */ /* 0x0001e20000100800 */
[----:B------:R-:W-:Y:S01]  /*e1fe0*/  VIADD R0, R0, UR45 ;  /* 0x0000002d00007c36 */ /* 0x000fe20008000000 */
[----:B------:R-:W1:Y:S02]  /*e1ff0*/  LDCU UR45, c[0x0][0x3b8] ;  /* 0x00007700ff2d77ac */ /* 0x000e640008000800 */
[----:B0-----:R-:W4:Y:S01]  /*e2000*/  LDL.LU R7, [R1+0x1244] ;  /* 0x0012440001077983 */ /* 0x001f220000300800 */
[----:B------:R-:W-:-:S03]  /*e2010*/  F2FP.SATFINITE.E4M3.F32.PACK_AB_MERGE_C R24, R24, R25, RZ ;  /* 0x000000191818723e */ /* 0x000fc600048070ff */
[----:B------:R0:W-:Y:S04]  /*e2020*/  STL [R1+0x15c], R0 ;  /* 0x00015c0001007387 */ /* 0x0001e80000100800 */
[----:B------:R0:W-:Y:S04]  /*e2030*/  STL [R1+0x4d34], R24 ;  /* 0x004d341801007387 */ /* 0x0001e80000100800 */
[----:B------:R-:W4:Y:S01]  /*e2040*/  LDL.LU R25, [R1+0x1248] ;  /* 0x0012480001197983 */ /* 0x000f220000300800 */
[----:B--2---:R-:W-:Y:S01]  /*e2050*/  F2FP.SATFINITE.E4M3.F32.PACK_AB_MERGE_C R6, R6, R23, RZ ;  /* 0x000000170606723e */ /* 0x004fe200048070ff */
[----:B0-----:R-:W-:Y:S01]  /*e2060*/  VIADD R0, R0, UR46 ;  /* 0x0000002e00007c36 */ /* 0x001fe20008000000 */
[----:B------:R-:W0:Y:S03]  /*e2070*/  LDCU UR46, c[0x0][0x3b8] ;  /* 0x00007700ff2e77ac */ /* 0x000e260008000800 */
[----:B------:R2:W-:Y:S04]  /*e2080*/  STL [R1+0x4d3c], R6 ;  /* 0x004d3c0601007387 */ /* 0x0005e80000100800 */
[----:B------:R-:W4:Y:S04]  /*e2090*/  LDL.LU R24, [R1+0x124c] ;  /* 0x00124c0001187983 */ /* 0x000f280000300800 */
[----:B------:R-:W4:Y:S04]  /*e20a0*/  LDL.LU R23, [R1+0x1250] ;  /* 0x0012500001177983 */ /* 0x000f280000300800 */
[----:B------:R0:W-:Y:S04]  /*e20b0*/  STL [R1+0x158], R0 ;  /* 0x0001580001007387 */ /* 0x0001e80000100800 */
[----:B--2---:R-:W2:Y:S01]  /*e20c0*/  LDL.LU R6, [R1+0x1254] ;  /* 0x0012540001067983 */ /* 0x004ea20000300800 */
[----:B---3--:R-:W-:-:S05]  /*e20d0*/  F2FP.SATFINITE.E4M3.F32.PACK_AB_MERGE_C R21, R21, R22, RZ ;  /* 0x000000161515723e */ /* 0x008fca00048070ff */
[----:B------:R-:W-:Y:S01]  /*e20e0*/  STL [R1+0x4d18], R21 ;  /* 0x004d181501007387 */ /* 0x000fe20000100800 */
[----:B0-----:R-:W-:Y:S01]  /*e20f0*/  VIADD R0, R0, UR47 ;  /* 0x0000002f00007c36 */ /* 0x001fe20008000000 */
[----:B------:R-:W0:Y:S02]  /*e2100*/  LDCU UR47, c[0x0][0x3b8] ;  /* 0x00007700ff2f77ac */ /* 0x000e240008000800 */
[----:B------:R-:W3:Y:S01]  /*e2110*/  LDL.LU R29, [R1+0x1258] ;  /* 0x00125800011d7983 */ /* 0x000ee20000300800 */
[----:B------:R-:W-:-:S05]  /*e2120*/  F2FP.SATFINITE.E4M3.F32.PACK_AB_MERGE_C R14, R14, R18, RZ ;  /* 0x000000120e0e723e */ /* 0x000fca00048070ff */
[----:B------:R0:W-:Y:S04]  /*e2130*/  STL [R1+0x4d1c], R14 ;  /* 0x004d1c0e01007387 */ /* 0x0001e80000100800 */
[----:B------:R-:W3:Y:S04]  /*e2140*/  LDL.LU R28, [R1+0x125c] ;  /* 0x00125c00011c7983 */ /* 0x000ee80000300800 */
[----:B------:R-:W3:Y:S04]  /*e2150*/  LDL.LU R18, [R1+0x1260] ;  /* 0x0012600001127983 */ /* 0x000ee80000300800 */
[----:B------:R1:W-:Y:S04]  /*e2160*/  STL [R1+0x154], R0 ;  /* 0x0001540001007387 */ /* 0x0003e80000100800 */
[----:B0-----:R-:W3:Y:S04]  /*e2170*/  LDL.LU R14, [R1+0x1264] ;  /* 0x00126400010e7983 */ /* 0x001ee80000300800 */
[----:B------:R-:W3:Y:S04]  /*e2180*/  LDL.LU R22, [R1+0x1268] ;  /* 0x0012680001167983 */ /* 0x000ee80000300800 */
[----:B------:R-:W3:Y:S01]  /*e2190*/  LDL.LU R21, [R1+0x126c] ;  /* 0x00126c0001157983 */ /* 0x000ee20000300800 */
[----:B-1----:R-:W-:Y:S01]  /*e21a0*/  VIADD R0, R0, UR48 ;  /* 0x0000003000007c36 */ /* 0x002fe20008000000 */
[----:B------:R-:W0:Y:S01]  /*e21b0*/  LDCU UR48, c[0x0][0x3b8] ;  /* 0x00007700ff3077ac */ /* 0x000e220008000800 */
[----:B------:R-:W-:-:S05]  /*e21c0*/  F2FP.SATFINITE.E4M3.F32.PACK_AB_MERGE_C R15, R15, R20, RZ ;  /* 0x000000140f0f723e */ /* 0x000fca00048070ff */
[----:B------:R1:W-:Y:S04]  /*e21d0*/  STL [R1+0x4cf8], R15 ;  /* 0x004cf80f01007387 */ /* 0x0003e80000100800 */
[----:B------:R-:W3:Y:S01]  /*e21e0*/  LDL.LU R20, [R1+0x1270] ;  /* 0x0012700001147983 */ /* 0x000ee20000300800 */
[----:B----4-:R-:W-:-:S03]  /*e21f0*/  F2FP.SATFINITE.E4M3.F32.PACK_AB_MERGE_C R2, R12, R2, RZ ;  /* 0x000000020c02723e */ /* 0x010fc600048070ff */
[----:B-1----:R-:W4:Y:S04]  /*e2200*/  LDL.LU R15, [R1+0x1274] ;  /* 0x00127400010f7983 */ /* 0x002f280000300800 */
[----:B------:R1:W-:Y:S01]  /*e2210*/  STL [R1+0x4d04], R2 ;  /* 0x004d040201007387 */ /* 0x0003e20000100800 */
[----:B------:R-:W-:-:S05]  /*e2220*/  F2FP.SATFINITE.E4M3.F32.PACK_AB_MERGE_C R12, R26, R27, RZ ;  /* 0x0000001b1a0c723e */ /* 0x000fca00048070ff */
[----:B------:R-:W-:Y:S01]  /*e2230*/  STL [R1+0x4cdc], R12 ;  /* 0x004cdc0c01007387 */ /* 0x000fe20000100800 */
[----:B-1----:R-:W-:-:S03]  /*e2240*/  F2FP.SATFINITE.E4M3.F32.PACK_AB_MERGE_C R2, R5, R19, RZ ;  /* 0x000000130502723e */ /* 0x002fc600048070ff */
[----:B------:R1:W-:Y:S04]  /*e2250*/  STL [R1+0x150], R0 ;  /* 0x0001500001007387 */ /* 0x0003e80000100800 */
[----:B------:R-:W4:Y:S04]  /*e2260*/  LDL.LU R19, [R1+0x1278] ;  /* 0x0012780001137983 */ /* 0x000f280000300800 */
[----:B------:R0:W-:Y:S04]  /*e2270*/  STL [R1+0x4ce4], R2 ;  /* 0x004ce40201007387 */ /* 0x0001e80000100800 */
[----:B------:R-:W4:Y:S01]  /*e2280*/  LDL.LU R5, [R1+0x127c] ;  /* 0x00127c0001057983 */ /* 0x000f220000300800 */
[----:B-1----:R-:W-:Y:S01]  /*e2290*/  VIADD R0, R0, UR49 ;  /* 0x0000003100007c36 */ /* 0x002fe20008000000 */
[----:B------:R-:W1:Y:S02]  /*e22a0*/  LDCU UR49, c[0x0][0x3b8] ;  /* 0x00007700ff3177ac */ /* 0x000e640008000800 */
[----:B------:R-:W4:Y:S01]  /*e22b0*/  LDL.LU R27, [R1+0x12a0] ;  /* 0x0012a000011b7983 */ /* 0x000f220000300800 */
[----:B0-----:R-:W-:-:S03]  /*e22c0*/  F2FP.SATFINITE.E4M3.F32.PACK_AB_MERGE_C R2, R7, R10, RZ ;  /* 0x0000000a0702723e */ /* 0x001fc600048070ff */
[----:B------:R-:W4:Y:S04]  /*e22d0*/  LDL.LU R26, [R1+0x12a4] ;  /* 0x0012a400011a7983 */ /* 0x000f280000300800 */
[----:B------:R-:W-:Y:S04]  /*e22e0*/  STL [R1+0x4cbc], R2 ;  /* 0x004cbc0201007387 */ /* 0x000fe80000100800 */
[----:B------:R0:W-:Y:S04]  /*e22f0*/  STL [R1+0x14c], R0 ;  /* 0x00014c0001007387 */ /* 0x0001e80000100800 */
[----:B------:R-:W4:Y:S04]  /*e2300*/  LDL.LU R10, [R1+0x12a8] ;  /* 0x0012a800010a7983 */ /* 0x000f280000300800 */
[----:B------:R-:W4:Y:S01]  /*e2310*/  LDL.LU R7, [R1+0x12ac] ;  /* 0x0012ac0001077983 */ /* 0x000f220000300800 */
[----:B------:R-:W-:Y:S01]  /*e2320*/  F2FP.SATFINITE.E4M3.F32.PACK_AB_MERGE_C R12, R24, R25, RZ ;  /* 0x00000019180c723e */ /* 0x000fe200048070ff */
[----:B0-----:R-:W-:Y:S01]  /*e2330*/  VIADD R0, R0, UR50 ;  /* 0x0000003200007c36 */ /* 0x001fe20008000000 */
[----:B------:R-:W0:Y:S03]  /*e2340*/  LDCU UR50, c[0x0][0x3b8] ;  /* 0x00007700ff3277ac */ /* 0x000e260008000800 */
[----:B------:R3:W-:Y:S04]  /*e2350*/  STL [R1+0x4cc4], R12 ;  /* 0x004cc40c01007387 */ /* 0x0007e80000100800 */
[----:B------:R-:W4:Y:S01]  /*e2360*/  LDL.LU R25, [R1+0x1290] ;  /* 0x0012900001197983 */ /* 0x000f220000300800 */
[----:B--2---:R-:W-:-:S03]  /*e2370*/  F2FP.SATFINITE.E4M3.F32.PACK_AB_MERGE_C R2, R6, R23, RZ ;  /* 0x000000170602723e */ /* 0x004fc600048070ff */
[----:B------:R-:W2:Y:S04]  /*e2380*/  LDL.LU R24, [R1+0x1294] ;  /* 0x0012940001187983 */ /* 0x000ea80000300800 */
[----:B------:R0:W-:Y:S04]  /*e2390*/  STL [R1+0x4cac], R2 ;  /* 0x004cac0201007387 */ /* 0x0001e80000100800 */
[----:B------:R0:W-:Y:S04]  /*e23a0*/  STL [R1+0x148], R0 ;  /* 0x0001480001007387 */ /* 0x0001e80000100800 */
[----:B------:R-:W2:Y:S04]  /*e23b0*/  LDL.LU R23, [R1+0x1298] ;  /* 0x0012980001177983 */ /* 0x000ea80000300800 */
[----:B------:R-:W2:Y:S01]  /*e23c0*/  LDL.LU R6, [R1+0x129c] ;  /* 0x00129c0001067983 */ /* 0x000ea20000300800 */
[----:B---3--:R-:W-:-:S05]  /*e23d0*/  F2FP.SATFINITE.E4M3.F32.PACK_AB_MERGE_C R12, R28, R29, RZ ;  /* 0x0000001d1c0c723e */ /* 0x008fca00048070ff */
[----:B------:R3:W-:Y:S01]  /*e23e0*/  STL [R1+0x4cb0], R12 ;  /* 0x004cb00c01007387 */ /* 0x0007e20000100800 */
[----:B0-----:R-:W-:-:S03]  /*e23f0*/  F2FP.SATFINITE.E4M3.F32.PACK_AB_MERGE_C R2, R14, R18, RZ ;  /* 0x000000120e02723e */ /* 0x001fc600048070ff */
[----:B------:R-:W2:Y:S04]  /*e2400*/  LDL.LU R18, [R1+0x12c0] ;  /* 0x0012c00001127983 */ /* 0x000ea80000300800 */
[----:B------:R-:W2:Y:S01]  /*e2410*/  LDL.LU R14, [R1+0x12c4] ;  /* 0x0012c400010e7983 */ /* 0x000ea20000300800 */
[----:B------:R-:W-:Y:S01]  /*e2420*/  VIADD R0, R0, UR51 ;  /* 0x0000003300007c36 */ /* 0x000fe20008000000 */
[----:B---3--:R-:W-:Y:S01]  /*e2430*/  F2FP.SATFINITE.E4M3.F32.PACK_AB_MERGE_C R12, R21, R22, RZ ;  /* 0x00000016150c723e */ /* 0x008fe200048070ff */
[----:B------:R-:W0:Y:S01]  /*e2440*/  LDCU UR51, c[0x0][0x3b8] ;  /* 0x00007700ff3377ac */ /* 0x000e220008000800 */
[----:B------:R-:W-:Y:S04]  /*e2450*/  STL [R1+0x4c9c], R2 ;  /* 0x004c9c0201007387 */ /* 0x000fe80000100800 */
[----:B------:R3:W-:Y:S04]  /*e2460*/  STL [R1+0x144], R0 ;  /* 0x0001440001007387 */ /* 0x0007e80000100800 */
[----:B------:R0:W-:Y:S01]  /*e2470*/  STL [R1+0x54a4], R12 ;  /* 0x0054a40c01007387 */ /* 0x0001e20000100800 */
[----:B---3--:R-:W-:Y:S01]  /*e2480*/  VIADD R0, R0, UR52 ;  /* 0x0000003400007c36 */ /* 0x008fe20008000000 */
[----:B------:R-:W3:Y:S02]  /*e2490*/  LDCU UR52, c[0x0][0x3b8] ;  /* 0x00007700ff3477ac */ /* 0x000ee40008000800 */
[----:B0-----:R-:W3:Y:S04]  /*e24a0*/  LDL.LU R12, [R1+0x12c8] ;  /* 0x0012c800010c7983 */ /* 0x001ee80000300800 */
[----:B------:R-:W3:Y:S01]  /*e24b0*/  LDL.LU R29, [R1+0x12cc] ;  /* 0x0012cc00011d7983 */ /* 0x000ee20000300800 */
[----:B----4-:R-:W-:-:S05]  /*e24c0*/  F2FP.SATFINITE.E4M3.F32.PACK_AB_MERGE_C R2, R15, R20, RZ ;  /* 0x000000140f02723e */ /* 0x010fca00048070ff */
[----:B------:R0:W-:Y:S04]  /*e24d0*/  STL [R1+0x4c90], R2 ;  /* 0x004c900201007387 */ /* 0x0001e80000100800 */
[----:B------:R4:W-:Y:S04]  /*e24e0*/  STL [R1+0x140], R0 ;  /* 0x0001400001007387 */ /* 0x0009e80000100800 */
[----:B------:R-:W3:Y:S04]  /*e24f0*/  LDL.LU R22, [R1+0x12e0] ;  /* 0x0012e00001167983 */ /* 0x000ee80000300800 */
[----:B------:R-:W3:Y:S04]  /*e2500*/  LDL.LU R15, [R1+0x12e4] ;  /* 0x0012e400010f7983 */ /* 0x000ee80000300800 */
[----:B------:R-:W3:Y:S04]  /*e2510*/  LDL.LU R21, [R1+0x12e8] ;  /* 0x0012e80001157983 */ /* 0x000ee80000300800 */
[----:B------:R-:W3:Y:S01]  /*e2520*/  LDL.LU R20, [R1+0x12ec] ;  /* 0x0012ec0001147983 */ /* 0x000ee20000300800 */
[----:B0-----:R-:W-:-:S05]  /*e2530*/  F2FP.SATFINITE.E4M3.F32.PACK_AB_MERGE_C R2, R5, R19, RZ ;  /* 0x000000130502723e */ /* 0x001fca00048070ff */
[----:B------:R0:W-:Y:S04]  /*e2540*/  STL [R1+0x54a0], R2 ;  /* 0x0054a00201007387 */ /* 0x0001e80000100800 */
[----:B------:R-:W3:Y:S04]  /*e2550*/  LDL.LU R19, [R1+0x1300] ;  /* 0x0013000001137983 */ /* 0x000ee80000300800 */
[----:B------:R-:W3:Y:S01]  /*e2560*/  LDL.LU R5, [R1+0x1304] ;  /* 0x0013040001057983 */ /* 0x000ee20000300800 */
[----:B------:R-:W-:Y:S01]  /*e2570*/  F2FP.SATFINITE.E4M3.F32.PACK_AB_MERGE_C R26, R26, R27, RZ ;  /* 0x0000001b1a1a723e */ /* 0x000fe200048070ff */
[----:B----4-:R-:W-:Y:S01]  /*e2580*/  VIADD R0, R0, UR53 ;  /* 0x0000003500007c36 */ /* 0x010fe20008000000 */
[----:B------:R-:W4:Y:S03]  /*e2590*/  LDCU UR53, c[0x0][0x3b8] ;  /* 0x00007700ff3577ac */ /* 0x000f260008000800 */
[----:B------:R1:W-:Y:S01]  /*e25a0*/  STL [R1+0x4c88], R26 ;  /* 0x004c881a01007387 */ /* 0x0003e20000100800 */
[----:B0-----:R-:W-:-:S03]  /*e25b0*/  F2FP.SATFINITE.E4M3.F32.PACK_AB_MERGE_C R2, R7, R10, RZ ;  /* 0x0000000a0702723e */ /* 0x001fc600048070ff */
[----:B------:R-:W-:Y:S04]  /*e25c0*/  STL [R1+0x13c], R0 ;  /* 0x00013c0001007387 */ /* 0x000fe80000100800 */
[----:B------:R-:W4:Y:S04]  /*e25d0*/  LDL.LU R28, [R1+0x1308] ;  /* 0x00130800011c7983 */ /* 0x000f280000300800 */
[----:B------:R2:W-:Y:S04]  /*e25e0*/  STL [R1+0x4c8c], R2 ;  /* 0x004c8c0201007387 */ /* 0x0005e80000100800 */
[----:B------:R-:W4:Y:S04]  /*e25f0*/  LDL.LU R27, [R1+0x130c] ;  /* 0x00130c00011b7983 */ /* 0x000f280000300800 */
[----:B-1----:R-:W4:Y:S01]  /*e2600*/  LDL.LU R26, [R1+0x1310] ;  /* 0x00131000011a7983 */ /* 0x002f220000300800 */
[----:B--2---:R-:W-:-:S03]  /*e2610*/  F2FP.SATFINITE.E4M3.F32.PACK_AB_MERGE_C R2, R24, R25, RZ ;  /* 0x000000191802723e */ /* 0x004fc600048070ff */
[----:B------:R-:W2:Y:S01]  /*e2620*/  LDL.LU R10, [R1+0x1314] ;  /* 0x00131400010a7983 */ /* 0x000ea20000300800 */
[----:B------:R-:W-:Y:S01]  /*e2630*/  VIADD R7, R0, UR54 ;  /* 0x0000003600077c36 */ /* 0x000fe20008000000 */
[----:B------:R-:W0:Y:S02]  /*e2640*/  LDCU UR54, c[0x0][0x3b8] ;  /* 0x00007700ff3677ac */ /* 0x000e240008000800 */
[----:B------:R-:W-:Y:S04]  /*e2650*/  STL [R1+0x4c78], R2 ;  /* 0x004c780201007387 */ /* 0x000fe80000100800 */
[----:B------:R-:W2:Y:S01]  /*e2660*/  LDL.LU R25, [R1+0x1318] ;  /* 0x0013180001197983 */ /* 0x000ea20000300800 */
[----:B------:R-:W-:-:S03]  /*e2670*/  F2FP.SATFINITE.E4M3.F32.PACK_AB_MERGE_C R0, R6, R23, RZ ;  /* 0x000000170600723e */ /* 0x000fc600048070ff */
[----:B------:R-:W2:Y:S04]  /*e2680*/  LDL.LU R6, [R1+0x131c] ;  /* 0x00131c0001067983 */ /* 0x000ea80000300800 */
[----:B------:R1:W-:Y:S04]  /*e2690*/  STL [R1+0x4c84], R0 ;  /* 0x004c840001007387 */ /* 0x0003e80000100800 */
[----:B------:R-:W-:Y:S04]  /*e26a0*/  STL [R1+0x138], R7 ;  /* 0x0001380701007387 */ /* 0x000fe80000100800 */
[----:B------:R-:W2:Y:S01]  /*e26b0*/  LDL.LU R24, [R1+0x1330] ;  /* 0x0013300001187983 */ /* 0x000ea20000300800 */
[----:B-1----:R-:W-:-:S03]  /*e26c0*/  VIADD R0, R7, UR15 ;  /* 0x0000000f07007c36 */ /* 0x002fc60008000000 */
[----:B------:R-:W2:Y:S01]  /*e26d0*/  LDL.LU R23, [R1+0x1334] ;  /* 0x0013340001177983 */ /* 0x000ea20000300800 */
[----:B------:R-:W-:-:S05]  /*e26e0*/  F2FP.SATFINITE.E4M3.F32.PACK_AB_MERGE_C R2, R14, R18, RZ ;  /* 0x000000120e02723e */ /* 0x000fca00048070ff */
[----:B------:R-:W-:Y:S04]  /*e26f0*/  STL [R1+0x5448], R2 ;  /* 0x0054480201007387 */ /* 0x000fe80000100800 */
[----:B------:R1:W-:Y:S04]  /*e2700*/  STL [R1+0x134], R0 ;  /* 0x0001340001007387 */ /* 0x0003e80000100800 */
[----:B------:R-:W2:Y:S04]  /*e2710*/  LDL.LU R18, [R1+0x1338] ;  /* 0x0013380001127983 */ /* 0x000ea80000300800 */
[----:B------:R-:W2:Y:S01]  /*e2720*/  LDL.LU R14, [R1+0x133c] ;  /* 0x00133c00010e7983 */ /* 0x000ea20000300800 */
[----:B---3--:R-:W-:-:S05]  /*e2730*/  F2FP.SATFINITE.E4M3.F32.PACK_AB_MERGE_C R12, R29, R12, RZ ;  /* 0x0000000c1d0c723e */ /* 0x008fca00048070ff */
[----:B------:R3:W-:Y:S01]  /*e2740*/  STL [R1+0x5474], R12 ;  /* 0x0054740c01007387 */ /* 0x0007e20000100800 */
[----:B-1----:R-:W-:Y:S01]  /*e2750*/  VIADD R0, R0, UR14 ;  /* 0x0000000e00007c36 */ /* 0x002fe20008000000 */
[----:B------:R-:W-:Y:S02]  /*e2760*/  F2FP.SATFINITE.E4M3.F32.PACK_AB_MERGE_C R2, R15, R22, RZ ;  /* 0x000000160f02723e */ /* 0x000fe400048070ff */
[----:B------:R-:W2:Y:S04]  /*e2770*/  LDL.LU R22, [R1+0x1350] ;  /* 0x0013500001167983 */ /* 0x000ea80000300800 */
[----:B------:R-:W2:Y:S01]  /*e2780*/  LDL.LU R15, [R1+0x1354] ;  /* 0x00135400010f7983 */ /* 0x000ea20000300800 */
[----:B---3--:R-:W-:-:S03]  /*e2790*/  F2FP.SATFINITE.E4M3.F32.PACK_AB_MERGE_C R12, R20, R21, RZ ;  /* 0x00000015140c723e */ /* 0x008fc600048070ff */
[----:B------:R-:W-:Y:S04]  /*e27a0*/  STL [R1+0x53e8], R2 ;  /* 0x0053e80201007387 */ /* 0x000fe80000100800 */
[----:B------:R1:W-:Y:S04]  /*e27b0*/  STL [R1+0x130], R0 ;  /* 0x0001300001007387 */ /* 0x0003e80000100800 */
[----:B------:R-:W-:Y:S04]  /*e27c0*/  STL [R1+0x5404], R12 ;  /* 0x0054040c01007387 */ /* 0x000fe80000100800 */
[----:B------:R-:W3:Y:S01]  /*e27d0*/  LDL.LU R21, [R1+0x1358] ;  /* 0x0013580001157983 */ /* 0x000ee20000300800 */
[----:B-1----:R-:W-:-:S03]  /*e27e0*/  VIADD R0, R0, UR13 ;  /* 0x0000000d00007c36 */ /* 0x002fc60008000000 */
[----:B------:R-:W3:Y:S01]  /*e27f0*/  LDL.LU R20, [R1+0x135c] ;  /* 0x00135c0001147983 */ /* 0x000ee20000300800 */
[----:B------:R-:W-:-:S05]  /*e2800*/  F2FP.SATFINITE.E4M3.F32.PACK_AB_MERGE_C R2, R5, R19, RZ ;  /* 0x000000130502723e */ /* 0x000fca00048070ff */
[----:B------:R4:W-:Y:S04]  /*e2810*/  STL [R1+0x5384], R2 ;  /* 0x0053840201007387 */ /* 0x0009e80000100800 */
[----:B------:R1:W-:Y:S04]  /*e2820*/  STL [R1+0x12c], R0 ;  /* 0x00012c0001007387 */ /* 0x0003e80000100800 */
[----:B------:R-:W3:Y:S04]  /*e2830*/  LDL.LU R19, [R1+0x1360] ;  /* 0x0013600001137983 */ /* 0x000ee80000300800 */
[----:B------:R-:W3:Y:S01]  /*e2840*/  LDL.LU R5, [R1+0x1364] ;  /* 0x0013640001057983 */ /* 0x000ee20000300800 */
[----:B----4-:R-:W-:Y:S01]  /*e2850*/  F2FP.SATFINITE.E4M3.F32.PACK_AB_MERGE_C R2, R27, R28, RZ ;  /* 0x0000001c1b02723e */ /* 0x010fe200048070ff */
[----:B-1----:R-:W-:Y:S01]  /*e2860*/  VIADD R0, R0, UR12 ;  /* 0x0000000c00007c36 */ /* 0x002fe20008000000 */
[----:B------:R-:W1:Y:S03]  /*e2870*/  LDCU.128 UR12, c[0x0][0x390] ;  /* 0x00007200ff0c77ac */ /* 0x000e660008000c00 */
[----:B------:R4:W-:Y:S01]  /*e2880*/  STL [R1+0x5398], R2 ;  /* 0x0053980201007387 */ /* 0x0009e20000100800 */
[----:B--2---:R-:W-:-:S03]  /*e2890*/  F2FP.SATFINITE.E4M3.F32.PACK_AB_MERGE_C R10, R10, R26, RZ ;  /* 0x0000001a0a0a723e */ /* 0x004fc600048070ff */
[----:B------:R-:W2:Y:S04]  /*e28a0*/  LDL.LU R12, [R1+0x1368] ;  /* 0x00136800010c7983 */ /* 0x000ea80000300800 */
[----:B----4-:R-:W2:Y:S04]  /*e28b0*/  LDL.LU R2, [R1+0x136c] ;  /* 0x00136c0001027983 */ /* 0x010ea80000300800 */
[----:B------:R4:W-:Y:S04]  /*e28c0*/  STL [R1+0x533c], R10 ;  /* 0x00533c0a01007387 */ /* 0x0009e80000100800 */
[----:B------:R0:W-:Y:S01]  /*e28d0*/  STL [R1+0x128], R0 ;  /* 0x0001280001007387 */ /* 0x0001e20000100800 */
[----:B------:R-:W-:-:S03]  /*e28e0*/  F2FP.SATFINITE.E4M3.F32.PACK_AB_MERGE_C R25, R6, R25, RZ ;  /* 0x000000190619723e */ /* 0x000fc600048070ff */
[----:B------:R-:W2:Y:S04]  /*e28f0*/  LDL.LU R29, [R1+0x1380] ;  /* 0x00138000011d7983 */ /* 0x000ea80000300800 */
[----:B----4-:R-:W4:Y:S04]  /*e2900*/  LDL.LU R10, [R1+0x1384] ;  /* 0x00138400010a7983 */ /* 0x010f280000300800 */
[----:B------:R-:W4:Y:S01]  /*e2910*/  LDL.LU R28, [R1+0x1388] ;  /* 0x00138800011c7983 */ /* 0x000f220000300800 */
[----:B0-----:R-:W-:Y:S01]  /*e2920*/  VIADD R0, R0, UR11 ;  /* 0x0000000b00007c36 */ /* 0x001fe20008000000 */
[----:B------:R-:W-:-:S02]  /*e2930*/  F2FP.SATFINITE.E4M3.F32.PACK_AB_MERGE_C R23, R23, R24, RZ ;  /* 0x000000181717723e */ /* 0x000fc400048070ff */
[----:B------:R-:W4:Y:S04]  /*e2940*/  LDL.LU R6, [R1+0x138c] ;  /* 0x00138c0001067983 */ /* 0x000f280000300800 */
[----:B------:R0:W-:Y:S04]  /*e2950*/  STL [R1+0x5350], R25 ;  /* 0x0053501901007387 */ /* 0x0001e80000100800 */
[----:B------:R-:W4:Y:S04]  /*e2960*/  LDL.LU R27, [R1+0x13a0] ;  /* 0x0013a000011b7983 */ /* 0x000f280000300800 */
[----:B------:R-:W4:Y:S04]  /*e2970*/  LDL.LU R26, [R1+0x13a4] ;  /* 0x0013a400011a7983 */ /* 0x000f280000300800 */
[----:B------:R-:W-:Y:S01]  /*e2980*/  STL [R1+0x52f0], R23 ;  /* 0x0052f01701007387 */ /* 0x000fe20000100800 */
[----:B------:R-:W-:-:S03]  /*e2990*/  F2FP.SATFINITE.E4M3.F32.PACK_AB_MERGE_C R14, R14, R18, RZ ;  /* 0x000000120e0e723e */ /* 0x000fc600048070ff */
[----:B------:R1:W-:Y:S04]  /*e29a0*/  STL [R1+0x124], R0 ;  /* 0x0001240001007387 */ /* 0x0003e80000100800 */
[----:B0-----:R-:W4:Y:S04]  /*e29b0*/  LDL.LU R25, [R1+0x13a8] ;  /* 0x0013a80001197983 */ /* 0x001f280000300800 */
[----:B------:R0:W-:Y:S04]  /*e29c0*/  STL [R1+0x52fc], R14 ;  /* 0x0052fc0e01007387 */ /* 0x0001e80000100800 */
[----:B------:R-:W4:Y:S01]  /*e29d0*/  LDL.LU R18, [R1+0x13ac] ;  /* 0x0013ac0001127983 */ /* 0x000f220000300800 */
[----:B-1----:R-:W-:-:S03]  /*e29e0*/  VIADD R0, R0, UR10 ;  /* 0x0000000a00007c36 */ /* 0x002fc60008000000 */
[----:B------:R-:W4:Y:S04]  /*e29f0*/  LDL.LU R24, [R1+0x13c0] ;  /* 0x0013c00001187983 */ /* 0x000f280000300800 */
[----:B0-----:R-:W4:Y:S04]  /*e2a00*/  LDL.LU R14, [R1+0x13c4] ;  /* 0x0013c400010e7983 */ /* 0x001f280000300800 */
[----:B------:R-:W-:Y:S04]  /*e2a10*/  STL [R1+0x120], R0 ;  /* 0x0001200001007387 */ /* 0x000fe80000100800 */
[----:B------:R-:W4:Y:S01]  /*e2a20*/  LDL.LU R23, [R1+0x13c8] ;  /* 0x0013c80001177983 */ /* 0x000f220000300800 */
[----:B------:R-:W-:-:S05]  /*e2a30*/  F2FP.SATFINITE.E4M3.F32.PACK_AB_MERGE_C R15, R15, R22, RZ ;  /* 0x000000160f0f723e */ /* 0x000fca00048070ff */
[----:B------:R0:W-:Y:S04]  /*e2a40*/  STL [R1+0x52d4], R15 ;  /* 0x0052d40f01007387 */ /* 0x0001e80000100800 */
[----:B0-----:R-:W4:Y:S04]  /*e2a50*/  LDL.LU R15, [R1+0x13cc] ;  /* 0x0013cc00010f7983 */ /* 0x001f280000300800 */
[----:B------:R-:W4:Y:S01]  /*e2a60*/  LDL.LU R22, [R1+0x13e0] ;  /* 0x0013e00001167983 */ /* 0x000f220000300800 */
[----:B---3--:R-:W-:-:S03]  /*e2a70*/  F2FP.SATFINITE.E4M3.F32.PACK_AB_MERGE_C R20, R20, R21, RZ ;  /* 0x000000151414723e */ /* 0x008fc600048070ff */
[----:B------:R-:W3:Y:S04]  /*e2a80*/  LDL.LU R21, [R1+0x13e4] ;  /* 0x0013e40001157983 */ /* 0x000ee80000300800 */
[----:B------:R0:W-:Y:S02]  /*e2a90*/  STL [R1+0x52dc], R20 ;  /* 0x0052dc1401007387 */ /* 0x0001e40000100800 */
[----:B0-----:R-:W-:Y:S02]  /*e2aa0*/  F2FP.SATFINITE.E4M3.F32.PACK_AB_MERGE_C R20, R5, R19, RZ ;  /* 0x000000130514723e */ /* 0x001fe400048070ff */
[----:B------:R-:W3:Y:S04]  /*e2ab0*/  LDL.LU R19, [R1+0x13e8] ;  /* 0x0013e80001137983 */ /* 0x000ee80000300800 */
[----:B------:R-:W3:Y:S01]  /*e2ac0*/  LDL.LU R5, [R1+0x13ec] ;  /* 0x0013ec0001057983 */ /* 0x000ee20000300800 */
[----:B------:R-:W-:-:S03]  /*e2ad0*/  VIADD R0, R0, UR9 ;  /* 0x0000000900007c36 */ /* 0x000fc60008000000 */
[----:B------:R-:W-:Y:S04]  /*e2ae0*/  STL [R1+0x52bc], R20 ;  /* 0x0052bc1401007387 */ /* 0x000fe80000100800 */
[----:B------:R0:W-:Y:S02]  /*e2af0*/  STL [R1+0x11c], R0 ;  /* 0x00011c0001007387 */ /* 0x0001e40000100800 */
[----:B0-----:R-:W-:Y:S01]  /*e2b00*/  VIADD R0, R0, UR8 ;  /* 0x0000000800007c36 */ /* 0x001fe20008000000 */
[----:B------:R-:W0:Y:S01]  /*e2b10*/  LDCU.128 UR8, c[0x0][0x390] ;  /* 0x00007200ff0877ac */ /* 0x000e220008000c00 */
[----:B--2---:R-:W-:Y:S02]  /*e2b20*/  F2FP.SATFINITE.E4M3.F32.PACK_AB_MERGE_C R2, R2, R12, RZ ;  /* 0x0000000c0202723e */ /* 0x004fe400048070ff */
[----:B------:R-:W2:Y:S04]  /*e2b30*/  LDL.LU R12, [R1+0x7bd4] ;  /* 0x007bd400010c7983 */ /* 0x000ea80000300800 */
[----:B------:R4:W-:Y:S02]  /*e2b40*/  STL [R1+0x52c0], R2 ;  /* 0x0052c00201007387 */ /* 0x0009e40000100800 */
[----:B----4-:R-:W-:-:S02]  /*e2b50*/  F2FP.SATFINITE.E4M3.F32.PACK_AB_MERGE_C R2, R10, R29, RZ ;  /* 0x0000001d0a02723e */ /* 0x010fc400048070ff */
[----:B0-----:R-:W-:-:S03]  /*e2b60*/  MOV.SPILL R10, UR10 ;  /* 0x0000000a000a7c02 */ /* 0x001fc60009000f00 */
[----:B------:R0:W-:Y:S04]  /*e2b70*/  STL [R1+0x52a8], R2 ;  /* 0x0052a80201007387 */ /* 0x0001e80000100800 */
[----:B------:R-:W-:Y:S04]  /*e2b80*/  STL [R1+0x118], R0 ;  /* 0x0001180001007387 */ /* 0x000fe80000100800 */
[----:B------:R1:W-:Y:S01]  /*e2b90*/  STL [R1+0x7b94], R10 ;  /* 0x007b940a01007387 */ /* 0x0003e20000100800 */
[----:B0-----:R-:W-:Y:S02]  /*e2ba0*/  F2FP.SATFINITE.E4M3.F32.PACK_AB_MERGE_C R2, R26, R27, RZ ;  /* 0x0000001b1a02723e */ /* 0x001fe400048070ff */
[----:B------:R-:W0:Y:S01]  /*e2bb0*/  LDC R26, c[0x0][0x3b4] ;  /* 0x0000ed00ff1a7b82 */ /* 0x000e220000000800 */
[----:B-1----:R-:W-:Y:S01]  /*e2bc0*/  F2FP.SATFINITE.E4M3.F32.PACK_AB_MERGE_C R10, R6, R28, RZ ;  /* 0x0000001c060a723e */ /* 0x002fe200048070ff */
[----:B------:R-:W-:Y:S01]  /*e2bd0*/  VIADD R6, R0, UR72 ;  /* 0x0000004800067c36 */ /* 0x000fe20008000000 */
[----:B------:R-:W1:Y:S01]  /*e2be0*/  LDCU.64 UR72, c[0x0][0x398] ;  /* 0x00007300ff4877ac */ /* 0x000e620008000a00 */
[----:B------:R-:W-:-:S02]  /*e2bf0*/  IMAD.U32 R0, RZ, RZ, UR74 ;  /* 0x0000004aff007e24 */ /* 0x000fc4000f8e00ff */
[----:B------:R-:W-:Y:S01]  /*e2c00*/  STL [R1+0x52ac], R10 ;  /* 0x0052ac0a01007387 */ /* 0x000fe20000100800 */
[----:B---3--:R-:W-:-:S03]  /*e2c10*/  F2FP.SATFINITE.E4M3.F32.PACK_AB_MERGE_C R19, R5, R19, RZ ;  /* 0x000000130513723e */ /* 0x008fc600048070ff */
[----:B------:R3:W-:Y:S01]  /*e2c20*/  STL [R1+0x5290], R2 ;  /* 0x0052900201007387 */ /* 0x0007e20000100800 */
[----:B-1----:R-:W-:Y:S01]  /*e2c30*/  UMOV UR4, UR73 ;  /* 0x0000004900047c82 */ /* 0x002fe20008000000 */
[----:B--2---:R-:W-:Y:S02]  /*e2c40*/  LOP3.LUT R12, R12, 0xffffffef, RZ, 0xc0, !PT ;  /* 0xffffffef0c0c7812 */ /* 0x004fe400078ec0ff */
[----:B------:R-:W-:Y:S01]  /*e2c50*/  STL [R1+0x114], R6 ;  /* 0x0001140601007387 */ /* 0x000fe20000100800 */
[----:B---3--:R-:W-:Y:S02]  /*e2c60*/  F2FP.SATFINITE.E4M3.F32.PACK_AB_MERGE_C R2, R18, R25, RZ ;  /* 0x000000191202723e */ /* 0x008fe400048070ff */
[----:B------:R-:W-:Y:S01]  /*e2c70*/  MOV.SPILL R20, UR14 ;  /* 0x0000000e00147c02 */ /* 0x000fe20009000f00 */
[----:B------:R1:W-:Y:S01]  /*e2c80*/  STL [R1+0x7b6c], R0 ;  /* 0x007b6c0001007387 */ /* 0x0003e20000100800 */
[----:B------:R-:W-:Y:S01]  /*e2c90*/  UMOV UR6, UR72 ;  /* 0x0000004800067c82 */ /* 0x000fe20008000000 */
[----:B------:R-:W2:Y:S02]  /*e2ca0*/  LDCU.64 UR72, c[0x0][0x398] ;  /* 0x00007300ff4877ac */ /* 0x000ea40008000a00 */
[----:B------:R-:W3:Y:S01]  /*e2cb0*/  LDL.LU R18, [R1+0x4fb8] ;  /* 0x004fb80001127983 */ /* 0x000ee20000300800 */
[----:B------:R-:W4:Y:S03]  /*e2cc0*/  LDCU.64 UR74, c[0x0][0x398] ;  /* 0x00007300ff4a77ac */ /* 0x000f260008000a00 */
[----:B------:R0:W-:Y:S01]  /*e2cd0*/  STL [R1+0x5298], R2 ;  /* 0x0052980201007387 */ /* 0x0001e20000100800 */
[----:B-1----:R-:W-:Y:S01]  /*e2ce0*/  VIADD R0, R6, UR61 ;  /* 0x0000003d06007c36 */ /* 0x002fe20008000000 */
[----:B------:R-:W1:Y:S01]  /*e2cf0*/  LDCU UR61, c[0x0][0x3b8] ;  /* 0x00007700ff3d77ac */ /* 0x000e620008000800 */
[----:B0-----:R-:W-:-:S02]  /*e2d00*/  F2FP.SATFINITE.E4M3.F32.PACK_AB_MERGE_C R2, R14, R24, RZ ;  /* 0x000000180e02723e */ /* 0x001fc400048070ff */
[----:B------:R-:W2:Y:S01]  /*e2d10*/  LDL.LU R14, [R1+0x88] ;  /* 0x00008800010e7983 */ /* 0x000ea20000300800 */
[----:B------:R-:W0:Y:S03]  /*e2d20*/  LDC R24, c[0x0][0x3b4] ;  /* 0x0000ed00ff187b82 */ /* 0x000e260000000800 */
[----:B------:R1:W-:Y:S04]  /*e2d30*/  STL [R1+0x526c], R2 ;  /* 0x00526c0201007387 */ /* 0x0003e80000100800 */
[----:B------:R4:W-:Y:S01]  /*e2d40*/  STL [R1+0x110], R0 ;  /* 0x0001100001007387 */ /* 0x0009e20000100800 */
[----:B-1----:R-:W-:-:S03]  /*e2d50*/  F2FP.SATFINITE.E4M3.F32.PACK_AB_MERGE_C R2, R15, R23, RZ ;  /* 0x000000170f02723e */ /* 0x002fc600048070ff */
[----:B------:R-:W2:Y:S04]  /*e2d60*/  LDL.LU R15, [R1+0x4fbc] ;  /* 0x004fbc00010f7983 */ /* 0x000ea80000300800 */
[----:B------:R-:W2:Y:S01]  /*e2d70*/  LDL.LU R10, [R1+0x4fc0] ;  /* 0x004fc000010a7983 */ /* 0x000ea20000300800 */
[----:B----4-:R-:W-:-:S03]  /*e2d80*/  VIADD R0, R0, UR21 ;  /* 0x0000001500007c36 */ /* 0x010fc60008000000 */
[----:B------:R1:W-:Y:S02]  /*e2d90*/  STL [R1+0x5274], R2 ;  /* 0x0052740201007387 */ /* 0x0003e40000100800 */
[----:B-1----:R-:W-:Y:S02]  /*e2da0*/  F2FP.SATFINITE.E4M3.F32.PACK_AB_MERGE_C R2, R21, R22, RZ ;  /* 0x000000161502723e */ /* 0x002fe400048070ff */
[----:B------:R-:W1:Y:S03]  /*e2db0*/  LDC R22, c[0x0][0x3b4] ;  /* 0x0000ed00ff167b82 */ /* 0x000e660000000800 */
[----:B------:R4:W-:Y:S04]  /*e2dc0*/  STL [R1+0x4f60], R2 ;  /* 0x004f600201007387 */ /* 0x0009e80000100800 */
[----:B------:R0:W-:Y:S04]  /*e2dd0*/  STL [R1+0x10c], R0 ;  /* 0x00010c0001007387 */ /* 0x0001e80000100800 */
[----:B----4-:R-:W4:Y:S04]  /*e2de0*/  LDL R2, [R1+0x1038] ;  /* 0x0010380001027983 */ /* 0x010f280000100800 */
[----:B------:R-:W4:Y:S01]  /*e2df0*/  LDL.LU R5, [R1+0x4fc4] ;  /* 0x004fc40001057983 */ /* 0x000f220000300800 */
[----:B0-----:R-:W-:Y:S01]  /*e2e00*/  VIADD R0, R0, UR20 ;  /* 0x0000001400007c36 */ /* 0x001fe20008000000 */
[----:B------:R-:W0:Y:S02]  /*e2e10*/  LDCU.64 UR20, c[0x0][0x390] ;  /* 0x00007200ff1477ac */ /* 0x000e240008000a00 */
[----:B------:R0:W-:Y:S04]  /*e2e20*/  STL [R1+0x4f94], R19 ;  /* 0x004f941301007387 */ /* 0x0001e80000100800 */
[----:B------:R0:W-:Y:S02]  /*e2e30*/  STL [R1+0x108], R0 ;  /* 0x0001080001007387 */ /* 0x0001e40000100800 */
[----:B0-----:R-:W0:Y:S01]  /*e2e40*/  LDC R19, c[0x0][0x3b4] ;  /* 0x0000ed00ff137b82 */ /* 0x001e220000000800 */
[----:B------:R-:W-:-:S05]  /*e2e50*/  VIADD R0, R0, UR19 ;  /* 0x0000001300007c36 */ /* 0x000fca0008000000 */
[----:B------:R1:W-:Y:S02]  /*e2e60*/  STL [R1+0x104], R0 ;  /* 0x0001040001007387 */ /* 0x0003e40000100800 */
[----:B-1----:R-:W-:Y:S01]  /*e2e70*/  VIADD R0, R0, UR18 ;  /* 0x0000001200007c36 */ /* 0x002fe20008000000 */
[----:B------:R-:W1:Y:S01]  /*e2e80*/  LDCU.64 UR18, c[0x0][0x390] ;  /* 0x00007200ff1277ac */ /* 0x000e620008000a00 */
[----:B---3--:R-:W-:Y:S01]  /*e2e90*/  ISETP.GE.AND P0, PT, R18, UR15, PT ;  /* 0x0000000f12007c0c */ /* 0x008fe2000bf06270 */
[----:B------:R-:W3:Y:S01]  /*e2ea0*/  LDCU UR15, c[0x0][0x3b8] ;  /* 0x00007700ff0f77ac */ /* 0x000ee20008000800 */
[----:B------:R-:W0:Y:S01]  /*e2eb0*/  LDC R18, c[0x0][0x3b4] ;  /* 0x0000ed00ff127b82 */ /* 0x000e220000000800 */
[----:B--2---:R-:W-:-:S10]  /*e2ec0*/  LOP3.LUT R14, R14, 0xffffdfff, RZ, 0xc0, !PT ;  /* 0xffffdfff0e0e7812 */ /* 0x004fd400078ec0ff */
[----:B------:R-:W-:Y:S02]  /*e2ed0*/  @P0 LOP3.LUT R14, R14, 0x2000, RZ, 0xfc, !PT ;  /* 0x000020000e0e0812 */ /* 0x000fe400078efcff */
[----:B------:R-:W-:Y:S01]  /*e2ee0*/  ISETP.GE.AND P1, PT, R15, UR11, PT ;  /* 0x0000000b0f007c0c */ /* 0x000fe2000bf26270 */
[----:B------:R-:W2:Y:S01]  /*e2ef0*/  LDCU UR11, c[0x0][0x3b8] ;  /* 0x00007700ff0b77ac */ /* 0x000ea20008000800 */
[----:B------:R-:W-:Y:S01]  /*e2f00*/  ISETP.GE.AND P0, PT, R10, UR7, PT ;  /* 0x000000070a007c0c */ /* 0x000fe2000bf06270 */
[----:B------:R-:W0:Y:S01]  /*e2f10*/  LDC R15, c[0x0][0x3b4] ;  /* 0x0000ed00ff0f7b82 */ /* 0x000e220000000800 */
[----:B------:R-:W-:-:S09]  /*e2f20*/  LOP3.LUT R14, R14, 0xffffbfff, RZ, 0xc0, !PT ;  /* 0xffffbfff0e0e7812 */ /* 0x000fd200078ec0ff */
[----:B------:R-:W-:Y:S02]  /*e2f30*/  @P1 LOP3.LUT R14, R14, 0x4000, RZ, 0xfc, !PT ;  /* 0x000040000e0e1812 */ /* 0x000fe400078efcff */
[----:B------:R-:W-:-:S03]  /*e2f40*/  @P0 LOP3.LUT R13, R13, 0x8000, RZ, 0xfc, !PT ;  /* 0x000080000d0d0812 */ /* 0x000fc600078efcff */
[----:B------:R1:W-:Y:S04]  /*e2f50*/  STL [R1+0x88], R14 ;  /* 0x0000880e01007387 */ /* 0x0003e80000100800 */
[----:B------:R2:W-:Y:S01]  /*e2f60*/  STL [R1+0x100], R0 ;  /* 0x0001000001007387 */ /* 0x0005e20000100800 */
[----:B-1----:R-:W1:Y:S01]  /*e2f70*/  LDC R14, c[0x0][0x3b4] ;  /* 0x0000ed00ff0e7b82 */ /* 0x002e620000000800 */
[----:B--2---:R-:W-:Y:S01]  /*e2f80*/  VIADD R0, R0, UR71 ;  /* 0x0000004700007c36 */ /* 0x004fe20008000000 */
[----:B----4-:R-:W-:Y:S01]  /*e2f90*/  ISETP.GE.AND P0, PT, R5, UR4, PT ;  /* 0x0000000405007c0c */ /* 0x010fe2000bf06270 */
[----:B------:R-:W-:Y:S02]  /*e2fa0*/  IMAD R28, R2, UR16, RZ ;  /* 0x00000010021c7c24 */ /* 0x000fe4000f8e02ff */
[----:B------:R-:W-:Y:S01]  /*e2fb0*/  VIADD R2, R0, UR17 ;  /* 0x0000001100027c36 */ /* 0x000fe20008000000 */
[----:B------:R-:W-:Y:S09]  /*e2fc0*/  STL [R1+0xfc], R0 ;  /* 0x0000fc0001007387 */ /* 0x000ff20000100800 */
[----:B------:R-:W-:Y:S01]  /*e2fd0*/  @P0 LOP3.LUT R12, R12, 0x10, RZ, 0xfc, !PT ;  /* 0x000000100c0c0812 */ /* 0x000fe200078efcff */
[----:B------:R2:W-:Y:S01]  /*e2fe0*/  STL [R1+0xf8], R2 ;  /* 0x0000f80201007387 */ /* 0x0005e20000100800 */
[----:B------:R-:W-:Y:S01]  /*e2ff0*/  IADD3 R29, P2, PT, R28, UR20, RZ ;  /* 0x000000141c1d7c10 */ /* 0x000fe2000ff5e0ff */
[----:B------:R-:W-:Y:S01]  /*e3000*/  IMAD R26, R26, 0x40, R28 ;  /* 0x000000401a1a7824 */ /* 0x000fe200078e021c */
[----:B------:R-:W4:Y:S01]  /*e3010*/  LDCU.64 UR16, c[0x0][0x390] ;  /* 0x00007200ff1077ac */ /* 0x000f220008000a00 */
[----:B------:R0:W-:Y:S01]  /*e3020*/  STL.64 [R1+0x5a28], R12 ;  /* 0x005a280c01007387 */ /* 0x0001e20000100a00 */
[----:B--2---:R-:W-:-:S05]  /*e3030*/  VIADD R2, R2, UR23 ;  /* 0x0000001702027c36 */ /* 0x004fca0008000000 */
[----:B------:R2:W-:Y:S04]  /*e3040*/  STL [R1+0xf4], R2 ;  /* 0x0000f40201007387 */ /* 0x0005e80000100800 */
[----:B0-----:R-:W3:Y:S01]  /*e3050*/  LDL.LU R12, [R1+0x23c] ;  /* 0x00023c00010c7983 */ /* 0x001ee20000300800 */
[----:B------:R-:W-:Y:S01]  /*e3060*/  VIADD R5, R2, UR70 ;  /* 0x0000004602057c36 */ /* 0x000fe20008000000 */
[----:B------:R-:W-:Y:S01]  /*e3070*/  LEA.HI.X.SX32 R28, R28, UR21, 0x1, P2 ;  /* 0x000000151c1c7c11 */ /* 0x000fe200090f0eff */
[----:B------:R-:W0:Y:S01]  /*e3080*/  LDCU.64 UR20, c[0x0][0x390] ;  /* 0x00007200ff1477ac */ /* 0x000e220008000a00 */
[----:B------:R-:W-:Y:S01]  /*e3090*/  IADD3 R27, P2, PT, R26, UR18, RZ ;  /* 0x000000121a1b7c10 */ /* 0x000fe2000ff5e0ff */
[----:B------:R-:W-:Y:S01]  /*e30a0*/  STL [R1+0x7b70], R29 ;  /* 0x007b701d01007387 */ /* 0x000fe20000100800 */
[----:B--2---:R-:W-:Y:S01]  /*e30b0*/  VIADD R2, R5, UR22 ;  /* 0x0000001605027c36 */ /* 0x004fe20008000000 */
[----:B------:R-:W2:Y:S02]  /*e30c0*/  LDCU.64 UR22, c[0x0][0x390] ;  /* 0x00007200ff1677ac */ /* 0x000ea40008000a00 */
[----:B------:R-:W-:Y:S01]  /*e30d0*/  STL [R1+0x7b74], R28 ;  /* 0x007b741c01007387 */ /* 0x000fe20000100800 */
[----:B------:R-:W-:-:S02]  /*e30e0*/  IMAD R24, R24, 0x40, R26 ;  /* 0x0000004018187824 */ /* 0x000fc400078e021a */
[----:B------:R-:W-:Y:S01]  /*e30f0*/  IMAD.MOV.U32 R10, RZ, RZ, R20 ;  /* 0x000000ffff0a7224 */ /* 0x000fe200078e0014 */
[----:B------:R-:W-:Y:S01]  /*e3100*/  STL [R1+0xf0], R5 ;  /* 0x0000f00501007387 */ /* 0x000fe20000100800 */
[----:B------:R-:W-:Y:S01]  /*e3110*/  SHF.R.S32.HI R0, RZ, 0x1f, R0 ;  /* 0x0000001fff007819 */ /* 0x000fe20000011400 */
[----:B------:R-:W-:Y:S01]  /*e3120*/  UMOV UR7, UR73 ;  /* 0x0000004900077c82 */ /* 0x000fe20008000000 */
[----:B------:R-:W0:Y:S01]  /*e3130*/  LDCU.64 UR70, c[0x0][0x398] ;  /* 0x00007300ff4677ac */ /* 0x000e220008000a00 */
[----:B------:R-:W-:Y:S04]  /*e3140*/  STL [R1+0x7b78], R27 ;  /* 0x007b781b01007387 */ /* 0x000fe80000100800 */
[----:B------:R1:W-:Y:S01]  /*e3150*/  STL [R1+0xec], R2 ;  /* 0x0000ec0201007387 */ /* 0x0003e20000100800 */
[----:B------:R-:W-:Y:S01]  /*e3160*/  IMAD R15, R15, 0x40, R24 ;  /* 0x000000400f0f7824 */ /* 0x000fe200078e0218 */
[----:B------:R-:W-:Y:S01]  /*e3170*/  LEA.HI.X.SX32 R26, R26, UR19, 0x1, P2 ;  /* 0x000000131a1a7c11 */ /* 0x000fe200090f0eff */
[----:B------:R-:W0:Y:S01]  /*e3180*/  LDCU.64 UR18, c[0x0][0x390] ;  /* 0x00007200ff1277ac */ /* 0x000e220008000a00 */
[----:B-1----:R-:W-:Y:S01]  /*e3190*/  VIADD R2, R2, UR69 ;  /* 0x0000004502027c36 */ /* 0x002fe20008000000 */
[----:B----4-:R-:W-:Y:S01]  /*e31a0*/  IADD3 R25, P2, PT, R24, UR16, RZ ;  /* 0x0000001018197c10 */ /* 0x010fe2000ff5e0ff */
[----:B------:R-:W-:Y:S01]  /*e31b0*/  IMAD R14, R14, 0x40, R15 ;  /* 0x000000400e0e7824 */ /* 0x000fe200078e020f */
[----:B------:R-:W1:Y:S02]  /*e31c0*/  LDCU UR16, c[0x0][0x3b8] ;  /* 0x00007700ff1077ac */ /* 0x000e640008000800 */
[----:B------:R4:W-:Y:S01]  /*e31d0*/  STL [R1+0xe8], R2 ;  /* 0x0000e80201007387 */ /* 0x0009e20000100800 */
[----:B------:R-:W-:Y:S01]  /*e31e0*/  LEA.HI.X.SX32 R24, R24, UR17, 0x1, P2 ;  /* 0x0000001118187c11 */ /* 0x000fe200090f0eff */
[----:B------:R-:W-:Y:S01]  /*e31f0*/  IMAD R22, R22, 0x40, R14 ;  /* 0x0000004016167824 */ /* 0x000fe200078e020e */
[----:B------:R-:W1:Y:S01]  /*e3200*/  LDCU UR17, c[0x0][0x3b8] ;  /* 0x00007700ff1177ac */ /* 0x000e620008000800 */
[----:B------:R-:W-:Y:S01]  /*e3210*/  STL [R1+0x7b7c], R26 ;  /* 0x007b7c1a01007387 */ /* 0x000fe20000100800 */
[----:B----4-:R-:W-:-:S02]  /*e3220*/  VIADD R2, R2, UR68 ;  /* 0x0000004402027c36 */ /* 0x010fc40008000000 */
[----:B0-----:R-:W-:Y:S01]  /*e3230*/  IADD3 R23, P2, PT, R22, UR20, RZ ;  /* 0x0000001416177c10 */ /* 0x001fe2000ff5e0ff */
[----:B------:R-:W-:Y:S01]  /*e3240*/  IMAD R19, R19, 0x40, R22 ;  /* 0x0000004013137824 */ /* 0x000fe200078e0216 */
[----:B------:R-:W0:Y:S01]  /*e3250*/  LDCU UR20, c[0x0][0x3b8] ;  /* 0x00007700ff1477ac */ /* 0x000e220008000800 */
[----:B------:R4:W-:Y:S01]  /*e3260*/  STL [R1+0xe4], R2 ;  /* 0x0000e40201007387 */ /* 0x0009e20000100800 */
[----:B------:R-:W-:Y:S01]  /*e3270*/  IMAD.MOV.U32 R29, RZ, RZ, R16 ;  /* 0x000000ffff1d7224 */ /* 0x000fe200078e0010 */
[----:B------:R-:W0:Y:S02]  /*e3280*/  LDCU.64 UR68, c[0x0][0x398] ;  /* 0x00007300ff4477ac */ /* 0x000e240008000a00 */
[----:B------:R-:W-:Y:S01]  /*e3290*/  STL.64 [R1+0x7b40], R24 ;  /* 0x007b401801007387 */ /* 0x000fe20000100a00 */
[----:B----4-:R-:W-:-:S05]  /*e32a0*/  VIADD R2, R2, UR67 ;  /* 0x0000004302027c36 */ /* 0x010fca0008000000 */
[----:B------:R4:W-:Y:S01]  /*e32b0*/  STL [R1+0xe0], R2 ;  /* 0x0000e00201007387 */ /* 0x0009e20000100800 */
[----:B------:R-:W-:Y:S01]  /*e32c0*/  LEA.HI.X.SX32 R22, R22, UR21, 0x1, P2 ;  /* 0x0000001516167c11 */ /* 0x000fe200090f0eff */
[----:B------:R-:W-:Y:S01]  /*e32d0*/  IMAD R18, R18, 0x40, R19 ;  /* 0x0000004012127824 */ /* 0x000fe200078e0213 */
[C---:B------:R-:W-:Y:S01]  /*e32e0*/  IADD3 R21, P3, PT, R19.reuse, UR18, RZ ;  /* 0x0000001213157c10 */ /* 0x040fe2000ff7e0ff */
[----:B------:R-:W-:Y:S01]  /*e32f0*/  STL [R1+0x7b80], R23 ;  /* 0x007b801701007387 */ /* 0x000fe20000100800 */
[----:B------:R-:W-:Y:S01]  /*e3300*/  IMAD.MOV.U32 R13, RZ, RZ, R10 ;  /* 0x000000ffff0d7224 */ /* 0x000fe200078e000a */
[----:B------:R-:W0:Y:S01]  /*e3310*/  LDCU UR21, c[0x0][0x3b8] ;  /* 0x00007700ff1577ac */ /* 0x000e220008000800 */
[----:B----4-:R-:W-:Y:S01]  /*e3320*/  VIADD R2, R2, UR66 ;  /* 0x0000004202027c36 */ /* 0x010fe20008000000 */
[----:B--2---:R-:W-:Y:S01]  /*e3330*/  IADD3 R20, P2, PT, R18, UR22, RZ ;  /* 0x0000001612147c10 */ /* 0x004fe2000ff5e0ff */
[----:B------:R-:W2:Y:S03]  /*e3340*/  LDCU UR18, c[0x0][0x3b8] ;  /* 0x00007700ff1277ac */ /* 0x000ea60008000800 */
[----:B------:R4:W-:Y:S01]  /*e3350*/  STL [R1+0xdc], R2 ;  /* 0x0000dc0201007387 */ /* 0x0009e20000100800 */
[----:B------:R-:W-:Y:S01]  /*e3360*/  LEA.HI.X.SX32 R19, R19, UR19, 0x1, P3 ;  /* 0x0000001313137c11 */ /* 0x000fe200098f0eff */
[----:B------:R-:W0:Y:S02]  /*e3370*/  LDCU UR19, c[0x0][0x3b8] ;  /* 0x00007700ff1377ac */ /* 0x000e240008000800 */
[----:B------:R1:W-:Y:S01]  /*e3380*/  STL [R1+0x7b50], R22 ;  /* 0x007b501601007387 */ /* 0x0003e20000100800 */
[----:B------:R-:W0:Y:S01]  /*e3390*/  LDCU.64 UR66, c[0x0][0x398] ;  /* 0x00007300ff4277ac */ /* 0x000e220008000a00 */
[----:B----4-:R-:W-:-:S05]  /*e33a0*/  VIADD R2, R2, UR65 ;  /* 0x0000004102027c36 */ /* 0x010fca0008000000 */
[----:B------:R4:W-:Y:S01]  /*e33b0*/  STL [R1+0xd8], R2 ;  /* 0x0000d80201007387 */ /* 0x0009e20000100800 */
[----:B------:R-:W-:Y:S01]  /*e33c0*/  LEA.HI.X.SX32 R18, R18, UR23, 0x1, P2 ;  /* 0x0000001712127c11 */ /* 0x000fe200090f0eff */
[----:B-1----:R-:W-:Y:S02]  /*e33d0*/  IMAD.MOV.U32 R22, RZ, RZ, R29 ;  /* 0x000000ffff167224 */ /* 0x002fe400078e001d */
[----:B------:R-:W-:Y:S01]  /*e33e0*/  STL [R1+0x7b88], R21 ;  /* 0x007b881501007387 */ /* 0x000fe20000100800 */
[----:B----4-:R-:W-:Y:S01]  /*e33f0*/  VIADD R2, R2, UR64 ;  /* 0x0000004002027c36 */ /* 0x010fe20008000000 */
[----:B------:R-:W-:Y:S01]  /*e3400*/  IADD3 R16, P2, PT, R14, UR12, RZ ;  /* 0x0000000c0e107c10 */ /* 0x000fe2000ff5e0ff */
[----:B------:R-:W1:Y:S03]  /*e3410*/  LDCU.64 UR22, c[0x0][0x398] ;  /* 0x00007300ff1677ac */ /* 0x000e660008000a00 */
[----:B------:R4:W-:Y:S01]  /*e3420*/  STL [R1+0xd4], R2 ;  /* 0x0000d40201007387 */ /* 0x0009e20000100800 */
[----:B------:R-:W0:Y:S03]  /*e3430*/  LDCU.64 UR64, c[0x0][0x398] ;  /* 0x00007300ff4077ac */ /* 0x000e260008000a00 */
[----:B------:R-:W-:Y:S01]  /*e3440*/  STL [R1+0x7b8c], R20 ;  /* 0x007b8c1401007387 */ /* 0x000fe20000100800 */
[----:B----4-:R-:W-:-:S05]  /*e3450*/  VIADD R2, R2, UR63 ;  /* 0x0000003f02027c36 */ /* 0x010fca0008000000 */
[----:B------:R-:W-:Y:S04]  /*e3460*/  STL [R1+0xd0], R2 ;  /* 0x0000d00201007387 */ /* 0x000fe80000100800 */
[----:B------:R4:W-:Y:S01]  /*e3470*/  STL.64 [R1+0x7b58], R18 ;  /* 0x007b581201007387 */ /* 0x0009e20000100a00 */
[----:B------:R-:W-:Y:S01]  /*e3480*/  LEA.HI.X.SX32 R14, R14, UR13, 0x1, P2 ;  /* 0x0000000d0e0e7c11 */ /* 0x000fe200090f0eff */
[----:B------:R-:W0:Y:S02]  /*e3490*/  LDCU.64 UR12, c[0x0][0x398] ;  /* 0x00007300ff0c77ac */ /* 0x000e240008000a00 */
[----:B------:R0:W-:Y:S04]  /*e34a0*/  STL [R1+0x7b90], R19 ;  /* 0x007b901301007387 */ /* 0x0001e80000100800 */
[----:B------:R-:W2:Y:S01]  /*e34b0*/  LDL R27, [R1+0x22c] ;  /* 0x00022c00011b7983 */ /* 0x000ea20000100800 */
[----:B----4-:R-:W-:-:S03]  /*e34c0*/  IMAD.MOV.U32 R18, RZ, RZ, R4 ;  /* 0x000000ffff127224 */ /* 0x010fc600078e0004 */
[----:B------:R-:W4:Y:S01]  /*e34d0*/  LDL R28, [R1+0x228] ;  /* 0x00022800011c7983 */ /* 0x000f220000100800 */
[----:B------:R-:W-:Y:S02]  /*e34e0*/  VIADD R4, R2, UR62 ;  /* 0x0000003e02047c36 */ /* 0x000fe40008000000 */
[----:B------:R-:W-:Y:S01]  /*e34f0*/  IMAD.MOV.U32 R2, RZ, RZ, R17 ;  /* 0x000000ffff027224 */ /* 0x000fe200078e0011 */
[C---:B------:R-:W-:Y:S01]  /*e3500*/  IADD3 R17, P3, PT, R15.reuse, UR8, RZ ;  /* 0x000000080f117c10 */ /* 0x040fe2000ff7e0ff */
[----:B0-----:R-:W-:Y:S01]  /*e3510*/  VIADD R19, R4, UR5 ;  /* 0x0000000504137c36 */ /* 0x001fe20008000000 */
[----:B------:R-:W0:Y:S02]  /*e3520*/  LDCU UR5, c[0x0][0x3b8] ;  /* 0x00007700ff0577ac */ /* 0x000e240008000800 */
[----:B------:R-:W-:Y:S01]  /*e3530*/  LEA.HI.X.SX32 R15, R15, UR9, 0x1, P3 ;  /* 0x000000090f0f7c11 */ /* 0x000fe200098f0eff */
[----:B------:R-:W-:Y:S04]  /*e3540*/  STL.64 [R1+0x7b60], R16 ;  /* 0x007b601001007387 */ /* 0x000fe80000100a00 */
[----:B------:R-:W-:Y:S04]  /*e3550*/  STL [R1+0xcc], R4 ;  /* 0x0000cc0401007387 */ /* 0x000fe80000100800 */
[----:B------:R0:W-:Y:S04]  /*e3560*/  STL [R1+0x7bbc], R4 ;  /* 0x007bbc0401007387 */ /* 0x0001e80000100800 */
[----:B------:R-:W-:Y:S04]  /*e3570*/  STL [R1+0xc8], R19 ;  /* 0x0000c81301007387 */ /* 0x000fe80000100800 */
[----:B------:R-:W-:Y:S01]  /*e3580*/  STL.64 [R1+0x7b48], R14 ;  /* 0x007b480e01007387 */ /* 0x000fe20000100a00 */
[----:B0-----:R-:W-:-:S03]  /*e3590*/  SHF.R.S32.HI R4, RZ, 0x1f, R11 ;  /* 0x0000001fff047819 */ /* 0x001fc6000001140b */
[----:B------:R-:W4:Y:S04]  /*e35a0*/  LDL R10, [R1+0x224] ;  /* 0x00022400010a7983 */ /* 0x000f280000100800 */
[----:B------:R0:W-:Y:S04]  /*e35b0*/  STL [R1+0x5b18], R11 ;  /* 0x005b180b01007387 */ /* 0x0001e80000100800 */
[----:B------:R1:W-:Y:S01]  /*e35c0*/  STL [R1+0xddc], R4 ;  /* 0x000ddc0401007387 */ /* 0x0003e20000100800 */
[----:B0-----:R-:W-:Y:S01]  /*e35d0*/  SHF.R.S32.HI R11, RZ, 0x1f, R18 ;  /* 0x0000001fff0b7819 */ /* 0x001fe20000011412 */
[----:B-1----:R-:W-:Y:S01]  /*e35e0*/  VIADD R4, R19, UR24 ;  /* 0x0000001813047c36 */ /* 0x002fe20008000000 */
[----:B---3--:R-:W-:Y:S01]  /*e35f0*/  SHF.R.S32.HI R14, RZ, 0x1f, R12 ;  /* 0x0000001fff0e7819 */ /* 0x008fe2000001140c */
[----:B------:R0:W-:Y:S04]  /*e3600*/  STL [R1+0x5aa8], R12 ;  /* 0x005aa80c01007387 */ /* 0x0001e80000100800 */
[----:B------:R-:W-:Y:S04]  /*e3610*/  STL [R1+0x280], R14 ;  /* 0x0002800e01007387 */ /* 0x000fe80000100800 */
[----:B------:R-:W-:Y:S01]  /*e3620*/  STL [R1+0xc4], R4 ;  /* 0x0000c40401007387 */ /* 0x000fe20000100800 */
[----:B0-----:R-:W-:-:S03]  /*e3630*/  SHF.R.S32.HI R12, RZ, 0x1f, R3 ;  /* 0x0000001fff0c7819 */ /* 0x001fc60000011403 */
[----:B------:R-:W-:Y:S04]  /*e3640*/  STL [R1+0x7b98], R18 ;  /* 0x007b981201007387 */ /* 0x000fe80000100800 */
[----:B------:R-:W-:Y:S04]  /*e3650*/  STL [R1+0x284], R11 ;  /* 0x0002840b01007387 */ /* 0x000fe80000100800 */
[----:B------:R-:W3:Y:S04]  /*e3660*/  LDL.LU R3, [R1+0x7bd0] ;  /* 0x007bd00001037983 */ /* 0x000ee80000300800 */
[----:B------:R-:W4:Y:S04]  /*e3670*/  LDL R21, [R1+0x21c] ;  /* 0x00021c0001157983 */ /* 0x000f280000100800 */
[----:B------:R-:W4:Y:S04]  /*e3680*/  LDL R26, [R1+0x218] ;  /* 0x00021800011a7983 */ /* 0x000f280000100800 */
[----:B------:R0:W-:Y:S04]  /*e3690*/  STL [R1+0x5af8], R12 ;  /* 0x005af80c01007387 */ /* 0x0001e80000100800 */
[----:B0-----:R-:W4:Y:S01]  /*e36a0*/  LDL.LU R12, [R1+0x230] ;  /* 0x00023000010c7983 */ /* 0x001f220000300800 */
[----:B------:R-:W-:Y:S01]  /*e36b0*/  VIADD R14, R4, UR25 ;  /* 0x00000019040e7c36 */ /* 0x000fe20008000000 */
[----:B------:R-:W0:Y:S01]  /*e36c0*/  LDCU.64 UR24, c[0x0][0x398] ;  /* 0x00007300ff1877ac */ /* 0x000e220008000a00 */
[----:B--2---:R-:W-:Y:S01]  /*e36d0*/  SHF.R.S32.HI R4, RZ, 0x1f, R27 ;  /* 0x0000001fff047819 */ /* 0x004fe2000001141b */
[----:B---3--:R-:W-:-:S02]  /*e36e0*/  IMAD.MOV.U32 R29, RZ, RZ, R3 ;  /* 0x000000ffff1d7224 */ /* 0x008fc400078e0003 */
[----:B------:R-:W-:Y:S01]  /*e36f0*/  VIADD R3, R14, UR26 ;  /* 0x0000001a0e037c36 */ /* 0x000fe20008000000 */
[----:B----4-:R-:W-:Y:S01]  /*e3700*/  SHF.R.S32.HI R11, RZ, 0x1f, R12 ;  /* 0x0000001fff0b7819 */ /* 0x010fe2000001140c */
[----:B------:R1:W-:Y:S04]  /*e3710*/  STL [R1+0x5b58], R12 ;  /* 0x005b580c01007387 */ /* 0x0003e80000100800 */
[----:B------:R-:W-:Y:S01]  /*e3720*/  STL [R1+0xc0], R14 ;  /* 0x0000c00e01007387 */ /* 0x000fe20000100800 */
[----:B-1----:R-:W-:-:S03]  /*e3730*/  SHF.R.S32.HI R12, RZ, 0x1f, R28 ;  /* 0x0000001fff0c7819 */ /* 0x002fc6000001141c */
[----:B------:R-:W-:Y:S04]  /*e3740*/  STL [R1+0x290], R4 ;  /* 0x0002900401007387 */ /* 0x000fe80000100800 */
[----:B------:R-:W2:Y:S04]  /*e3750*/  LDL R23, [R1+0x210] ;  /* 0x0002100001177983 */ /* 0x000ea80000100800 */
[----:B------:R-:W3:Y:S04]  /*e3760*/  LDL R28, [R1+0x208] ;  /* 0x00020800011c7983 */ /* 0x000ee80000100800 */
[----:B------:R-:W4:Y:S04]  /*e3770*/  LDL R24, [R1+0x204] ;  /* 0x0002040001187983 */ /* 0x000f280000100800 */
[----:B------:R-:W2:Y:S04]  /*e3780*/  LDL R25, [R1+0x200] ;  /* 0x0002000001197983 */ /* 0x000ea80000100800 */
[----:B------:R1:W-:Y:S04]  /*e3790*/  STL [R1+0x5b88], R12 ;  /* 0x005b880c01007387 */ /* 0x0003e80000100800 */
[----:B------:R-:W-:Y:S04]  /*e37a0*/  STL [R1+0x7bb4], R14 ;  /* 0x007bb40e01007387 */ /* 0x000fe80000100800 */
[----:B------:R-:W-:Y:S01]  /*e37b0*/  STL [R1+0x28c], R11 ;  /* 0x00028c0b01007387 */ /* 0x000fe20000100800 */
[----:B-1----:R-:W-:-:S03]  /*e37c0*/  SHF.R.S32.HI R12, RZ, 0x1f, R10 ;  /* 0x0000001fff0c7819 */ /* 0x002fc6000001140a */
[----:B------:R-:W-:Y:S04]  /*e37d0*/  STL [R1+0x5c00], R11 ;  /* 0x005c000b01007387 */ /* 0x000fe80000100800 */
[----:B------:R-:W-:Y:S04]  /*e37e0*/  STL [R1+0xbc], R3 ;  /* 0x0000bc0301007387 */ /* 0x000fe80000100800 */
[----:B------:R-:W2:Y:S04]  /*e37f0*/  LDL R27, [R1+0x1fc] ;  /* 0x0001fc00011b7983 */ /* 0x000ea80000100800 */
[----:B------:R-:W2:Y:S04]  /*e3800*/  LDL R10, [R1+0x1f8] ;  /* 0x0001f800010a7983 */ /* 0x000ea80000100800 */
[----:B------:R1:W-:Y:S04]  /*e3810*/  STL [R1+0x5bd8], R12 ;  /* 0x005bd80c01007387 */ /* 0x0003e80000100800 */
[----:B-1----:R-:W2:Y:S01]  /*e3820*/  LDL.LU R12, [R1+0x220] ;  /* 0x00022000010c7983 */ /* 0x002ea20000300800 */
[----:B------:R-:W-:Y:S01]  /*e3830*/  SHF.R.S32.HI R11, RZ, 0x1f, R21 ;  /* 0x0000001fff0b7819 */ /* 0x000fe20000011415 */
[----:B------:R-:W-:Y:S01]  /*e3840*/  VIADD R3, R3, UR27 ;  /* 0x0000001b03037c36 */ /* 0x000fe20008000000 */
[----:B------:R-:W1:Y:S01]  /*e3850*/  LDCU.64 UR26, c[0x0][0x398] ;  /* 0x00007300ff1a77ac */ /* 0x000e620008000a00 */
[----:B--2---:R-:W-:Y:S01]  /*e3860*/  SHF.R.S32.HI R4, RZ, 0x1f, R12 ;  /* 0x0000001fff047819 */ /* 0x004fe2000001140c */
[----:B------:R2:W-:Y:S04]  /*e3870*/  STL [R1+0x5c30], R12 ;  /* 0x005c300c01007387 */ /* 0x0005e80000100800 */
[----:B------:R-:W-:Y:S04]  /*e3880*/  STL [R1+0x29c], R4 ;  /* 0x00029c0401007387 */ /* 0x000fe80000100800 */
[----:B------:R0:W-:Y:S01]  /*e3890*/  STL [R1+0x5d00], R11 ;  /* 0x005d000b01007387 */ /* 0x0001e20000100800 */
[----:B--2---:R-:W-:-:S03]  /*e38a0*/  SHF.R.S32.HI R12, RZ, 0x1f, R26 ;  /* 0x0000001fff0c7819 */ /* 0x004fc6000001141a */
[----:B0-----:R-:W2:Y:S04]  /*e38b0*/  LDL.LU R11, [R1+0x20c] ;  /* 0x00020c00010b7983 */ /* 0x001ea80000300800 */
[----:B------:R-:W2:Y:S04]  /*e38c0*/  LDL R26, [R1+0x1f0] ;  /* 0x0001f000011a7983 */ /* 0x000ea80000100800 */
[----:B------:R-:W-:Y:S04]  /*e38d0*/  STL [R1+0xb8], R3 ;  /* 0x0000b80301007387 */ /* 0x000fe80000100800 */
[----:B------:R0:W-:Y:S04]  /*e38e0*/  STL [R1+0x5c88], R12 ;  /* 0x005c880c01007387 */ /* 0x0001e80000100800 */
[----:B0-----:R-:W2:Y:S01]  /*e38f0*/  LDL.LU R12, [R1+0x214] ;  /* 0x00021400010c7983 */ /* 0x001ea20000300800 */
[----:B------:R-:W-:Y:S01]  /*e3900*/  SHF.R.S32.HI R4, RZ, 0x1f, R23 ;  /* 0x0000001fff047819 */ /* 0x000fe20000011417 */
[----:B------:R-:W-:Y:S01]  /*e3910*/  VIADD R3, R3, UR28 ;  /* 0x0000001c03037c36 */ /* 0x000fe20008000000 */
[----:B--2---:R-:W-:Y:S01]  /*e3920*/  SHF.R.S32.HI R14, RZ, 0x1f, R12 ;  /* 0x0000001fff0e7819 */ /* 0x004fe2000001140c */
[----:B------:R-:W-:Y:S04]  /*e3930*/  STL [R1+0x5dd0], R12 ;  /* 0x005dd00c01007387 */ /* 0x000fe80000100800 */
[----:B------:R-:W-:Y:S04]  /*e3940*/  STL [R1+0x2a8], R14 ;  /* 0x0002a80e01007387 */ /* 0x000fe80000100800 */
[----:B------:R-:W-:Y:S04]  /*e3950*/  STL [R1+0x5e50], R11 ;  /* 0x005e500b01007387 */ /* 0x000fe80000100800 */
[----:B------:R3:W-:Y:S04]  /*e3960*/  STL [R1+0x2ac], R4 ;  /* 0x0002ac0401007387 */ /* 0x0007e80000100800 */
[----:B------:R0:W-:Y:S01]  /*e3970*/  STL [R1+0xb4], R3 ;  /* 0x0000b40301007387 */ /* 0x0001e20000100800 */
[----:B---3--:R-:W-:Y:S01]  /*e3980*/  SHF.R.S32.HI R4, RZ, 0x1f, R28 ;  /* 0x0000001fff047819 */ /* 0x008fe2000001141c */
[----:B------:R-:W-:-:S04]  /*e3990*/  IMAD.MOV.U32 R28, RZ, RZ, R29 ;  /* 0x000000ffff1c7224 */ /* 0x000fc800078e001d */
[----:B------:R4:W-:Y:S01]  /*e39a0*/  STL [R1+0x2b4], R4 ;  /* 0x0002b40401007387 */ /* 0x0009e20000100800 */
[----:B0-----:R-:W-:Y:S01]  /*e39b0*/  VIADD R3, R3, UR29 ;  /* 0x0000001d03037c36 */ /* 0x001fe20008000000 */
[----:B------:R-:W-:Y:S01]  /*e39c0*/  SHF.R.S32.HI R12, RZ, 0x1f, R25 ;  /* 0x0000001fff0c7819 */ /* 0x000fe20000011419 */
[----:B------:R-:W0:Y:S01]  /*e39d0*/  LDCU.64 UR28, c[0x0][0x398] ;  /* 0x00007300ff1c77ac */ /* 0x000e220008000a00 */
[----:B------:R-:W2:Y:S04]  /*e39e0*/  LDL R21, [R1+0x1e8] ;  /* 0x0001e80001157983 */ /* 0x000ea80000100800 */
[----:B------:R-:W3:Y:S01]  /*e39f0*/  LDL R29, [R1+0x1e4] ;  /* 0x0001e400011d7983 */ /* 0x000ee20000100800 */
[----:B----4-:R-:W-:-:S05]  /*e3a00*/  SHF.R.S32.HI R4, RZ, 0x1f, R24 ;  /* 0x0000001fff047819 */ /* 0x010fca0000011418 */
[----:B------:R4:W-:Y:S01]  /*e3a10*/  STL [R1+0x2b8], R4 ;  /* 0x0002b80401007387 */ /* 0x0009e20000100800 */
[----:B------:R-:W-:-:S03]  /*e3a20*/  SHF.R.S32.HI R11, RZ, 0x1f, R10 ;  /* 0x0000001fff0b7819 */ /* 0x000fc6000001140a */
[----:B------:R-:W2:Y:S01]  /*e3a30*/  LDL R23, [R1+0x1e0] ;  /* 0x0001e00001177983 */ /* 0x000ea20000100800 */
[----:B----4-:R-:W-:-:S03]  /*e3a40*/  SHF.R.S32.HI R4, RZ, 0x1f, R27 ;  /* 0x0000001fff047819 */ /* 0x010fc6000001141b */
[----:B------:R4:W-:Y:S04]  /*e3a50*/  STL [R1+0xb0], R3 ;  /* 0x0000b00301007387 */ /* 0x0009e80000100800 */
[----:B------:R-:W2:Y:S04]  /*e3a60*/  LDL R27, [R1+0x1dc] ;  /* 0x0001dc00011b7983 */ /* 0x000ea80000100800 */
[----:B------:R0:W-:Y:S01]  /*e3a70*/  STL [R1+0x2c0], R4 ;  /* 0x0002c00401007387 */ /* 0x0001e20000100800 */
[----:B----4-:R-:W-:-:S03]  /*e3a80*/  VIADD R3, R3, UR30 ;  /* 0x0000001e03037c36 */ /* 0x010fc60008000000 */
[----:B------:R-:W4:Y:S04]  /*e3a90*/  LDL R10, [R1+0x1d8] ;  /* 0x0001d800010a7983 */ /* 0x000f280000100800 */
[----:B------:R-:W2:Y:S04]  /*e3aa0*/  LDL R24, [R1+0x1d4] ;  /* 0x0001d40001187983 */ /* 0x000ea80000100800 */
[----:B------:R-:W-:Y:S01]  /*e3ab0*/  STL [R1+0x2bc], R12 ;  /* 0x0002bc0c01007387 */ /* 0x000fe20000100800 */
[----:B0-----:R-:W-:-:S03]  /*e3ac0*/  SHF.R.S32.HI R4, RZ, 0x1f, R22 ;  /* 0x0000001fff047819 */ /* 0x001fc60000011416 */
[----:B------:R-:W-:Y:S04]  /*e3ad0*/  STL [R1+0x5df0], R12 ;  /* 0x005df00c01007387 */ /* 0x000fe80000100800 */
[----:B------:R-:W-:Y:S04]  /*e3ae0*/  STL [R1+0xac], R3 ;  /* 0x0000ac0301007387 */ /* 0x000fe80000100800 */
[----:B------:R-:W-:Y:S04]  /*e3af0*/  STL [R1+0x2c4], R11 ;  /* 0x0002c40b01007387 */ /* 0x000fe80000100800 */
[----:B------:R0:W-:Y:S04]  /*e3b00*/  STL [R1+0x5e90], R11 ;  /* 0x005e900b01007387 */ /* 0x0001e80000100800 */
[----:B------:R-:W2:Y:S04]  /*e3b10*/  LDL R25, [R1+0x1d0] ;  /* 0x0001d00001197983 */ /* 0x000ea80000100800 */
[----:B------:R-:W-:Y:S01]  /*e3b20*/  STL [R1+0x7b9c], R22 ;  /* 0x007b9c1601007387 */ /* 0x000fe20000100800 */
[----:B0-----:R-:W-:-:S03]  /*e3b30*/  SHF.R.S32.HI R11, RZ, 0x1f, R26 ;  /* 0x0000001fff0b7819 */ /* 0x001fc6000001141a */
[----:B------:R-:W-:Y:S04]  /*e3b40*/  STL [R1+0x2c8], R4 ;  /* 0x0002c80401007387 */ /* 0x000fe80000100800 */
[----:B------:R-:W2:Y:S04]  /*e3b50*/  LDL R17, [R1+0x1cc] ;  /* 0x0001cc0001117983 */ /* 0x000ea80000100800 */
[----:B------:R-:W2:Y:S04]  /*e3b60*/  LDL R19, [R1+0x1c8] ;  /* 0x0001c80001137983 */ /* 0x000ea80000100800 */
[----:B------:R0:W-:Y:S04]  /*e3b70*/  STL [R1+0x5ee0], R11 ;  /* 0x005ee00b01007387 */ /* 0x0001e80000100800 */
[----:B0-----:R-:W2:Y:S04]  /*e3b80*/  LDL.LU R11, [R1+0x1ec] ;  /* 0x0001ec00010b7983 */ /* 0x001ea80000300800 */
[----:B------:R-:W3:Y:S01]  /*e3b90*/  LDL R26, [R1+0x1c4] ;  /* 0x0001c400011a7983 */ /* 0x000ee20000100800 */
[----:B------:R-:W-:Y:S01]  /*e3ba0*/  VIADD R3, R3, UR31 ;  /* 0x0000001f03037c36 */ /* 0x000fe20008000000 */
[----:B------:R-:W0:Y:S01]  /*e3bb0*/  LDCU.64 UR30, c[0x0][0x398] ;  /* 0x00007300ff1e77ac */ /* 0x000e220008000a00 */
[----:B--2---:R-:W-:Y:S01]  /*e3bc0*/  SHF.R.S32.HI R4, RZ, 0x1f, R11 ;  /* 0x0000001fff047819 */ /* 0x004fe2000001140b */
[----:B------:R2:W-:Y:S04]  /*e3bd0*/  STL [R1+0x5fe8], R11 ;  /* 0x005fe80b01007387 */ /* 0x0005e80000100800 */
[----:B------:R3:W-:Y:S04]  /*e3be0*/  STL [R1+0x2d0], R4 ;  /* 0x0002d00401007387 */ /* 0x0007e80000100800 */
[----:B------:R-:W4:Y:S01]  /*e3bf0*/  LDL R20, [R1+0x1c0] ;  /* 0x0001c00001147983 */ /* 0x000f220000100800 */
[----:B--2---:R-:W-:-:S02]  /*e3c00*/  SHF.R.S32.HI R11, RZ, 0x1f, R21 ;  /* 0x0000001fff0b7819 */ /* 0x004fc40000011415 */
[----:B---3--:R-:W-:-:S03]  /*e3c10*/  SHF.R.S32.HI R4, RZ, 0x1f, R29 ;  /* 0x0000001fff047819 */ /* 0x008fc6000001141d */
[----:B------:R2:W-:Y:S04]  /*e3c20*/  STL [R1+0x2d4], R11 ;  /* 0x0002d40b01007387 */ /* 0x0005e80000100800 */
[----:B------:R-:W3:Y:S01]  /*e3c30*/  LDL R29, [R1+0x1bc] ;  /* 0x0001bc00011d7983 */ /* 0x000ee20000100800 */
[----:B--2---:R-:W-:-:S03]  /*e3c40*/  SHF.R.S32.HI R11, RZ, 0x1f, R23 ;  /* 0x0000001fff0b7819 */ /* 0x004fc60000011417 */
[----:B------:R2:W-:Y:S04]  /*e3c50*/  STL [R1+0x2d8], R4 ;  /* 0x0002d80401007387 */ /* 0x0005e80000100800 */
[----:B------:R-:W-:Y:S04]  /*e3c60*/  STL [R1+0xa8], R3 ;  /* 0x0000a80301007387 */ /* 0x000fe80000100800 */
[----:B------:R0:W-:Y:S01]  /*e3c70*/  STL [R1+0x2dc], R11 ;  /* 0x0002dc0b01007387 */ /* 0x0001e20000100800 */
[----:B--2---:R-:W-:-:S03]  /*e3c80*/  VIADD R4, R3, UR32 ;  /* 0x0000002003047c36 */ /* 0x004fc60008000000 */
[----:B------:R4:W-:Y:S04]  /*e3c90*/  STL [R1+0x7ba4], R3 ;  /* 0x007ba40301007387 */ /* 0x0009e80000100800 */
[----:B------:R-:W-:Y:S01]  /*e3ca0*/  STL [R1+0xa4], R4 ;  /* 0x0000a40401007387 */ /* 0x000fe20000100800 */
[----:B0-----:R-:W-:-:S03]  /*e3cb0*/  SHF.R.S32.HI R11, RZ, 0x1f, R27 ;  /* 0x0000001fff0b7819 */ /* 0x001fc6000001141b */
[----:B------:R-:W2:Y:S01]  /*e3cc0*/  LDL R21, [R1+0x1b8] ;  /* 0x0001b80001157983 */ /* 0x000ea20000100800 */
[----:B----4-:R-:W-:-:S05]  /*e3cd0*/  SHF.R.S32.HI R3, RZ, 0x1f, R10 ;  /* 0x0000001fff037819 */ /* 0x010fca000001140a */
[----:B------:R0:W-:Y:S04]  /*e3ce0*/  STL [R1+0x2e4], R3 ;  /* 0x0002e40301007387 */ /* 0x0001e80000100800 */
[----:B------:R-:W4:Y:S04]  /*e3cf0*/  LDL R27, [R1+0x1b4] ;  /* 0x0001b400011b7983 */ /* 0x000f280000100800 */
[----:B------:R-:W4:Y:S01]  /*e3d00*/  LDL R10, [R1+0x1b0] ;  /* 0x0001b000010a7983 */ /* 0x000f220000100800 */
[----:B0-----:R-:W-:-:S03]  /*e3d10*/  SHF.R.S32.HI R3, RZ, 0x1f, R24 ;  /* 0x0000001fff037819 */ /* 0x001fc60000011418 */
[----:B------:R-:W-:Y:S04]  /*e3d20*/  STL [R1+0x2e0], R11 ;  /* 0x0002e00b01007387 */ /* 0x000fe80000100800 */
[----:B------:R0:W-:Y:S01]  /*e3d30*/  STL [R1+0x2e8], R3 ;  /* 0x0002e80301007387 */ /* 0x0001e20000100800 */
[----:B------:R-:W-:-:S03]  /*e3d40*/  VIADD R22, R4, UR33 ;  /* 0x0000002104167c36 */ /* 0x000fc60008000000 */
[----:B------:R-:W-:Y:S01]  /*e3d50*/  STL [R1+0x6004], R11 ;  /* 0x0060040b01007387 */ /* 0x000fe20000100800 */
[----:B------:R-:W-:Y:S01]  /*e3d60*/  SHF.R.S32.HI R4, RZ, 0x1f, R17 ;  /* 0x0000001fff047819 */ /* 0x000fe20000011411 */
[----:B------:R-:W1:Y:S02]  /*e3d70*/  LDCU.64 UR32, c[0x0][0x398] ;  /* 0x00007300ff2077ac */ /* 0x000e640008000a00 */
[----:B------:R-:W4:Y:S01]  /*e3d80*/  LDL R23, [R1+0x1ac] ;  /* 0x0001ac0001177983 */ /* 0x000f220000100800 */
[----:B0-----:R-:W-:-:S03]  /*e3d90*/  SHF.R.S32.HI R3, RZ, 0x1f, R25 ;  /* 0x0000001fff037819 */ /* 0x001fc60000011419 */
[----:B------:R-:W4:Y:S04]  /*e3da0*/  LDL R24, [R1+0x1a8] ;  /* 0x0001a80001187983 */ /* 0x000f280000100800 */
[----:B------:R0:W-:Y:S04]  /*e3db0*/  STL [R1+0x2ec], R3 ;  /* 0x0002ec0301007387 */ /* 0x0001e80000100800 */
[----:B------:R-:W4:Y:S04]  /*e3dc0*/  LDL R25, [R1+0x1a4] ;  /* 0x0001a40001197983 */ /* 0x000f280000100800 */
[----:B------:R-:W-:Y:S01]  /*e3dd0*/  STL [R1+0xa0], R22 ;  /* 0x0000a01601007387 */ /* 0x000fe20000100800 */
[----:B0-----:R-:W-:-:S03]  /*e3de0*/  SHF.R.S32.HI R3, RZ, 0x1f, R19 ;  /* 0x0000001fff037819 */ /* 0x001fc60000011413 */
[----:B------:R0:W-:Y:S04]  /*e3df0*/  STL [R1+0x2f0], R4 ;  /* 0x0002f00401007387 */ /* 0x0001e80000100800 */
[----:B------:R-:W-:Y:S04]  /*e3e00*/  STL [R1+0x7ba0], R22 ;  /* 0x007ba01601007387 */ /* 0x000fe80000100800 */
[----:B------:R1:W-:Y:S04]  /*e3e10*/  STL [R1+0x2f4], R3 ;  /* 0x0002f40301007387 */ /* 0x0003e80000100800 */
[----:B0-----:R-:W4:Y:S01]  /*e3e20*/  LDL R4, [R1+0x1a0] ;  /* 0x0001a00001047983 */ /* 0x001f220000100800 */
[----:B-1----:R-:W-:-:S05]  /*e3e30*/  SHF.R.S32.HI R3, RZ, 0x1f, R26 ;  /* 0x0000001fff037819 */ /* 0x002fca000001141a */
[----:B------:R3:W-:Y:S04]  /*e3e40*/  STL [R1+0x2f8], R3 ;  /* 0x0002f80301007387 */ /* 0x0007e80000100800 */
[----:B------:R-:W4:Y:S04]  /*e3e50*/  LDL R19, [R1+0x19c] ;  /* 0x00019c0001137983 */ /* 0x000f280000100800 */
[----:B------:R-:W4:Y:S01]  /*e3e60*/  LDL R26, [R1+0x198] ;  /* 0x00019800011a7983 */ /* 0x000f220000100800 */
[----:B------:R-:W-:-:S05]  /*e3e70*/  SHF.R.S32.HI R12, RZ, 0x1f, R20 ;  /* 0x0000001fff0c7819 */ /* 0x000fca0000011414 */
[----:B------:R2:W-:Y:S01]  /*e3e80*/  STL [R1+0x2fc], R12 ;  /* 0x0002fc0c01007387 */ /* 0x0005e20000100800 */
[----:B---3--:R-:W-:-:S03]  /*e3e90*/  SHF.R.S32.HI R3, RZ, 0x1f, R29 ;  /* 0x0000001fff037819 */ /* 0x008fc6000001141d */
[----:B------:R-:W3:Y:S04]  /*e3ea0*/  LDL R29, [R1+0x194] ;  /* 0x00019400011d7983 */ /* 0x000ee80000100800 */
[----:B------:R-:W-:Y:S04]  /*e3eb0*/  STL [R1+0x300], R3 ;  /* 0x0003000301007387 */ /* 0x000fe80000100800 */
[----:B------:R-:W3:Y:S04]  /*e3ec0*/  LDL R17, [R1+0x190] ;  /* 0x0001900001117983 */ /* 0x000ee80000100800 */
[----:B------:R-:W3:Y:S01]  /*e3ed0*/  LDL R20, [R1+0x18c] ;  /* 0x00018c0001147983 */ /* 0x000ee20000100800 */
[----:B------:R-:W-:-:S04]  /*e3ee0*/  VIADD R11, R22, UR34 ;  /* 0x00000022160b7c36 */ /* 0x000fc80008000000 */
[----:B------:R-:W-:Y:S01]  /*e3ef0*/  VIADD R18, R11, UR35 ;  /* 0x000000230b127c36 */ /* 0x000fe20008000000 */
[----:B------:R-:W-:Y:S01]  /*e3f00*/  STL [R1+0x9c], R11 ;  /* 0x00009c0b01007387 */ /* 0x000fe20000100800 */
[----:B------:R-:W0:Y:S03]  /*e3f10*/  LDCU.64 UR34, c[0x0][0x398] ;  /* 0x00007300ff2277ac */ /* 0x000e260008000a00 */
[----:B------:R4:W-:Y:S01]  /*e3f20*/  STL [R1+0x7ba8], R11 ;  /* 0x007ba80b01007387 */ /* 0x0009e20000100800 */
[----:B--2---:R-:W-:-:S05]  /*e3f30*/  SHF.R.S32.HI R12, RZ, 0x1f, R21 ;  /* 0x0000001fff0c7819 */ /* 0x004fca0000011415 */
[----:B------:R1:W-:Y:S01]  /*e3f40*/  STL [R1+0x304], R12 ;  /* 0x0003040c01007387 */ /* 0x0003e20000100800 */
[----:B----4-:R-:W-:-:S03]  /*e3f50*/  SHF.R.S32.HI R11, RZ, 0x1f, R27 ;  /* 0x0000001fff0b7819 */ /* 0x010fc6000001141b */
[----:B------:R-:W2:Y:S01]  /*e3f60*/  LDL R27, [R1+0x188] ;  /* 0x00018800011b7983 */ /* 0x000ea20000100800 */
[----:B------:R-:W-:-:S03]  /*e3f70*/  SHF.R.S32.HI R3, RZ, 0x1f, R10 ;  /* 0x0000001fff037819 */ /* 0x000fc6000001140a */
[----:B------:R4:W-:Y:S04]  /*e3f80*/  STL [R1+0x308], R11 ;  /* 0x0003080b01007387 */ /* 0x0009e80000100800 */
[----:B------:R-:W2:Y:S04]  /*e3f90*/  LDL R16, [R1+0x184] ;  /* 0x0001840001107983 */ /* 0x000ea80000100800 */
[----:B------:R0:W-:Y:S01]  /*e3fa0*/  STL [R1+0x30c], R3 ;  /* 0x00030c0301007387 */ /* 0x0001e20000100800 */
[----:B-1----:R-:W-:-:S03]  /*e3fb0*/  SHF.R.S32.HI R12, RZ, 0x1f, R23 ;  /* 0x0000001fff0c7819 */ /* 0x002fc60000011417 */
[----:B------:R-:W-:Y:S01]  /*e3fc0*/  STL [R1+0x98], R18 ;  /* 0x0000981201007387 */ /* 0x000fe20000100800 */
[----:B----4-:R-:W-:-:S03]  /*e3fd0*/  SHF.R.S32.HI R11, RZ, 0x1f, R24 ;  /* 0x0000001fff0b7819 */ /* 0x010fc60000011418 */
[----:B------:R-:W-:Y:S04]  /*e3fe0*/  STL [R1+0x7bac], R18 ;  /* 0x007bac1201007387 */ /* 0x000fe80000100800 */
[----:B------:R-:W-:Y:S01]  /*e3ff0*/  STL [R1+0x310], R12 ;  /* 0x0003100c01007387 */ /* 0x000fe20000100800 */
[----:B0-----:R-:W-:-:S03]  /*e4000*/  SHF.R.S32.HI R3, RZ, 0x1f, R25 ;  /* 0x0000001fff037819 */ /* 0x001fc60000011419 */
[----:B------:R-:W-:Y:S01]  /*e4010*/  STL [R1+0x314], R11 ;  /* 0x0003140b01007387 */ /* 0x000fe20000100800 */
[----:B------:R-:W-:-:S03]  /*e4020*/  VIADD R10, R18, UR36 ;  /* 0x00000024120a7c36 */ /* 0x000fc60008000000 */
[----:B------:R-:W4:Y:S04]  /*e4030*/  LDL R21, [R1+0x17c] ;  /* 0x00017c0001157983 */ /* 0x000f280000100800 */
[----:B------:R0:W-:Y:S04]  /*e4040*/  STL [R1+0x318], R3 ;  /* 0x0003180301007387 */ /* 0x0001e80000100800 */
[----:B------:R-:W4:Y:S01]  /*e4050*/  LDL R23, [R1+0x178] ;  /* 0x0001780001177983 */ /* 0x000f220000100800 */
[----:B------:R-:W-:Y:S01]  /*e4060*/  VIADD R25, R10, UR37 ;  /* 0x000000250a197c36 */ /* 0x000fe20008000000 */
[----:B------:R-:W1:Y:S02]  /*e4070*/  LDCU.64 UR36, c[0x0][0x398] ;  /* 0x00007300ff2477ac */ /* 0x000e640008000a00 */
[----:B------:R-:W4:Y:S01]  /*e4080*/  LDL R24, [R1+0x174] ;  /* 0x0001740001187983 */ /* 0x000f220000100800 */
[----:B0-----:R-:W-:-:S03]  /*e4090*/  SHF.R.S32.HI R3, RZ, 0x1f, R4 ;  /* 0x0000001fff037819 */ /* 0x001fc60000011404 */
[----:B------:R-:W-:Y:S04]  /*e40a0*/  STL [R1+0x94], R10 ;  /* 0x0000940a01007387 */ /* 0x000fe80000100800 */
[----:B------:R-:W-:Y:S04]  /*e40b0*/  STL [R1+0x7bb0], R10 ;  /* 0x007bb00a01007387 */ /* 0x000fe80000100800 */
[----:B------:R0:W-:Y:S01]  /*e40c0*/  STL [R1+0x31c], R3 ;  /* 0x00031c0301007387 */ /* 0x0001e20000100800 */
[----:B------:R-:W-:Y:S02]  /*e40d0*/  SHF.R.S32.HI R4, RZ, 0x1f, R19 ;  /* 0x0000001fff047819 */ /* 0x000fe40000011413 */
[----:B0-----:R-:W-:-:S02]  /*e40e0*/  SHF.R.S32.HI R3, RZ, 0x1f, R26 ;  /* 0x0000001fff037819 */ /* 0x001fc4000001141a */
[----:B------:R-:W4:Y:S04]  /*e40f0*/  LDL R26, [R1+0x170] ;  /* 0x00017000011a7983 */ /* 0x000f280000100800 */
[----:B------:R-:W-:Y:S04]  /*e4100*/  STL [R1+0x320], R4 ;  /* 0x0003200401007387 */ /* 0x000fe80000100800 */
[----:B------:R-:W-:Y:S04]  /*e4110*/  STL [R1+0x90], R25 ;  /* 0x0000901901007387 */ /* 0x000fe80000100800 */
[----:B------:R3:W-:Y:S04]  /*e4120*/  STL [R1+0x324], R3 ;  /* 0x0003240301007387 */ /* 0x0007e80000100800 */
[----:B------:R-:W-:Y:S01]  /*e4130*/  STL [R1+0x7bb8], R25 ;  /* 0x007bb81901007387 */ /* 0x000fe20000100800 */
[----:B------:R-:W-:Y:S01]  /*e4140*/  VIADD R19, R25, UR38 ;  /* 0x0000002619137c36 */ /* 0x000fe20008000000 */
[----:B---3--:R-:W-:-:S02]  /*e4150*/  SHF.R.S32.HI R3, RZ, 0x1f, R29 ;  /* 0x0000001fff037819 */ /* 0x008fc4000001141d */
[----:B------:R-:W3:Y:S04]  /*e4160*/  LDL R29, [R1+0x16c] ;  /* 0x00016c00011d7983 */ /* 0x000ee80000100800 */
[----:B------:R0:W-:Y:S01]  /*e4170*/  STL [R1+0x328], R3 ;  /* 0x0003280301007387 */ /* 0x0001e20000100800 */
[----:B------:R-:W-:-:S05]  /*e4180*/  SHF.R.S32.HI R4, RZ, 0x1f, R17 ;  /* 0x0000001fff047819 */ /* 0x000fca0000011411 */
[----:B------:R1:W-:Y:S01]  /*e4190*/  STL [R1+0x32c], R4 ;  /* 0x00032c0401007387 */ /* 0x0003e20000100800 */
[----:B0-----:R-:W-:-:S03]  /*e41a0*/  SHF.R.S32.HI R3, RZ, 0x1f, R20 ;  /* 0x0000001fff037819 */ /* 0x001fc60000011414 */
[----:B------:R-:W-:Y:S04]  /*e41b0*/  STL [R1+0x8c], R19 ;  /* 0x00008c1301007387 */ /* 0x000fe80000100800 */
[----:B------:R2:W-:Y:S04]  /*e41c0*/  STL [R1+0x330], R3 ;  /* 0x0003300301007387 */ /* 0x0005e80000100800 */
[----:B------:R-:W-:Y:S04]  /*e41d0*/  STL [R1+0x7bc0], R19 ;  /* 0x007bc01301007387 */ /* 0x000fe80000100800 */
[----:B-1----:R-:W3:Y:S04]  /*e41e0*/  LDL R4, [R1+0x164] ;  /* 0x0001640001047983 */ /* 0x002ee80000100800 */
[----:B------:R-:W3:Y:S01]  /*e41f0*/  LDL R17, [R1+0x160] ;  /* 0x0001600001117983 */ /* 0x000ee20000100800 */
[----:B--2---:R-:W-:Y:S01]  /*e4200*/  SHF.R.S32.HI R3, RZ, 0x1f, R27 ;  /* 0x0000001fff037819 */ /* 0x004fe2000001141b */
[----:B------:R-:W-:Y:S01]  /*e4210*/  VIADD R20, R19, UR39 ;  /* 0x0000002713147c36 */ /* 0x000fe20008000000 */
[----:B------:R-:W0:Y:S03]  /*e4220*/  LDCU.64 UR38, c[0x0][0x398] ;  /* 0x00007300ff2677ac */ /* 0x000e260008000a00 */
[----:B------:R1:W-:Y:S01]  /*e4230*/  STL [R1+0x334], R3 ;  /* 0x0003340301007387 */ /* 0x0003e20000100800 */
[----:B------:R-:W-:-:S03]  /*e4240*/  SHF.R.S32.HI R10, RZ, 0x1f, R16 ;  /* 0x0000001fff0a7819 */ /* 0x000fc60000011410 */
[----:B------:R-:W2:Y:S04]  /*e4250*/  LDL R27, [R1+0x15c] ;  /* 0x00015c00011b7983 */ /* 0x000ea80000100800 */
[----:B------:R-:W2:Y:S01]  /*e4260*/  LDL R12, [R1+0x158] ;  /* 0x00015800010c7983 */ /* 0x000ea20000100800 */
[----:B-1----:R-:W-:-:S03]  /*e4270*/  SHF.R.S32.HI R3, RZ, 0x1f, R9 ;  /* 0x0000001fff037819 */ /* 0x002fc60000011409 */
[----:B------:R1:W-:Y:S04]  /*e4280*/  STL [R1+0x338], R10 ;  /* 0x0003380a01007387 */ /* 0x0003e80000100800 */
[----:B------:R-:W2:Y:S04]  /*e4290*/  LDL R16, [R1+0x154] ;  /* 0x0001540001107983 */ /* 0x000ea80000100800 */
[----:B------:R0:W-:Y:S04]  /*e42a0*/  STL [R1+0x33c], R3 ;  /* 0x00033c0301007387 */ /* 0x0001e80000100800 */
[----:B------:R-:W-:Y:S01]  /*e42b0*/  STL [R1+0x50], R20 ;  /* 0x0000501401007387 */ /* 0x000fe20000100800 */
[----:B----4-:R-:W-:-:S03]  /*e42c0*/  SHF.R.S32.HI R11, RZ, 0x1f, R21 ;  /* 0x0000001fff0b7819 */ /* 0x010fc60000011415 */
[----:B------:R-:W-:Y:S01]  /*e42d0*/  STL [R1+0x7bc4], R20 ;  /* 0x007bc41401007387 */ /* 0x000fe20000100800 */
[----:B-1----:R-:W-:-:S03]  /*e42e0*/  SHF.R.S32.HI R10, RZ, 0x1f, R23 ;  /* 0x0000001fff0a7819 */ /* 0x002fc60000011417 */
[----:B------:R-:W-:Y:S01]  /*e42f0*/  STL [R1+0x340], R11 ;  /* 0x0003400b01007387 */ /* 0x000fe20000100800 */
[----:B0-----:R-:W-:-:S03]  /*e4300*/  SHF.R.S32.HI R3, RZ, 0x1f, R24 ;  /* 0x0000001fff037819 */ /* 0x001fc60000011418 */
[----:B------:R-:W-:Y:S01]  /*e4310*/  STL [R1+0x344], R10 ;  /* 0x0003440a01007387 */ /* 0x000fe20000100800 */
[----:B------:R-:W-:-:S03]  /*e4320*/  VIADD R9, R20, UR40 ;  /* 0x0000002814097c36 */ /* 0x000fc60008000000 */
[----:B------:R-:W4:Y:S04]  /*e4330*/  LDL R23, [R1+0x150] ;  /* 0x0001500001177983 */ /* 0x000f280000100800 */
[----:B------:R0:W-:Y:S01]  /*e4340*/  STL [R1+0x348], R3 ;  /* 0x0003480301007387 */ /* 0x0001e20000100800 */
[----:B------:R-:W-:Y:S01]  /*e4350*/  VIADD R21, R9, UR41 ;  /* 0x0000002909157c36 */ /* 0x000fe20008000000 */
[----:B------:R-:W1:Y:S02]  /*e4360*/  LDCU.64 UR40, c[0x0][0x398] ;  /* 0x00007300ff2877ac */ /* 0x000e640008000a00 */
[----:B------:R-:W4:Y:S04]  /*e4370*/  LDL R15, [R1+0x14c] ;  /* 0x00014c00010f7983 */ /* 0x000f280000100800 */
[----:B------:R-:W-:Y:S04]  /*e4380*/  STL [R1+0x4c], R9 ;  /* 0x00004c0901007387 */ /* 0x000fe80000100800 */
[----:B------:R-:W-:Y:S01]  /*e4390*/  STL [R1+0x7bc8], R9 ;  /* 0x007bc80901007387 */ /* 0x000fe20000100800 */
[----:B0-----:R-:W-:-:S03]  /*e43a0*/  SHF.R.S32.HI R3, RZ, 0x1f, R26 ;  /* 0x0000001fff037819 */ /* 0x001fc6000001141a */
[----:B------:R-:W4:Y:S04]  /*e43b0*/  LDL R24, [R1+0x148] ;  /* 0x0001480001187983 */ /* 0x000f280000100800 */
[----:B------:R-:W4:Y:S04]  /*e43c0*/  LDL R26, [R1+0x144] ;  /* 0x00014400011a7983 */ /* 0x000f280000100800 */
[----:B------:R0:W-:Y:S02]  /*e43d0*/  STL [R1+0x34c], R3 ;  /* 0x00034c0301007387 */ /* 0x0001e40000100800 */
[----:B0-----:R-:W-:-:S02]  /*e43e0*/  SHF.R.S32.HI R3, RZ, 0x1f, R8 ;  /* 0x0000001fff037819 */ /* 0x001fc40000011408 */
[----:B---3--:R-:W-:-:S05]  /*e43f0*/  SHF.R.S32.HI R9, RZ, 0x1f, R29 ;  /* 0x0000001fff097819 */ /* 0x008fca000001141d */
[----:B------:R0:W-:Y:S04]  /*e4400*/  STL [R1+0x350], R9 ;  /* 0x0003500901007387 */ /* 0x0001e80000100800 */
[----:B------:R-:W3:Y:S04]  /*e4410*/  LDL R18, [R1+0x140] ;  /* 0x0001400001127983 */ /* 0x000ee80000100800 */
[----:B------:R-:W-:Y:S04]  /*e4420*/  STL [R1+0x354], R3 ;  /* 0x0003540301007387 */ /* 0x000fe80000100800 */
[----:B------:R-:W3:Y:S04]  /*e4430*/  LDL R29, [R1+0x13c] ;  /* 0x00013c00011d7983 */ /* 0x000ee80000100800 */
[----:B------:R-:W-:Y:S01]  /*e4440*/  STL [R1+0x48], R21 ;  /* 0x0000481501007387 */ /* 0x000fe20000100800 */
[----:B0-----:R-:W-:-:S03]  /*e4450*/  SHF.R.S32.HI R9, RZ, 0x1f, R4 ;  /* 0x0000001fff097819 */ /* 0x001fc60000011404 */
[----:B------:R-:W-:Y:S01]  /*e4460*/  STL [R1+0x7bcc], R21 ;  /* 0x007bcc1501007387 */ /* 0x000fe20000100800 */
[----:B------:R-:W-:-:S03]  /*e4470*/  SHF.R.S32.HI R4, RZ, 0x1f, R17 ;  /* 0x0000001fff047819 */ /* 0x000fc60000011411 */
[----:B------:R-:W-:Y:S04]  /*e4480*/  STL [R1+0x358], R9 ;  /* 0x0003580901007387 */ /* 0x000fe80000100800 */
[----:B------:R-:W3:Y:S04]  /*e4490*/  LDL R14, [R1+0x134] ;  /* 0x00013400010e7983 */ /* 0x000ee80000100800 */
[----:B------:R0:W-:Y:S04]  /*e44a0*/  STL [R1+0x35c], R4 ;  /* 0x00035c0401007387 */ /* 0x0001e80000100800 */
[----:B0-----:R-:W3:Y:S01]  /*e44b0*/  LDL R4, [R1+0x130] ;  /* 0x0001300001047983 */ /* 0x001ee20000100800 */
[----:B--2---:R-:W-:Y:S01]  /*e44c0*/  SHF.R.S32.HI R3, RZ, 0x1f, R27 ;  /* 0x0000001fff037819 */ /* 0x004fe2000001141b */
[----:B------:R-:W-:Y:S01]  /*e44d0*/  VIADD R8, R21, UR42 ;  /* 0x0000002a15087c36 */ /* 0x000fe20008000000 */
[----:B------:R-:W-:-:S03]  /*e44e0*/  SHF.R.S32.HI R10, RZ, 0x1f, R12 ;  /* 0x0000001fff0a7819 */ /* 0x000fc6000001140c */
[----:B------:R0:W-:Y:S01]  /*e44f0*/  STL [R1+0x360], R3 ;  /* 0x0003600301007387 */ /* 0x0001e20000100800 */
[----:B------:R-:W-:-:S03]  /*e4500*/  SHF.R.S32.HI R9, RZ, 0x1f, R16 ;  /* 0x0000001fff097819 */ /* 0x000fc60000011410 */
[----:B------:R-:W2:Y:S04]  /*e4510*/  LDL R27, [R1+0x12c] ;  /* 0x00012c00011b7983 */ /* 0x000ea80000100800 */
[----:B------:R-:W-:Y:S01]  /*e4520*/  STL [R1+0x44], R8 ;  /* 0x0000440801007387 */ /* 0x000fe20000100800 */
[----:B------:R-:W-:Y:S01]  /*e4530*/  VIADD R17, R8, UR43 ;  /* 0x0000002b08117c36 */ /* 0x000fe20008000000 */
[----:B------:R-:W1:Y:S02]  /*e4540*/  LDCU.64 UR42, c[0x0][0x398] ;  /* 0x00007300ff2a77ac */ /* 0x000e640008000a00 */
[----:B0-----:R-:W2:Y:S04]  /*e4550*/  LDL R3, [R1+0x128] ;  /* 0x0001280001037983 */ /* 0x001ea80000100800 */
[----:B------:R-:W-:Y:S04]  /*e4560*/  STL [R1+0x364], R10 ;  /* 0x0003640a01007387 */ /* 0x000fe80000100800 */
[----:B------:R-:W2:Y:S04]  /*e4570*/  LDL R12, [R1+0x124] ;  /* 0x00012400010c7983 */ /* 0x000ea80000100800 */
[----:B------:R4:W-:Y:S04]  /*e4580*/  STL [R1+0x368], R9 ;  /* 0x0003680901007387 */ /* 0x0009e80000100800 */
[----:B------:R-:W2:Y:S01]  /*e4590*/  LDL R16, [R1+0x120] ;  /* 0x0001200001107983 */ /* 0x000ea20000100800 */
[----:B----4-:R-:W-:-:S03]  /*e45a0*/  SHF.R.S32.HI R9, RZ, 0x1f, R23 ;  /* 0x0000001fff097819 */ /* 0x010fc60000011417 */
[----:B------:R-:W-:Y:S04]  /*e45b0*/  STL [R1+0x40], R17 ;  /* 0x0000401101007387 */ /* 0x000fe80000100800 */
[----:B------:R0:W-:Y:S04]  /*e45c0*/  STL [R1+0x36c], R9 ;  /* 0x00036c0901007387 */ /* 0x0001e80000100800 */
[----:B------:R-:W4:Y:S04]  /*e45d0*/  LDL R11, [R1+0x11c] ;  /* 0x00011c00010b7983 */ /* 0x000f280000100800 */
[----:B------:R-:W2:Y:S01]  /*e45e0*/  LDL R22, [R1+0x118] ;  /* 0x0001180001167983 */ /* 0x000ea20000100800 */
[----:B0-----:R-:W-:-:S02]  /*e45f0*/  SHF.R.S32.HI R9, RZ, 0x1f, R15 ;  /* 0x0000001fff097819 */ /* 0x001fc4000001140f */
[----:B------:R-:W-:-:S03]  /*e4600*/  SHF.R.S32.HI R10, RZ, 0x1f, R24 ;  /* 0x0000001fff0a7819 */ /* 0x000fc60000011418 */
[----:B------:R0:W-:Y:S01]  /*e4610*/  STL [R1+0x370], R9 ;  /* 0x0003700901007387 */ /* 0x0001e20000100800 */
[----:B------:R-:W-:-:S03]  /*e4620*/  VIADD R23, R17, UR44 ;  /* 0x0000002c11177c36 */ /* 0x000fc60008000000 */
[----:B------:R-:W2:Y:S01]  /*e4630*/  LDL R15, [R1+0x110] ;  /* 0x00011000010f7983 */ /* 0x000ea20000100800 */
[----:B0-----:R-:W-:-:S03]  /*e4640*/  SHF.R.S32.HI R9, RZ, 0x1f, R26 ;  /* 0x0000001fff097819 */ /* 0x001fc6000001141a */
[----:B------:R3:W-:Y:S04]  /*e4650*/  STL [R1+0x374], R10 ;  /* 0x0003740a01007387 */ /* 0x0007e80000100800 */
[----:B------:R-:W2:Y:S04]  /*e4660*/  LDL R24, [R1+0x10c] ;  /* 0x00010c0001187983 */ /* 0x000ea80000100800 */
[----:B------:R0:W-:Y:S01]  /*e4670*/  STL [R1+0x378], R9 ;  /* 0x0003780901007387 */ /* 0x0001e20000100800 */
[----:B------:R-:W-:Y:S01]  /*e4680*/  VIADD R26, R23, UR45 ;  /* 0x0000002d171a7c36 */ /* 0x000fe20008000000 */
[----:B----4-:R-:W-:-:S02]  /*e4690*/  SHF.R.S32.HI R11, RZ, 0x1f, R11 ;  /* 0x0000001fff0b7819 */ /* 0x010fc4000001140b */
[----:B---3--:R-:W-:Y:S02]  /*e46a0*/  SHF.R.S32.HI R10, RZ, 0x1f, R18 ;  /* 0x0000001fff0a7819 */ /* 0x008fe40000011412 */
[----:B0-----:R-:W-:Y:S01]  /*e46b0*/  SHF.R.S32.HI R9, RZ, 0x1f, R29 ;  /* 0x0000001fff097819 */ /* 0x001fe2000001141d */
[----:B------:R-:W-:Y:S01]  /*e46c0*/  STL [R1+0x3c], R23 ;  /* 0x00003c1701007387 */ /* 0x000fe20000100800 */
[----:B------:R-:W-:Y:S01]  /*e46d0*/  SHF.R.S32.HI R8, RZ, 0x1f, R8 ;  /* 0x0000001fff087819 */ /* 0x000fe20000011408 */
[----:B------:R-:W0:Y:S02]  /*e46e0*/  LDCU.64 UR44, c[0x0][0x398] ;  /* 0x00007300ff2c77ac */ /* 0x000e240008000a00 */
[----:B------:R-:W3:Y:S04]  /*e46f0*/  LDL R29, [R1+0x108] ;  /* 0x00010800011d7983 */ /* 0x000ee80000100800 */
[----:B------:R-:W-:Y:S04]  /*e4700*/  STL [R1+0x37c], R10 ;  /* 0x00037c0a01007387 */ /* 0x000fe80000100800 */
[----:B------:R4:W-:Y:S04]  /*e4710*/  STL [R1+0x380], R9 ;  /* 0x0003800901007387 */ /* 0x0009e80000100800 */
[----:B------:R-:W-:Y:S01]  /*e4720*/  STL [R1+0x38], R26 ;  /* 0x0000381a01007387 */ /* 0x000fe20000100800 */
[----:B----4-:R-:W-:-:S02]  /*e4730*/  SHF.R.S32.HI R9, RZ, 0x1f, R7 ;  /* 0x0000001fff097819 */ /* 0x010fc40000011407 */
[----:B------:R-:W-:-:S03]  /*e4740*/  SHF.R.S32.HI R10, RZ, 0x1f, R14 ;  /* 0x0000001fff0a7819 */ /* 0x000fc6000001140e */
[----:B------:R4:W-:Y:S04]  /*e4750*/  STL [R1+0x384], R9 ;  /* 0x0003840901007387 */ /* 0x0009e80000100800 */
[----:B------:R-:W3:Y:S04]  /*e4760*/  LDL R14, [R1+0x104] ;  /* 0x00010400010e7983 */ /* 0x000ee80000100800 */
[----:B------:R2:W-:Y:S01]  /*e4770*/  STL [R1+0x388], R10 ;  /* 0x0003880a01007387 */ /* 0x0005e20000100800 */
[----:B----4-:R-:W-:-:S03]  /*e4780*/  SHF.R.S32.HI R9, RZ, 0x1f, R4 ;  /* 0x0000001fff097819 */ /* 0x010fc60000011404 */
[----:B------:R-:W4:Y:S01]  /*e4790*/  LDL R4, [R1+0x100] ;  /* 0x0001000001047983 */ /* 0x000f220000100800 */
[----:B------:R-:W-:-:S03]  /*e47a0*/  VIADD R7, R26, UR46 ;  /* 0x0000002e1a077c36 */ /* 0x000fc60008000000 */
[----:B------:R0:W-:Y:S01]  /*e47b0*/  STL [R1+0x38c], R9 ;  /* 0x00038c0901007387 */ /* 0x0001e20000100800 */
[----:B--2---:R-:W-:-:S03]  /*e47c0*/  SHF.R.S32.HI R10, RZ, 0x1f, R3 ;  /* 0x0000001fff0a7819 */ /* 0x004fc60000011403 */
[----:B------:R-:W-:Y:S01]  /*e47d0*/  STL [R1+0x34], R7 ;  /* 0x0000340701007387 */ /* 0x000fe20000100800 */
[----:B------:R-:W-:Y:S02]  /*e47e0*/  SHF.R.S32.HI R3, RZ, 0x1f, R12 ;  /* 0x0000001fff037819 */ /* 0x000fe4000001140c */
[----:B0-----:R-:W-:Y:S01]  /*e47f0*/  SHF.R.S32.HI R9, RZ, 0x1f, R27 ;  /* 0x0000001fff097819 */ /* 0x001fe2000001141b */
[----:B------:R-:W-:Y:S01]  /*e4800*/  VIADD R27, R7, UR47 ;  /* 0x0000002f071b7c36 */ /* 0x000fe20008000000 */
[----:B------:R-:W-:Y:S01]  /*e4810*/  SHF.R.S32.HI R17, RZ, 0x1f, R17 ;  /* 0x0000001fff117819 */ /* 0x000fe20000011411 */
[----:B------:R-:W0:Y:S02]  /*e4820*/  LDCU.64 UR46, c[0x0][0x398] ;  /* 0x00007300ff2e77ac */ /* 0x000e240008000a00 */
[----:B------:R2:W-:Y:S04]  /*e4830*/  STL [R1+0x390], R9 ;  /* 0x0003900901007387 */ /* 0x0005e80000100800 */
[----:B------:R0:W-:Y:S01]  /*e4840*/  STL [R1+0x394], R10 ;  /* 0x0003940a01007387 */ /* 0x0001e20000100800 */
[----:B--2---:R-:W-:-:S03]  /*e4850*/  SHF.R.S32.HI R9, RZ, 0x1f, R16 ;  /* 0x0000001fff097819 */ /* 0x004fc60000011410 */
[----:B------:R2:W-:Y:S01]  /*e4860*/  STL [R1+0x398], R3 ;  /* 0x0003980301007387 */ /* 0x0005e20000100800 */
[----:B------:R-:W-:Y:S02]  /*e4870*/  IMAD.MOV.U32 R16, RZ, RZ, R28 ;  /* 0x000000ffff107224 */ /* 0x000fe400078e001c */
[----:B------:R-:W-:Y:S01]  /*e4880*/  VIADD R28, R27, UR48 ;  /* 0x000000301b1c7c36 */ /* 0x000fe20008000000 */
[----:B0-----:R-:W-:Y:S01]  /*e4890*/  SHF.R.S32.HI R10, RZ, 0x1f, R22 ;  /* 0x0000001fff0a7819 */ /* 0x001fe20000011416 */
[----:B--2---:R-:W2:Y:S04]  /*e48a0*/  LDL R3, [R1+0xf8] ;  /* 0x0000f80001037983 */ /* 0x004ea80000100800 */
[----:B------:R0:W-:Y:S04]  /*e48b0*/  STL [R1+0x39c], R9 ;  /* 0x00039c0901007387 */ /* 0x0001e80000100800 */
[----:B------:R-:W2:Y:S04]  /*e48c0*/  LDL R12, [R1+0xf4] ;  /* 0x0000f400010c7983 */ /* 0x000ea80000100800 */
[----:B------:R-:W-:Y:S01]  /*e48d0*/  STL [R1+0x30], R27 ;  /* 0x0000301b01007387 */ /* 0x000fe20000100800 */
[----:B0-----:R-:W-:-:S03]  /*e48e0*/  SHF.R.S32.HI R9, RZ, 0x1f, R6 ;  /* 0x0000001fff097819 */ /* 0x001fc60000011406 */
[----:B------:R-:W-:Y:S04]  /*e48f0*/  STL [R1+0x3a0], R11 ;  /* 0x0003a00b01007387 */ /* 0x000fe80000100800 */
[----:B------:R-:W-:Y:S04]  /*e4900*/  STL [R1+0x2c], R28 ;  /* 0x00002c1c01007387 */ /* 0x000fe80000100800 */
[----:B------:R0:W-:Y:S04]  /*e4910*/  STL [R1+0x3a4], R10 ;  /* 0x0003a40a01007387 */ /* 0x0001e80000100800 */
[----:B------:R1:W-:Y:S04]  /*e4920*/  STL [R1+0x3a8], R9 ;  /* 0x0003a80901007387 */ /* 0x0003e80000100800 */
[----:B------:R-:W2:Y:S01]  /*e4930*/  LDL R21, [R1+0xec] ;  /* 0x0000ec0001157983 */ /* 0x000ea20000100800 */
[----:B0-----:R-:W-:-:S02]  /*e4940*/  SHF.R.S32.HI R10, RZ, 0x1f, R15 ;  /* 0x0000001fff0a7819 */ /* 0x001fc4000001140f */
[----:B-1----:R-:W-:-:S03]  /*e4950*/  SHF.R.S32.HI R9, RZ, 0x1f, R24 ;  /* 0x0000001fff097819 */ /* 0x002fc60000011418 */
[----:B------:R-:W-:Y:S04]  /*e4960*/  STL [R1+0x3ac], R10 ;  /* 0x0003ac0a01007387 */ /* 0x000fe80000100800 */
[----:B------:R-:W2:Y:S04]  /*e4970*/  LDL R22, [R1+0xe8] ;  /* 0x0000e80001167983 */ /* 0x000ea80000100800 */
[----:B------:R0:W-:Y:S01]  /*e4980*/  STL [R1+0x3b0], R9 ;  /* 0x0003b00901007387 */ /* 0x0001e20000100800 */
[----:B------:R-:W-:-:S03]  /*e4990*/  VIADD R6, R28, UR49 ;  /* 0x000000311c067c36 */ /* 0x000fc60008000000 */
[----:B------:R-:W2:Y:S04]  /*e49a0*/  LDL R24, [R1+0xe4] ;  /* 0x0000e40001187983 */ /* 0x000ea80000100800 */
[----:B0-----:R-:W2:Y:S01]  /*e49b0*/  LDL R9, [R1+0xe0] ;  /* 0x0000e00001097983 */ /* 0x001ea20000100800 */
[----:B---3--:R-:W-:Y:S01]  /*e49c0*/  SHF.R.S32.HI R10, RZ, 0x1f, R29 ;  /* 0x0000001fff0a7819 */ /* 0x008fe2000001141d */
[----:B------:R-:W0:Y:S04]  /*e49d0*/  LDCU.64 UR48, c[0x0][0x398] ;  /* 0x00007300ff3077ac */ /* 0x000e280008000a00 */
[----:B------:R4:W-:Y:S04]  /*e49e0*/  STL [R1+0x3b4], R10 ;  /* 0x0003b40a01007387 */ /* 0x0009e80000100800 */
[----:B------:R-:W3:Y:S04]  /*e49f0*/  LDL R20, [R1+0xdc] ;  /* 0x0000dc0001147983 */ /* 0x000ee80000100800 */
[----:B------:R-:W3:Y:S04]  /*e4a00*/  LDL R15, [R1+0xd8] ;  /* 0x0000d800010f7983 */ /* 0x000ee80000100800 */
[----:B------:R-:W-:Y:S04]  /*e4a10*/  STL [R1+0x28], R6 ;  /* 0x0000280601007387 */ /* 0x000fe80000100800 */
[----:B------:R-:W3:Y:S01]  /*e4a20*/  LDL R19, [R1+0xd4] ;  /* 0x0000d40001137983 */ /* 0x000ee20000100800 */
[----:B------:R-:W-:-:S05]  /*e4a30*/  SHF.R.S32.HI R11, RZ, 0x1f, R14 ;  /* 0x0000001fff0b7819 */ /* 0x000fca000001140e */
[----:B------:R-:W-:Y:S01]  /*e4a40*/  STL [R1+0x3b8], R11 ;  /* 0x0003b80b01007387 */ /* 0x000fe20000100800 */
[----:B----4-:R-:W-:-:S03]  /*e4a50*/  SHF.R.S32.HI R10, RZ, 0x1f, R4 ;  /* 0x0000001fff0a7819 */ /* 0x010fc60000011404 */
[----:B------:R-:W4:Y:S01]  /*e4a60*/  LDL R4, [R1+0xd0] ;  /* 0x0000d00001047983 */ /* 0x000f220000100800 */
[----:B------:R-:W-:-:S03]  /*e4a70*/  VIADD R29, R6, UR50 ;  /* 0x00000032061d7c36 */ /* 0x000fc60008000000 */
[----:B------:R-:W-:Y:S04]  /*e4a80*/  STL [R1+0x3bc], R10 ;  /* 0x0003bc0a01007387 */ /* 0x000fe80000100800 */
[----:B------:R-:W4:Y:S04]  /*e4a90*/  LDL R25, [R1+0xc8] ;  /* 0x0000c80001197983 */ /* 0x000f280000100800 */
[----:B------:R-:W4:Y:S04]  /*e4aa0*/  LDL R14, [R1+0xc4] ;  /* 0x0000c400010e7983 */ /* 0x000f280000100800 */
[----:B------:R1:W-:Y:S04]  /*e4ab0*/  STL [R1+0x3c0], R0 ;  /* 0x0003c00001007387 */ /* 0x0003e80000100800 */
[----:B------:R-:W-:Y:S01]  /*e4ac0*/  STL [R1+0x24], R29 ;  /* 0x0000241d01007387 */ /* 0x000fe20000100800 */
[----:B-1----:R-:W-:Y:S01]  /*e4ad0*/  VIADD R0, R29, UR51 ;  /* 0x000000331d007c36 */ /* 0x002fe20008000000 */
[----:B--2---:R-:W-:Y:S01]  /*e4ae0*/  SHF.R.S32.HI R3, RZ, 0x1f, R3 ;  /* 0x0000001fff037819 */ /* 0x004fe20000011403 */
[----:B------:R-:W1:Y:S04]  /*e4af0*/  LDCU.64 UR50, c[0x0][0x398] ;  /* 0x00007300ff3277ac */ /* 0x000e680008000a00 */
[----:B------:R2:W-:Y:S01]  /*e4b00*/  STL [R1+0x3c4], R3 ;  /* 0x0003c40301007387 */ /* 0x0005e20000100800 */
[----:B------:R-:W-:-:S03]  /*e4b10*/  SHF.R.S32.HI R11, RZ, 0x1f, R12 ;  /* 0x0000001fff0b7819 */ /* 0x000fc6000001140c */
[----:B------:R-:W4:Y:S01]  /*e4b20*/  LDL R10, [R1+0xbc] ;  /* 0x0000bc00010a7983 */ /* 0x000f220000100800 */
[----:B--2---:R-:W-:-:S03]  /*e4b30*/  SHF.R.S32.HI R3, RZ, 0x1f, R5 ;  /* 0x0000001fff037819 */ /* 0x004fc60000011405 */
[----:B------:R2:W-:Y:S04]  /*e4b40*/  STL [R1+0x3c8], R11 ;  /* 0x0003c80b01007387 */ /* 0x0005e80000100800 */
[----:B------:R-:W4:Y:S04]  /*e4b50*/  LDL R18, [R1+0xb8] ;  /* 0x0000b80001127983 */ /* 0x000f280000100800 */
[----:B------:R0:W-:Y:S01]  /*e4b60*/  STL [R1+0x3cc], R3 ;  /* 0x0003cc0301007387 */ /* 0x0001e20000100800 */
[----:B------:R-:W-:-:S03]  /*e4b70*/  VIADD R5, R0, UR52 ;  /* 0x0000003400057c36 */ /* 0x000fc60008000000 */
[----:B------:R-:W4:Y:S01]  /*e4b80*/  LDL R12, [R1+0xb4] ;  /* 0x0000b400010c7983 */ /* 0x000f220000100800 */
[----:B------:R-:W-:-:S03]  /*e4b90*/  SHF.R.S32.HI R21, RZ, 0x1f, R21 ;  /* 0x0000001fff157819 */ /* 0x000fc60000011415 */
[----:B--2---:R-:W2:Y:S04]  /*e4ba0*/  LDL R11, [R1+0xb0] ;  /* 0x0000b000010b7983 */ /* 0x004ea80000100800 */
[----:B0-----:R-:W2:Y:S04]  /*e4bb0*/  LDL R3, [R1+0xac] ;  /* 0x0000ac0001037983 */ /* 0x001ea80000100800 */
[----:B------:R-:W-:Y:S01]  /*e4bc0*/  STL [R1+0x20], R0 ;  /* 0x0000200001007387 */ /* 0x000fe20000100800 */
[----:B------:R-:W-:-:S03]  /*e4bd0*/  SHF.R.S32.HI R22, RZ, 0x1f, R22 ;  /* 0x0000001fff167819 */ /* 0x000fc60000011416 */
[----:B------:R0:W-:Y:S01]  /*e4be0*/  STL [R1+0x3d0], R21 ;  /* 0x0003d01501007387 */ /* 0x0001e20000100800 */
[----:B------:R-:W-:-:S03]  /*e4bf0*/  SHF.R.S32.HI R24, RZ, 0x1f, R24 ;  /* 0x0000001fff187819 */ /* 0x000fc60000011418 */
[----:B0-----:R-:W2:Y:S01]  /*e4c00*/  LDL.LU R21, [R1+0x7bcc] ;  /* 0x007bcc0001157983 */ /* 0x001ea20000300800 */
[----:B------:R-:W-:-:S03]  /*e4c10*/  SHF.R.S32.HI R9, RZ, 0x1f, R9 ;  /* 0x0000001fff097819 */ /* 0x000fc60000011409 */
[----:B------:R0:W-:Y:S04]  /*e4c20*/  STL [R1+0x3d4], R22 ;  /* 0x0003d41601007387 */ /* 0x0001e80000100800 */
[----:B0-----:R-:W2:Y:S04]  /*e4c30*/  LDL R22, [R1+0xa4] ;  /* 0x0000a40001167983 */ /* 0x001ea80000100800 */
[----:B------:R0:W-:Y:S04]  /*e4c40*/  STL [R1+0x3d8], R24 ;  /* 0x0003d81801007387 */ /* 0x0001e80000100800 */
[----:B------:R-:W-:Y:S04]  /*e4c50*/  STL [R1+0x1c], R5 ;  /* 0x00001c0501007387 */ /* 0x000fe80000100800 */
[----:B------:R1:W-:Y:S01]  /*e4c60*/  STL [R1+0x3dc], R9 ;  /* 0x0003dc0901007387 */ /* 0x0003e20000100800 */
[----:B0-----:R-:W-:-:S02]  /*e4c70*/  IMAD.MOV.U32 R24, RZ, RZ, R2 ;  /* 0x000000ffff187224 */ /* 0x001fc400078e0002 */
[----:B------:R-:W-:Y:S01]  /*e4c80*/  VIADD R2, R5, UR53 ;  /* 0x0000003505027c36 */ /* 0x000fe20008000000 */
[----:B---3--:R-:W-:Y:S01]  /*e4c90*/  SHF.R.S32.HI R20, RZ, 0x1f, R20 ;  /* 0x0000001fff147819 */ /* 0x008fe20000011414 */
[----:B-1----:R-:W3:Y:S01]  /*e4ca0*/  LDL.LU R9, [R1+0x7bc8] ;  /* 0x007bc80001097983 */ /* 0x002ee20000300800 */
[----:B------:R-:W-:-:S03]  /*e4cb0*/  SHF.R.S32.HI R15, RZ, 0x1f, R15 ;  /* 0x0000001fff0f7819 */ /* 0x000fc6000001140f */
[----:B------:R0:W-:Y:S01]  /*e4cc0*/  STL [R1+0x3e0], R20 ;  /* 0x0003e01401007387 */ /* 0x0001e20000100800 */
[----:B------:R-:W-:Y:S01]  /*e4cd0*/  SHF.R.S32.HI R19, RZ, 0x1f, R19 ;  /* 0x0000001fff137819 */ /* 0x000fe20000011413 */
[----:B------:R-:W1:Y:S02]  /*e4ce0*/  LDCU.64 UR52, c[0x0][0x398] ;  /* 0x00007300ff3477ac */ /* 0x000e640008000a00 */
[----:B0-----:R-:W2:Y:S04]  /*e4cf0*/  LDL.LU R20, [R1+0x7bc4] ;  /* 0x007bc40001147983 */ /* 0x001ea80000300800 */
[----:B------:R-:W-:Y:S04]  /*e4d00*/  STL [R1+0x18], R2 ;  /* 0x0000180201007387 */ /* 0x000fe80000100800 */
[----:B------:R-:W-:Y:S01]  /*e4d10*/  STL [R1+0x3e4], R15 ;  /* 0x0003e40f01007387 */ /* 0x000fe20000100800 */
[----:B----4-:R-:W-:-:S03]  /*e4d20*/  SHF.R.S32.HI R4, RZ, 0x1f, R4 ;  /* 0x0000001fff047819 */ /* 0x010fc60000011404 */
[----:B------:R0:W-:Y:S04]  /*e4d30*/  STL [R1+0x3e8], R19 ;  /* 0x0003e81301007387 */ /* 0x0001e80000100800 */
[----:B0-----:R-:W4:Y:S04]  /*e4d40*/  LDL.LU R19, [R1+0x7bc0] ;  /* 0x007bc00001137983 */ /* 0x001f280000300800 */
[----:B------:R0:W-:Y:S04]  /*e4d50*/  STL [R1+0x3ec], R4 ;  /* 0x0003ec0401007387 */ /* 0x0001e80000100800 */
[----:B0-----:R-:W2:Y:S01]  /*e4d60*/  LDL.LU R4, [R1+0x7bbc] ;  /* 0x007bbc0001047983 */ /* 0x001ea20000300800 */
[----:B------:R-:W-:Y:S01]  /*e4d70*/  VIADD R15, R2, UR54 ;  /* 0x00000036020f7c36 */ /* 0x000fe20008000000 */
[----:B------:R-:W-:-:S02]  /*e4d80*/  SHF.R.S32.HI R25, RZ, 0x1f, R25 ;  /* 0x0000001fff197819 */ /* 0x000fc40000011419 */
[----:B------:R-:W-:Y:S02]  /*e4d90*/  SHF.R.S32.HI R14, RZ, 0x1f, R14 ;  /* 0x0000001fff0e7819 */ /* 0x000fe4000001140e */
[----:B------:R-:W-:Y:S01]  /*e4da0*/  STL [R1+0x14], R15 ;  /* 0x0000140f01007387 */ /* 0x000fe20000100800 */
[----:B--2---:R-:W-:-:S05]  /*e4db0*/  SHF.R.S32.HI R4, RZ, 0x1f, R4 ;  /* 0x0000001fff047819 */ /* 0x004fca0000011404 */
[----:B------:R-:W-:Y:S04]  /*e4dc0*/  STL [R1+0x3f0], R4 ;  /* 0x0003f00401007387 */ /* 0x000fe80000100800 */
[----:B------:R0:W-:Y:S04]  /*e4dd0*/  STL [R1+0x3f4], R25 ;  /* 0x0003f41901007387 */ /* 0x0001e80000100800 */
[----:B0-----:R-:W2:Y:S04]  /*e4de0*/  LDL.LU R25, [R1+0x7bb8] ;  /* 0x007bb80001197983 */ /* 0x001ea80000300800 */
[----:B------:R0:W-:Y:S04]  /*e4df0*/  STL [R1+0x3f8], R14 ;  /* 0x0003f80e01007387 */ /* 0x0001e80000100800 */
[----:B0-----:R-:W2:Y:S01]  /*e4e00*/  LDL.LU R14, [R1+0x7bb4] ;  /* 0x007bb400010e7983 */ /* 0x001ea20000300800 */
[----:B------:R-:W-:Y:S01]  /*e4e10*/  VIADD R4, R15, UR55 ;  /* 0x000000370f047c36 */ /* 0x000fe20008000000 */
[----:B------:R-:W-:Y:S01]  /*e4e20*/  SHF.R.S32.HI R10, RZ, 0x1f, R10 ;  /* 0x0000001fff0a7819 */ /* 0x000fe2000001140a */
[----:B------:R-:W0:Y:S01]  /*e4e30*/  LDCU.64 UR54, c[0x0][0x398] ;  /* 0x00007300ff3677ac */ /* 0x000e220008000a00 */
[----:B------:R-:W-:-:S02]  /*e4e40*/  SHF.R.S32.HI R18, RZ, 0x1f, R18 ;  /* 0x0000001fff127819 */ /* 0x000fc40000011412 */
[----:B------:R-:W-:Y:S02]  /*e4e50*/  SHF.R.S32.HI R12, RZ, 0x1f, R12 ;  /* 0x0000001fff0c7819 */ /* 0x000fe4000001140c */
[----:B------:R-:W-:Y:S02]  /*e4e60*/  SHF.R.S32.HI R11, RZ, 0x1f, R11 ;  /* 0x0000001fff0b7819 */ /* 0x000fe4000001140b */
[----:B------:R-:W-:Y:S02]  /*e4e70*/  SHF.R.S32.HI R3, RZ, 0x1f, R3 ;  /* 0x0000001fff037819 */ /* 0x000fe40000011403 */
[----:B--2---:R-:W-:-:S05]  /*e4e80*/  SHF.R.S32.HI R14, RZ, 0x1f, R14 ;  /* 0x0000001fff0e7819 */ /* 0x004fca000001140e */
[----:B------:R2:W-:Y:S04]  /*e4e90*/  STL [R1+0x3fc], R14 ;  /* 0x0003fc0e01007387 */ /* 0x0005e80000100800 */
[----:B------:R-:W-:Y:S04]  /*e4ea0*/  STL [R1+0x10], R4 ;  /* 0x0000100401007387 */ /* 0x000fe80000100800 */
[----:B------:R0:W-:Y:S01]  /*e4eb0*/  STL [R1+0x400], R10 ;  /* 0x0004000a01007387 */ /* 0x0001e20000100800 */
[----:B--2---:R-:W-:-:S03]  /*e4ec0*/  VIADD R14, R4, UR56 ;  /* 0x00000038040e7c36 */ /* 0x004fc60008000000 */
[----:B0-----:R-:W2:Y:S04]  /*e4ed0*/  LDL.LU R10, [R1+0x7bb0] ;  /* 0x007bb000010a7983 */ /* 0x001ea80000300800 */
[----:B------:R0:W-:Y:S04]  /*e4ee0*/  STL [R1+0x404], R18 ;  /* 0x0004041201007387 */ /* 0x0001e80000100800 */
[----:B0-----:R-:W2:Y:S04]  /*e4ef0*/  LDL.LU R18, [R1+0x7bac] ;  /* 0x007bac0001127983 */ /* 0x001ea80000300800 */
[----:B------:R-:W-:Y:S04]  /*e4f00*/  STL [R1+0xc], R14 ;  /* 0x00000c0e01007387 */ /* 0x000fe80000100800 */
[----:B------:R-:W-:Y:S04]  /*e4f10*/  STL [R1+0x408], R12 ;  /* 0x0004080c01007387 */ /* 0x000fe80000100800 */
[----:B------:R0:W-:Y:S04]  /*e4f20*/  STL [R1+0x40c], R11 ;  /* 0x00040c0b01007387 */ /* 0x0001e80000100800 */
[----:B0-----:R-:W2:Y:S04]  /*e4f30*/  LDL.LU R11, [R1+0x7ba8] ;  /* 0x007ba800010b7983 */ /* 0x001ea80000300800 */
[----:B------:R0:W-:Y:S04]  /*e4f40*/  STL [R1+0x410], R3 ;  /* 0x0004100301007387 */ /* 0x0001e80000100800 */
[----:B0-----:R-:W2:Y:S01]  /*e4f50*/  LDL.LU R3, [R1+0x7ba4] ;  /* 0x007ba40001037983 */ /* 0x001ea20000300800 */
[----:B------:R-:W-:Y:S01]  /*e4f60*/  VIADD R12, R14, UR57 ;  /* 0x000000390e0c7c36 */ /* 0x000fe20008000000 */
[----:B------:R-:W-:Y:S01]  /*e4f70*/  SHF.R.S32.HI R22, RZ, 0x1f, R22 ;  /* 0x0000001fff167819 */ /* 0x000fe20000011416 */
[----:B------:R-:W0:Y:S03]  /*e4f80*/  LDCU.64 UR56, c[0x0][0x398] ;  /* 0x00007300ff3877ac */ /* 0x000e260008000a00 */
[----:B------:R-:W-:Y:S01]  /*e4f90*/  STL [R1+0x8], R12 ;  /* 0x0000080c01007387 */ /* 0x000fe20000100800 */
[----:B--2---:R-:W-:-:S05]  /*e4fa0*/  SHF.R.S32.HI R3, RZ, 0x1f, R3 ;  /* 0x0000001fff037819 */ /* 0x004fca0000011403 */
[----:B------:R-:W-:Y:S04]  /*e4fb0*/  STL [R1+0x414], R3 ;  /* 0x0004140301007387 */ /* 0x000fe80000100800 */
[----:B------:R2:W-:Y:S04]  /*e4fc0*/  STL [R1+0x418], R22 ;  /* 0x0004181601007387 */ /* 0x0005e80000100800 */
[----:B--2---:R-:W2:Y:S01]  /*e4fd0*/  LDL.LU R22, [R1+0x7ba0] ;  /* 0x007ba00001167983 */ /* 0x004ea20000300800 */
[----:B------:R-:W-:Y:S01]  /*e4fe0*/  VIADD R3, R12, UR58 ;  /* 0x0000003a0c037c36 */ /* 0x000fe20008000000 */
[----:B------:R-:W-:-:S02]  /*e4ff0*/  SHF.R.S32.HI R11, RZ, 0x1f, R11 ;  /* 0x0000001fff0b7819 */ /* 0x000fc4000001140b */
[----:B------:R-:W-:Y:S02]  /*e5000*/  SHF.R.S32.HI R18, RZ, 0x1f, R18 ;  /* 0x0000001fff127819 */ /* 0x000fe40000011412 */
[----:B------:R-:W-:Y:S02]  /*e5010*/  SHF.R.S32.HI R10, RZ, 0x1f, R10 ;  /* 0x0000001fff0a7819 */ /* 0x000fe4000001140a */
[----:B------:R-:W-:Y:S02]  /*e5020*/  SHF.R.S32.HI R25, RZ, 0x1f, R25 ;  /* 0x0000001fff197819 */ /* 0x000fe40000011419 */
[----:B----4-:R-:W-:Y:S02]  /*e5030*/  SHF.R.S32.HI R19, RZ, 0x1f, R19 ;  /* 0x0000001fff137819 */ /* 0x010fe40000011413 */
[----:B------:R-:W-:Y:S02]  /*e5040*/  SHF.R.S32.HI R20, RZ, 0x1f, R20 ;  /* 0x0000001fff147819 */ /* 0x000fe40000011414 */
[----:B---3--:R-:W-:-:S02]  /*e5050*/  SHF.R.S32.HI R9, RZ, 0x1f, R9 ;  /* 0x0000001fff097819 */ /* 0x008fc40000011409 */
[----:B------:R-:W-:Y:S02]  /*e5060*/  SHF.R.S32.HI R21, RZ, 0x1f, R21 ;  /* 0x0000001fff157819 */ /* 0x000fe40000011415 */
[----:B------:R-:W-:Y:S02]  /*e5070*/  SHF.R.S32.HI R23, RZ, 0x1f, R23 ;  /* 0x0000001fff177819 */ /* 0x000fe40000011417 */
[----:B------:R-:W-:Y:S02]  /*e5080*/  SHF.R.S32.HI R26, RZ, 0x1f, R26 ;  /* 0x0000001fff1a7819 */ /* 0x000fe4000001141a */
[----:B------:R-:W-:Y:S02]  /*e5090*/  SHF.R.S32.HI R7, RZ, 0x1f, R7 ;  /* 0x0000001fff077819 */ /* 0x000fe40000011407 */
[----:B------:R-:W-:Y:S02]  /*e50a0*/  SHF.R.S32.HI R27, RZ, 0x1f, R27 ;  /* 0x0000001fff1b7819 */ /* 0x000fe4000001141b */
[----:B------:R-:W-:-:S02]  /*e50b0*/  SHF.R.S32.HI R28, RZ, 0x1f, R28 ;  /* 0x0000001fff1c7819 */ /* 0x000fc4000001141c */
[----:B------:R-:W-:Y:S02]  /*e50c0*/  SHF.R.S32.HI R6, RZ, 0x1f, R6 ;  /* 0x0000001fff067819 */ /* 0x000fe40000011406 */
[----:B------:R-:W-:Y:S02]  /*e50d0*/  SHF.R.S32.HI R29, RZ, 0x1f, R29 ;  /* 0x0000001fff1d7819 */ /* 0x000fe4000001141d */
[----:B------:R-:W-:Y:S02]  /*e50e0*/  SHF.R.S32.HI R0, RZ, 0x1f, R0 ;  /* 0x0000001fff007819 */ /* 0x000fe40000011400 */
[----:B------:R-:W-:Y:S02]  /*e50f0*/  SHF.R.S32.HI R5, RZ, 0x1f, R5 ;  /* 0x0000001fff057819 */ /* 0x000fe40000011405 */
[----:B------:R-:W-:Y:S02]  /*e5100*/  SHF.R.S32.HI R2, RZ, 0x1f, R2 ;  /* 0x0000001fff027819 */ /* 0x000fe40000011402 */
[----:B--2---:R-:W-:-:S05]  /*e5110*/  SHF.R.S32.HI R22, RZ, 0x1f, R22 ;  /* 0x0000001fff167819 */ /* 0x004fca0000011416 */
[----:B------:R2:W-:Y:S04]  /*e5120*/  STL [R1+0x41c], R22 ;  /* 0x00041c1601007387 */ /* 0x0005e80000100800 */
[----:B--2---:R-:W2:Y:S04]  /*e5130*/  LDL.LU R22, [R1+0x7b9c] ;  /* 0x007b9c0001167983 */ /* 0x004ea80000300800 */
[----:B------:R-:W-:Y:S04]  /*e5140*/  STL [R1+0x4], R3 ;  /* 0x0000040301007387 */ /* 0x000fe80000100800 */
[----:B------:R3:W-:Y:S04]  /*e5150*/  STL [R1+0x420], R11 ;  /* 0x0004200b01007387 */ /* 0x0007e80000100800 */
[----:B------:R4:W-:Y:S01]  /*e5160*/  STL [R1+0x424], R18 ;  /* 0x0004241201007387 */ /* 0x0009e20000100800 */
[----:B---3--:R-:W-:Y:S01]  /*e5170*/  VIADD R11, R3, UR59 ;  /* 0x0000003b030b7c36 */ /* 0x008fe20008000000 */
[----:B------:R-:W-:Y:S01]  /*e5180*/  SHF.R.S32.HI R15, RZ, 0x1f, R15 ;  /* 0x0000001fff0f7819 */ /* 0x000fe2000001140f */
[----:B------:R-:W3:Y:S01]  /*e5190*/  LDCU.64 UR58, c[0x0][0x398] ;  /* 0x00007300ff3a77ac */ /* 0x000ee20008000a00 */
[----:B----4-:R-:W4:Y:S04]  /*e51a0*/  LDL.LU R18, [R1+0x7b98] ;  /* 0x007b980001127983 */ /* 0x010f280000300800 */
[----:B------:R0:W-:Y:S04]  /*e51b0*/  STL [R1+0x428], R10 ;  /* 0x0004280a01007387 */ /* 0x0001e80000100800 */
[----:B0-----:R-:W2:Y:S04]  /*e51c0*/  LDL.LU R10, [R1+0x7b94] ;  /* 0x007b9400010a7983 */ /* 0x001ea80000300800 */
[----:B------:R-:W-:Y:S04]  /*e51d0*/  STL [R1+0x42c], R25 ;  /* 0x00042c1901007387 */ /* 0x000fe80000100800 */
[----:B------:R-:W-:Y:S04]  /*e51e0*/  STL [R1], R11 ;  /* 0x0000000b01007387 */ /* 0x000fe80000100800 */
[----:B------:R0:W-:Y:S04]  /*e51f0*/  STL [R1+0xc80], R19 ;  /* 0x000c801301007387 */ /* 0x0001e80000100800 */
[----:B0-----:R0:W3:Y:S04]  /*e5200*/  LDL.LU R19, [R1+0x7b90] ;  /* 0x007b900001137983 */ /* 0x0010e80000300800 */
[----:B------:R0:W-:Y:S04]  /*e5210*/  STL [R1+0xc84], R20 ;  /* 0x000c841401007387 */ /* 0x0001e80000100800 */
[----:B0-----:R-:W3:Y:S04]  /*e5220*/  LDL.LU R20, [R1+0x7b8c] ;  /* 0x007b8c0001147983 */ /* 0x001ee80000300800 */
[----:B------:R-:W-:Y:S04]  /*e5230*/  STL [R1+0xc88], R9 ;  /* 0x000c880901007387 */ /* 0x000fe80000100800 */
[----:B------:R0:W-:Y:S04]  /*e5240*/  STL [R1+0xc8c], R21 ;  /* 0x000c8c1501007387 */ /* 0x0001e80000100800 */
[----:B0-----:R-:W3:Y:S04]  /*e5250*/  LDL.LU R21, [R1+0x7b88] ;  /* 0x007b880001157983 */ /* 0x001ee80000300800 */
[----:B------:R0:W-:Y:S04]  /*e5260*/  STL [R1+0xc90], R8 ;  /* 0x000c900801007387 */ /* 0x0001e80000100800 */
[----:B0-----:R-:W3:Y:S04]  /*e5270*/  LDL.LU R8, [R1+0x7b84] ;  /* 0x007b840001087983 */ /* 0x001ee80000300800 */
[----:B------:R-:W-:Y:S04]  /*e5280*/  STL [R1+0xc94], R17 ;  /* 0x000c941101007387 */ /* 0x000fe80000100800 */
[----:B------:R0:W-:Y:S04]  /*e5290*/  STL [R1+0xc98], R23 ;  /* 0x000c981701007387 */ /* 0x0001e80000100800 */
[----:B0-----:R-:W4:Y:S04]  /*e52a0*/  LDL.LU R23, [R1+0x7b80] ;  /* 0x007b800001177983 */ /* 0x001f280000300800 */
[----:B------:R0:W-:Y:S04]  /*e52b0*/  STL [R1+0xc9c], R26 ;  /* 0x000c9c1a01007387 */ /* 0x0001e80000100800 */
[----:B0-----:R-:W4:Y:S04]  /*e52c0*/  LDL.LU R26, [R1+0x7b7c] ;  /* 0x007b7c00011a7983 */ /* 0x001f280000300800 */
        /* <DEDUP_REMOVED lines=13> */
[----:B------:R0:W-:Y:S02]  /*e53a0*/  STL [R1+0xd40], R15 ;  /* 0x000d400f01007387 */ /* 0x0001e40000100800 */
[----:B0-----:R-:W-:-:S05]  /*e53b0*/  SHF.R.S32.HI R15, RZ, 0x1f, R4 ;  /* 0x0000001fff0f7819 */ /* 0x001fca0000011404 */
[----:B------:R0:W-:Y:S02]  /*e53c0*/  STL [R1+0xd44], R15 ;  /* 0x000d440f01007387 */ /* 0x0001e40000100800 */
[----:B0-----:R-:W-:Y:S02]  /*e53d0*/  SHF.R.S32.HI R15, RZ, 0x1f, R14 ;  /* 0x0000001fff0f7819 */ /* 0x001fe4000001140e */
[----:B------:R-:W-:Y:S02]  /*e53e0*/  SHF.R.S32.HI R14, RZ, 0x1f, R12 ;  /* 0x0000001fff0e7819 */ /* 0x000fe4000001140c */
[----:B------:R-:W-:Y:S01]  /*e53f0*/  SHF.R.S32.HI R12, RZ, 0x1f, R3 ;  /* 0x0000001fff0c7819 */ /* 0x000fe20000011403 */
[----:B------:R-:W-:Y:S04]  /*e5400*/  STL [R1+0xd48], R15 ;  /* 0x000d480f01007387 */ /* 0x000fe80000100800 */
[----:B------:R-:W-:Y:S04]  /*e5410*/  STL [R1+0xd4c], R14 ;  /* 0x000d4c0e01007387 */ /* 0x000fe80000100800 */
[----:B------:R0:W-:Y:S02]  /*e5420*/  STL [R1+0xd80], R12 ;  /* 0x000d800c01007387 */ /* 0x0001e40000100800 */
[----:B0-----:R-:W-:-:S02]  /*e5430*/  IMAD.MOV.U32 R12, RZ, RZ, R16 ;  /* 0x000000ffff0c7224 */ /* 0x001fc400078e0010 */
[----:B--2---:R-:W-:Y:S02]  /*e5440*/  IMAD.MOV.U32 R25, RZ, RZ, R10 ;  /* 0x000000ffff197224 */ /* 0x004fe400078e000a */
[----:B------:R-:W-:-:S04]  /*e5450*/  VIADD R10, R11, UR60 ;  /* 0x0000003c0b0a7c36 */ /* 0x000fc80008000000 */
[----:B------:R-:W-:Y:S01]  /*e5460*/  VIADD R9, R10, UR61 ;  /* 0x0000003d0a097c36 */ /* 0x000fe20008000000 */
[----:B------:R-:W-:Y:S01]  /*e5470*/  SHF.R.S32.HI R11, RZ, 0x1f, R11 ;  /* 0x0000001fff0b7819 */ /* 0x000fe2000001140b */
[----:B------:R-:W-:Y:S01]  /*e5480*/  STL [R1+0x7a08], R10 ;  /* 0x007a080a01007387 */ /* 0x000fe20000100800 */
[----:B------:R-:W0:Y:S03]  /*e5490*/  LDCU.64 UR60, c[0x0][0x398] ;  /* 0x00007300ff3c77ac */ /* 0x000e260008000a00 */
[----:B------:R-:W-:Y:S04]  /*e54a0*/  STL [R1+0xd84], R11 ;  /* 0x000d840b01007387 */ /* 0x000fe80000100800 */
[----:B------:R2:W-:Y:S04]  /*e54b0*/  STL.64 [R1+0x7b28], R12 ;  /* 0x007b280c01007387 */ /* 0x0005e80000100a00 */
[----:B------:R0:W-:Y:S01]  /*e54c0*/  STL [R1+0x7a48], R9 ;  /* 0x007a480901007387 */ /* 0x0001e20000100800 */
[----:B--2---:R-:W-:-:S02]  /*e54d0*/  IMAD.MOV.U32 R12, RZ, RZ, R22 ;  /* 0x000000ffff0c7224 */ /* 0x004fc400078e0016 */
[----:B---3--:R-:W-:Y:S02]  /*e54e0*/  IMAD.MOV.U32 R17, RZ, RZ, R8 ;  /* 0x000000ffff117224 */ /* 0x008fe400078e0008 */
[----:B------:R-:W-:-:S04]  /*e54f0*/  VIADD R8, R9, UR15 ;  /* 0x0000000f09087c36 */ /* 0x000fc80008000000 */
[----:B------:R-:W-:Y:S01]  /*e5500*/  VIADD R7, R8, UR11 ;  /* 0x0000000b08077c36 */ /* 0x000fe20008000000 */
[----:B------:R-:W-:Y:S01]  /*e5510*/  SHF.R.S32.HI R10, RZ, 0x1f, R8 ;  /* 0x0000001fff0a7819 */ /* 0x000fe20000011408 */
[----:B------:R2:W-:Y:S01]  /*e5520*/  STL [R1+0x7a70], R8 ;  /* 0x007a700801007387 */ /* 0x0005e20000100800 */
[----:B------:R-:W-:Y:S01]  /*e5530*/  IMAD.MOV.U32 R13, RZ, RZ, R17 ;  /* 0x000000ffff0d7224 */ /* 0x000fe200078e0011 */
[----:B------:R-:W3:Y:S01]  /*e5540*/  LDCU.64 UR10, c[0x0][0x398] ;  /* 0x00007300ff0a77ac */ /* 0x000ee20008000a00 */
[----:B------:R-:W-:-:S04]  /*e5550*/  VIADD R6, R7, UR16 ;  /* 0x0000001007067c36 */ /* 0x000fc80008000000 */
[----:B------:R-:W-:-:S04]  /*e5560*/  VIADD R5, R6, UR17 ;  /* 0x0000001106057c36 */ /* 0x000fc80008000000 */
[----:B------:R-:W-:Y:S01]  /*e5570*/  VIADD R4, R5, UR20 ;  /* 0x0000001405047c36 */ /* 0x000fe20008000000 */
[----:B0-----:R-:W-:Y:S02]  /*e5580*/  SHF.R.S32.HI R9, RZ, 0x1f, R7 ;  /* 0x0000001fff097819 */ /* 0x001fe40000011407 */
[----:B--2---:R-:W-:Y:S01]  /*e5590*/  SHF.R.S32.HI R8, RZ, 0x1f, R6 ;  /* 0x0000001fff087819 */ /* 0x004fe20000011406 */
[----:B------:R-:W-:Y:S01]  /*e55a0*/  VIADD R3, R4, UR21 ;  /* 0x0000001504037c36 */ /* 0x000fe20008000000 */
[----:B------:R0:W-:Y:S01]  /*e55b0*/  STL [R1+0x7aa0], R7 ;  /* 0x007aa00701007387 */ /* 0x0001e20000100800 */
[----:B------:R-:W2:Y:S03]  /*e55c0*/  LDCU.64 UR20, c[0x0][0x398] ;  /* 0x00007300ff1477ac */ /* 0x000ea60008000a00 */
[----:B------:R1:W-:Y:S04]  /*e55d0*/  STL [R1+0x7ad0], R6 ;  /* 0x007ad00601007387 */ /* 0x0003e80000100800 */
[----:B------:R2:W-:Y:S01]  /*e55e0*/  STL.64 [R1+0x7aa8], R8 ;  /* 0x007aa80801007387 */ /* 0x0005e20000100a00 */
[----:B0-----:R-:W-:-:S02]  /*e55f0*/  SHF.R.S32.HI R7, RZ, 0x1f, R5 ;  /* 0x0000001fff077819 */ /* 0x001fc40000011405 */
[----:B-1----:R-:W-:Y:S01]  /*e5600*/  SHF.R.S32.HI R6, RZ, 0x1f, R4 ;  /* 0x0000001fff067819 */ /* 0x002fe20000011404 */
[----:B------:R-:W-:Y:S04]  /*e5610*/  STL [R1+0x7b00], R5 ;  /* 0x007b000501007387 */ /* 0x000fe80000100800 */
[----:B------:R0:W-:Y:S01]  /*e5620*/  STL [R1+0x7b30], R4 ;  /* 0x007b300401007387 */ /* 0x0001e20000100800 */
[----:B--2---:R-:W-:-:S03]  /*e5630*/  IMAD.MOV.U32 R8, RZ, RZ, R24 ;  /* 0x000000ffff087224 */ /* 0x004fc600078e0018 */
[----:B------:R1:W-:Y:S01]  /*e5640*/  STL.64 [R1+0x7b08], R6 ;  /* 0x007b080601007387 */ /* 0x0003e20000100a00 */
[----:B----4-:R-:W-:Y:S02]  /*e5650*/  IMAD.MOV.U32 R9, RZ, RZ, R0 ;  /* 0x000000ffff097224 */ /* 0x010fe400078e0000 */
[----:B------:R-:W-:Y:S02]  /*e5660*/  IMAD.MOV.U32 R11, RZ, RZ, R2 ;  /* 0x000000ffff0b7224 */ /* 0x000fe400078e0002 */
[----:B------:R-:W-:-:S04]  /*e5670*/  VIADD R2, R3, UR18 ;  /* 0x0000001203027c36 */ /* 0x000fc80008000000 */
[C---:B------:R-:W-:Y:S01]  /*e5680*/  VIADD R0, R2.reuse, UR19 ;  /* 0x0000001302007c36 */ /* 0x040fe20008000000 */
[----:B0-----:R-:W-:Y:S01]  /*e5690*/  SHF.R.S32.HI R4, RZ, 0x1f, R2 ;  /* 0x0000001fff047819 */ /* 0x001fe20000011402 */
[----:B-1----:R-:W-:Y:S01]  /*e56a0*/  IMAD.MOV.U32 R6, RZ, RZ, R25 ;  /* 0x000000ffff067224 */ /* 0x002fe200078e0019 */
[----:B------:R-:W-:Y:S01]  /*e56b0*/  IADD3 R14, P3, PT, R2, R20, RZ ;  /* 0x00000014020e7210 */ /* 0x000fe20007f7e0ff */
[----:B---3--:R-:W-:Y:S01]  /*e56c0*/  UMOV UR8, UR11 ;  /* 0x0000000b00087c82 */ /* 0x008fe20008000000 */
[----:B------:R-:W-:Y:S01]  /*e56d0*/  SHF.R.S32.HI R22, RZ, 0x1f, R0 ;  /* 0x0000001fff167819 */ /* 0x000fe20000011400 */
[----:B------:R-:W0:Y:S01]  /*e56e0*/  LDCU.64 UR18, c[0x0][0x398] ;  /* 0x00007300ff1277ac */ /* 0x000e220008000a00 */
[C---:B------:R-:W-:Y:S02]  /*e56f0*/  IADD3 R16, P4, PT, R0.reuse, R27, RZ ;  /* 0x0000001b00107210 */ /* 0x040fe40007f9e0ff */
[----:B------:R-:W-:Y:S01]  /*e5700*/  IADD3 R24, P2, PT, R0, R29, RZ ;  /* 0x0000001d00187210 */ /* 0x000fe20007f5e0ff */
[----:B------:R-:W-:Y:S02]  /*e5710*/  STL [R1+0xe10], R22 ;  /* 0x000e101601007387 */ /* 0x000fe40000100800 */
[----:B------:R-:W-:-:S02]  /*e5720*/  IMAD.X R17, R22, 0x1, R26, P4 ;  /* 0x0000000116117824 */ /* 0x000fc400020e061a */
[----:B------:R1:W-:Y:S04]  /*e5730*/  STL [R1+0x5a08], R0 ;  /* 0x005a080001007387 */ /* 0x0003e80000100800 */
[----:B------:R2:W-:Y:S01]  /*e5740*/  STL.64 [R1+0x4af0], R16 ;  /* 0x004af01001007387 */ /* 0x0005e20000100a00 */
[----:B-1----:R-:W-:Y:S01]  /*e5750*/  IMAD.MOV.U32 R0, RZ, RZ, R18 ;  /* 0x000000ffff007224 */ /* 0x002fe200078e0012 */
[----:B------:R-:W-:Y:S02]  /*e5760*/  IADD3 R18, P4, PT, R2, R21, RZ ;  /* 0x0000001502127210 */ /* 0x000fe40007f9e0ff */
[----:B--2---:R-:W2:Y:S04]  /*e5770*/  LDL.LU.64 R16, [R1+0x7b60] ;  /* 0x007b600001107983 */ /* 0x004ea80000300a00 */
[----:B------:R1:W-:Y:S04]  /*e5780*/  STL [R1+0x4ad8], R18 ;  /* 0x004ad81201007387 */ /* 0x0003e80000100800 */
[----:B-1----:R-:W3:Y:S01]  /*e5790*/  LDL.LU.64 R18, [R1+0x7b58] ;  /* 0x007b580001127983 */ /* 0x002ee20000300a00 */
[----:B------:R-:W-:-:S03]  /*e57a0*/  IMAD.X R25, R22, 0x1, R28, P2 ;  /* 0x0000000116197824 */ /* 0x000fc600010e061c */
[----:B------:R-:W-:Y:S04]  /*e57b0*/  STL.64 [R1+0x7b38], R20 ;  /* 0x007b381401007387 */ /* 0x000fe80000100a00 */
[----:B------:R-:W4:Y:S04]  /*e57c0*/  LDL.LU R22, [R1+0x7b50] ;  /* 0x007b500001167983 */ /* 0x000f280000300800 */
[----:B------:R-:W-:Y:S01]  /*e57d0*/  STL.64 [R1+0x4ae8], R24 ;  /* 0x004ae81801007387 */ /* 0x000fe20000100a00 */
[----:B---3--:R-:W-:-:S05]  /*e57e0*/  IMAD.X R15, R4, 0x1, R18, P3 ;  /* 0x00000001040f7824 */ /* 0x008fca00018e0612 */
[----:B------:R1:W-:Y:S04]  /*e57f0*/  STL.64 [R1+0x4ae0], R14 ;  /* 0x004ae00e01007387 */ /* 0x0003e80000100a00 */
[----:B-1----:R-:W3:Y:S04]  /*e5800*/  LDL.LU.64 R14, [R1+0x7b48] ;  /* 0x007b4800010e7983 */ /* 0x002ee80000300a00 */
[----:B------:R1:W-:Y:S04]  /*e5810*/  STL.64 [R1+0x7b20], R10 ;  /* 0x007b200a01007387 */ /* 0x0003e80000100a00 */
[----:B-1----:R1:W2:Y:S01]  /*e5820*/  LDL.64 R10, [R1+0x4ad8] ;  /* 0x004ad800010a7983 */ /* 0x0022a20000100a00 */
[----:B------:R-:W-:-:S05]  /*e5830*/  IADD3 R24, P2, PT, R2, R23, RZ ;  /* 0x0000001702187210 */ /* 0x000fca0007f5e0ff */
[C---:B----4-:R-:W-:Y:S02]  /*e5840*/  IMAD.X R25, R4.reuse, 0x1, R22, P2 ;  /* 0x0000000104197824 */ /* 0x050fe400010e0616 */
[----:B--2---:R-:W-:-:S05]  /*e5850*/  IMAD.X R11, R4, 0x1, R19, P4 ;  /* 0x00000001040b7824 */ /* 0x004fca00020e0613 */
[----:B------:R-:W-:Y:S04]  /*e5860*/  STL [R1+0x4adc], R11 ;  /* 0x004adc0b01007387 */ /* 0x000fe80000100800 */
[----:B------:R2:W-:Y:S04]  /*e5870*/  STL.64 [R1+0x4ad0], R24 ;  /* 0x004ad01801007387 */ /* 0x0005e80000100a00 */
[----:B--2---:R-:W2:Y:S01]  /*e5880*/  LDL.LU.64 R24, [R1+0x7b40] ;  /* 0x007b400001187983 */ /* 0x004ea20000300a00 */
[----:B------:R-:W-:Y:S01]  /*e5890*/  IMAD.MOV.U32 R21, RZ, RZ, R6 ;  /* 0x000000ffff157224 */ /* 0x000fe200078e0006 */
[C---:B------:R-:W-:Y:S01]  /*e58a0*/  IADD3 R20, P3, PT, R2.reuse, R16, RZ ;  /* 0x0000001002147210 */ /* 0x040fe20007f7e0ff */
[----:B------:R-:W-:Y:S01]  /*e58b0*/  IMAD.MOV.U32 R6, RZ, RZ, R13 ;  /* 0x000000ffff067224 */ /* 0x000fe200078e000d */
[----:B------:R-:W-:Y:S01]  /*e58c0*/  IADD3 R10, P4, PT, R2, R17, RZ ;  /* 0x00000011020a7210 */ /* 0x000fe20007f9e0ff */
[----:B------:R-:W-:-:S02]  /*e58d0*/  IMAD.MOV.U32 R11, RZ, RZ, R12 ;  /* 0x000000ffff0b7224 */ /* 0x000fc400078e000c */
[----:B------:R-:W-:Y:S01]  /*e58e0*/  IMAD.MOV.U32 R13, RZ, RZ, R21 ;  /* 0x000000ffff0d7224 */ /* 0x000fe200078e0015 */
[----:B------:R4:W-:Y:S01]  /*e58f0*/  STL.64 [R1+0x7b10], R6 ;  /* 0x007b100601007387 */ /* 0x0009e20000100a00 */
[----:B---3--:R-:W-:-:S05]  /*e5900*/  IMAD.X R21, R4, 0x1, R14, P3 ;  /* 0x0000000104157824 */ /* 0x008fca00018e060e */
[----:B------:R3:W-:Y:S01]  /*e5910*/  STL.64 [R1+0x4ac8], R20 ;  /* 0x004ac81401007387 */ /* 0x0007e20000100a00 */
[----:B----4-:R-:W-:Y:S02]  /*e5920*/  IMAD.MOV.U32 R7, RZ, RZ, R11 ;  /* 0x000000ffff077224 */ /* 0x010fe400078e000b */
[----:B------:R-:W-:Y:S01]  /*e5930*/  IMAD.X R11, R4, 0x1, R15, P4 ;  /* 0x00000001040b7824 */ /* 0x000fe200020e060f */
[----:B---3--:R-:W3:Y:S01]  /*e5940*/  LDL.LU.64 R20, [R1+0x7b38] ;  /* 0x007b380001147983 */ /* 0x008ee20000300a00 */
[----:B------:R-:W-:-:S03]  /*e5950*/  IADD3 R6, P3, PT, R2, R27, RZ ;  /* 0x0000001b02067210 */ /* 0x000fc60007f7e0ff */
[----:B------:R4:W-:Y:S02]  /*e5960*/  STL.64 [R1+0x4ac0], R10 ;  /* 0x004ac00a01007387 */ /* 0x0009e40000100a00 */
[----:B----4-:R-:W-:Y:S01]  /*e5970*/  IMAD.MOV.U32 R11, RZ, RZ, R4 ;  /* 0x000000ffff0b7224 */ /* 0x010fe200078e0004 */
[C---:B------:R-:W-:Y:S01]  /*e5980*/  IADD3 R10, P4, PT, R2.reuse, R29, RZ ;  /* 0x0000001d020a7210 */ /* 0x040fe20007f9e0ff */
[----:B------:R-:W4:Y:S01]  /*e5990*/  LDL.LU R4, [R1+0x7b30] ;  /* 0x007b300001047983 */ /* 0x000f220000300800 */
[----:B--2---:R-:W-:Y:S01]  /*e59a0*/  IADD3 R12, P2, PT, R2, R25, RZ ;  /* 0x00000019020c7210 */ /* 0x004fe20007f5e0ff */
[----:B------:R-:W-:-:S04]  /*e59b0*/  IMAD.MOV.U32 R2, RZ, RZ, R13 ;  /* 0x000000ffff027224 */ /* 0x000fc800078e000d */
[----:B------:R-:W-:-:S05]  /*e59c0*/  IMAD.X R13, R11, 0x1, R24, P2 ;  /* 0x000000010b0d7824 */ /* 0x000fca00010e0618 */
[----:B------:R2:W-:Y:S04]  /*e59d0*/  STL.64 [R1+0x4ab8], R12 ;  /* 0x004ab80c01007387 */ /* 0x0005e80000100a00 */
[----:B--2---:R-:W2:Y:S01]  /*e59e0*/  LDL.LU.64 R12, [R1+0x7b28] ;  /* 0x007b2800010c7983 */ /* 0x004ea20000300a00 */
[----:B------:R-:W-:-:S03]  /*e59f0*/  SHF.R.S32.HI R5, RZ, 0x1f, R3 ;  /* 0x0000001fff057819 */ /* 0x000fc60000011403 */
[----:B--2---:R2:W-:Y:S02]  /*e5a00*/  STL.64 [R1+0x7b18], R12 ;  /* 0x007b180c01007387 */ /* 0x0045e40000100a00 */
[----:B--2---:R-:W-:Y:S02]  /*e5a10*/  IMAD.MOV.U32 R13, RZ, RZ, R7 ;  /* 0x000000ffff0d7224 */ /* 0x004fe400078e0007 */
[----:B------:R-:W-:Y:S01]  /*e5a20*/  IMAD.X R7, R11, 0x1, R26, P3 ;  /* 0x000000010b077824 */ /* 0x000fe200018e061a */
[----:B---3--:R-:W-:Y:S01]  /*e5a30*/  IADD3 R12, P2, PT, R3, R20, RZ ;  /* 0x00000014030c7210 */ /* 0x008fe20007f5e0ff */
[----:B------:R-:W-:-:S03]  /*e5a40*/  IMAD.X R11, R11, 0x1, R28, P4 ;  /* 0x000000010b0b7824 */ /* 0x000fc600020e061c */
[----:B------:R2:W-:Y:S04]  /*e5a50*/  STL.64 [R1+0x4ab0], R6 ;  /* 0x004ab00601007387 */ /* 0x0005e80000100a00 */
[----:B------:R3:W-:Y:S01]  /*e5a60*/  STL.64 [R1+0x4aa8], R10 ;  /* 0x004aa80a01007387 */ /* 0x0007e20000100a00 */
[----:B--2---:R-:W-:Y:S02]  /*e5a70*/  IMAD.MOV.U32 R7, RZ, RZ, R13 ;  /* 0x000000ffff077224 */ /* 0x004fe400078e000d */
[----:B------:R-:W-:Y:S01]  /*e5a80*/  IMAD.X R13, R5, 0x1, R18, P2 ;  /* 0x00000001050d7824 */ /* 0x000fe200010e0612 */
[C---:B------:R-:W-:Y:S02]  /*e5a90*/  IADD3 R6, P3, PT, R3.reuse, R21, RZ ;  /* 0x0000001503067210 */ /* 0x040fe40007f7e0ff */
[----:B---3--:R-:W-:-:S02]  /*e5aa0*/  IADD3 R10, P4, PT, R3, R23, RZ ;  /* 0x00000017030a7210 */ /* 0x008fc40007f9e0ff */
[----:B------:R2:W-:Y:S03]  /*e5ab0*/  STL.64 [R1+0x4aa0], R12 ;  /* 0x004aa00c01007387 */ /* 0x0005e60000100a00 */
[C---:B------:R-:W-:Y:S02]  /*e5ac0*/  IMAD.X R11, R5.reuse, 0x1, R22, P4 ;  /* 0x00000001050b7824 */ /* 0x040fe400020e0616 */
[----:B--2---:R-:W-:Y:S02]  /*e5ad0*/  IMAD.MOV.U32 R13, RZ, RZ, R7 ;  /* 0x000000ffff0d7224 */ /* 0x004fe400078e0007 */
[----:B------:R-:W-:-:S05]  /*e5ae0*/  IMAD.X R7, R5, 0x1, R19, P3 ;  /* 0x0000000105077824 */ /* 0x000fca00018e0613 */
[----:B------:R-:W-:Y:S04]  /*e5af0*/  STL.64 [R1+0x4a98], R6 ;  /* 0x004a980601007387 */ /* 0x000fe80000100a00 */
[----:B------:R2:W-:Y:S04]  /*e5b00*/  STL.64 [R1+0x4a90], R10 ;  /* 0x004a900a01007387 */ /* 0x0005e80000100a00 */
[----:B--2---:R-:W2:Y:S01]  /*e5b10*/  LDL.LU.64 R10, [R1+0x7b20] ;  /* 0x007b2000010a7983 */ /* 0x004ea20000300a00 */
[C---:B------:R-:W-:Y:S02]  /*e5b20*/  IADD3 R12, P2, PT, R3.reuse, R16, RZ ;  /* 0x00000010030c7210 */ /* 0x040fe40007f5e0ff */
[----:B------:R-:W-:-:S05]  /*e5b30*/  IADD3 R6, P3, PT, R3, R17, RZ ;  /* 0x0000001103067210 */ /* 0x000fca0007f7e0ff */
[C---:B------:R-:W-:Y:S01]  /*e5b40*/  IMAD.X R7, R5.reuse, 0x1, R15, P3 ;  /* 0x0000000105077824 */ /* 0x040fe200018e060f */
[----:B--2---:R-:W-:Y:S04]  /*e5b50*/  STL.64 [R1+0x7ae8], R10 ;  /* 0x007ae80a01007387 */ /* 0x004fe80000100a00 */
[----:B------:R2:W-:Y:S02]  /*e5b60*/  STL.64 [R1+0x7af8], R8 ;  /* 0x007af80801007387 */ /* 0x0005e40000100a00 */
[----:B--2---:R-:W-:Y:S02]  /*e5b70*/  IMAD.MOV.U32 R9, RZ, RZ, R13 ;  /* 0x000000ffff097224 */ /* 0x004fe400078e000d */
[----:B------:R-:W-:-:S05]  /*e5b80*/  IMAD.X R13, R5, 0x1, R14, P2 ;  /* 0x00000001050d7824 */ /* 0x000fca00010e060e */
[----:B------:R2:W-:Y:S04]  /*e5b90*/  STL.64 [R1+0x4a88], R12 ;  /* 0x004a880c01007387 */ /* 0x0005e80000100a00 */
[----:B--2---:R-:W2:Y:S04]  /*e5ba0*/  LDL.LU.64 R12, [R1+0x7b18] ;  /* 0x007b1800010c7983 */ /* 0x004ea80000300a00 */
[----:B------:R3:W-:Y:S04]  /*e5bb0*/  STL.64 [R1+0x4a80], R6 ;  /* 0x004a800601007387 */ /* 0x0007e80000100a00 */
[----:B---3--:R-:W3:Y:S01]  /*e5bc0*/  LDL.LU.64 R6, [R1+0x7b10] ;  /* 0x007b100001067983 */ /* 0x008ee20000300a00 */
[C---:B------:R-:W-:Y:S01]  /*e5bd0*/  IADD3 R8, P4, PT, R3.reuse, R25, RZ ;  /* 0x0000001903087210 */ /* 0x040fe20007f9e0ff */
[----:B------:R-:W-:Y:S01]  /*e5be0*/  IMAD.MOV.U32 R11, RZ, RZ, R2 ;  /* 0x000000ffff0b7224 */ /* 0x000fe200078e0002 */
[C---:B------:R-:W-:Y:S01]  /*e5bf0*/  IADD3 R10, P2, PT, R3.reuse, R27, RZ ;  /* 0x0000001b030a7210 */ /* 0x040fe20007f5e0ff */
[----:B---3--:R-:W-:Y:S01]  /*e5c00*/  IMAD.MOV.U32 R2, RZ, RZ, R6 ;  /* 0x000000ffff027224 */ /* 0x008fe200078e0006 */
[----:B------:R-:W-:Y:S01]  /*e5c10*/  IADD3 R6, P3, PT, R3, R29, RZ ;  /* 0x0000001d03067210 */ /* 0x000fe20007f7e0ff */
[----:B------:R-:W-:-:S02]  /*e5c20*/  IMAD.MOV.U32 R3, RZ, RZ, R9 ;  /* 0x000000ffff037224 */ /* 0x000fc400078e0009 */
[----:B------:R-:W-:Y:S02]  /*e5c30*/  IMAD.X R9, R5, 0x1, R24, P4 ;  /* 0x0000000105097824 */ /* 0x000fe400020e0618 */
[----:B------:R3:W-:Y:S04]  /*e5c40*/  STL [R1+0x4a68], R6 ;  /* 0x004a680601007387 */ /* 0x0007e80000100800 */
[----:B---3--:R-:W3:Y:S04]  /*e5c50*/  LDL.LU.64 R6, [R1+0x7b08] ;  /* 0x007b080001067983 */ /* 0x008ee80000300a00 */
[----:B------:R0:W-:Y:S02]  /*e5c60*/  STL.64 [R1+0x4a78], R8 ;  /* 0x004a780801007387 */ /* 0x0001e40000100a00 */
[----:B0-----:R-:W-:-:S02]  /*e5c70*/  IMAD.MOV.U32 R9, RZ, RZ, R11 ;  /* 0x000000ffff097224 */ /* 0x001fc400078e000b */
[----:B------:R-:W-:Y:S01]  /*e5c80*/  IMAD.X R11, R5, 0x1, R26, P2 ;  /* 0x00000001050b7824 */ /* 0x000fe200010e061a */
[----:B----4-:R-:W-:-:S04]  /*e5c90*/  IADD3 R8, P4, PT, R4, R20, RZ ;  /* 0x0000001404087210 */ /* 0x010fc80007f9e0ff */
[----:B------:R0:W-:Y:S04]  /*e5ca0*/  STL.64 [R1+0x4a70], R10 ;  /* 0x004a700a01007387 */ /* 0x0001e80000100a00 */
[----:B------:R4:W-:Y:S01]  /*e5cb0*/  STL.64 [R1+0x7af0], R20 ;  /* 0x007af01401007387 */ /* 0x0009e20000100a00 */
[----:B0-----:R-:W-:-:S03]  /*e5cc0*/  IADD3 R10, P2, PT, R4, R21, RZ ;  /* 0x00000015040a7210 */ /* 0x001fc60007f5e0ff */
[----:B----4-:R1:W4:Y:S01]  /*e5cd0*/  LDL.64 R20, [R1+0x4a68] ;  /* 0x004a680001147983 */ /* 0x0103220000100a00 */
[----:B------:R-:W-:Y:S02]  /*e5ce0*/  IMAD.MOV.U32 R11, RZ, RZ, R9 ;  /* 0x000000ffff0b7224 */ /* 0x000fe400078e0009 */
[----:B---3--:R-:W-:Y:S02]  /*e5cf0*/  IMAD.X R9, R6, 0x1, R18, P4 ;  /* 0x0000000106097824 */ /* 0x008fe400020e0612 */
[----:B----4-:R-:W-:Y:S02]  /*e5d00*/  IMAD.X R21, R5, 0x1, R28, P3 ;  /* 0x0000000105157824 */ /* 0x010fe400018e061c */
[----:B------:R-:W3:Y:S04]  /*e5d10*/  LDL.LU R5, [R1+0x7b00] ;  /* 0x007b000001057983 */ /* 0x000ee80000300800 */
[----:B--2---:R0:W-:Y:S01]  /*e5d20*/  STL.64 [R1+0x7ad8], R12 ;  /* 0x007ad80c01007387 */ /* 0x0041e20000100a00 */
[----:B------:R-:W-:-:S03]  /*e5d30*/  IADD3 R20, P3, PT, R4, R23, RZ ;  /* 0x0000001704147210 */ /* 0x000fc60007f7e0ff */
[----:B------:R-:W-:Y:S04]  /*e5d40*/  STL [R1+0x4a6c], R21 ;  /* 0x004a6c1501007387 */ /* 0x000fe80000100800 */
[----:B------:R2:W-:Y:S01]  /*e5d50*/  STL.64 [R1+0x4a60], R8 ;  /* 0x004a600801007387 */ /* 0x0005e20000100a00 */
[----:B0-----:R-:W-:Y:S02]  /*e5d60*/  IMAD.MOV.U32 R13, RZ, RZ, R11 ;  /* 0x000000ffff0d7224 */ /* 0x001fe400078e000b */
[----:B------:R-:W-:Y:S01]  /*e5d70*/  IMAD.X R11, R6, 0x1, R19, P2 ;  /* 0x00000001060b7824 */ /* 0x000fe200010e0613 */
[----:B------:R-:W-:Y:S01]  /*e5d80*/  IADD3 R12, P4, PT, R4, R16, RZ ;  /* 0x00000010040c7210 */ /* 0x000fe20007f9e0ff */
[----:B--2---:R-:W2:Y:S04]  /*e5d90*/  LDL.LU.64 R8, [R1+0x7af8] ;  /* 0x007af80001087983 */ /* 0x004ea80000300a00 */
[----:B------:R0:W-:Y:S01]  /*e5da0*/  STL.64 [R1+0x7ae0], R18 ;  /* 0x007ae01201007387 */ /* 0x0001e20000100a00 */
[----:B------:R-:W-:-:S03]  /*e5db0*/  IMAD.X R21, R6, 0x1, R22, P3 ;  /* 0x0000000106157824 */ /* 0x000fc600018e0616 */
[----:B------:R4:W-:Y:S04]  /*e5dc0*/  STL.64 [R1+0x4a58], R10 ;  /* 0x004a580a01007387 */ /* 0x0009e80000100a00 */
[----:B------:R1:W-:Y:S01]  /*e5dd0*/  STL.64 [R1+0x4a50], R20 ;  /* 0x004a501401007387 */ /* 0x0003e20000100a00 */
[----:B0-----:R-:W-:Y:S01]  /*e5de0*/  IMAD.MOV.U32 R19, RZ, RZ, R13 ;  /* 0x000000ffff137224 */ /* 0x001fe200078e000d */
[----:B----4-:R-:W-:Y:S01]  /*e5df0*/  IADD3 R10, P2, PT, R4, R17, RZ ;  /* 0x00000011040a7210 */ /* 0x010fe20007f5e0ff */
[C---:B------:R-:W-:Y:S01]  /*e5e00*/  IMAD.X R13, R6.reuse, 0x1, R14, P4 ;  /* 0x00000001060d7824 */ /* 0x040fe200020e060e */
[----:B-1----:R-:W3:Y:S03]  /*e5e10*/  LDL.LU.64 R20, [R1+0x7af0] ;  /* 0x007af00001147983 */ /* 0x002ee60000300a00 */
[----:B------:R-:W-:Y:S01]  /*e5e20*/  IMAD.X R11, R6, 0x1, R15, P2 ;  /* 0x00000001060b7824 */ /* 0x000fe200010e060f */
[----:B------:R-:W-:Y:S04]  /*e5e30*/  STL.64 [R1+0x4a48], R12 ;  /* 0x004a480c01007387 */ /* 0x000fe80000100a00 */
[----:B------:R0:W-:Y:S04]  /*e5e40*/  STL.64 [R1+0x4a40], R10 ;  /* 0x004a400a01007387 */ /* 0x0001e80000100a00 */
[----:B0-----:R-:W4:Y:S01]  /*e5e50*/  LDL.LU.64 R10, [R1+0x7ae8] ;  /* 0x007ae800010a7983 */ /* 0x001f220000300a00 */
[----:B------:R-:W-:-:S02]  /*e5e60*/  IADD3 R18, P3, PT, R4, R25, RZ ;  /* 0x0000001904127210 */ /* 0x000fc40007f7e0ff */
[C---:B------:R-:W-:Y:S01]  /*e5e70*/  IADD3 R12, P4, PT, R4.reuse, R27, RZ ;  /* 0x0000001b040c7210 */ /* 0x040fe20007f9e0ff */
[----:B------:R-:W-:Y:S01]  /*e5e80*/  STL.64 [R1+0x7ac8], R14 ;  /* 0x007ac80e01007387 */ /* 0x000fe20000100a00 */
[----:B--2---:R-:W-:Y:S01]  /*e5e90*/  IMAD.MOV.U32 R13, RZ, RZ, R8 ;  /* 0x000000ffff0d7224 */ /* 0x004fe200078e0008 */
[----:B------:R-:W-:Y:S01]  /*e5ea0*/  IADD3 R8, P2, PT, R4, R29, RZ ;  /* 0x0000001d04087210 */ /* 0x000fe20007f5e0ff */
[----:B------:R-:W-:Y:S02]  /*e5eb0*/  IMAD.MOV.U32 R4, RZ, RZ, R19 ;  /* 0x000000ffff047224 */ /* 0x000fe400078e0013 */
[----:B------:R-:W-:Y:S01]  /*e5ec0*/  IMAD.X R19, R6, 0x1, R24, P3 ;  /* 0x0000000106137824 */ /* 0x000fe200018e0618 */
[----:B----4-:R-:W-:Y:S04]  /*e5ed0*/  STL.64 [R1+0x7ab0], R10 ;  /* 0x007ab00a01007387 */ /* 0x010fe80000100a00 */
[----:B------:R-:W-:Y:S04]  /*e5ee0*/  STL [R1+0x7ab8], R11 ;  /* 0x007ab80b01007387 */ /* 0x000fe80000100800 */
[----:B------:R0:W-:Y:S04]  /*e5ef0*/  STL.64 [R1+0x4a38], R18 ;  /* 0x004a381201007387 */ /* 0x0001e80000100a00 */
[----:B0-----:R-:W2:Y:S01]  /*e5f00*/  LDL.LU.64 R18, [R1+0x7ae0] ;  /* 0x007ae00001127983 */ /* 0x001ea20000300a00 */
[----:B------:R-:W-:-:S04]  /*e5f10*/  IMAD.MOV.U32 R15, RZ, RZ, R9 ;  /* 0x000000ffff0f7224 */ /* 0x000fc800078e0009 */
[----:B------:R-:W-:Y:S02]  /*e5f20*/  IMAD.MOV.U32 R9, RZ, RZ, R15 ;  /* 0x000000ffff097224 */ /* 0x000fe400078e000f */
[----:B------:R-:W-:Y:S02]  /*e5f30*/  IMAD.MOV.U32 R15, RZ, RZ, R13 ;  /* 0x000000ffff0f7224 */ /* 0x000fe400078e000d */
[C---:B------:R-:W-:Y:S02]  /*e5f40*/  IMAD.X R13, R6.reuse, 0x1, R26, P4 ;  /* 0x00000001060d7824 */ /* 0x040fe400020e061a */
[----:B------:R-:W-:Y:S02]  /*e5f50*/  IMAD.MOV.U32 R11, RZ, RZ, R9 ;  /* 0x000000ffff0b7224 */ /* 0x000fe400078e0009 */
[----:B------:R-:W-:Y:S01]  /*e5f60*/  IMAD.X R9, R6, 0x1, R28, P2 ;  /* 0x0000000106097824 */ /* 0x000fe200010e061c */
[----:B------:R0:W-:Y:S01]  /*e5f70*/  STL.64 [R1+0x4a30], R12 ;  /* 0x004a300c01007387 */ /* 0x0001e20000100a00 */
[----:B---3--:R-:W-:-:S03]  /*e5f80*/  IADD3 R14, P3, PT, R5, R20, RZ ;  /* 0x00000014050e7210 */ /* 0x008fc60007f7e0ff */
[----:B0-----:R-:W3:Y:S04]  /*e5f90*/  LDL.LU.64 R12, [R1+0x7ad8] ;  /* 0x007ad800010c7983 */ /* 0x001ee80000300a00 */
[----:B------:R-:W-:Y:S04]  /*e5fa0*/  STL.64 [R1+0x7ac0], R20 ;  /* 0x007ac01401007387 */ /* 0x000fe80000100a00 */
[----:B------:R-:W4:Y:S04]  /*e5fb0*/  LDL.LU R6, [R1+0x7ad0] ;  /* 0x007ad00001067983 */ /* 0x000f280000300800 */
[----:B------:R0:W-:Y:S02]  /*e5fc0*/  STL.64 [R1+0x4a28], R8 ;  /* 0x004a280801007387 */ /* 0x0001e40000100a00 */
[----:B0-----:R-:W-:-:S02]  /*e5fd0*/  IMAD.MOV.U32 R9, RZ, RZ, R15 ;  /* 0x000000ffff097224 */ /* 0x001fc400078e000f */
[----:B--2---:R-:W-:-:S05]  /*e5fe0*/  IMAD.X R15, R7, 0x1, R18, P3 ;  /* 0x00000001070f7824 */ /* 0x004fca00018e0612 */
[----:B------:R0:W-:Y:S04]  /*e5ff0*/  STL.64 [R1+0x4a20], R14 ;  /* 0x004a200e01007387 */ /* 0x0001e80000100a00 */
[----:B0-----:R-:W2:Y:S01]  /*e6000*/  LDL.LU.64 R14, [R1+0x7ac8] ;  /* 0x007ac800010e7983 */ /* 0x001ea20000300a00 */
[C---:B------:R-:W-:Y:S01]  /*e6010*/  IADD3 R10, P4, PT, R5.reuse, R21, RZ ;  /* 0x00000015050a7210 */ /* 0x040fe20007f9e0ff */
[----:B------:R-:W-:Y:S01]  /*e6020*/  IMAD.MOV.U32 R21, RZ, RZ, R11 ;  /* 0x000000ffff157224 */ /* 0x000fe200078e000b */
[----:B------:R-:W-:-:S03]  /*e6030*/  IADD3 R8, P2, PT, R5, R23, RZ ;  /* 0x0000001705087210 */ /* 0x000fc60007f5e0ff */
[----:B------:R-:W-:Y:S01]  /*e6040*/  IMAD.X R11, R7, 0x1, R19, P4 ;  /* 0x00000001070b7824 */ /* 0x000fe200020e0613 */
[----:B---3--:R-:W-:Y:S04]  /*e6050*/  STL.64 [R1+0x7a98], R12 ;  /* 0x007a980c01007387 */ /* 0x008fe80000100a00 */
[----:B------:R0:W-:Y:S01]  /*e6060*/  STL.64 [R1+0x4a18], R10 ;  /* 0x004a180a01007387 */ /* 0x0001e20000100a00 */
[----:B------:R-:W-:Y:S01]  /*e6070*/  IADD3 R20, P3, PT, R5, R16, RZ ;  /* 0x0000001005147210 */ /* 0x000fe20007f7e0ff */
[----:B0-----:R-:W-:Y:S02]  /*e6080*/  IMAD.MOV.U32 R11, RZ, RZ, R9 ;  /* 0x000000ffff0b7224 */ /* 0x001fe400078e0009 */
[----:B------:R-:W-:Y:S01]  /*e6090*/  IMAD.X R9, R7, 0x1, R22, P2 ;  /* 0x0000000107097824 */ /* 0x000fe200010e0616 */
[----:B------:R-:W-:Y:S01]  /*e60a0*/  IADD3 R10, P4, PT, R5, R17, RZ ;  /* 0x00000011050a7210 */ /* 0x000fe20007f9e0ff */
[----:B------:R-:W-:-:S03]  /*e60b0*/  IMAD.MOV.U32 R13, RZ, RZ, R11 ;  /* 0x000000ffff0d7224 */ /* 0x000fc600078e000b */
[----:B------:R0:W-:Y:S02]  /*e60c0*/  STL.64 [R1+0x4a10], R8 ;  /* 0x004a100801007387 */ /* 0x0001e40000100a00 */
[----:B0-----:R-:W-:Y:S02]  /*e60d0*/  IMAD.MOV.U32 R9, RZ, RZ, R21 ;  /* 0x000000ffff097224 */ /* 0x001fe400078e0015 */
[C---:B--2---:R-:W-:Y:S02]  /*e60e0*/  IMAD.X R21, R7.reuse, 0x1, R14, P3 ;  /* 0x0000000107157824 */ /* 0x044fe400018e060e */
[----:B------:R-:W-:-:S03]  /*e60f0*/  IMAD.X R11, R7, 0x1, R15, P4 ;  /* 0x00000001070b7824 */ /* 0x000fc600020e060f */
[----:B------:R0:W-:Y:S04]  /*e6100*/  STL.64 [R1+0x4a08], R20 ;  /* 0x004a081401007387 */ /* 0x0001e80000100a00 */
[----:B0-----:R-:W4:Y:S04]  /*e6110*/  LDL.LU.64 R20, [R1+0x7ac0] ;  /* 0x007ac00001147983 */ /* 0x001f280000300a00 */
[----:B------:R0:W-:Y:S04]  /*e6120*/  STL.64 [R1+0x4a00], R10 ;  /* 0x004a000a01007387 */ /* 0x0001e80000100a00 */
[----:B0-----:R0:W2:Y:S01]  /*e6130*/  LDL.LU R11, [R1+0x7ab8] ;  /* 0x007ab800010b7983 */ /* 0x0010a20000300800 */
[----:B------:R-:W-:-:S02]  /*e6140*/  IADD3 R10, P4, PT, R5, R29, RZ ;  /* 0x0000001d050a7210 */ /* 0x000fc40007f9e0ff */
[C---:B------:R-:W-:Y:S02]  /*e6150*/  IADD3 R8, P2, PT, R5.reuse, R25, RZ ;  /* 0x0000001905087210 */ /* 0x040fe40007f5e0ff */
[----:B------:R-:W-:Y:S01]  /*e6160*/  IADD3 R12, P3, PT, R5, R27, RZ ;  /* 0x0000001b050c7210 */ /* 0x000fe20007f7e0ff */
[----:B------:R2:W-:Y:S04]  /*e6170*/  STL [R1+0x49e8], R10 ;  /* 0x0049e80a01007387 */ /* 0x0005e80000100800 */
[----:B--2---:R-:W2:Y:S04]  /*e6180*/  LDL.LU.64 R10, [R1+0x7ab0] ;  /* 0x007ab000010a7983 */ /* 0x004ea80000300a00 */
[----:B------:R-:W3:Y:S04]  /*e6190*/  LDL.LU R5, [R1+0x88] ;  /* 0x0000880001057983 */ /* 0x000ee80000300800 */
[----:B---3--:R1:W-:Y:S02]  /*e61a0*/  STL.64 [R1+0x7a88], R4 ;  /* 0x007a880401007387 */ /* 0x0083e40000100a00 */
[----:B-1----:R-:W-:-:S02]  /*e61b0*/  IMAD.MOV.U32 R5, RZ, RZ, R9 ;  /* 0x000000ffff057224 */ /* 0x002fc400078e0009 */
[----:B------:R-:W3:Y:S01]  /*e61c0*/  LDL.LU R4, [R1+0x250] ;  /* 0x0002500001047983 */ /* 0x000ee20000300800 */
[----:B------:R-:W-:-:S05]  /*e61d0*/  IMAD.X R9, R7, 0x1, R24, P2 ;  /* 0x0000000107097824 */ /* 0x000fca00010e0618 */
[----:B------:R1:W-:Y:S04]  /*e61e0*/  STL.64 [R1+0x49f8], R8 ;  /* 0x0049f80801007387 */ /* 0x0003e80000100a00 */
[----:B-1----:R-:W3:Y:S04]  /*e61f0*/  LDL.LU.64 R8, [R1+0x7aa8] ;  /* 0x007aa80001087983 */ /* 0x002ee80000300a00 */
[----:B--2---:R1:W-:Y:S04]  /*e6200*/  STL.64 [R1+0x7a78], R10 ;  /* 0x007a780a01007387 */ /* 0x0043e80000100a00 */
[----:B------:R2:W-:Y:S01]  /*e6210*/  STL.64 [R1+0x7a90], R26 ;  /* 0x007a901a01007387 */ /* 0x0005e20000100a00 */
[----:B-1----:R-:W-:-:S02]  /*e6220*/  IMAD.MOV.U32 R11, RZ, RZ, R5 ;  /* 0x000000ffff0b7224 */ /* 0x002fc400078e0005 */
[----:B------:R-:W-:Y:S02]  /*e6230*/  IMAD.MOV.U32 R5, RZ, RZ, R13 ;  /* 0x000000ffff057224 */ /* 0x000fe400078e000d */
[----:B------:R-:W-:Y:S02]  /*e6240*/  IMAD.X R13, R7, 0x1, R26, P3 ;  /* 0x00000001070d7824 */ /* 0x000fe400018e061a */
[----:B--2---:R0:W2:Y:S04]  /*e6250*/  LDL.64 R26, [R1+0x49e8] ;  /* 0x0049e800011a7983 */ /* 0x0040a80000100a00 */
[----:B------:R1:W-:Y:S02]  /*e6260*/  STL.64 [R1+0x49f0], R12 ;  /* 0x0049f00c01007387 */ /* 0x0003e40000100a00 */
[----:B-1----:R-:W-:Y:S01]  /*e6270*/  IMAD.MOV.U32 R13, RZ, RZ, R5 ;  /* 0x000000ffff0d7224 */ /* 0x002fe200078e0005 */
[C---:B----4-:R-:W-:Y:S01]  /*e6280*/  IADD3 R12, P3, PT, R6.reuse, R21, RZ ;  /* 0x00000015060c7210 */ /* 0x050fe20007f7e0ff */
[----:B---3--:R-:W-:Y:S01]  /*e6290*/  IMAD.MOV.U32 R10, RZ, RZ, R4 ;  /* 0x000000ffff0a7224 */ /* 0x008fe200078e0004 */
[----:B------:R-:W-:-:S05]  /*e62a0*/  IADD3 R4, P2, PT, R6, R20, RZ ;  /* 0x0000001406047210 */ /* 0x000fca0007f5e0ff */
[----:B------:R-:W-:Y:S02]  /*e62b0*/  IMAD.X R5, R8, 0x1, R18, P2 ;  /* 0x0000000108057824 */ /* 0x000fe400010e0612 */
[----:B--2---:R-:W-:Y:S02]  /*e62c0*/  IMAD.X R27, R7, 0x1, R28, P4 ;  /* 0x00000001071b7824 */ /* 0x004fe400020e061c */
[----:B------:R-:W2:Y:S04]  /*e62d0*/  LDL.LU R7, [R1+0x7aa0] ;  /* 0x007aa00001077983 */ /* 0x000ea80000300800 */
[----:B------:R-:W-:Y:S04]  /*e62e0*/  STL [R1+0x49ec], R27 ;  /* 0x0049ec1b01007387 */ /* 0x000fe80000100800 */
[----:B------:R1:W-:Y:S02]  /*e62f0*/  STL.64 [R1+0x49e0], R4 ;  /* 0x0049e00401007387 */ /* 0x0003e40000100a00 */
[----:B-1----:R-:W-:-:S02]  /*e6300*/  IMAD.MOV.U32 R5, RZ, RZ, R13 ;  /* 0x000000ffff057224 */ /* 0x002fc400078e000d */
[----:B------:R-:W-:-:S05]  /*e6310*/  IMAD.X R13, R8, 0x1, R19, P3 ;  /* 0x00000001080d7824 */ /* 0x000fca00018e0613 */
[----:B------:R1:W-:Y:S04]  /*e6320*/  STL.64 [R1+0x49d8], R12 ;  /* 0x0049d80c01007387 */ /* 0x0003e80000100a00 */
[----:B-1----:R-:W3:Y:S01]  /*e6330*/  LDL.LU.64 R12, [R1+0x7a98] ;  /* 0x007a9800010c7983 */ /* 0x002ee20000300a00 */
[----:B------:R-:W-:-:S03]  /*e6340*/  IADD3 R26, P4, PT, R6, R23, RZ ;  /* 0x00000017061a7210 */ /* 0x000fc60007f9e0ff */
[----:B------:R1:W-:Y:S02]  /*e6350*/  STL.64 [R1+0x7a80], R18 ;  /* 0x007a801201007387 */ /* 0x0003e40000100a00 */
[----:B------:R-:W-:-:S05]  /*e6360*/  IMAD.X R27, R8, 0x1, R22, P4 ;  /* 0x00000001081b7824 */ /* 0x000fca00020e0616 */
[----:B------:R4:W-:Y:S01]  /*e6370*/  STL.64 [R1+0x49d0], R26 ;  /* 0x0049d01a01007387 */ /* 0x0009e20000100a00 */
[----:B-1----:R-:W-:-:S05]  /*e6380*/  IADD3 R18, P3, PT, R6, R17, RZ ;  /* 0x0000001106127210 */ /* 0x002fca0007f7e0ff */
[----:B------:R-:W-:Y:S04]  /*e6390*/  STL [R1+0x49c0], R18 ;  /* 0x0049c01201007387 */ /* 0x000fe80000100800 */
[----:B----4-:R-:W4:Y:S04]  /*e63a0*/  LDL.LU.64 R26, [R1+0x7a90] ;  /* 0x007a9000011a7983 */ /* 0x010f280000300a00 */
[----:B---3--:R1:W-:Y:S04]  /*e63b0*/  STL.64 [R1+0x7a68], R12 ;  /* 0x007a680c01007387 */ /* 0x0083e80000100a00 */
[----:B-1----:R0:W3:Y:S01]  /*e63c0*/  LDL.64 R12, [R1+0x49c0] ;  /* 0x0049c000010c7983 */ /* 0x0020e20000100a00 */
[----:B------:R-:W-:Y:S01]  /*e63d0*/  IADD3 R4, P2, PT, R6, R16, RZ ;  /* 0x0000001006047210 */ /* 0x000fe20007f5e0ff */
[----:B---3--:R-:W-:-:S04]  /*e63e0*/  IMAD.MOV.U32 R13, RZ, RZ, R5 ;  /* 0x000000ffff0d7224 */ /* 0x008fc800078e0005 */
[----:B------:R-:W-:-:S05]  /*e63f0*/  IMAD.X R5, R8, 0x1, R14, P2 ;  /* 0x0000000108057824 */ /* 0x000fca00010e060e */
[----:B------:R1:W-:Y:S04]  /*e6400*/  STL.64 [R1+0x49c8], R4 ;  /* 0x0049c80401007387 */ /* 0x0003e80000100a00 */
[----:B-1----:R-:W3:Y:S01]  /*e6410*/  LDL.LU.64 R4, [R1+0x7a88] ;  /* 0x007a880001047983 */ /* 0x002ee20000300a00 */
[C---:B------:R-:W-:Y:S01]  /*e6420*/  IADD3 R18, P4, PT, R6.reuse, R25, RZ ;  /* 0x0000001906127210 */ /* 0x040fe20007f9e0ff */
[----:B------:R-:W-:Y:S01]  /*e6430*/  IMAD.MOV.U32 R19, RZ, RZ, R10 ;  /* 0x000000ffff137224 */ /* 0x000fe200078e000a */
[----:B----4-:R-:W-:Y:S01]  /*e6440*/  IADD3 R10, P2, PT, R6, R27, RZ ;  /* 0x0000001b060a7210 */ /* 0x010fe20007f5e0ff */
[----:B---3--:R1:W-:Y:S02]  /*e6450*/  STL.64 [R1+0x7a60], R4 ;  /* 0x007a600401007387 */ /* 0x0083e40000100a00 */
[----:B-1----:R-:W-:-:S02]  /*e6460*/  IMAD.MOV.U32 R5, RZ, RZ, R11 ;  /* 0x000000ffff057224 */ /* 0x002fc400078e000b */
[----:B------:R-:W-:Y:S02]  /*e6470*/  IMAD.MOV.U32 R11, RZ, RZ, R13 ;  /* 0x000000ffff0b7224 */ /* 0x000fe400078e000d */
[----:B------:R-:W-:Y:S01]  /*e6480*/  IMAD.X R13, R8, 0x1, R15, P3 ;  /* 0x00000001080d7824 */ /* 0x000fe200018e060f */
[----:B------:R-:W-:Y:S01]  /*e6490*/  IADD3 R12, P3, PT, R6, R29, RZ ;  /* 0x0000001d060c7210 */ /* 0x000fe20007f7e0ff */
[----:B------:R-:W-:-:S03]  /*e64a0*/  IMAD.MOV.U32 R6, RZ, RZ, R5 ;  /* 0x000000ffff067224 */ /* 0x000fc600078e0005 */
[----:B------:R1:W-:Y:S01]  /*e64b0*/  STL [R1+0x49c4], R13 ;  /* 0x0049c40d01007387 */ /* 0x0003e20000100800 */
[----:B------:R-:W-:Y:S02]  /*e64c0*/  IMAD.MOV.U32 R5, RZ, RZ, R11 ;  /* 0x000000ffff057224 */ /* 0x000fe400078e000b */
[C---:B------:R-:W-:Y:S02]  /*e64d0*/  IMAD.X R11, R8.reuse, 0x1, R26, P2 ;  /* 0x00000001080b7824 */ /* 0x040fe400010e061a */
[----:B-1----:R-:W-:Y:S02]  /*e64e0*/  IMAD.MOV.U32 R13, RZ, RZ, R19 ;  /* 0x000000ffff0d7224 */ /* 0x002fe400078e0013 */
[----:B------:R-:W-:-:S05]  /*e64f0*/  IMAD.X R19, R8, 0x1, R24, P4 ;  /* 0x0000000108137824 */ /* 0x000fca00020e0618 */
[----:B------:R1:W-:Y:S04]  /*e6500*/  STL.64 [R1+0x49b8], R18 ;  /* 0x0049b81201007387 */ /* 0x0003e80000100a00 */
[----:B-1----:R-:W3:Y:S04]  /*e6510*/  LDL.LU.64 R18, [R1+0x7a80] ;  /* 0x007a800001127983 */ /* 0x002ee80000300a00 */
[----:B------:R1:W-:Y:S04]  /*e6520*/  STL.64 [R1+0x49b0], R10 ;  /* 0x0049b00a01007387 */ /* 0x0003e80000100a00 */
[----:B-1----:R-:W4:Y:S01]  /*e6530*/  LDL.LU.64 R10, [R1+0x7a78] ;  /* 0x007a7800010a7983 */ /* 0x002f220000300a00 */
[----:B--2---:R-:W-:-:S03]  /*e6540*/  IADD3 R4, P4, PT, R7, R20, RZ ;  /* 0x0000001407047210 */ /* 0x004fc60007f9e0ff */
[----:B----4-:R-:W-:Y:S04]  /*e6550*/  STL.64 [R1+0x7a50], R10 ;  /* 0x007a500a01007387 */ /* 0x010fe80000100a00 */
[----:B------:R1:W-:Y:S02]  /*e6560*/  STL [R1+0x7a58], R11 ;  /* 0x007a580b01007387 */ /* 0x0003e40000100800 */
[----:B-1----:R-:W-:Y:S02]  /*e6570*/  IMAD.MOV.U32 R11, RZ, RZ, R13 ;  /* 0x000000ffff0b7224 */ /* 0x002fe400078e000d */
[----:B------:R-:W-:Y:S02]  /*e6580*/  IMAD.X R13, R8, 0x1, R28, P3 ;  /* 0x00000001080d7824 */ /* 0x000fe400018e061c */
[----:B------:R-:W2:Y:S04]  /*e6590*/  LDL.LU R8, [R1+0x7a70] ;  /* 0x007a700001087983 */ /* 0x000ea80000300800 */
[----:B------:R1:W-:Y:S01]  /*e65a0*/  STL.64 [R1+0x49a8], R12 ;  /* 0x0049a80c01007387 */ /* 0x0003e20000100a00 */
[----:B------:R-:W-:Y:S01]  /*e65b0*/  IADD3 R10, P2, PT, R7, R21, RZ ;  /* 0x00000015070a7210 */ /* 0x000fe20007f5e0ff */
[----:B-1----:R-:W-:-:S02]  /*e65c0*/  IMAD.MOV.U32 R13, RZ, RZ, R5 ;  /* 0x000000ffff0d7224 */ /* 0x002fc400078e0005 */
[----:B---3--:R-:W-:-:S05]  /*e65d0*/  IMAD.X R5, R9, 0x1, R18, P4 ;  /* 0x0000000109057824 */ /* 0x008fca00020e0612 */
[----:B------:R1:W-:Y:S01]  /*e65e0*/  STL.64 [R1+0x49a0], R4 ;  /* 0x0049a00401007387 */ /* 0x0003e20000100a00 */
[----:B------:R-:W-:Y:S01]  /*e65f0*/  IADD3 R12, P3, PT, R7, R23, RZ ;  /* 0x00000017070c7210 */ /* 0x000fe20007f7e0ff */
[----:B-1----:R-:W-:Y:S02]  /*e6600*/  IMAD.MOV.U32 R5, RZ, RZ, R11 ;  /* 0x000000ffff057224 */ /* 0x002fe400078e000b */
[----:B------:R-:W-:-:S05]  /*e6610*/  IMAD.X R11, R9, 0x1, R19, P2 ;  /* 0x00000001090b7824 */ /* 0x000fca00010e0613 */
[----:B------:R1:W-:Y:S04]  /*e6620*/  STL.64 [R1+0x4998], R10 ;  /* 0x0049980a01007387 */ /* 0x0003e80000100a00 */
[----:B-1----:R-:W3:Y:S01]  /*e6630*/  LDL.LU R11, [R1+0x268] ;  /* 0x00026800010b7983 */ /* 0x002ee20000300800 */
[----:B------:R-:W-:-:S03]  /*e6640*/  IADD3 R10, P2, PT, R7, R17, RZ ;  /* 0x00000011070a7210 */ /* 0x000fc60007f5e0ff */
[----:B------:R1:W-:Y:S02]  /*e6650*/  STL.64 [R1+0x7a40], R16 ;  /* 0x007a401001007387 */ /* 0x0003e40000100a00 */
[----:B-1----:R-:W-:Y:S02]  /*e6660*/  IMAD.MOV.U32 R17, RZ, RZ, R13 ;  /* 0x000000ffff117224 */ /* 0x002fe400078e000d */
[----:B------:R-:W-:-:S05]  /*e6670*/  IMAD.X R13, R9, 0x1, R22, P3 ;  /* 0x00000001090d7824 */ /* 0x000fca00018e0616 */
[----:B------:R1:W-:Y:S04]  /*e6680*/  STL.64 [R1+0x4990], R12 ;  /* 0x0049900c01007387 */ /* 0x0003e80000100a00 */
[----:B-1----:R-:W4:Y:S01]  /*e6690*/  LDL.LU.64 R12, [R1+0x7a68] ;  /* 0x007a6800010c7983 */ /* 0x002f220000300a00 */
[----:B------:R-:W-:-:S03]  /*e66a0*/  IADD3 R4, P4, PT, R7, R16, RZ ;  /* 0x0000001007047210 */ /* 0x000fc60007f9e0ff */
[----:B----4-:R1:W-:Y:S02]  /*e66b0*/  STL.64 [R1+0x7a30], R12 ;  /* 0x007a300c01007387 */ /* 0x0103e40000100a00 */
[----:B-1----:R-:W-:Y:S02]  /*e66c0*/  IMAD.MOV.U32 R13, RZ, RZ, R17 ;  /* 0x000000ffff0d7224 */ /* 0x002fe400078e0011 */
[----:B------:R-:W-:Y:S02]  /*e66d0*/  IMAD.MOV.U32 R17, RZ, RZ, R5 ;  /* 0x000000ffff117224 */ /* 0x000fe400078e0005 */
[----:B------:R-:W-:-:S05]  /*e66e0*/  IMAD.X R5, R9, 0x1, R14, P4 ;  /* 0x0000000109057824 */ /* 0x000fca00020e060e */
[----:B------:R1:W-:Y:S04]  /*e66f0*/  STL.64 [R1+0x4988], R4 ;  /* 0x0049880401007387 */ /* 0x0003e80000100a00 */
[----:B-1----:R-:W4:Y:S04]  /*e6700*/  LDL.LU.64 R4, [R1+0x7a60] ;  /* 0x007a600001047983 */ /* 0x002f280000300a00 */
[----:B----4-:R1:W-:Y:S02]  /*e6710*/  STL.64 [R1+0x7a38], R4 ;  /* 0x007a380401007387 */ /* 0x0103e40000100a00 */
[----:B-1----:R-:W-:-:S02]  /*e6720*/  IMAD.MOV.U32 R4, RZ, RZ, R13 ;  /* 0x000000ffff047224 */ /* 0x002fc400078e000d */
[----:B---3--:R-:W-:Y:S02]  /*e6730*/  IMAD.MOV.U32 R13, RZ, RZ, R11 ;  /* 0x000000ffff0d7224 */ /* 0x008fe400078e000b */
[----:B------:R-:W-:-:S05]  /*e6740*/  IMAD.X R11, R9, 0x1, R15, P2 ;  /* 0x00000001090b7824 */ /* 0x000fca00010e060f */
[----:B------:R1:W-:Y:S04]  /*e6750*/  STL.64 [R1+0x4980], R10 ;  /* 0x0049800a01007387 */ /* 0x0003e80000100a00 */
[----:B-1----:R0:W3:Y:S01]  /*e6760*/  LDL.LU R11, [R1+0x7a58] ;  /* 0x007a5800010b7983 */ /* 0x0020e20000300800 */
[C---:B------:R-:W-:Y:S02]  /*e6770*/  IADD3 R16, P3, PT, R7.reuse, R25, RZ ;  /* 0x0000001907107210 */ /* 0x040fe40007f7e0ff */
[C---:B------:R-:W-:Y:S02]  /*e6780*/  IADD3 R12, P4, PT, R7.reuse, R27, RZ ;  /* 0x0000001b070c7210 */ /* 0x040fe40007f9e0ff */
[----:B------:R-:W-:Y:S01]  /*e6790*/  IADD3 R10, P2, PT, R7, R29, RZ ;  /* 0x0000001d070a7210 */ /* 0x000fe20007f5e0ff */
[----:B------:R-:W-:-:S02]  /*e67a0*/  IMAD.MOV.U32 R7, RZ, RZ, R17 ;  /* 0x000000ffff077224 */ /* 0x000fc400078e0011 */
[----:B------:R-:W-:Y:S02]  /*e67b0*/  IMAD.X R17, R9, 0x1, R24, P3 ;  /* 0x0000000109117824 */ /* 0x000fe400018e0618 */
[----:B------:R3:W-:Y:S04]  /*e67c0*/  STL [R1+0x4968], R10 ;  /* 0x0049680a01007387 */ /* 0x0007e80000100800 */
[----:B---3--:R-:W3:Y:S04]  /*e67d0*/  LDL.LU.64 R10, [R1+0x7a50] ;  /* 0x007a5000010a7983 */ /* 0x008ee80000300a00 */
[----:B------:R1:W-:Y:S02]  /*e67e0*/  STL.64 [R1+0x4978], R16 ;  /* 0x0049781001007387 */ /* 0x0003e40000100a00 */
[----:B-1----:R-:W-:-:S02]  /*e67f0*/  IMAD.MOV.U32 R17, RZ, RZ, R13 ;  /* 0x000000ffff117224 */ /* 0x002fc400078e000d */
[----:B------:R-:W-:Y:S01]  /*e6800*/  IMAD.X R13, R9, 0x1, R26, P4 ;  /* 0x00000001090d7824 */ /* 0x000fe200020e061a */
[----:B--2---:R-:W-:-:S04]  /*e6810*/  IADD3 R16, P3, PT, R8, R20, RZ ;  /* 0x0000001408107210 */ /* 0x004fc80007f7e0ff */
[----:B------:R1:W-:Y:S04]  /*e6820*/  STL.64 [R1+0x4970], R12 ;  /* 0x0049700c01007387 */ /* 0x0003e80000100a00 */
[----:B-1----:R-:W2:Y:S01]  /*e6830*/  LDL.LU R13, [R1+0xd40] ;  /* 0x000d4000010d7983 */ /* 0x002ea20000300800 */
[----:B------:R-:W-:-:S03]  /*e6840*/  IADD3 R12, P4, PT, R8, R21, RZ ;  /* 0x00000015080c7210 */ /* 0x000fc60007f9e0ff */
[----:B------:R1:W-:Y:S04]  /*e6850*/  STL.64 [R1+0x7a20], R20 ;  /* 0x007a201401007387 */ /* 0x0003e80000100a00 */
[----:B-1----:R0:W4:Y:S02]  /*e6860*/  LDL.64 R20, [R1+0x4968] ;  /* 0x0049680001147983 */ /* 0x0021240000100a00 */
[----:B----4-:R-:W-:Y:S02]  /*e6870*/  IMAD.X R21, R9, 0x1, R28, P2 ;  /* 0x0000000109157824 */ /* 0x010fe400010e061c */
[----:B------:R-:W4:Y:S04]  /*e6880*/  LDL.LU R9, [R1+0x7a48] ;  /* 0x007a480001097983 */ /* 0x000f280000300800 */
[----:B------:R1:W-:Y:S04]  /*e6890*/  STL.64 [R1+0x7a28], R28 ;  /* 0x007a281c01007387 */ /* 0x0003e80000100a00 */
[----:B------:R-:W-:Y:S01]  /*e68a0*/  STL [R1+0x496c], R21 ;  /* 0x00496c1501007387 */ /* 0x000fe20000100800 */
[----:B-1----:R-:W-:-:S02]  /*e68b0*/  IMAD.MOV.U32 R29, RZ, RZ, R17 ;  /* 0x000000ffff1d7224 */ /* 0x002fc400078e0011 */
[----:B---3--:R-:W-:-:S05]  /*e68c0*/  IMAD.X R17, R10, 0x1, R18, P3 ;  /* 0x000000010a117824 */ /* 0x008fca00018e0612 */
[----:B------:R1:W-:Y:S04]  /*e68d0*/  STL.64 [R1+0x4960], R16 ;  /* 0x0049601001007387 */ /* 0x0003e80000100a00 */
[----:B-1----:R-:W3:Y:S01]  /*e68e0*/  LDL.LU.64 R16, [R1+0x7a40] ;  /* 0x007a400001107983 */ /* 0x002ee20000300a00 */
[----:B------:R-:W-:Y:S02]  /*e68f0*/  IMAD.MOV.U32 R21, RZ, RZ, R4 ;  /* 0x000000ffff157224 */ /* 0x000fe400078e0004 */
[----:B--2---:R-:W-:Y:S02]  /*e6900*/  IMAD.MOV.U32 R28, RZ, RZ, R13 ;  /* 0x000000ffff1c7224 */ /* 0x004fe400078e000d */
[----:B------:R-:W-:Y:S01]  /*e6910*/  IMAD.X R13, R10, 0x1, R19, P4 ;  /* 0x000000010a0d7824 */ /* 0x000fe200020e0613 */
[----:B---3--:R-:W-:-:S05]  /*e6920*/  IADD3 R4, P3, PT, R8, R16, RZ ;  /* 0x0000001008047210 */ /* 0x008fca0007f7e0ff */
[----:B------:R1:W-:Y:S04]  /*e6930*/  STL [R1+0x4948], R4 ;  /* 0x0049480401007387 */ /* 0x0003e80000100800 */
[----:B-1----:R-:W2:Y:S04]  /*e6940*/  LDL.LU.64 R4, [R1+0x7a38] ;  /* 0x007a380001047983 */ /* 0x002ea80000300a00 */
[----:B------:R1:W-:Y:S04]  /*e6950*/  STL.64 [R1+0x4958], R12 ;  /* 0x0049580c01007387 */ /* 0x0003e80000100a00 */
[----:B-1----:R-:W3:Y:S04]  /*e6960*/  LDL.LU.64 R12, [R1+0x7a30] ;  /* 0x007a3000010c7983 */ /* 0x002ee80000300a00 */
[----:B------:R1:W-:Y:S04]  /*e6970*/  STL.64 [R1+0x7a00], R18 ;  /* 0x007a001201007387 */ /* 0x0003e80000100a00 */
[----:B-1----:R-:W2:Y:S04]  /*e6980*/  LDL.LU R18, [R1+0x1e0] ;  /* 0x0001e00001127983 */ /* 0x002ea80000300800 */
[----:B---3--:R1:W-:Y:S04]  /*e6990*/  STL.64 [R1+0x7a10], R12 ;  /* 0x007a100c01007387 */ /* 0x0083e80000100a00 */
[----:B-1----:R0:W3:Y:S01]  /*e69a0*/  LDL.64 R12, [R1+0x4948] ;  /* 0x00494800010c7983 */ /* 0x0020e20000100a00 */
[----:B------:R-:W-:Y:S01]  /*e69b0*/  IADD3 R20, P2, PT, R8, R23, RZ ;  /* 0x0000001708147210 */ /* 0x000fe20007f5e0ff */
[----:B------:R-:W-:-:S04]  /*e69c0*/  IMAD.MOV.U32 R19, RZ, RZ, R21 ;  /* 0x000000ffff137224 */ /* 0x000fc800078e0015 */
[----:B------:R-:W-:Y:S01]  /*e69d0*/  IMAD.X R21, R10, 0x1, R22, P2 ;  /* 0x000000010a157824 */ /* 0x000fe200010e0616 */
[----:B--2---:R1:W-:Y:S04]  /*e69e0*/  STL.64 [R1+0x7a18], R4 ;  /* 0x007a180401007387 */ /* 0x0043e80000100a00 */
[----:B------:R2:W-:Y:S01]  /*e69f0*/  STL.64 [R1+0x4950], R20 ;  /* 0x0049501401007387 */ /* 0x0005e20000100a00 */
[----:B-1----:R-:W-:Y:S01]  /*e6a00*/  IMAD.MOV.U32 R4, RZ, RZ, R29 ;  /* 0x000000ffff047224 */ /* 0x002fe200078e001d */
[C---:B--2---:R-:W-:Y:S01]  /*e6a10*/  IADD3 R20, P2, PT, R8.reuse, R25, RZ ;  /* 0x0000001908147210 */ /* 0x044fe20007f5e0ff */
[----:B---3--:R-:W-:Y:S01]  /*e6a20*/  IMAD.MOV.U32 R13, RZ, RZ, R28 ;  /* 0x000000ffff0d7224 */ /* 0x008fe200078e001c */
[----:B------:R-:W-:-:S03]  /*e6a30*/  IADD3 R28, P4, PT, R8, R17, RZ ;  /* 0x00000011081c7210 */ /* 0x000fc60007f9e0ff */
[----:B------:R-:W-:Y:S02]  /*e6a40*/  IMAD.MOV.U32 R21, RZ, RZ, R13 ;  /* 0x000000ffff157224 */ /* 0x000fe400078e000d */
[C---:B------:R-:W-:Y:S02]  /*e6a50*/  IMAD.X R13, R10.reuse, 0x1, R14, P3 ;  /* 0x000000010a0d7824 */ /* 0x040fe400018e060e */
[----:B------:R-:W-:-:S03]  /*e6a60*/  IMAD.X R29, R10, 0x1, R15, P4 ;  /* 0x000000010a1d7824 */ /* 0x000fc600020e060f */
[----:B------:R-:W-:Y:S04]  /*e6a70*/  STL [R1+0x494c], R13 ;  /* 0x00494c0d01007387 */ /* 0x000fe80000100800 */
[----:B------:R1:W-:Y:S04]  /*e6a80*/  STL.64 [R1+0x4940], R28 ;  /* 0x0049401c01007387 */ /* 0x0003e80000100a00 */
[----:B-1----:R-:W2:Y:S04]  /*e6a90*/  LDL.LU.64 R28, [R1+0x7a28] ;  /* 0x007a2800011c7983 */ /* 0x002ea80000300a00 */
[----:B------:R1:W-:Y:S02]  /*e6aa0*/  STL.64 [R1+0x79f8], R14 ;  /* 0x0079f80e01007387 */ /* 0x0003e40000100a00 */
[----:B-1----:R-:W-:-:S02]  /*e6ab0*/  IMAD.MOV.U32 R15, RZ, RZ, R19 ;  /* 0x000000ffff0f7224 */ /* 0x002fc400078e0013 */
[----:B------:R-:W-:Y:S02]  /*e6ac0*/  IMAD.MOV.U32 R19, RZ, RZ, R21 ;  /* 0x000000ffff137224 */ /* 0x000fe400078e0015 */
[----:B------:R-:W-:-:S05]  /*e6ad0*/  IMAD.X R21, R10, 0x1, R24, P2 ;  /* 0x000000010a157824 */ /* 0x000fca00010e0618 */
[----:B------:R1:W-:Y:S04]  /*e6ae0*/  STL.64 [R1+0x4938], R20 ;  /* 0x0049381401007387 */ /* 0x0003e80000100a00 */
[----:B-1----:R-:W4:Y:S01]  /*e6af0*/  LDL.LU.64 R20, [R1+0x7a20] ;  /* 0x007a200001147983 */ /* 0x002f220000300a00 */
[----:B------:R-:W-:Y:S01]  /*e6b00*/  IADD3 R12, P3, PT, R8, R27, RZ ;  /* 0x0000001b080c7210 */ /* 0x000fe20007f7e0ff */
[----:B------:R-:W-:-:S04]  /*e6b10*/  IMAD.MOV.U32 R14, RZ, RZ, R18 ;  /* 0x000000ffff0e7224 */ /* 0x000fc800078e0012 */
[----:B------:R-:W-:Y:S01]  /*e6b20*/  IMAD.X R13, R10, 0x1, R26, P3 ;  /* 0x000000010a0d7824 */ /* 0x000fe200018e061a */
[----:B--2---:R-:W-:Y:S01]  /*e6b30*/  IADD3 R18, P4, PT, R8, R29, RZ ;  /* 0x0000001d08127210 */ /* 0x004fe20007f9e0ff */
[----:B------:R-:W-:Y:S01]  /*e6b40*/  IMAD.MOV.U32 R8, RZ, RZ, R4 ;  /* 0x000000ffff087224 */ /* 0x000fe200078e0004 */
[----:B----4-:R-:W-:-:S05]  /*e6b50*/  IADD3 R4, P2, PT, R9, R20, RZ ;  /* 0x0000001409047210 */ /* 0x010fca0007f5e0ff */
[----:B------:R1:W-:Y:S04]  /*e6b60*/  STL [R1+0x4920], R4 ;  /* 0x0049200401007387 */ /* 0x0003e80000100800 */
[----:B-1----:R-:W2:Y:S04]  /*e6b70*/  LDL.LU.64 R4, [R1+0x7a18] ;  /* 0x007a180001047983 */ /* 0x002ea80000300a00 */
[----:B------:R1:W-:Y:S04]  /*e6b80*/  STL.64 [R1+0x4930], R12 ;  /* 0x0049300c01007387 */ /* 0x0003e80000100a00 */
[----:B-1----:R-:W3:Y:S04]  /*e6b90*/  LDL.LU.64 R12, [R1+0x7a10] ;  /* 0x007a1000010c7983 */ /* 0x002ee80000300a00 */
[----:B------:R1:W-:Y:S04]  /*e6ba0*/  STL.64 [R1+0x79f0], R26 ;  /* 0x0079f01a01007387 */ /* 0x0003e80000100a00 */
[----:B------:R4:W-:Y:S01]  /*e6bb0*/  STL.64 [R1+0x79d0], R20 ;  /* 0x0079d01401007387 */ /* 0x0009e20000100a00 */
[----:B-1----:R-:W-:Y:S01]  /*e6bc0*/  IMAD.MOV.U32 R26, RZ, RZ, R14 ;  /* 0x000000ffff1a7224 */ /* 0x002fe200078e000e */
[----:B------:R-:W-:Y:S01]  /*e6bd0*/  IADD3 R14, P3, PT, R9, R21, RZ ;  /* 0x00000015090e7210 */ /* 0x000fe20007f7e0ff */
[----:B----4-:R-:W-:-:S02]  /*e6be0*/  IMAD.MOV.U32 R21, RZ, RZ, R19 ;  /* 0x000000ffff157224 */ /* 0x010fc400078e0013 */
[----:B------:R-:W-:Y:S02]  /*e6bf0*/  IMAD.X R19, R10, 0x1, R28, P4 ;  /* 0x000000010a137824 */ /* 0x000fe400020e061c */
[----:B------:R-:W4:Y:S04]  /*e6c00*/  LDL.LU R10, [R1+0x7a08] ;  /* 0x007a0800010a7983 */ /* 0x000f280000300800 */
[----:B------:R1:W-:Y:S04]  /*e6c10*/  STL.64 [R1+0x4928], R18 ;  /* 0x0049281201007387 */ /* 0x0003e80000100a00 */
[----:B-1----:R-:W4:Y:S04]  /*e6c20*/  LDL.LU.64 R18, [R1+0x7a00] ;  /* 0x007a000001127983 */ /* 0x002f280000300a00 */
[----:B------:R1:W-:Y:S04]  /*e6c30*/  STL.64 [R1+0x79e0], R28 ;  /* 0x0079e01c01007387 */ /* 0x0003e80000100a00 */
[----:B-1----:R0:W4:Y:S01]  /*e6c40*/  LDL.64 R28, [R1+0x4920] ;  /* 0x00492000011c7983 */ /* 0x0021220000100a00 */
[----:B------:R-:W-:Y:S01]  /*e6c50*/  IMAD.MOV.U32 R27, RZ, RZ, R15 ;  /* 0x000000ffff1b7224 */ /* 0x000fe200078e000f */
[----:B------:R-:W-:-:S02]  /*e6c60*/  SHF.R.S32.HI R15, RZ, 0x1f, R9 ;  /* 0x0000001fff0f7819 */ /* 0x000fc40000011409 */
[----:B---3--:R-:W-:Y:S04]  /*e6c70*/  STL.64 [R1+0x79d8], R12 ;  /* 0x0079d80c01007387 */ /* 0x008fe80000100a00 */
[----:B--2---:R-:W-:Y:S01]  /*e6c80*/  STL.64 [R1+0x79e8], R4 ;  /* 0x0079e80401007387 */ /* 0x004fe20000100a00 */
[C---:B----4-:R-:W-:Y:S02]  /*e6c90*/  IMAD.X R29, R15.reuse, 0x1, R18, P2 ;  /* 0x000000010f1d7824 */ /* 0x050fe400010e0612 */
[----:B------:R-:W-:-:S03]  /*e6ca0*/  IMAD.X R15, R15, 0x1, R19, P3 ;  /* 0x000000010f0f7824 */ /* 0x000fc600018e0613 */
[----:B------:R-:W-:Y:S04]  /*e6cb0*/  STL [R1+0x4924], R29 ;  /* 0x0049241d01007387 */ /* 0x000fe80000100800 */
[----:B------:R1:W-:Y:S04]  /*e6cc0*/  STL.64 [R1+0x4918], R14 ;  /* 0x0049180e01007387 */ /* 0x0003e80000100a00 */
[----:B-1----:R-:W2:Y:S01]  /*e6cd0*/  LDL.LU.64 R14, [R1+0x79f8] ;  /* 0x0079f800010e7983 */ /* 0x002ea20000300a00 */
[----:B------:R-:W-:Y:S01]  /*e6ce0*/  IMAD.MOV.U32 R20, RZ, RZ, R26 ;  /* 0x000000ffff147224 */ /* 0x000fe200078e001a */
[----:B------:R-:W-:-:S02]  /*e6cf0*/  IADD3 R28, P3, PT, R9, R17, RZ ;  /* 0x00000011091c7210 */ /* 0x000fc40007f7e0ff */
[----:B------:R-:W-:Y:S01]  /*e6d00*/  STL.64 [R1+0x79c0], R18 ;  /* 0x0079c01201007387 */ /* 0x000fe20000100a00 */
[----:B------:R-:W-:-:S03]  /*e6d10*/  IADD3 R26, P4, PT, R9, R23, RZ ;  /* 0x00000017091a7210 */ /* 0x000fc60007f9e0ff */
[----:B------:R1:W-:Y:S01]  /*e6d20*/  STL [R1+0x79b8], R17 ;  /* 0x0079b81101007387 */ /* 0x0003e20000100800 */
[----:B------:R-:W-:Y:S01]  /*e6d30*/  IMAD.MOV.U32 R12, RZ, RZ, R27 ;  /* 0x000000ffff0c7224 */ /* 0x000fe200078e001b */
[----:B-1----:R-:W-:-:S05]  /*e6d40*/  SHF.R.S32.HI R17, RZ, 0x1f, R9 ;  /* 0x0000001fff117819 */ /* 0x002fca0000011409 */
[----:B------:R-:W-:Y:S01]  /*e6d50*/  IMAD.X R27, R17, 0x1, R22, P4 ;  /* 0x00000001111b7824 */ /* 0x000fe200020e0616 */
[----:B------:R-:W-:Y:S01]  /*e6d60*/  IADD3 R4, P2, PT, R9, R16, RZ ;  /* 0x0000001009047210 */ /* 0x000fe20007f5e0ff */
[----:B------:R-:W-:-:S03]  /*e6d70*/  IMAD.MOV.U32 R5, RZ, RZ, R20 ;  /* 0x000000ffff057224 */ /* 0x000fc600078e0014 */
[----:B------:R1:W-:Y:S04]  /*e6d80*/  STL.64 [R1+0x4910], R26 ;  /* 0x0049101a01007387 */ /* 0x0003e80000100a00 */
[----:B-1----:R-:W3:Y:S04]  /*e6d90*/  LDL.LU.64 R26, [R1+0x79f0] ;  /* 0x0079f000011a7983 */ /* 0x002ee80000300a00 */
[----:B------:R1:W-:Y:S02]  /*e6da0*/  STL.64 [R1+0x79c8], R22 ;  /* 0x0079c81601007387 */ /* 0x0003e40000100a00 */
[----:B-1----:R-:W-:-:S02]  /*e6db0*/  IMAD.MOV.U32 R22, RZ, RZ, R21 ;  /* 0x000000ffff167224 */ /* 0x002fc400078e0015 */
[----:B------:R-:W-:Y:S02]  /*e6dc0*/  IMAD.MOV.U32 R21, RZ, RZ, R5 ;  /* 0x000000ffff157224 */ /* 0x000fe400078e0005 */
[C---:B--2---:R-:W-:Y:S02]  /*e6dd0*/  IMAD.X R5, R17.reuse, 0x1, R14, P2 ;  /* 0x0000000111057824 */ /* 0x044fe400010e060e */
[----:B------:R-:W-:-:S03]  /*e6de0*/  IMAD.X R29, R17, 0x1, R15, P3 ;  /* 0x00000001111d7824 */ /* 0x000fc600018e060f */
[----:B------:R1:W-:Y:S04]  /*e6df0*/  STL.64 [R1+0x4908], R4 ;  /* 0x0049080401007387 */ /* 0x0003e80000100a00 */
[----:B-1----:R-:W2:Y:S04]  /*e6e00*/  LDL.LU.64 R4, [R1+0x79e8] ;  /* 0x0079e80001047983 */ /* 0x002ea80000300a00 */
[----:B------:R1:W-:Y:S04]  /*e6e10*/  STL.64 [R1+0x4900], R28 ;  /* 0x0049001c01007387 */ /* 0x0003e80000100a00 */
[----:B-1----:R-:W4:Y:S04]  /*e6e20*/  LDL.LU.64 R28, [R1+0x79e0] ;  /* 0x0079e000011c7983 */ /* 0x002f280000300a00 */
[----:B------:R1:W-:Y:S02]  /*e6e30*/  STL.64 [R1+0x79b0], R14 ;  /* 0x0079b00e01007387 */ /* 0x0003e40000100a00 */
[----:B-1----:R-:W-:Y:S01]  /*e6e40*/  IMAD.MOV.U32 R15, RZ, RZ, R12 ;  /* 0x000000ffff0f7224 */ /* 0x002fe200078e000c */
[----:B----4-:R-:W-:-:S05]  /*e6e50*/  IADD3 R12, P3, PT, R9, R29, RZ ;  /* 0x0000001d090c7210 */ /* 0x010fca0007f7e0ff */
[----:B------:R1:W-:Y:S04]  /*e6e60*/  STL [R1+0x48e8], R12 ;  /* 0x0048e80c01007387 */ /* 0x0003e80000100800 */
[----:B-1----:R-:W4:Y:S01]  /*e6e70*/  LDL.LU.64 R12, [R1+0x79d8] ;  /* 0x0079d800010c7983 */ /* 0x002f220000300a00 */
[----:B------:R-:W-:Y:S01]  /*e6e80*/  IADD3 R20, P4, PT, R9, R25, RZ ;  /* 0x0000001909147210 */ /* 0x000fe20007f9e0ff */
[----:B------:R-:W-:-:S04]  /*e6e90*/  IMAD.MOV.U32 R14, RZ, RZ, R21 ;  /* 0x000000ffff0e7224 */ /* 0x000fc800078e0015 */
[----:B------:R-:W-:Y:S01]  /*e6ea0*/  IMAD.X R21, R17, 0x1, R24, P4 ;  /* 0x0000000111157824 */ /* 0x000fe200020e0618 */
[----:B------:R-:W-:Y:S04]  /*e6eb0*/  STL [R1+0x56f0], R9 ;  /* 0x0056f00901007387 */ /* 0x000fe80000100800 */
[----:B------:R1:W-:Y:S04]  /*e6ec0*/  STL.64 [R1+0x48f8], R20 ;  /* 0x0048f81401007387 */ /* 0x0003e80000100a00 */
[----:B-1----:R-:W2:Y:S04]  /*e6ed0*/  LDL.LU.64 R20, [R1+0x79d0] ;  /* 0x0079d00001147983 */ /* 0x002ea80000300a00 */
[----:B----4-:R1:W-:Y:S04]  /*e6ee0*/  STL.64 [R1+0x79a8], R12 ;  /* 0x0079a80c01007387 */ /* 0x0103e80000100a00 */
[----:B-1----:R0:W4:Y:S01]  /*e6ef0*/  LDL.64 R12, [R1+0x48e8] ;  /* 0x0048e800010c7983 */ /* 0x0021220000100a00 */
[----:B---3--:R-:W-:-:S05]  /*e6f00*/  IADD3 R18, P2, PT, R9, R27, RZ ;  /* 0x0000001b09127210 */ /* 0x008fca0007f5e0ff */
[----:B------:R-:W-:Y:S02]  /*e6f10*/  IMAD.X R19, R17, 0x1, R26, P2 ;  /* 0x0000000111137824 */ /* 0x000fe400010e061a */
[----:B----4-:R-:W-:Y:S01]  /*e6f20*/  IMAD.MOV.U32 R13, RZ, RZ, R22 ;  /* 0x000000ffff0d7224 */ /* 0x010fe200078e0016 */
[----:B--2---:R-:W-:-:S05]  /*e6f30*/  IADD3 R22, P4, PT, R10, R20, RZ ;  /* 0x000000140a167210 */ /* 0x004fca0007f9e0ff */
[----:B------:R1:W-:Y:S04]  /*e6f40*/  STL [R1+0x48e0], R22 ;  /* 0x0048e01601007387 */ /* 0x0003e80000100800 */
[----:B-1----:R-:W2:Y:S04]  /*e6f50*/  LDL.LU.64 R22, [R1+0x79c8] ;  /* 0x0079c80001167983 */ /* 0x002ea80000300a00 */
[----:B------:R1:W-:Y:S04]  /*e6f60*/  STL.64 [R1+0x48f0], R18 ;  /* 0x0048f01201007387 */ /* 0x0003e80000100a00 */
[----:B-1----:R-:W3:Y:S04]  /*e6f70*/  LDL.LU.64 R18, [R1+0x79c0] ;  /* 0x0079c00001127983 */ /* 0x002ee80000300a00 */
[----:B------:R1:W-:Y:S04]  /*e6f80*/  STL.64 [R1+0x79a0], R26 ;  /* 0x0079a01a01007387 */ /* 0x0003e80000100a00 */
[----:B-1----:R0:W4:Y:S04]  /*e6f90*/  LDL.64 R26, [R1+0x48e0] ;  /* 0x0048e000011a7983 */ /* 0x0021280000100a00 */
[----:B------:R1:W-:Y:S01]  /*e6fa0*/  STL.64 [R1+0x7998], R20 ;  /* 0x0079981401007387 */ /* 0x0003e20000100a00 */
[----:B------:R-:W-:Y:S01]  /*e6fb0*/  IMAD.MOV.U32 R9, RZ, RZ, R15 ;  /* 0x000000ffff097224 */ /* 0x000fe200078e000f */
[----:B------:R-:W-:Y:S01]  /*e6fc0*/  SHF.R.S32.HI R15, RZ, 0x1f, R10 ;  /* 0x0000001fff0f7819 */ /* 0x000fe2000001140a */
[----:B----4-:R-:W-:Y:S01]  /*e6fd0*/  IMAD.MOV.U32 R27, RZ, RZ, R14 ;  /* 0x000000ffff1b7224 */ /* 0x010fe200078e000e */
[----:B------:R-:W-:Y:S01]  /*e6fe0*/  IADD3 R14, P2, PT, R10, R21, RZ ;  /* 0x000000150a0e7210 */ /* 0x000fe20007f5e0ff */
[----:B-1----:R-:W-:-:S02]  /*e6ff0*/  IMAD.MOV.U32 R21, RZ, RZ, R13 ;  /* 0x000000ffff157224 */ /* 0x002fc400078e000d */
[----:B------:R-:W-:Y:S02]  /*e7000*/  IMAD.X R13, R17, 0x1, R28, P3 ;  /* 0x00000001110d7824 */ /* 0x000fe400018e061c */
[----:B------:R-:W4:Y:S01]  /*e7010*/  LDL.LU R17, [R1+0x79b8] ;  /* 0x0079b80001117983 */ /* 0x000f220000300800 */
[----:B------:R-:W-:Y:S02]  /*e7020*/  IMAD.MOV.U32 R20, RZ, RZ, R27 ;  /* 0x000000ffff147224 */ /* 0x000fe400078e001b */
[C---:B---3--:R-:W-:Y:S02]  /*e7030*/  IMAD.X R27, R15.reuse, 0x1, R18, P4 ;  /* 0x000000010f1b7824 */ /* 0x048fe400020e0612 */
[----:B------:R-:W-:Y:S01]  /*e7040*/  IMAD.X R15, R15, 0x1, R19, P2 ;  /* 0x000000010f0f7824 */ /* 0x000fe200010e0613 */
[----:B------:R-:W-:Y:S04]  /*e7050*/  STL [R1+0x48ec], R13 ;  /* 0x0048ec0d01007387 */ /* 0x000fe80000100800 */
[----:B------:R-:W-:Y:S04]  /*e7060*/  STL [R1+0x48e4], R27 ;  /* 0x0048e41b01007387 */ /* 0x000fe80000100800 */
[----:B------:R1:W-:Y:S01]  /*e7070*/  STL.64 [R1+0x48d8], R14 ;  /* 0x0048d80e01007387 */ /* 0x0003e20000100a00 */
[----:B--2---:R-:W-:-:S03]  /*e7080*/  IADD3 R12, P3, PT, R10, R23, RZ ;  /* 0x000000170a0c7210 */ /* 0x004fc60007f7e0ff */
[----:B-1----:R-:W2:Y:S04]  /*e7090*/  LDL.LU.64 R14, [R1+0x79b0] ;  /* 0x0079b000010e7983 */ /* 0x002ea80000300a00 */
[----:B------:R1:W-:Y:S02]  /*e70a0*/  STL.64 [R1+0x7980], R18 ;  /* 0x0079801201007387 */ /* 0x0003e40000100a00 */
[----:B-1----:R-:W-:Y:S01]  /*e70b0*/  IMAD.MOV.U32 R18, RZ, RZ, R21 ;  /* 0x000000ffff127224 */ /* 0x002fe200078e0015 */
[----:B------:R-:W-:-:S05]  /*e70c0*/  SHF.R.S32.HI R21, RZ, 0x1f, R10 ;  /* 0x0000001fff157819 */ /* 0x000fca000001140a */
[----:B------:R-:W-:Y:S01]  /*e70d0*/  IMAD.X R13, R21, 0x1, R22, P3 ;  /* 0x00000001150d7824 */ /* 0x000fe200018e0616 */
[----:B----4-:R-:W-:Y:S04]  /*e70e0*/  STL.64 [R1+0x7978], R16 ;  /* 0x0079781001007387 */ /* 0x010fe80000100a00 */
[----:B------:R1:W-:Y:S04]  /*e70f0*/  STL.64 [R1+0x48d0], R12 ;  /* 0x0048d00c01007387 */ /* 0x0003e80000100a00 */
[----:B-1----:R-:W3:Y:S01]  /*e7100*/  LDL.LU.64 R12, [R1+0x79a8] ;  /* 0x0079a800010c7983 */ /* 0x002ee20000300a00 */
[C---:B------:R-:W-:Y:S01]  /*e7110*/  IADD3 R26, P4, PT, R10.reuse, R16, RZ ;  /* 0x000000100a1a7210 */ /* 0x040fe20007f9e0ff */
[----:B------:R-:W-:Y:S01]  /*e7120*/  IMAD.MOV.U32 R27, RZ, RZ, R20 ;  /* 0x000000ffff1b7224 */ /* 0x000fe200078e0014 */
[----:B------:R-:W-:-:S03]  /*e7130*/  IADD3 R20, P2, PT, R10, R17, RZ ;  /* 0x000000110a147210 */ /* 0x000fc60007f5e0ff */
[----:B------:R-:W-:Y:S01]  /*e7140*/  IMAD.MOV.U32 R17, RZ, RZ, R27 ;  /* 0x000000ffff117224 */ /* 0x000fe200078e001b */
[----:B------:R-:W-:Y:S01]  /*e7150*/  STL.64 [R1+0x7988], R22 ;  /* 0x0079881601007387 */ /* 0x000fe20000100a00 */
[----:B--2---:R-:W-:-:S03]  /*e7160*/  IMAD.X R27, R21, 0x1, R14, P4 ;  /* 0x00000001151b7824 */ /* 0x004fc600020e060e */
[----:B------:R-:W-:Y:S04]  /*e7170*/  STL.64 [R1+0x7990], R18 ;  /* 0x0079901201007387 */ /* 0x000fe80000100a00 */
[----:B------:R1:W-:Y:S01]  /*e7180*/  STL.64 [R1+0x48c8], R26 ;  /* 0x0048c81a01007387 */ /* 0x0003e20000100a00 */
[----:B------:R-:W-:-:S03]  /*e7190*/  IMAD.X R21, R21, 0x1, R15, P2 ;  /* 0x0000000115157824 */ /* 0x000fc600010e060f */
[----:B-1----:R-:W2:Y:S04]  /*e71a0*/  LDL.LU.64 R26, [R1+0x79a0] ;  /* 0x0079a000011a7983 */ /* 0x002ea80000300a00 */
[----:B---3--:R1:W-:Y:S04]  /*e71b0*/  STL.64 [R1+0x7968], R12 ;  /* 0x0079680c01007387 */ /* 0x0083e80000100a00 */
[----:B-1----:R-:W3:Y:S04]  /*e71c0*/  LDL R13, [R1] ;  /* 0x00000000010d7983 */ /* 0x002ee80000100800 */
[----:B------:R1:W-:Y:S04]  /*e71d0*/  STL.64 [R1+0x48c0], R20 ;  /* 0x0048c01401007387 */ /* 0x0003e80000100a00 */
[----:B-1----:R-:W3:Y:S01]  /*e71e0*/  LDL.LU.64 R20, [R1+0x7998] ;  /* 0x0079980001147983 */ /* 0x002ee20000300a00 */
[----:B------:R-:W-:-:S03]  /*e71f0*/  IADD3 R16, P3, PT, R10, R25, RZ ;  /* 0x000000190a107210 */ /* 0x000fc60007f7e0ff */
[----:B------:R1:W-:Y:S01]  /*e7200*/  STL.64 [R1+0x7970], R14 ;  /* 0x0079700e01007387 */ /* 0x0003e20000100a00 */
[C---:B--2---:R-:W-:Y:S01]  /*e7210*/  IADD3 R18, P4, PT, R10.reuse, R27, RZ ;  /* 0x0000001b0a127210 */ /* 0x044fe20007f9e0ff */
[----:B------:R-:W-:Y:S01]  /*e7220*/  IMAD.MOV.U32 R23, RZ, RZ, R17 ;  /* 0x000000ffff177224 */ /* 0x000fe200078e0011 */
[----:B------:R-:W-:Y:S02]  /*e7230*/  IADD3 R22, P2, PT, R10, R29, RZ ;  /* 0x0000001d0a167210 */ /* 0x000fe40007f5e0ff */
[----:B-1----:R-:W-:Y:S01]  /*e7240*/  SHF.R.S32.HI R14, RZ, 0x1f, R10 ;  /* 0x0000001fff0e7819 */ /* 0x002fe2000001140a */
[----:B------:R1:W-:Y:S04]  /*e7250*/  STL [R1+0x56f4], R10 ;  /* 0x0056f40a01007387 */ /* 0x0003e80000100800 */
[----:B------:R-:W-:-:S02]  /*e7260*/  IMAD.X R17, R14, 0x1, R24, P3 ;  /* 0x000000010e117824 */ /* 0x000fc400018e0618 */
[----:B------:R-:W-:-:S03]  /*e7270*/  IMAD.X R19, R14, 0x1, R26, P4 ;  /* 0x000000010e137824 */ /* 0x000fc600020e061a */
[----:B------:R-:W-:Y:S01]  /*e7280*/  STL.64 [R1+0x48b8], R16 ;  /* 0x0048b81001007387 */ /* 0x000fe20000100a00 */
[----:B-1----:R-:W-:Y:S02]  /*e7290*/  IMAD.MOV.U32 R10, RZ, RZ, R23 ;  /* 0x000000ffff0a7224 */ /* 0x002fe400078e0017 */
[----:B------:R-:W-:Y:S01]  /*e72a0*/  IMAD.X R23, R14, 0x1, R28, P2 ;  /* 0x000000010e177824 */ /* 0x000fe200010e061c */
[----:B------:R1:W-:Y:S04]  /*e72b0*/  STL.64 [R1+0x48b0], R18 ;  /* 0x0048b01201007387 */ /* 0x0003e80000100a00 */
[----:B-1----:R-:W2:Y:S01]  /*e72c0*/  LDL.LU.64 R18, [R1+0x7990] ;  /* 0x0079900001127983 */ /* 0x002ea20000300a00 */
[C---:B---3--:R-:W-:Y:S02]  /*e72d0*/  IADD3 R16, P3, PT, R13.reuse, R20, RZ ;  /* 0x000000140d107210 */ /* 0x048fe40007f7e0ff */
[----:B------:R-:W-:-:S02]  /*e72e0*/  IADD3 R12, P4, PT, R13, R21, RZ ;  /* 0x000000150d0c7210 */ /* 0x000fc40007f9e0ff */
[----:B------:R-:W3:Y:S04]  /*e72f0*/  LDL R13, [R1+0xd84] ;  /* 0x000d8400010d7983 */ /* 0x000ee80000100800 */
[----:B------:R1:W-:Y:S04]  /*e7300*/  STL [R1+0x7958], R21 ;  /* 0x0079581501007387 */ /* 0x0003e80000100800 */
[----:B-1----:R-:W4:Y:S04]  /*e7310*/  LDL.LU R21, [R1] ;  /* 0x0000000001157983 */ /* 0x002f280000300800 */
[----:B------:R1:W-:Y:S04]  /*e7320*/  STL.64 [R1+0x48a8], R22 ;  /* 0x0048a81601007387 */ /* 0x0003e80000100a00 */
[----:B-1----:R-:W4:Y:S04]  /*e7330*/  LDL.LU.64 R22, [R1+0x7988] ;  /* 0x0079880001167983 */ /* 0x002f280000300a00 */
[----:B------:R2:W-:Y:S02]  /*e7340*/  STL.64 [R1+0x7960], R28 ;  /* 0x0079601c01007387 */ /* 0x0005e40000100a00 */
[----:B--2---:R-:W-:Y:S01]  /*e7350*/  IMAD.MOV.U32 R28, RZ, RZ, R18 ;  /* 0x000000ffff1c7224 */ /* 0x004fe200078e0012 */
[----:B----4-:R-:W-:-:S05]  /*e7360*/  IADD3 R18, P2, PT, R21, R23, RZ ;  /* 0x0000001715127210 */ /* 0x010fca0007f5e0ff */
[----:B------:R1:W-:Y:S04]  /*e7370*/  STL [R1+0x4890], R18 ;  /* 0x0048901201007387 */ /* 0x0003e80000100800 */
[----:B-1----:R-:W3:Y:S02]  /*e7380*/  LDL.LU.64 R18, [R1+0x7980] ;  /* 0x0079800001127983 */ /* 0x002ee40000300a00 */
[----:B---3--:R-:W-:-:S05]  /*e7390*/  IMAD.X R17, R13, 0x1, R18, P3 ;  /* 0x000000010d117824 */ /* 0x008fca00018e0612 */
[----:B------:R1:W-:Y:S04]  /*e73a0*/  STL.64 [R1+0x48a0], R16 ;  /* 0x0048a01001007387 */ /* 0x0003e80000100a00 */
[----:B-1----:R-:W2:Y:S01]  /*e73b0*/  LDL.LU.64 R16, [R1+0x7978] ;  /* 0x0079780001107983 */ /* 0x002ea20000300a00 */
[----:B------:R-:W-:Y:S01]  /*e73c0*/  IMAD.X R13, R13, 0x1, R19, P4 ;  /* 0x000000010d0d7824 */ /* 0x000fe200020e0613 */
[----:B--2---:R-:W-:-:S05]  /*e73d0*/  IADD3 R14, P3, PT, R21, R16, RZ ;  /* 0x00000010150e7210 */ /* 0x004fca0007f7e0ff */
[----:B------:R1:W-:Y:S04]  /*e73e0*/  STL [R1+0x4888], R14 ;  /* 0x0048880e01007387 */ /* 0x0003e80000100800 */
[----:B-1----:R-:W2:Y:S04]  /*e73f0*/  LDL.LU.64 R14, [R1+0x7970] ;  /* 0x00797000010e7983 */ /* 0x002ea80000300a00 */
[----:B------:R1:W-:Y:S04]  /*e7400*/  STL.64 [R1+0x4898], R12 ;  /* 0x0048980c01007387 */ /* 0x0003e80000100a00 */
[----:B-1----:R-:W3:Y:S04]  /*e7410*/  LDL.LU.64 R12, [R1+0x7968] ;  /* 0x00796800010c7983 */ /* 0x002ee80000300a00 */
[----:B------:R1:W-:Y:S04]  /*e7420*/  STL [R1+0x7940], R19 ;  /* 0x0079401301007387 */ /* 0x0003e80000100800 */
[----:B-1----:R-:W2:Y:S04]  /*e7430*/  LDL.LU R19, [R1+0xd84] ;  /* 0x000d840001137983 */ /* 0x002ea80000300800 */
[----:B---3--:R1:W-:Y:S04]  /*e7440*/  STL.64 [R1+0x7930], R12 ;  /* 0x0079300c01007387 */ /* 0x0083e80000100a00 */
[----:B-1----:R-:W3:Y:S04]  /*e7450*/  LDL R13, [R1+0x4] ;  /* 0x00000400010d7983 */ /* 0x002ee80000100800 */
[----:B------:R1:W-:Y:S01]  /*e7460*/  STL.64 [R1+0x7948], R2 ;  /* 0x0079480201007387 */ /* 0x0003e20000100a00 */
[----:B------:R-:W-:Y:S01]  /*e7470*/  IMAD.MOV.U32 R12, RZ, RZ, R28 ;  /* 0x000000ffff0c7224 */ /* 0x000fe200078e001c */
[----:B------:R-:W-:-:S02]  /*e7480*/  IADD3 R28, P4, PT, R21, R17, RZ ;  /* 0x00000011151c7210 */ /* 0x000fc40007f9e0ff */
[----:B-1----:R0:W4:Y:S04]  /*e7490*/  LDL.64 R2, [R1+0x4888] ;  /* 0x0048880001027983 */ /* 0x0021280000100a00 */
[----:B------:R1:W-:Y:S04]  /*e74a0*/  STL.64 [R1+0x7950], R8 ;  /* 0x0079500801007387 */ /* 0x0003e80000100a00 */
[----:B-1----:R0:W3:Y:S04]  /*e74b0*/  LDL.64 R8, [R1+0x4890] ;  /* 0x0048900001087983 */ /* 0x0020e80000100a00 */
[----:B------:R1:W-:Y:S04]  /*e74c0*/  STL.64 [R1+0x7938], R16 ;  /* 0x0079381001007387 */ /* 0x0003e80000100a00 */
[----:B------:R0:W-:Y:S01]  /*e74d0*/  STL [R1+0x4880], R28 ;  /* 0x0048801c01007387 */ /* 0x0001e20000100800 */
[----:B-1----:R-:W-:-:S02]  /*e74e0*/  IMAD.MOV.U32 R16, RZ, RZ, R28 ;  /* 0x000000ffff107224 */ /* 0x002fc400078e001c */
[----:B------:R-:W-:Y:S02]  /*e74f0*/  IMAD.MOV.U32 R17, RZ, RZ, R29 ;  /* 0x000000ffff117224 */ /* 0x000fe400078e001d */
[----:B0-----:R-:W3:Y:S01]  /*e7500*/  LDL.LU.64 R28, [R1+0x7960] ;  /* 0x00796000011c7983 */ /* 0x001ee20000300a00 */
[C---:B--2---:R-:W-:Y:S02]  /*e7510*/  IMAD.X R17, R19.reuse, 0x1, R15, P4 ;  /* 0x0000000113117824 */ /* 0x044fe400020e060f */
[----:B----4-:R-:W-:Y:S01]  /*e7520*/  IMAD.X R3, R19, 0x1, R14, P3 ;  /* 0x0000000113037824 */ /* 0x010fe200018e060e */
[----:B------:R-:W-:Y:S01]  /*e7530*/  IADD3 R2, P3, PT, R21, R27, RZ ;  /* 0x0000001b15027210 */ /* 0x000fe20007f7e0ff */
[----:B---3--:R-:W-:Y:S01]  /*e7540*/  IMAD.X R9, R19, 0x1, R22, P2 ;  /* 0x0000000113097824 */ /* 0x008fe200010e0616 */
[----:B------:R-:W-:-:S04]  /*e7550*/  IADD3 R8, P2, PT, R21, R25, RZ ;  /* 0x0000001915087210 */ /* 0x000fc80007f5e0ff */
[----:B------:R0:W-:Y:S04]  /*e7560*/  STL [R1+0x4894], R9 ;  /* 0x0048940901007387 */ /* 0x0001e80000100800 */
[----:B------:R1:W-:Y:S04]  /*e7570*/  STL [R1+0x488c], R3 ;  /* 0x00488c0301007387 */ /* 0x0003e80000100800 */
[----:B------:R-:W-:Y:S04]  /*e7580*/  STL.64 [R1+0x7928], R14 ;  /* 0x0079280e01007387 */ /* 0x000fe80000100a00 */
[----:B------:R2:W-:Y:S01]  /*e7590*/  STL [R1+0x4884], R17 ;  /* 0x0048841101007387 */ /* 0x0005e20000100800 */
[----:B------:R-:W-:-:S03]  /*e75a0*/  IADD3 R16, P4, PT, R21, R29, RZ ;  /* 0x0000001d15107210 */ /* 0x000fc60007f9e0ff */
[----:B------:R-:W3:Y:S01]  /*e75b0*/  LDL.LU R21, [R1+0x7958] ;  /* 0x0079580001157983 */ /* 0x000ee20000300800 */
[C---:B0-----:R-:W-:Y:S02]  /*e75c0*/  IMAD.X R9, R19.reuse, 0x1, R24, P2 ;  /* 0x0000000113097824 */ /* 0x041fe400010e0618 */
[----:B-1----:R-:W-:Y:S02]  /*e75d0*/  IMAD.X R3, R19, 0x1, R26, P3 ;  /* 0x0000000113037824 */ /* 0x002fe400018e061a */
[----:B--2---:R-:W-:Y:S01]  /*e75e0*/  IMAD.MOV.U32 R17, RZ, RZ, R12 ;  /* 0x000000ffff117224 */ /* 0x004fe200078e000c */
[----:B------:R0:W-:Y:S01]  /*e75f0*/  STL.64 [R1+0x4878], R8 ;  /* 0x0048780801007387 */ /* 0x0001e20000100a00 */
[----:B------:R-:W-:Y:S02]  /*e7600*/  IADD3 R12, P2, PT, R13, R20, RZ ;  /* 0x000000140d0c7210 */ /* 0x000fe40007f5e0ff */
[----:B------:R-:W-:Y:S02]  /*e7610*/  IMAD.MOV.U32 R15, RZ, RZ, R17 ;  /* 0x000000ffff0f7224 */ /* 0x000fe400078e0011 */
[----:B------:R-:W-:Y:S01]  /*e7620*/  IMAD.X R17, R19, 0x1, R28, P4 ;  /* 0x0000000113117824 */ /* 0x000fe200020e061c */
[----:B0-----:R-:W2:Y:S04]  /*e7630*/  LDL.LU.64 R8, [R1+0x7950] ;  /* 0x0079500001087983 */ /* 0x001ea80000300a00 */
[----:B------:R-:W4:Y:S04]  /*e7640*/  LDL R13, [R1+0xd80] ;  /* 0x000d8000010d7983 */ /* 0x000f280000100800 */
[----:B------:R0:W-:Y:S04]  /*e7650*/  STL.64 [R1+0x4870], R2 ;  /* 0x0048700201007387 */ /* 0x0001e80000100a00 */
[----:B0-----:R-:W2:Y:S04]  /*e7660*/  LDL.LU.64 R2, [R1+0x7948] ;  /* 0x0079480001027983 */ /* 0x001ea80000300a00 */
[----:B------:R0:W-:Y:S04]  /*e7670*/  STL [R1+0x7920], R26 ;  /* 0x0079201a01007387 */ /* 0x0001e80000100800 */
[----:B0-----:R-:W2:Y:S04]  /*e7680*/  LDL.LU R26, [R1+0x4] ;  /* 0x00000400011a7983 */ /* 0x001ea80000300800 */
[----:B---3--:R-:W-:Y:S04]  /*e7690*/  STL.64 [R1+0x7918], R20 ;  /* 0x0079181401007387 */ /* 0x008fe80000100a00 */
[----:B------:R-:W3:Y:S04]  /*e76a0*/  LDL.LU R19, [R1+0x7940] ;  /* 0x0079400001137983 */ /* 0x000ee80000300800 */
[----:B------:R0:W-:Y:S04]  /*e76b0*/  STL.64 [R1+0x4868], R16 ;  /* 0x0048681001007387 */ /* 0x0001e80000100a00 */
[----:B0-----:R-:W3:Y:S01]  /*e76c0*/  LDL.LU.64 R16, [R1+0x7938] ;  /* 0x0079380001107983 */ /* 0x001ee20000300a00 */
[----:B----4-:R-:W-:-:S05]  /*e76d0*/  IMAD.X R13, R13, 0x1, R18, P2 ;  /* 0x000000010d0d7824 */ /* 0x010fca00010e0612 */
[----:B------:R0:W-:Y:S04]  /*e76e0*/  STL.64 [R1+0x4860], R12 ;  /* 0x0048600c01007387 */ /* 0x0001e80000100a00 */
[----:B0-----:R-:W4:Y:S04]  /*e76f0*/  LDL.LU.64 R12, [R1+0x7930] ;  /* 0x00793000010c7983 */ /* 0x001f280000300a00 */
[----:B--2---:R3:W-:Y:S04]  /*e7700*/  STL.64 [R1+0x7908], R2 ;  /* 0x0079080201007387 */ /* 0x0047e80000100a00 */
[----:B------:R-:W-:Y:S01]  /*e7710*/  STL.64 [R1+0x7910], R10 ;  /* 0x0079100a01007387 */ /* 0x000fe20000100a00 */
[----:B---3--:R-:W-:-:S03]  /*e7720*/  IADD3 R2, P2, PT, R26, R16, RZ ;  /* 0x000000101a027210 */ /* 0x008fc60007f5e0ff */
[----:B------:R0:W-:Y:S04]  /*e7730*/  STL [R1+0x7900], R16 ;  /* 0x0079001001007387 */ /* 0x0001e80000100800 */
[----:B0-----:R-:W2:Y:S01]  /*e7740*/  LDL.LU R16, [R1+0xd80] ;  /* 0x000d800001107983 */ /* 0x001ea20000300800 */
[C---:B------:R-:W-:Y:S01]  /*e7750*/  IADD3 R14, P3, PT, R26.reuse, R21, RZ ;  /* 0x000000151a0e7210 */ /* 0x040fe20007f7e0ff */
[----:B------:R-:W-:Y:S01]  /*e7760*/  IMAD.MOV.U32 R10, RZ, RZ, R15 ;  /* 0x000000ffff0a7224 */ /* 0x000fe200078e000f */
[----:B------:R-:W-:-:S03]  /*e7770*/  IADD3 R20, P4, PT, R26, R23, RZ ;  /* 0x000000171a147210 */ /* 0x000fc60007f9e0ff */
[----:B--2---:R-:W-:-:S05]  /*e7780*/  IMAD.X R15, R16, 0x1, R19, P3 ;  /* 0x00000001100f7824 */ /* 0x004fca00018e0613 */
[----:B------:R0:W-:Y:S04]  /*e7790*/  STL.64 [R1+0x4858], R14 ;  /* 0x0048580e01007387 */ /* 0x0001e80000100a00 */
[----:B0-----:R-:W2:Y:S01]  /*e77a0*/  LDL.LU.64 R14, [R1+0x7928] ;  /* 0x00792800010e7983 */ /* 0x001ea20000300a00 */
[----:B------:R-:W-:-:S03]  /*e77b0*/  IMAD.X R21, R16, 0x1, R22, P4 ;  /* 0x0000000110157824 */ /* 0x000fc600020e0616 */
[----:B------:R0:W-:Y:S04]  /*e77c0*/  STL.64 [R1+0x78f8], R18 ;  /* 0x0078f81201007387 */ /* 0x0001e80000100a00 */
[----:B------:R1:W-:Y:S01]  /*e77d0*/  STL.64 [R1+0x4850], R20 ;  /* 0x0048501401007387 */ /* 0x0003e20000100a00 */
[C---:B0-----:R-:W-:Y:S02]  /*e77e0*/  IADD3 R18, P3, PT, R26.reuse, R17, RZ ;  /* 0x000000111a127210 */ /* 0x041fe40007f7e0ff */
[----:B-1----:R-:W-:-:S05]  /*e77f0*/  IADD3 R20, P4, PT, R26, R25, RZ ;  /* 0x000000191a147210 */ /* 0x002fca0007f9e0ff */
[C---:B------:R-:W-:Y:S02]  /*e7800*/  IMAD.X R21, R16.reuse, 0x1, R24, P4 ;  /* 0x0000000110157824 */ /* 0x040fe400020e0618 */
[C---:B--2---:R-:W-:Y:S02]  /*e7810*/  IMAD.X R3, R16.reuse, 0x1, R14, P2 ;  /* 0x0000000110037824 */ /* 0x044fe400010e060e */
[----:B------:R-:W-:-:S03]  /*e7820*/  IMAD.X R19, R16, 0x1, R15, P3 ;  /* 0x0000000110137824 */ /* 0x000fc600018e060f */
[----:B------:R0:W-:Y:S04]  /*e7830*/  STL.64 [R1+0x4848], R2 ;  /* 0x0048480201007387 */ /* 0x0001e80000100a00 */
[----:B------:R1:W-:Y:S01]  /*e7840*/  STL.64 [R1+0x78f0], R14 ;  /* 0x0078f00e01007387 */ /* 0x0003e20000100a00 */
[----:B0-----:R-:W-:-:S03]  /*e7850*/  IADD3 R2, P2, PT, R26, R27, RZ ;  /* 0x0000001b1a027210 */ /* 0x001fc60007f5e0ff */
[----:B-1----:R-:W2:Y:S04]  /*e7860*/  LDL R14, [R1+0x8] ;  /* 0x00000800010e7983 */ /* 0x002ea80000100800 */
[----:B------:R0:W-:Y:S02]  /*e7870*/  STL.64 [R1+0x4840], R18 ;  /* 0x0048401201007387 */ /* 0x0001e40000100a00 */
[----:B0-----:R-:W-:Y:S02]  /*e7880*/  IADD3 R18, P3, PT, R26, R29, RZ ;  /* 0x0000001d1a127210 */ /* 0x001fe40007f7e0ff */
[----:B------:R-:W3:Y:S04]  /*e7890*/  LDL.LU R26, [R1+0x7920] ;  /* 0x00792000011a7983 */ /* 0x000ee80000300800 */
[----:B------:R0:W-:Y:S04]  /*e78a0*/  STL.64 [R1+0x4838], R20 ;  /* 0x0048381401007387 */ /* 0x0001e80000100a00 */
[----:B0-----:R-:W2:Y:S01]  /*e78b0*/  LDL.LU.64 R20, [R1+0x7918] ;  /* 0x0079180001147983 */ /* 0x001ea20000300a00 */
[----:B------:R-:W-:-:S02]  /*e78c0*/  IMAD.MOV.U32 R15, RZ, RZ, R10 ;  /* 0x000000ffff0f7224 */ /* 0x000fc400078e000a */
[----:B---3--:R-:W-:Y:S01]  /*e78d0*/  IMAD.X R3, R16, 0x1, R26, P2 ;  /* 0x0000000110037824 */ /* 0x008fe200010e061a */
[----:B--2---:R-:W-:-:S05]  /*e78e0*/  IADD3 R10, P4, PT, R14, R20, RZ ;  /* 0x000000140e0a7210 */ /* 0x004fca0007f9e0ff */
[----:B------:R0:W-:Y:S04]  /*e78f0*/  STL [R1+0x4820], R10 ;  /* 0x0048200a01007387 */ /* 0x0001e80000100800 */
[----:B0-----:R-:W2:Y:S04]  /*e7900*/  LDL.LU.64 R10, [R1+0x7910] ;  /* 0x00791000010a7983 */ /* 0x001ea80000300a00 */
[----:B------:R0:W-:Y:S04]  /*e7910*/  STL.64 [R1+0x4830], R2 ;  /* 0x0048300201007387 */ /* 0x0001e80000100a00 */
[----:B0-----:R-:W3:Y:S01]  /*e7920*/  LDL.LU.64 R2, [R1+0x7908] ;  /* 0x0079080001027983 */ /* 0x001ee20000300a00 */
[----:B------:R-:W-:-:S03]  /*e7930*/  IMAD.X R19, R16, 0x1, R28, P3 ;  /* 0x0000000110137824 */ /* 0x000fc600018e061c */
[----:B---3--:R0:W-:Y:S04]  /*e7940*/  STL.64 [R1+0x78e0], R2 ;  /* 0x0078e00201007387 */ /* 0x0081e80000100a00 */
[----:B0-----:R-:W3:Y:S04]  /*e7950*/  LDL R3, [R1+0xd4c] ;  /* 0x000d4c0001037983 */ /* 0x001ee80000100800 */
[----:B------:R0:W-:Y:S04]  /*e7960*/  STL.64 [R1+0x78d8], R20 ;  /* 0x0078d81401007387 */ /* 0x0001e80000100a00 */
[----:B0-----:R-:W2:Y:S04]  /*e7970*/  LDL.LU R20, [R1+0x8] ;  /* 0x0000080001147983 */ /* 0x001ea80000300800 */
[----:B------:R-:W2:Y:S04]  /*e7980*/  LDL.LU R16, [R1+0x7900] ;  /* 0x0079000001107983 */ /* 0x000ea80000300800 */
[----:B------:R0:W-:Y:S04]  /*e7990*/  STL.64 [R1+0x4828], R18 ;  /* 0x0048281201007387 */ /* 0x0001e80000100a00 */
[----:B0-----:R-:W3:Y:S04]  /*e79a0*/  LDL.LU.64 R18, [R1+0x78f8] ;  /* 0x0078f80001127983 */ /* 0x001ee80000300a00 */
[----:B------:R0:W-:Y:S04]  /*e79b0*/  STL.64 [R1+0x78e8], R28 ;  /* 0x0078e81c01007387 */ /* 0x0001e80000100a00 */
[----:B0-----:R0:W2:Y:S01]  /*e79c0*/  LDL.64 R28, [R1+0x4820] ;  /* 0x00482000011c7983 */ /* 0x0010a20000100a00 */
[----:B------:R-:W-:Y:S01]  /*e79d0*/  IADD3 R2, P2, PT, R14, R21, RZ ;  /* 0x000000150e027210 */ /* 0x000fe20007f5e0ff */
[----:B--2---:R-:W-:-:S04]  /*e79e0*/  IMAD.MOV.U32 R29, RZ, RZ, R15 ;  /* 0x000000ffff1d7224 */ /* 0x004fc800078e000f */
[----:B------:R-:W-:Y:S02]  /*e79f0*/  IMAD.MOV.U32 R15, RZ, RZ, R29 ;  /* 0x000000ffff0f7224 */ /* 0x000fe400078e001d */
[C---:B---3--:R-:W-:Y:S02]  /*e7a00*/  IMAD.X R29, R3.reuse, 0x1, R18, P4 ;  /* 0x00000001031d7824 */ /* 0x048fe400020e0612 */
[----:B------:R-:W-:-:S03]  /*e7a10*/  IMAD.X R3, R3, 0x1, R19, P2 ;  /* 0x0000000103037824 */ /* 0x000fc600010e0613 */
[----:B------:R-:W-:Y:S04]  /*e7a20*/  STL [R1+0x4824], R29 ;  /* 0x0048241d01007387 */ /* 0x000fe80000100800 */
[----:B------:R1:W-:Y:S04]  /*e7a30*/  STL [R1+0x78c8], R19 ;  /* 0x0078c81301007387 */ /* 0x0003e80000100800 */
[----:B-1----:R-:W2:Y:S01]  /*e7a40*/  LDL.LU R19, [R1+0xd4c] ;  /* 0x000d4c0001137983 */ /* 0x002ea20000300800 */
[----:B------:R-:W-:-:S03]  /*e7a50*/  IADD3 R14, P3, PT, R20, R23, RZ ;  /* 0x00000017140e7210 */ /* 0x000fc60007f7e0ff */
[----:B------:R1:W-:Y:S04]  /*e7a60*/  STL.64 [R1+0x4818], R2 ;  /* 0x0048180201007387 */ /* 0x0003e80000100a00 */
[----:B------:R-:W-:Y:S01]  /*e7a70*/  STL.64 [R1+0x78d0], R16 ;  /* 0x0078d01001007387 */ /* 0x000fe20000100a00 */
[----:B-1----:R-:W-:Y:S02]  /*e7a80*/  IMAD.MOV.U32 R3, RZ, RZ, R15 ;  /* 0x000000ffff037224 */ /* 0x002fe400078e000f */
[----:B--2---:R-:W-:-:S05]  /*e7a90*/  IMAD.X R15, R19, 0x1, R22, P3 ;  /* 0x00000001130f7824 */ /* 0x004fca00018e0616 */
[----:B------:R1:W-:Y:S04]  /*e7aa0*/  STL.64 [R1+0x4810], R14 ;  /* 0x0048100e01007387 */ /* 0x0003e80000100a00 */
[----:B-1----:R-:W2:Y:S01]  /*e7ab0*/  LDL.LU.64 R14, [R1+0x78f0] ;  /* 0x0078f000010e7983 */ /* 0x002ea20000300a00 */
[C---:B------:R-:W-:Y:S02]  /*e7ac0*/  IADD3 R28, P4, PT, R20.reuse, R16, RZ ;  /* 0x00000010141c7210 */ /* 0x040fe40007f9e0ff */
[C---:B------:R-:W-:Y:S02]  /*e7ad0*/  IADD3 R16, P3, PT, R20.reuse, R25, RZ ;  /* 0x0000001914107210 */ /* 0x040fe40007f7e0ff */
[----:B------:R-:W-:Y:S01]  /*e7ae0*/  IADD3 R2, P2, PT, R20, R17, RZ ;  /* 0x0000001114027210 */ /* 0x000fe20007f5e0ff */
[----:B------:R-:W-:-:S02]  /*e7af0*/  IMAD.MOV.U32 R17, RZ, RZ, R3 ;  /* 0x000000ffff117224 */ /* 0x000fc400078e0003 */
[C---:B--2---:R-:W-:Y:S02]  /*e7b00*/  IMAD.X R29, R19.reuse, 0x1, R14, P4 ;  /* 0x00000001131d7824 */ /* 0x044fe400020e060e */
[----:B------:R-:W-:-:S03]  /*e7b10*/  IMAD.X R3, R19, 0x1, R15, P2 ;  /* 0x0000000113037824 */ /* 0x000fc600010e060f */
[----:B------:R1:W-:Y:S04]  /*e7b20*/  STL.64 [R1+0x4808], R28 ;  /* 0x0048081c01007387 */ /* 0x0003e80000100a00 */
[----:B------:R-:W-:Y:S04]  /*e7b30*/  STL [R1+0x47f8], R16 ;  /* 0x0047f81001007387 */ /* 0x000fe80000100800 */
[----:B-1----:R-:W2:Y:S04]  /*e7b40*/  LDL.LU.64 R28, [R1+0x78e8] ;  /* 0x0078e800011c7983 */ /* 0x002ea80000300a00 */
[----:B------:R1:W-:Y:S04]  /*e7b50*/  STL.64 [R1+0x4800], R2 ;  /* 0x0048000201007387 */ /* 0x0003e80000100a00 */
[----:B-1----:R-:W3:Y:S01]  /*e7b60*/  LDL.LU.64 R2, [R1+0x78e0] ;  /* 0x0078e00001027983 */ /* 0x002ee20000300a00 */
[----:B------:R-:W-:-:S03]  /*e7b70*/  IADD3 R16, P4, PT, R20, R27, RZ ;  /* 0x0000001b14107210 */ /* 0x000fc60007f9e0ff */
[----:B------:R1:W-:Y:S04]  /*e7b80*/  STL.64 [R1+0x78b8], R14 ;  /* 0x0078b80e01007387 */ /* 0x0003e80000100a00 */
[----:B-1----:R-:W4:Y:S01]  /*e7b90*/  LDL R15, [R1+0xc] ;  /* 0x00000c00010f7983 */ /* 0x002f220000100800 */
[----:B--2---:R-:W-:-:S05]  /*e7ba0*/  IADD3 R20, P2, PT, R20, R29, RZ ;  /* 0x0000001d14147210 */ /* 0x004fca0007f5e0ff */
[----:B------:R1:W-:Y:S04]  /*e7bb0*/  STL [R1+0x47e8], R20 ;  /* 0x0047e81401007387 */ /* 0x0003e80000100800 */
[----:B-1----:R-:W4:Y:S04]  /*e7bc0*/  LDL.LU.64 R20, [R1+0x78d8] ;  /* 0x0078d80001147983 */ /* 0x002f280000300a00 */
[----:B---3--:R1:W-:Y:S04]  /*e7bd0*/  STL.64 [R1+0x78c0], R2 ;  /* 0x0078c00201007387 */ /* 0x0083e80000100a00 */
[----:B-1----:R0:W2:Y:S02]  /*e7be0*/  LDL.64 R2, [R1+0x47f8] ;  /* 0x0047f80001027983 */ /* 0x0020a40000100a00 */
[----:B--2---:R-:W-:-:S05]  /*e7bf0*/  IMAD.X R3, R19, 0x1, R24, P3 ;  /* 0x0000000113037824 */ /* 0x004fca00018e0618 */
[----:B------:R1:W-:Y:S04]  /*e7c00*/  STL [R1+0x47fc], R3 ;  /* 0x0047fc0301007387 */ /* 0x0003e80000100800 */
[----:B-1----:R-:W2:Y:S04]  /*e7c10*/  LDL R3, [R1+0xd48] ;  /* 0x000d480001037983 */ /* 0x002ea80000100800 */
[----:B------:R1:W-:Y:S04]  /*e7c20*/  STL.64 [R1+0x78a8], R4 ;  /* 0x0078a80401007387 */ /* 0x0003e80000100a00 */
[----:B-1----:R0:W3:Y:S01]  /*e7c30*/  LDL.64 R4, [R1+0x47e8] ;  /* 0x0047e80001047983 */ /* 0x0020e20000100a00 */
[----:B----4-:R-:W-:Y:S01]  /*e7c40*/  IADD3 R2, P3, PT, R15, R20, RZ ;  /* 0x000000140f027210 */ /* 0x010fe20007f7e0ff */
[----:B---3--:R-:W-:-:S02]  /*e7c50*/  IMAD.MOV.U32 R5, RZ, RZ, R17 ;  /* 0x000000ffff057224 */ /* 0x008fc400078e0011 */
[----:B------:R-:W-:-:S05]  /*e7c60*/  IMAD.X R17, R19, 0x1, R26, P4 ;  /* 0x0000000113117824 */ /* 0x000fca00020e061a */
[----:B------:R1:W-:Y:S04]  /*e7c70*/  STL.64 [R1+0x47f0], R16 ;  /* 0x0047f01001007387 */ /* 0x0003e80000100a00 */
[----:B-1----:R-:W3:Y:S04]  /*e7c80*/  LDL.LU.64 R16, [R1+0x78d0] ;  /* 0x0078d00001107983 */ /* 0x002ee80000300a00 */
[----:B------:R1:W-:Y:S04]  /*e7c90*/  STL [R1+0x78a0], R26 ;  /* 0x0078a01a01007387 */ /* 0x0003e80000100800 */
[----:B-1----:R-:W4:Y:S01]  /*e7ca0*/  LDL.LU R26, [R1+0xc] ;  /* 0x00000c00011a7983 */ /* 0x002f220000300800 */
[----:B------:R-:W-:-:S02]  /*e7cb0*/  IMAD.MOV.U32 R15, RZ, RZ, R5 ;  /* 0x000000ffff0f7224 */ /* 0x000fc400078e0005 */
[----:B------:R-:W-:Y:S02]  /*e7cc0*/  IMAD.X R5, R19, 0x1, R28, P2 ;  /* 0x0000000113057824 */ /* 0x000fe400010e061c */
[----:B--2---:R-:W-:Y:S01]  /*e7cd0*/  IMAD.X R3, R3, 0x1, R18, P3 ;  /* 0x0000000103037824 */ /* 0x004fe200018e0612 */
[----:B------:R-:W-:Y:S04]  /*e7ce0*/  STL.64 [R1+0x78b0], R20 ;  /* 0x0078b01401007387 */ /* 0x000fe80000100a00 */
[----:B------:R-:W2:Y:S04]  /*e7cf0*/  LDL.LU R19, [R1+0x78c8] ;  /* 0x0078c80001137983 */ /* 0x000ea80000300800 */
[----:B------:R-:W-:Y:S04]  /*e7d00*/  STL [R1+0x47ec], R5 ;  /* 0x0047ec0501007387 */ /* 0x000fe80000100800 */
[----:B------:R1:W-:Y:S04]  /*e7d10*/  STL.64 [R1+0x47e0], R2 ;  /* 0x0047e00201007387 */ /* 0x0003e80000100a00 */
[----:B-1----:R-:W2:Y:S04]  /*e7d20*/  LDL.LU.64 R2, [R1+0x78c0] ;  /* 0x0078c00001027983 */ /* 0x002ea80000300a00 */
[----:B---3--:R1:W-:Y:S01]  /*e7d30*/  STL [R1+0x7890], R16 ;  /* 0x0078901001007387 */ /* 0x0083e20000100800 */
[----:B----4-:R-:W-:-:S03]  /*e7d40*/  IADD3 R4, P3, PT, R26, R16, RZ ;  /* 0x000000101a047210 */ /* 0x010fc60007f7e0ff */
[----:B-1----:R-:W2:Y:S01]  /*e7d50*/  LDL.LU R16, [R1+0xd48] ;  /* 0x000d480001107983 */ /* 0x002ea20000300800 */
[----:B------:R-:W-:Y:S01]  /*e7d60*/  IADD3 R14, P4, PT, R26, R21, RZ ;  /* 0x000000151a0e7210 */ /* 0x000fe20007f9e0ff */
[----:B------:R-:W-:-:S04]  /*e7d70*/  IMAD.MOV.U32 R5, RZ, RZ, R15 ;  /* 0x000000ffff057224 */ /* 0x000fc800078e000f */
[----:B--2---:R-:W-:-:S05]  /*e7d80*/  IMAD.X R15, R16, 0x1, R19, P4 ;  /* 0x00000001100f7824 */ /* 0x004fca00020e0613 */
[----:B------:R1:W-:Y:S04]  /*e7d90*/  STL.64 [R1+0x47d8], R14 ;  /* 0x0047d80e01007387 */ /* 0x0003e80000100a00 */
[----:B-1----:R-:W2:Y:S01]  /*e7da0*/  LDL.LU.64 R14, [R1+0x78b8] ;  /* 0x0078b800010e7983 */ /* 0x002ea20000300a00 */
[----:B------:R-:W-:-:S03]  /*e7db0*/  IADD3 R20, P2, PT, R26, R23, RZ ;  /* 0x000000171a147210 */ /* 0x000fc60007f5e0ff */
[----:B------:R-:W-:Y:S02]  /*e7dc0*/  STL.64 [R1+0x7888], R18 ;  /* 0x0078881201007387 */ /* 0x000fe40000100a00 */
[----:B------:R-:W-:Y:S02]  /*e7dd0*/  IMAD.X R21, R16, 0x1, R22, P2 ;  /* 0x0000000110157824 */ /* 0x000fe400010e0616 */
[----:B------:R1:W-:Y:S04]  /*e7de0*/  STL.64 [R1+0x7898], R10 ;  /* 0x0078980a01007387 */ /* 0x0003e80000100a00 */
[----:B------:R3:W-:Y:S01]  /*e7df0*/  STL.64 [R1+0x47d0], R20 ;  /* 0x0047d01401007387 */ /* 0x0007e20000100a00 */
[----:B-1----:R-:W-:-:S03]  /*e7e00*/  IMAD.MOV.U32 R11, RZ, RZ, R5 ;  /* 0x000000ffff0b7224 */ /* 0x002fc600078e0005 */
[----:B---3--:R-:W3:Y:S01]  /*e7e10*/  LDL.LU.64 R20, [R1+0x78b0] ;  /* 0x0078b00001147983 */ /* 0x008ee20000300a00 */
[----:B--2---:R-:W-:-:S05]  /*e7e20*/  IMAD.X R5, R16, 0x1, R14, P3 ;  /* 0x0000000110057824 */ /* 0x004fca00018e060e */
[----:B------:R1:W-:Y:S04]  /*e7e30*/  STL.64 [R1+0x47c8], R4 ;  /* 0x0047c80401007387 */ /* 0x0003e80000100a00 */
[----:B-1----:R-:W2:Y:S01]  /*e7e40*/  LDL.LU.64 R4, [R1+0x78a8] ;  /* 0x0078a80001047983 */ /* 0x002ea20000300a00 */
[----:B------:R-:W-:-:S05]  /*e7e50*/  IADD3 R18, P4, PT, R26, R17, RZ ;  /* 0x000000111a127210 */ /* 0x000fca0007f9e0ff */
[----:B------:R-:W-:Y:S01]  /*e7e60*/  IMAD.X R19, R16, 0x1, R15, P4 ;  /* 0x0000000110137824 */ /* 0x000fe200020e060f */
[C---:B------:R-:W-:Y:S01]  /*e7e70*/  IADD3 R10, P2, PT, R26.reuse, R25, RZ ;  /* 0x000000191a0a7210 */ /* 0x040fe20007f5e0ff */
[----:B--2---:R1:W-:Y:S04]  /*e7e80*/  STL.64 [R1+0x7878], R4 ;  /* 0x0078780401007387 */ /* 0x0043e80000100a00 */
[----:B-1----:R-:W3:Y:S01]  /*e7e90*/  LDL R5, [R1+0x10] ;  /* 0x0000100001057983 */ /* 0x002ee20000100800 */
[----:B------:R-:W-:-:S03]  /*e7ea0*/  IADD3 R4, P3, PT, R26, R27, RZ ;  /* 0x0000001b1a047210 */ /* 0x000fc60007f7e0ff */
[----:B------:R-:W-:Y:S04]  /*e7eb0*/  STL.64 [R1+0x7880], R14 ;  /* 0x0078800e01007387 */ /* 0x000fe80000100a00 */
[----:B------:R1:W-:Y:S02]  /*e7ec0*/  STL.64 [R1+0x47c0], R18 ;  /* 0x0047c01201007387 */ /* 0x0003e40000100a00 */
[----:B-1----:R-:W-:Y:S02]  /*e7ed0*/  IADD3 R18, P4, PT, R26, R29, RZ ;  /* 0x0000001d1a127210 */ /* 0x002fe40007f9e0ff */
[----:B------:R-:W2:Y:S01]  /*e7ee0*/  LDL.LU R26, [R1+0x78a0] ;  /* 0x0078a000011a7983 */ /* 0x000ea20000300800 */
[----:B------:R-:W-:Y:S02]  /*e7ef0*/  IMAD.MOV.U32 R19, RZ, RZ, R11 ;  /* 0x000000ffff137224 */ /* 0x000fe400078e000b */
[----:B------:R-:W-:-:S05]  /*e7f00*/  IMAD.X R11, R16, 0x1, R24, P2 ;  /* 0x00000001100b7824 */ /* 0x000fca00010e0618 */
[----:B------:R1:W-:Y:S04]  /*e7f10*/  STL.64 [R1+0x47b8], R10 ;  /* 0x0047b80a01007387 */ /* 0x0003e80000100a00 */
[----:B-1----:R-:W4:Y:S04]  /*e7f20*/  LDL.LU.64 R10, [R1+0x7898] ;  /* 0x00789800010a7983 */ /* 0x002f280000300a00 */
[----:B------:R-:W4:Y:S01]  /*e7f30*/  LDL R15, [R1+0xd44] ;  /* 0x000d4400010f7983 */ /* 0x000f220000100800 */
[----:B---3--:R-:W-:Y:S01]  /*e7f40*/  IADD3 R14, P2, PT, R5, R20, RZ ;  /* 0x00000014050e7210 */ /* 0x008fe20007f5e0ff */
[----:B--2---:R-:W-:-:S02]  /*e7f50*/  IMAD.X R5, R16, 0x1, R26, P3 ;  /* 0x0000000110057824 */ /* 0x004fc400018e061a */
[----:B------:R1:W-:Y:S04]  /*e7f60*/  STL [R1+0x7868], R26 ;  /* 0x0078681a01007387 */ /* 0x0003e80000100800 */
[----:B-1----:R-:W2:Y:S04]  /*e7f70*/  LDL.LU R26, [R1+0x10] ;  /* 0x00001000011a7983 */ /* 0x002ea80000300800 */
[----:B------:R1:W-:Y:S04]  /*e7f80*/  STL.64 [R1+0x47b0], R4 ;  /* 0x0047b00401007387 */ /* 0x0003e80000100a00 */
[----:B------:R-:W-:Y:S01]  /*e7f90*/  STL.64 [R1+0x7870], R20 ;  /* 0x0078701401007387 */ /* 0x000fe20000100a00 */
[----:B-1----:R-:W-:-:S02]  /*e7fa0*/  IMAD.MOV.U32 R5, RZ, RZ, R19 ;  /* 0x000000ffff057224 */ /* 0x002fc400078e0013 */
[----:B------:R-:W-:Y:S02]  /*e7fb0*/  IMAD.X R19, R16, 0x1, R28, P4 ;  /* 0x0000000110137824 */ /* 0x000fe400020e061c */
[----:B------:R-:W3:Y:S04]  /*e7fc0*/  LDL.LU R16, [R1+0x7890] ;  /* 0x0078900001107983 */ /* 0x000ee80000300800 */
[----:B------:R1:W-:Y:S04]  /*e7fd0*/  STL.64 [R1+0x47a8], R18 ;  /* 0x0047a81201007387 */ /* 0x0003e80000100a00 */
[----:B-1----:R-:W4:Y:S01]  /*e7fe0*/  LDL.LU.64 R18, [R1+0x7888] ;  /* 0x0078880001127983 */ /* 0x002f220000300a00 */
[----:B--2---:R-:W-:Y:S01]  /*e7ff0*/  IADD3 R20, P4, PT, R26, R23, RZ ;  /* 0x000000171a147210 */ /* 0x004fe20007f9e0ff */
[----:B----4-:R-:W-:-:S05]  /*e8000*/  IMAD.X R15, R15, 0x1, R18, P2 ;  /* 0x000000010f0f7824 */ /* 0x010fca00010e0612 */
[----:B------:R1:W-:Y:S04]  /*e8010*/  STL.64 [R1+0x47a0], R14 ;  /* 0x0047a00e01007387 */ /* 0x0003e80000100a00 */
[----:B------:R3:W-:Y:S04]  /*e8020*/  STL [R1+0x4790], R20 ;  /* 0x0047901401007387 */ /* 0x0007e80000100800 */
[----:B-1----:R-:W2:Y:S01]  /*e8030*/  LDL.LU.64 R14, [R1+0x7880] ;  /* 0x00788000010e7983 */ /* 0x002ea20000300a00 */
[----:B---3--:R-:W-:-:S03]  /*e8040*/  IADD3 R20, P2, PT, R26, R16, RZ ;  /* 0x000000101a147210 */ /* 0x008fc60007f5e0ff */
[----:B------:R1:W-:Y:S04]  /*e8050*/  STL [R1+0x7850], R16 ;  /* 0x0078501001007387 */ /* 0x0003e80000100800 */
[----:B-1----:R-:W3:Y:S01]  /*e8060*/  LDL.LU R16, [R1+0xd44] ;  /* 0x000d440001107983 */ /* 0x002ee20000300800 */
[----:B------:R-:W-:Y:S01]  /*e8070*/  IADD3 R4, P3, PT, R26, R21, RZ ;  /* 0x000000151a047210 */ /* 0x000fe20007f7e0ff */
[----:B------:R-:W-:-:S04]  /*e8080*/  IMAD.MOV.U32 R21, RZ, RZ, R5 ;  /* 0x000000ffff157224 */ /* 0x000fc800078e0005 */
[----:B---3--:R-:W-:-:S05]  /*e8090*/  IMAD.X R5, R16, 0x1, R19, P3 ;  /* 0x0000000110057824 */ /* 0x008fca00018e0613 */
[----:B------:R1:W-:Y:S04]  /*e80a0*/  STL.64 [R1+0x4798], R4 ;  /* 0x0047980401007387 */ /* 0x0003e80000100a00 */
[----:B-1----:R-:W3:Y:S04]  /*e80b0*/  LDL.LU.64 R4, [R1+0x7878] ;  /* 0x0078780001047983 */ /* 0x002ee80000300a00 */
[----:B------:R-:W-:Y:S04]  /*e80c0*/  STL.64 [R1+0x7848], R18 ;  /* 0x0078481201007387 */ /* 0x000fe80000100a00 */
[----:B---3--:R1:W-:Y:S04]  /*e80d0*/  STL.64 [R1+0x7858], R4 ;  /* 0x0078580401007387 */ /* 0x0083e80000100a00 */
[----:B-1----:R0:W3:Y:S01]  /*e80e0*/  LDL.64 R4, [R1+0x4790] ;  /* 0x0047900001047983 */ /* 0x0020e20000100a00 */
[----:B------:R-:W-:-:S03]  /*e80f0*/  IADD3 R18, P3, PT, R26, R17, RZ ;  /* 0x000000111a127210 */ /* 0x000fc60007f7e0ff */
[----:B------:R1:W-:Y:S02]  /*e8100*/  STL.64 [R1+0x7860], R12 ;  /* 0x0078600c01007387 */ /* 0x0003e40000100a00 */
[C---:B--2---:R-:W-:Y:S02]  /*e8110*/  IMAD.X R19, R16.reuse, 0x1, R15, P3 ;  /* 0x0000000110137824 */ /* 0x044fe400018e060f */
[----:B-1----:R-:W-:Y:S02]  /*e8120*/  IMAD.MOV.U32 R13, RZ, RZ, R21 ;  /* 0x000000ffff0d7224 */ /* 0x002fe400078e0015 */
[C---:B------:R-:W-:Y:S02]  /*e8130*/  IMAD.X R21, R16.reuse, 0x1, R14, P2 ;  /* 0x0000000110157824 */ /* 0x040fe400010e060e */
[----:B---3--:R-:W-:-:S05]  /*e8140*/  IMAD.X R5, R16, 0x1, R22, P4 ;  /* 0x0000000110057824 */ /* 0x008fca00020e0616 */
[----:B------:R-:W-:Y:S04]  /*e8150*/  STL [R1+0x4794], R5 ;  /* 0x0047940501007387 */ /* 0x000fe80000100800 */
[----:B------:R1:W-:Y:S01]  /*e8160*/  STL.64 [R1+0x4788], R20 ;  /* 0x0047881401007387 */ /* 0x0003e20000100a00 */
[C---:B------:R-:W-:Y:S02]  /*e8170*/  IADD3 R12, P4, PT, R26.reuse, R25, RZ ;  /* 0x000000191a0c7210 */ /* 0x040fe40007f9e0ff */
[C---:B------:R-:W-:Y:S01]  /*e8180*/  IADD3 R4, P2, PT, R26.reuse, R27, RZ ;  /* 0x0000001b1a047210 */ /* 0x040fe20007f5e0ff */
[----:B-1----:R-:W2:Y:S04]  /*e8190*/  LDL.LU.64 R20, [R1+0x7870] ;  /* 0x0078700001147983 */ /* 0x002ea80000300a00 */
[----:B------:R-:W2:Y:S04]  /*e81a0*/  LDL R5, [R1+0x14] ;  /* 0x0000140001057983 */ /* 0x000ea80000100800 */
[----:B------:R-:W-:Y:S04]  /*e81b0*/  STL.64 [R1+0x7840], R14 ;  /* 0x0078400e01007387 */ /* 0x000fe80000100a00 */
[----:B------:R1:W-:Y:S02]  /*e81c0*/  STL.64 [R1+0x4780], R18 ;  /* 0x0047801201007387 */ /* 0x0003e40000100a00 */
[----:B-1----:R-:W-:-:S02]  /*e81d0*/  IADD3 R18, P3, PT, R26, R29, RZ ;  /* 0x0000001d1a127210 */ /* 0x002fc40007f7e0ff */
[----:B------:R-:W3:Y:S01]  /*e81e0*/  LDL.LU R26, [R1+0x7868] ;  /* 0x00786800011a7983 */ /* 0x000ee20000300800 */
[----:B------:R-:W-:Y:S02]  /*e81f0*/  IMAD.MOV.U32 R19, RZ, RZ, R13 ;  /* 0x000000ffff137224 */ /* 0x000fe400078e000d */
[----:B------:R-:W-:-:S05]  /*e8200*/  IMAD.X R13, R16, 0x1, R24, P4 ;  /* 0x00000001100d7824 */ /* 0x000fca00020e0618 */
[----:B------:R1:W-:Y:S04]  /*e8210*/  STL.64 [R1+0x4778], R12 ;  /* 0x0047780c01007387 */ /* 0x0003e80000100a00 */
[----:B-1----:R-:W4:Y:S04]  /*e8220*/  LDL.LU.64 R12, [R1+0x7860] ;  /* 0x00786000010c7983 */ /* 0x002f280000300a00 */
[----:B------:R1:W-:Y:S02]  /*e8230*/  STL.64 [R1+0x7838], R2 ;  /* 0x0078380201007387 */ /* 0x0003e40000100a00 */
[----:B-1----:R-:W-:-:S02]  /*e8240*/  IMAD.MOV.U32 R3, RZ, RZ, R19 ;  /* 0x000000ffff037224 */ /* 0x002fc400078e0013 */
[C---:B------:R-:W-:Y:S01]  /*e8250*/  IMAD.X R19, R16.reuse, 0x1, R28, P3 ;  /* 0x0000000110137824 */ /* 0x040fe200018e061c */
[----:B--2---:R-:W-:Y:S01]  /*e8260*/  IADD3 R14, P4, PT, R5, R20, RZ ;  /* 0x00000014050e7210 */ /* 0x004fe20007f9e0ff */
[----:B---3--:R-:W-:-:S05]  /*e8270*/  IMAD.X R5, R16, 0x1, R26, P2 ;  /* 0x0000000110057824 */ /* 0x008fca00010e061a */
[----:B------:R1:W-:Y:S04]  /*e8280*/  STL.64 [R1+0x4770], R4 ;  /* 0x0047700401007387 */ /* 0x0003e80000100a00 */
[----:B-1----:R-:W2:Y:S04]  /*e8290*/  LDL.LU.64 R4, [R1+0x7858] ;  /* 0x0078580001047983 */ /* 0x002ea80000300a00 */
[----:B------:R1:W-:Y:S04]  /*e82a0*/  STL [R1+0x7828], R26 ;  /* 0x0078281a01007387 */ /* 0x0003e80000100800 */
[----:B-1----:R-:W3:Y:S04]  /*e82b0*/  LDL.LU R26, [R1+0x14] ;  /* 0x00001400011a7983 */ /* 0x002ee80000300800 */
[----:B------:R-:W-:Y:S04]  /*e82c0*/  STL.64 [R1+0x7830], R20 ;  /* 0x0078301401007387 */ /* 0x000fe80000100a00 */
[----:B------:R-:W2:Y:S04]  /*e82d0*/  LDL.LU R16, [R1+0x7850] ;  /* 0x0078500001107983 */ /* 0x000ea80000300800 */
[----:B------:R1:W-:Y:S04]  /*e82e0*/  STL.64 [R1+0x4768], R18 ;  /* 0x0047681201007387 */ /* 0x0003e80000100a00 */
[----:B-1----:R-:W2:Y:S01]  /*e82f0*/  LDL.LU.64 R18, [R1+0x7848] ;  /* 0x0078480001127983 */ /* 0x002ea20000300a00 */
[C---:B---3--:R-:W-:Y:S01]  /*e8300*/  IADD3 R2, P2, PT, R26.reuse, R21, RZ ;  /* 0x000000151a027210 */ /* 0x048fe20007f5e0ff */
[----:B------:R-:W-:Y:S01]  /*e8310*/  IMAD.MOV.U32 R21, RZ, RZ, R3 ;  /* 0x000000ffff157224 */ /* 0x000fe200078e0003 */
[----:B------:R-:W-:Y:S01]  /*e8320*/  IADD3 R20, P3, PT, R26, R23, RZ ;  /* 0x000000171a147210 */ /* 0x000fe20007f7e0ff */
[----:B--2---:R-:W-:-:S02]  /*e8330*/  IMAD.X R15, R3, 0x1, R18, P4 ;  /* 0x00000001030f7824 */ /* 0x004fc400020e0612 */
[----:B------:R-:W-:-:S03]  /*e8340*/  IMAD.X R3, R21, 0x1, R19, P2 ;  /* 0x0000000115037824 */ /* 0x000fc600010e0613 */
[----:B------:R1:W-:Y:S04]  /*e8350*/  STL.64 [R1+0x4760], R14 ;  /* 0x0047600e01007387 */ /* 0x0003e80000100a00 */
[----:B------:R-:W-:Y:S04]  /*e8360*/  STL [R1+0x4750], R20 ;  /* 0x0047501401007387 */ /* 0x000fe80000100800 */
[----:B-1----:R-:W2:Y:S04]  /*e8370*/  LDL.LU.64 R14, [R1+0x7840] ;  /* 0x00784000010e7983 */ /* 0x002ea80000300a00 */
[----:B----4-:R-:W-:Y:S04]  /*e8380*/  STL.64 [R1+0x7810], R12 ;  /* 0x0078100c01007387 */ /* 0x010fe80000100a00 */
[----:B------:R1:W-:Y:S04]  /*e8390*/  STL.64 [R1+0x4758], R2 ;  /* 0x0047580201007387 */ /* 0x0003e80000100a00 */
[----:B-1----:R-:W3:Y:S04]  /*e83a0*/  LDL.LU.64 R2, [R1+0x7838] ;  /* 0x0078380001027983 */ /* 0x002ee80000300a00 */
[----:B------:R1:W-:Y:S04]  /*e83b0*/  STL.64 [R1+0x7818], R18 ;  /* 0x0078181201007387 */ /* 0x0003e80000100a00 */
[----:B-1----:R0:W4:Y:S01]  /*e83c0*/  LDL.64 R18, [R1+0x4750] ;  /* 0x0047500001127983 */ /* 0x0021220000100a00 */
[----:B------:R-:W-:-:S02]  /*e83d0*/  IADD3 R20, P4, PT, R26, R16, RZ ;  /* 0x000000101a147210 */ /* 0x000fc40007f9e0ff */
[----:B------:R-:W-:Y:S01]  /*e83e0*/  IADD3 R12, P2, PT, R26, R17, RZ ;  /* 0x000000111a0c7210 */ /* 0x000fe20007f5e0ff */
[----:B------:R1:W-:Y:S02]  /*e83f0*/  STL.64 [R1+0x7820], R16 ;  /* 0x0078201001007387 */ /* 0x0003e40000100a00 */
[----:B-1----:R-:W-:-:S04]  /*e8400*/  IMAD.MOV.U32 R17, RZ, RZ, R21 ;  /* 0x000000ffff117224 */ /* 0x002fc800078e0015 */
[----:B--2---:R-:W-:Y:S02]  /*e8410*/  IMAD.X R13, R17, 0x1, R15, P2 ;  /* 0x00000001110d7824 */ /* 0x004fe400010e060f */
[----:B----4-:R-:W-:Y:S02]  /*e8420*/  IMAD.X R19, R21, 0x1, R22, P3 ;  /* 0x0000000115137824 */ /* 0x010fe400018e0616 */
[----:B------:R-:W-:-:S03]  /*e8430*/  IMAD.X R21, R17, 0x1, R14, P4 ;  /* 0x0000000111157824 */ /* 0x000fc600020e060e */
[----:B------:R-:W-:Y:S04]  /*e8440*/  STL [R1+0x4754], R19 ;  /* 0x0047541301007387 */ /* 0x000fe80000100800 */
[----:B------:R1:W-:Y:S01]  /*e8450*/  STL.64 [R1+0x4748], R20 ;  /* 0x0047481401007387 */ /* 0x0003e20000100a00 */
[C---:B------:R-:W-:Y:S02]  /*e8460*/  IADD3 R16, P3, PT, R26.reuse, R25, RZ ;  /* 0x000000191a107210 */ /* 0x040fe40007f7e0ff */
[C---:B------:R-:W-:Y:S01]  /*e8470*/  IADD3 R18, P4, PT, R26.reuse, R27, RZ ;  /* 0x0000001b1a127210 */ /* 0x040fe20007f9e0ff */
[----:B-1----:R-:W2:Y:S04]  /*e8480*/  LDL.LU.64 R20, [R1+0x7830] ;  /* 0x0078300001147983 */ /* 0x002ea80000300a00 */
[----:B---3--:R1:W-:Y:S04]  /*e8490*/  STL.64 [R1+0x7800], R2 ;  /* 0x0078000201007387 */ /* 0x0083e80000100a00 */
[----:B-1----:R-:W2:Y:S04]  /*e84a0*/  LDL R3, [R1+0x18] ;  /* 0x0000180001037983 */ /* 0x002ea80000100800 */
[----:B------:R-:W-:Y:S04]  /*e84b0*/  STL.64 [R1+0x7808], R14 ;  /* 0x0078080e01007387 */ /* 0x000fe80000100a00 */
[----:B------:R1:W-:Y:S02]  /*e84c0*/  STL.64 [R1+0x4740], R12 ;  /* 0x0047400c01007387 */ /* 0x0003e40000100a00 */
[----:B-1----:R-:W-:-:S02]  /*e84d0*/  IADD3 R12, P2, PT, R26, R29, RZ ;  /* 0x0000001d1a0c7210 */ /* 0x002fc40007f5e0ff */
[----:B------:R-:W3:Y:S01]  /*e84e0*/  LDL.LU R26, [R1+0x7828] ;  /* 0x00782800011a7983 */ /* 0x000ee20000300800 */
[----:B------:R-:W-:-:S04]  /*e84f0*/  IMAD.MOV.U32 R13, RZ, RZ, R17 ;  /* 0x000000ffff0d7224 */ /* 0x000fc800078e0011 */
[----:B------:R-:W-:-:S05]  /*e8500*/  IMAD.X R17, R13, 0x1, R24, P3 ;  /* 0x000000010d117824 */ /* 0x000fca00018e0618 */
[----:B------:R1:W-:Y:S04]  /*e8510*/  STL.64 [R1+0x4738], R16 ;  /* 0x0047381001007387 */ /* 0x0003e80000100a00 */
[----:B-1----:R-:W4:Y:S01]  /*e8520*/  LDL.LU.64 R16, [R1+0x7820] ;  /* 0x0078200001107983 */ /* 0x002f220000300a00 */
[C---:B---3--:R-:W-:Y:S02]  /*e8530*/  IMAD.X R19, R13.reuse, 0x1, R26, P4 ;  /* 0x000000010d137824 */ /* 0x048fe400020e061a */
[----:B------:R-:W-:Y:S01]  /*e8540*/  IMAD.X R13, R13, 0x1, R28, P2 ;  /* 0x000000010d0d7824 */ /* 0x000fe200010e061c */
[C---:B--2---:R-:W-:Y:S02]  /*e8550*/  IADD3 R2, P4, PT, R3.reuse, R21, RZ ;  /* 0x0000001503027210 */ /* 0x044fe40007f9e0ff */
[----:B------:R1:W-:Y:S04]  /*e8560*/  STL.64 [R1+0x4730], R18 ;  /* 0x0047301201007387 */ /* 0x0003e80000100a00 */
[----:B-1----:R-:W2:Y:S04]  /*e8570*/  LDL.LU.64 R18, [R1+0x7818] ;  /* 0x0078180001127983 */ /* 0x002ea80000300a00 */
[----:B------:R1:W-:Y:S04]  /*e8580*/  STL [R1+0x77f0], R21 ;  /* 0x0077f01501007387 */ /* 0x0003e80000100800 */
[----:B-1----:R-:W3:Y:S04]  /*e8590*/  LDL.LU R21, [R1+0x18] ;  /* 0x0000180001157983 */ /* 0x002ee80000300800 */
[----:B------:R1:W-:Y:S04]  /*e85a0*/  STL.64 [R1+0x4728], R12 ;  /* 0x0047280c01007387 */ /* 0x0003e80000100a00 */
[----:B-1----:R-:W2:Y:S01]  /*e85b0*/  LDL.LU.64 R12, [R1+0x7810] ;  /* 0x00781000010c7983 */ /* 0x002ea20000300a00 */
[----:B------:R-:W-:-:S03]  /*e85c0*/  IADD3 R14, P3, PT, R3, R20, RZ ;  /* 0x00000014030e7210 */ /* 0x000fc60007f7e0ff */
[----:B--2---:R3:W-:Y:S04]  /*e85d0*/  STL.64 [R1+0x77f8], R12 ;  /* 0x0077f80c01007387 */ /* 0x0047e80000100a00 */
[----:B------:R1:W-:Y:S01]  /*e85e0*/  STL [R1+0x77d8], R23 ;  /* 0x0077d81701007387 */ /* 0x0003e20000100800 */
[----:B---3--:R-:W-:-:S03]  /*e85f0*/  IADD3 R12, P2, PT, R21, R23, RZ ;  /* 0x00000017150c7210 */ /* 0x008fc60007f5e0ff */
[----:B-1----:R-:W2:Y:S04]  /*e8600*/  LDL.LU R23, [R1+0xcfc] ;  /* 0x000cfc0001177983 */ /* 0x002ea80000300800 */
[----:B------:R-:W-:Y:S01]  /*e8610*/  STL [R1+0x4710], R12 ;  /* 0x0047100c01007387 */ /* 0x000fe20000100800 */
[C---:B--2---:R-:W-:Y:S02]  /*e8620*/  IMAD.X R15, R23.reuse, 0x1, R18, P3 ;  /* 0x00000001170f7824 */ /* 0x044fe400018e0612 */
[----:B------:R-:W-:-:S03]  /*e8630*/  IMAD.X R3, R23, 0x1, R19, P4 ;  /* 0x0000000117037824 */ /* 0x000fc600020e0613 */
[----:B------:R1:W-:Y:S04]  /*e8640*/  STL.64 [R1+0x4720], R14 ;  /* 0x0047200e01007387 */ /* 0x0003e80000100a00 */
[----:B-1----:R-:W2:Y:S04]  /*e8650*/  LDL.LU.64 R14, [R1+0x7808] ;  /* 0x00780800010e7983 */ /* 0x002ea80000300a00 */
[----:B------:R1:W-:Y:S04]  /*e8660*/  STL.64 [R1+0x4718], R2 ;  /* 0x0047180201007387 */ /* 0x0003e80000100a00 */
[----:B-1----:R-:W3:Y:S04]  /*e8670*/  LDL.LU.64 R2, [R1+0x7800] ;  /* 0x0078000001027983 */ /* 0x002ee80000300a00 */
[----:B------:R-:W-:Y:S01]  /*e8680*/  STL.64 [R1+0x77d0], R18 ;  /* 0x0077d01201007387 */ /* 0x000fe20000100a00 */
[----:B----4-:R-:W-:-:S03]  /*e8690*/  IADD3 R12, P3, PT, R21, R16, RZ ;  /* 0x00000010150c7210 */ /* 0x010fc60007f7e0ff */
[----:B---3--:R1:W-:Y:S04]  /*e86a0*/  STL.64 [R1+0x77e0], R2 ;  /* 0x0077e00201007387 */ /* 0x0083e80000100a00 */
[----:B-1----:R0:W3:Y:S01]  /*e86b0*/  LDL.64 R2, [R1+0x4710] ;  /* 0x0047100001027983 */ /* 0x0020e20000100a00 */
[----:B------:R-:W-:Y:S01]  /*e86c0*/  IADD3 R18, P4, PT, R21, R17, RZ ;  /* 0x0000001115127210 */ /* 0x000fe20007f9e0ff */
[C---:B--2---:R-:W-:Y:S02]  /*e86d0*/  IMAD.X R13, R23.reuse, 0x1, R14, P3 ;  /* 0x00000001170d7824 */ /* 0x044fe400018e060e */
[----:B------:R1:W-:Y:S02]  /*e86e0*/  STL.64 [R1+0x77e8], R10 ;  /* 0x0077e80a01007387 */ /* 0x0003e40000100a00 */
[----:B------:R-:W-:-:S02]  /*e86f0*/  IMAD.X R19, R23, 0x1, R15, P4 ;  /* 0x0000000117137824 */ /* 0x000fc400020e060f */
[----:B------:R2:W-:Y:S01]  /*e8700*/  STL.64 [R1+0x4708], R12 ;  /* 0x0047080c01007387 */ /* 0x0005e20000100a00 */
[----:B---3--:R-:W-:Y:S01]  /*e8710*/  IMAD.X R3, R23, 0x1, R22, P2 ;  /* 0x0000000117037824 */ /* 0x008fe200010e0616 */
[----:B-1----:R-:W-:-:S04]  /*e8720*/  IADD3 R10, P2, PT, R21, R25, RZ ;  /* 0x00000019150a7210 */ /* 0x002fc80007f5e0ff */
[----:B------:R-:W-:Y:S01]  /*e8730*/  STL [R1+0x4714], R3 ;  /* 0x0047140301007387 */ /* 0x000fe20000100800 */
[----:B------:R-:W-:-:S03]  /*e8740*/  IADD3 R2, P3, PT, R21, R27, RZ ;  /* 0x0000001b15027210 */ /* 0x000fc60007f7e0ff */
[----:B--2---:R-:W2:Y:S04]  /*e8750*/  LDL.LU.64 R12, [R1+0x77f8] ;  /* 0x0077f800010c7983 */ /* 0x004ea80000300a00 */
[----:B------:R-:W-:Y:S04]  /*e8760*/  STL.64 [R1+0x77c8], R14 ;  /* 0x0077c80e01007387 */ /* 0x000fe80000100a00 */
[----:B------:R1:W-:Y:S02]  /*e8770*/  STL.64 [R1+0x4700], R18 ;  /* 0x0047001201007387 */ /* 0x0003e40000100a00 */
[----:B-1----:R-:W-:-:S02]  /*e8780*/  IADD3 R18, P4, PT, R21, R29, RZ ;  /* 0x0000001d15127210 */ /* 0x002fc40007f9e0ff */
[----:B------:R-:W3:Y:S04]  /*e8790*/  LDL.LU R21, [R1+0x77f0] ;  /* 0x0077f00001157983 */ /* 0x000ee80000300800 */
[----:B------:R-:W4:Y:S01]  /*e87a0*/  LDL R19, [R1+0x1c] ;  /* 0x00001c0001137983 */ /* 0x000f220000100800 */
[C---:B------:R-:W-:Y:S02]  /*e87b0*/  IMAD.X R11, R23.reuse, 0x1, R24, P2 ;  /* 0x00000001170b7824 */ /* 0x040fe400010e0618 */
[----:B------:R-:W-:-:S03]  /*e87c0*/  IMAD.X R3, R23, 0x1, R26, P3 ;  /* 0x0000000117037824 */ /* 0x000fc600018e061a */
[----:B------:R1:W-:Y:S04]  /*e87d0*/  STL.64 [R1+0x46f8], R10 ;  /* 0x0046f80a01007387 */ /* 0x0003e80000100a00 */
[----:B-1----:R-:W3:Y:S04]  /*e87e0*/  LDL.LU.64 R10, [R1+0x77e8] ;  /* 0x0077e800010a7983 */ /* 0x002ee80000300a00 */
[----:B--2---:R-:W-:Y:S04]  /*e87f0*/  STL.64 [R1+0x77c0], R12 ;  /* 0x0077c00c01007387 */ /* 0x004fe80000100a00 */
[----:B------:R1:W-:Y:S04]  /*e8800*/  STL.64 [R1+0x46f0], R2 ;  /* 0x0046f00201007387 */ /* 0x0003e80000100a00 */
[----:B-1----:R-:W2:Y:S04]  /*e8810*/  LDL.LU.64 R2, [R1+0x77e0] ;  /* 0x0077e00001027983 */ /* 0x002ea80000300a00 */
[----:B------:R-:W2:Y:S01]  /*e8820*/  LDL R13, [R1+0xcf8] ;  /* 0x000cf800010d7983 */ /* 0x000ea20000100800 */
[----:B----4-:R-:W-:-:S02]  /*e8830*/  IADD3 R14, P2, PT, R19, R20, RZ ;  /* 0x00000014130e7210 */ /* 0x010fc40007f5e0ff */
[----:B---3--:R-:W-:Y:S01]  /*e8840*/  IADD3 R12, P3, PT, R19, R21, RZ ;  /* 0x00000015130c7210 */ /* 0x008fe20007f7e0ff */
[----:B------:R-:W-:Y:S01]  /*e8850*/  IMAD.X R19, R23, 0x1, R28, P4 ;  /* 0x0000000117137824 */ /* 0x000fe200020e061c */
[----:B------:R1:W-:Y:S04]  /*e8860*/  STL.64 [R1+0x77a8], R20 ;  /* 0x0077a81401007387 */ /* 0x0003e80000100a00 */
[----:B-1----:R-:W3:Y:S04]  /*e8870*/  LDL.LU R20, [R1+0x1c] ;  /* 0x00001c0001147983 */ /* 0x002ee80000300800 */
[----:B------:R-:W3:Y:S04]  /*e8880*/  LDL.LU R23, [R1+0x77d8] ;  /* 0x0077d80001177983 */ /* 0x000ee80000300800 */
[----:B------:R1:W-:Y:S04]  /*e8890*/  STL.64 [R1+0x46e8], R18 ;  /* 0x0046e81201007387 */ /* 0x0003e80000100a00 */
[----:B-1----:R-:W4:Y:S04]  /*e88a0*/  LDL.LU.64 R18, [R1+0x77d0] ;  /* 0x0077d00001127983 */ /* 0x002f280000300a00 */
[----:B------:R-:W-:Y:S04]  /*e88b0*/  STL.64 [R1+0x77b0], R28 ;  /* 0x0077b01c01007387 */ /* 0x000fe80000100a00 */
[----:B--2---:R3:W-:Y:S02]  /*e88c0*/  STL.64 [R1+0x77b8], R2 ;  /* 0x0077b80201007387 */ /* 0x0047e40000100a00 */
[----:B---3--:R-:W-:Y:S01]  /*e88d0*/  IADD3 R2, P4, PT, R20, R23, RZ ;  /* 0x0000001714027210 */ /* 0x008fe20007f9e0ff */
[----:B----4-:R-:W-:-:S02]  /*e88e0*/  IMAD.X R15, R13, 0x1, R18, P2 ;  /* 0x000000010d0f7824 */ /* 0x010fc400010e0612 */
[----:B------:R-:W-:-:S03]  /*e88f0*/  IMAD.X R13, R13, 0x1, R19, P3 ;  /* 0x000000010d0d7824 */ /* 0x000fc600018e0613 */
[----:B------:R1:W-:Y:S04]  /*e8900*/  STL.64 [R1+0x46e0], R14 ;  /* 0x0046e00e01007387 */ /* 0x0003e80000100a00 */
[----:B------:R2:W-:Y:S01]  /*e8910*/  STL [R1+0x46d0], R2 ;  /* 0x0046d00201007387 */ /* 0x0005e20000100800 */
[----:B------:R-:W-:-:S03]  /*e8920*/  IADD3 R28, P3, PT, R20, R17, RZ ;  /* 0x00000011141c7210 */ /* 0x000fc60007f7e0ff */
[----:B-1----:R-:W3:Y:S04]  /*e8930*/  LDL.LU.64 R14, [R1+0x77c8] ;  /* 0x0077c800010e7983 */ /* 0x002ee80000300a00 */
[----:B------:R1:W-:Y:S01]  /*e8940*/  STL.64 [R1+0x46d8], R12 ;  /* 0x0046d80c01007387 */ /* 0x0003e20000100a00 */
[----:B--2---:R-:W-:-:S03]  /*e8950*/  IADD3 R2, P2, PT, R20, R16, RZ ;  /* 0x0000001014027210 */ /* 0x004fc60007f5e0ff */
[----:B-1----:R-:W2:Y:S04]  /*e8960*/  LDL.LU.64 R12, [R1+0x77c0] ;  /* 0x0077c000010c7983 */ /* 0x002ea80000300a00 */
[----:B------:R1:W-:Y:S04]  /*e8970*/  STL [R1+0x7798], R19 ;  /* 0x0077981301007387 */ /* 0x0003e80000100800 */
[----:B-1----:R-:W3:Y:S04]  /*e8980*/  LDL.LU R19, [R1+0xcf8] ;  /* 0x000cf80001137983 */ /* 0x002ee80000300800 */
[----:B------:R1:W-:Y:S04]  /*e8990*/  STL.64 [R1+0x7790], R16 ;  /* 0x0077901001007387 */ /* 0x0003e80000100a00 */
[----:B-1----:R0:W4:Y:S04]  /*e89a0*/  LDL.64 R16, [R1+0x46d0] ;  /* 0x0046d00001107983 */ /* 0x0021280000100a00 */
[----:B------:R-:W-:Y:S01]  /*e89b0*/  STL.64 [R1+0x77a0], R22 ;  /* 0x0077a01601007387 */ /* 0x000fe20000100a00 */
[----:B---3--:R-:W-:-:S02]  /*e89c0*/  IMAD.X R3, R19, 0x1, R14, P2 ;  /* 0x0000000113037824 */ /* 0x008fc400010e060e */
[C---:B------:R-:W-:Y:S02]  /*e89d0*/  IMAD.X R29, R19.reuse, 0x1, R15, P3 ;  /* 0x00000001131d7824 */ /* 0x040fe400018e060f */
[----:B----4-:R-:W-:-:S05]  /*e89e0*/  IMAD.X R17, R19, 0x1, R22, P4 ;  /* 0x0000000113117824 */ /* 0x010fca00020e0616 */
[----:B------:R-:W-:Y:S04]  /*e89f0*/  STL [R1+0x46d4], R17 ;  /* 0x0046d41101007387 */ /* 0x000fe80000100800 */
[----:B------:R1:W-:Y:S04]  /*e8a00*/  STL.64 [R1+0x46c8], R2 ;  /* 0x0046c80201007387 */ /* 0x0003e80000100a00 */
[----:B-1----:R-:W3:Y:S04]  /*e8a10*/  LDL.LU.64 R2, [R1+0x77b8] ;  /* 0x0077b80001027983 */ /* 0x002ee80000300a00 */
[----:B--2---:R1:W-:Y:S04]  /*e8a20*/  STL.64 [R1+0x7780], R12 ;  /* 0x0077800c01007387 */ /* 0x0043e80000100a00 */
[----:B-1----:R-:W2:Y:S04]  /*e8a30*/  LDL R13, [R1+0x20] ;  /* 0x00002000010d7983 */ /* 0x002ea80000100800 */
[----:B------:R1:W-:Y:S04]  /*e8a40*/  STL.64 [R1+0x46c0], R28 ;  /* 0x0046c01c01007387 */ /* 0x0003e80000100a00 */
[----:B-1----:R-:W4:Y:S01]  /*e8a50*/  LDL.LU.64 R28, [R1+0x77b0] ;  /* 0x0077b000011c7983 */ /* 0x002f220000300a00 */
[----:B------:R-:W-:-:S02]  /*e8a60*/  IADD3 R16, P4, PT, R20, R25, RZ ;  /* 0x0000001914107210 */ /* 0x000fc40007f9e0ff */
[C---:B------:R-:W-:Y:S01]  /*e8a70*/  IADD3 R22, P2, PT, R20.reuse, R27, RZ ;  /* 0x0000001b14167210 */ /* 0x040fe20007f5e0ff */
[----:B------:R-:W-:Y:S01]  /*e8a80*/  STL.64 [R1+0x7788], R14 ;  /* 0x0077880e01007387 */ /* 0x000fe20000100a00 */
[----:B----4-:R-:W-:-:S05]  /*e8a90*/  IADD3 R20, P3, PT, R20, R29, RZ ;  /* 0x0000001d14147210 */ /* 0x010fca0007f7e0ff */
[----:B------:R1:W-:Y:S04]  /*e8aa0*/  STL [R1+0x46a8], R20 ;  /* 0x0046a81401007387 */ /* 0x0003e80000100800 */
[----:B-1----:R-:W2:Y:S01]  /*e8ab0*/  LDL.LU.64 R20, [R1+0x77a8] ;  /* 0x0077a80001147983 */ /* 0x002ea20000300a00 */
[C---:B------:R-:W-:Y:S02]  /*e8ac0*/  IMAD.X R17, R19.reuse, 0x1, R24, P4 ;  /* 0x0000000113117824 */ /* 0x040fe400020e0618 */
[----:B------:R-:W-:-:S03]  /*e8ad0*/  IMAD.X R23, R19, 0x1, R26, P2 ;  /* 0x0000000113177824 */ /* 0x000fc600010e061a */
[----:B------:R-:W-:Y:S04]  /*e8ae0*/  STL.64 [R1+0x46b8], R16 ;  /* 0x0046b81001007387 */ /* 0x000fe80000100a00 */
[----:B------:R1:W-:Y:S04]  /*e8af0*/  STL.64 [R1+0x46b0], R22 ;  /* 0x0046b01601007387 */ /* 0x0003e80000100a00 */
[----:B-1----:R-:W4:Y:S01]  /*e8b00*/  LDL.LU.64 R22, [R1+0x77a0] ;  /* 0x0077a00001167983 */ /* 0x002f220000300a00 */
[----:B--2---:R-:W-:-:S03]  /*e8b10*/  IADD3 R16, P4, PT, R13, R20, RZ ;  /* 0x000000140d107210 */ /* 0x004fc60007f9e0ff */
[----:B------:R1:W-:Y:S01]  /*e8b20*/  STL.64 [R1+0x7770], R20 ;  /* 0x0077701401007387 */ /* 0x0003e20000100a00 */
[----:B------:R-:W-:-:S03]  /*e8b30*/  IADD3 R12, P2, PT, R13, R21, RZ ;  /* 0x000000150d0c7210 */ /* 0x000fc60007f5e0ff */
[----:B-1----:R0:W2:Y:S02]  /*e8b40*/  LDL.64 R20, [R1+0x46a8] ;  /* 0x0046a80001147983 */ /* 0x0020a40000100a00 */
[----:B--2---:R-:W-:Y:S02]  /*e8b50*/  IMAD.X R21, R19, 0x1, R28, P3 ;  /* 0x0000000113157824 */ /* 0x004fe400018e061c */
[----:B------:R-:W2:Y:S04]  /*e8b60*/  LDL.LU R19, [R1+0x7798] ;  /* 0x0077980001137983 */ /* 0x000ea80000300800 */
[----:B------:R1:W-:Y:S04]  /*e8b70*/  STL [R1+0x7778], R28 ;  /* 0x0077781c01007387 */ /* 0x0003e80000100800 */
[----:B-1----:R-:W2:Y:S04]  /*e8b80*/  LDL.LU R28, [R1+0x20] ;  /* 0x00002000011c7983 */ /* 0x002ea80000300800 */
[----:B------:R-:W-:Y:S04]  /*e8b90*/  STL [R1+0x46ac], R21 ;  /* 0x0046ac1501007387 */ /* 0x000fe80000100800 */
[----:B----4-:R1:W-:Y:S01]  /*e8ba0*/  STL [R1+0x7760], R23 ;  /* 0x0077601701007387 */ /* 0x0103e20000100800 */
[----:B--2---:R-:W-:-:S03]  /*e8bb0*/  IADD3 R20, P3, PT, R28, R23, RZ ;  /* 0x000000171c147210 */ /* 0x004fc60007f7e0ff */
[----:B-1----:R-:W2:Y:S02]  /*e8bc0*/  LDL.LU R23, [R1+0xcf4] ;  /* 0x000cf40001177983 */ /* 0x002ea40000300800 */
[----:B--2---:R-:W-:-:S05]  /*e8bd0*/  IMAD.X R17, R23, 0x1, R18, P4 ;  /* 0x0000000117117824 */ /* 0x004fca00020e0612 */
[----:B------:R1:W-:Y:S04]  /*e8be0*/  STL.64 [R1+0x46a0], R16 ;  /* 0x0046a01001007387 */ /* 0x0003e80000100a00 */
[----:B-1----:R-:W2:Y:S01]  /*e8bf0*/  LDL.LU.64 R16, [R1+0x7790] ;  /* 0x0077900001107983 */ /* 0x002ea20000300a00 */
[----:B------:R-:W-:Y:S01]  /*e8c00*/  IMAD.X R13, R23, 0x1, R19, P2 ;  /* 0x00000001170d7824 */ /* 0x000fe200010e0613 */
[----:B--2---:R-:W-:-:S05]  /*e8c10*/  IADD3 R14, P4, PT, R28, R16, RZ ;  /* 0x000000101c0e7210 */ /* 0x004fca0007f9e0ff */
[----:B------:R1:W-:Y:S04]  /*e8c20*/  STL [R1+0x4688], R14 ;  /* 0x0046880e01007387 */ /* 0x0003e80000100800 */
[----:B-1----:R-:W2:Y:S04]  /*e8c30*/  LDL.LU.64 R14, [R1+0x7788] ;  /* 0x00778800010e7983 */ /* 0x002ea80000300a00 */
[----:B------:R1:W-:Y:S04]  /*e8c40*/  STL.64 [R1+0x4698], R12 ;  /* 0x0046980c01007387 */ /* 0x0003e80000100a00 */
[----:B-1----:R-:W4:Y:S04]  /*e8c50*/  LDL.LU.64 R12, [R1+0x7780] ;  /* 0x00778000010c7983 */ /* 0x002f280000300a00 */
[----:B------:R-:W-:Y:S04]  /*e8c60*/  STL.64 [R1+0x7758], R18 ;  /* 0x0077581201007387 */ /* 0x000fe80000100a00 */
[----:B----4-:R1:W-:Y:S04]  /*e8c70*/  STL.64 [R1+0x7768], R12 ;  /* 0x0077680c01007387 */ /* 0x0103e80000100a00 */
[----:B-1----:R0:W4:Y:S01]  /*e8c80*/  LDL.64 R12, [R1+0x4688] ;  /* 0x00468800010c7983 */ /* 0x0021220000100a00 */
[----:B------:R-:W-:Y:S01]  /*e8c90*/  IMAD.X R21, R23, 0x1, R22, P3 ;  /* 0x0000000117157824 */ /* 0x000fe200018e0616 */
[----:B------:R-:W-:-:S04]  /*e8ca0*/  IADD3 R18, P2, PT, R28, R17, RZ ;  /* 0x000000111c127210 */ /* 0x000fc80007f5e0ff */
[----:B------:R1:W-:Y:S01]  /*e8cb0*/  STL.64 [R1+0x4690], R20 ;  /* 0x0046901401007387 */ /* 0x0003e20000100a00 */
[----:B--2---:R-:W-:Y:S01]  /*e8cc0*/  IMAD.X R19, R23, 0x1, R15, P2 ;  /* 0x0000000117137824 */ /* 0x004fe200010e060f */
[----:B-1----:R-:W-:-:S05]  /*e8cd0*/  IADD3 R20, P3, PT, R28, R25, RZ ;  /* 0x000000191c147210 */ /* 0x002fca0007f7e0ff */
[C---:B------:R-:W-:Y:S02]  /*e8ce0*/  IMAD.X R21, R23.reuse, 0x1, R24, P3 ;  /* 0x0000000117157824 */ /* 0x040fe400018e0618 */
[----:B----4-:R-:W-:Y:S01]  /*e8cf0*/  IMAD.X R13, R23, 0x1, R14, P4 ;  /* 0x00000001170d7824 */ /* 0x010fe200020e060e */
[----:B------:R-:W-:-:S04]  /*e8d00*/  IADD3 R12, P4, PT, R28, R27, RZ ;  /* 0x0000001b1c0c7210 */ /* 0x000fc80007f9e0ff */
[----:B------:R1:W-:Y:S04]  /*e8d10*/  STL [R1+0x468c], R13 ;  /* 0x00468c0d01007387 */ /* 0x0003e80000100800 */
[----:B-1----:R-:W2:Y:S04]  /*e8d20*/  LDL R13, [R1+0x24] ;  /* 0x00002400010d7983 */ /* 0x002ea80000100800 */
[----:B------:R-:W-:Y:S04]  /*e8d30*/  STL.64 [R1+0x7750], R14 ;  /* 0x0077500e01007387 */ /* 0x000fe80000100a00 */
[----:B------:R1:W-:Y:S02]  /*e8d40*/  STL.64 [R1+0x4680], R18 ;  /* 0x0046801201007387 */ /* 0x0003e40000100a00 */
[----:B-1----:R-:W-:-:S02]  /*e8d50*/  IADD3 R18, P2, PT, R28, R29, RZ ;  /* 0x0000001d1c127210 */ /* 0x002fc40007f5e0ff */
[----:B------:R-:W4:Y:S04]  /*e8d60*/  LDL.LU R28, [R1+0x7778] ;  /* 0x00777800011c7983 */ /* 0x000f280000300800 */
[----:B------:R1:W-:Y:S04]  /*e8d70*/  STL.64 [R1+0x4678], R20 ;  /* 0x0046781401007387 */ /* 0x0003e80000100a00 */
[----:B-1----:R-:W2:Y:S01]  /*e8d80*/  LDL.LU.64 R20, [R1+0x7770] ;  /* 0x0077700001147983 */ /* 0x002ea20000300a00 */
[----:B----4-:R-:W-:Y:S01]  /*e8d90*/  IMAD.X R19, R23, 0x1, R28, P2 ;  /* 0x0000000117137824 */ /* 0x010fe200010e061c */
[----:B--2---:R-:W-:Y:S01]  /*e8da0*/  IADD3 R14, P3, PT, R13, R20, RZ ;  /* 0x000000140d0e7210 */ /* 0x004fe20007f7e0ff */
[----:B------:R-:W-:-:S05]  /*e8db0*/  IMAD.X R13, R23, 0x1, R26, P4 ;  /* 0x00000001170d7824 */ /* 0x000fca00020e061a */
[----:B------:R1:W-:Y:S04]  /*e8dc0*/  STL.64 [R1+0x4670], R12 ;  /* 0x0046700c01007387 */ /* 0x0003e80000100a00 */
[----:B------:R-:W-:Y:S04]  /*e8dd0*/  STL [R1+0x4660], R14 ;  /* 0x0046600e01007387 */ /* 0x000fe80000100800 */
[----:B-1----:R-:W2:Y:S04]  /*e8de0*/  LDL.LU.64 R12, [R1+0x7768] ;  /* 0x00776800010c7983 */ /* 0x002ea80000300a00 */
[----:B------:R1:W-:Y:S04]  /*e8df0*/  STL [R1+0x7738], R26 ;  /* 0x0077381a01007387 */ /* 0x0003e80000100800 */
[----:B-1----:R-:W4:Y:S04]  /*e8e00*/  LDL.LU R26, [R1+0x24] ;  /* 0x00002400011a7983 */ /* 0x002f280000300800 */
[----:B------:R-:W3:Y:S04]  /*e8e10*/  LDL R15, [R1+0xcf0] ;  /* 0x000cf000010f7983 */ /* 0x000ee80000100800 */
[----:B------:R-:W-:Y:S04]  /*e8e20*/  STL.64 [R1+0x7730], R20 ;  /* 0x0077301401007387 */ /* 0x000fe80000100a00 */
[----:B------:R-:W3:Y:S04]  /*e8e30*/  LDL.LU R23, [R1+0x7760] ;  /* 0x0077600001177983 */ /* 0x000ee80000300800 */
[----:B------:R1:W-:Y:S04]  /*e8e40*/  STL.64 [R1+0x4668], R18 ;  /* 0x0046681201007387 */ /* 0x0003e80000100a00 */
[----:B-1----:R-:W3:Y:S04]  /*e8e50*/  LDL.LU.64 R18, [R1+0x7758] ;  /* 0x0077580001127983 */ /* 0x002ee80000300a00 */
[----:B------:R1:W-:Y:S04]  /*e8e60*/  STL.64 [R1+0x7740], R28 ;  /* 0x0077401c01007387 */ /* 0x0003e80000100a00 */
[----:B-1----:R0:W3:Y:S04]  /*e8e70*/  LDL.64 R28, [R1+0x4660] ;  /* 0x00466000011c7983 */ /* 0x0020e80000100a00 */
[----:B--2---:R-:W-:Y:S01]  /*e8e80*/  STL.64 [R1+0x7748], R12 ;  /* 0x0077480c01007387 */ /* 0x004fe20000100a00 */
[----:B----4-:R-:W-:Y:S01]  /*e8e90*/  IADD3 R14, P4, PT, R26, R21, RZ ;  /* 0x000000151a0e7210 */ /* 0x010fe20007f9e0ff */
[----:B---3--:R-:W-:-:S04]  /*e8ea0*/  IMAD.X R29, R15, 0x1, R18, P3 ;  /* 0x000000010f1d7824 */ /* 0x008fc800018e0612 */
[----:B------:R-:W-:Y:S01]  /*e8eb0*/  IMAD.X R15, R15, 0x1, R19, P4 ;  /* 0x000000010f0f7824 */ /* 0x000fe200020e0613 */
[----:B------:R-:W-:Y:S04]  /*e8ec0*/  STL [R1+0x4664], R29 ;  /* 0x0046641d01007387 */ /* 0x000fe80000100800 */
[----:B------:R1:W-:Y:S04]  /*e8ed0*/  STL.64 [R1+0x4658], R14 ;  /* 0x0046580e01007387 */ /* 0x0003e80000100a00 */
[----:B-1----:R-:W2:Y:S04]  /*e8ee0*/  LDL.LU.64 R14, [R1+0x7750] ;  /* 0x00775000010e7983 */ /* 0x002ea80000300a00 */
[----:B------:R1:W-:Y:S04]  /*e8ef0*/  STL [R1+0x7720], R19 ;  /* 0x0077201301007387 */ /* 0x0003e80000100800 */
[----:B-1----:R-:W3:Y:S01]  /*e8f00*/  LDL.LU R19, [R1+0xcf0] ;  /* 0x000cf00001137983 */ /* 0x002ee20000300800 */
[----:B------:R-:W-:-:S02]  /*e8f10*/  IADD3 R20, P2, PT, R26, R23, RZ ;  /* 0x000000171a147210 */ /* 0x000fc40007f5e0ff */
[C---:B------:R-:W-:Y:S02]  /*e8f20*/  IADD3 R12, P3, PT, R26.reuse, R16, RZ ;  /* 0x000000101a0c7210 */ /* 0x040fe40007f7e0ff */
[----:B------:R-:W-:Y:S01]  /*e8f30*/  IADD3 R28, P4, PT, R26, R17, RZ ;  /* 0x000000111a1c7210 */ /* 0x000fe20007f9e0ff */
[----:B------:R1:W-:Y:S04]  /*e8f40*/  STL.64 [R1+0x7718], R16 ;  /* 0x0077181001007387 */ /* 0x0003e80000100a00 */
[----:B-1----:R-:W4:Y:S04]  /*e8f50*/  LDL R17, [R1+0x28] ;  /* 0x0000280001117983 */ /* 0x002f280000100800 */
[----:B------:R-:W-:Y:S01]  /*e8f60*/  STL.64 [R1+0x7728], R22 ;  /* 0x0077281601007387 */ /* 0x000fe20000100a00 */
[----:B---3--:R-:W-:-:S02]  /*e8f70*/  IMAD.X R21, R19, 0x1, R22, P2 ;  /* 0x0000000113157824 */ /* 0x008fc400010e0616 */
[C---:B--2---:R-:W-:Y:S02]  /*e8f80*/  IMAD.X R13, R19.reuse, 0x1, R14, P3 ;  /* 0x00000001130d7824 */ /* 0x044fe400018e060e */
[----:B------:R-:W-:Y:S01]  /*e8f90*/  IMAD.X R29, R19, 0x1, R15, P4 ;  /* 0x00000001131d7824 */ /* 0x000fe200020e060f */
[----:B------:R-:W-:Y:S04]  /*e8fa0*/  STL.64 [R1+0x4650], R20 ;  /* 0x0046501401007387 */ /* 0x000fe80000100a00 */
[----:B------:R1:W-:Y:S04]  /*e8fb0*/  STL.64 [R1+0x4648], R12 ;  /* 0x0046480c01007387 */ /* 0x0003e80000100a00 */
[----:B-1----:R-:W2:Y:S04]  /*e8fc0*/  LDL.LU.64 R12, [R1+0x7748] ;  /* 0x00774800010c7983 */ /* 0x002ea80000300a00 */
[----:B------:R1:W-:Y:S04]  /*e8fd0*/  STL.64 [R1+0x4640], R28 ;  /* 0x0046401c01007387 */ /* 0x0003e80000100a00 */
[----:B-1----:R-:W3:Y:S01]  /*e8fe0*/  LDL.LU.64 R28, [R1+0x7740] ;  /* 0x00774000011c7983 */ /* 0x002ee20000300a00 */
[----:B------:R-:W-:-:S02]  /*e8ff0*/  IADD3 R20, P2, PT, R26, R25, RZ ;  /* 0x000000191a147210 */ /* 0x000fc40007f5e0ff */
[C---:B------:R-:W-:Y:S01]  /*e9000*/  IADD3 R22, P3, PT, R26.reuse, R27, RZ ;  /* 0x0000001b1a167210 */ /* 0x040fe20007f7e0ff */
[----:B------:R3:W-:Y:S02]  /*e9010*/  STL.64 [R1+0x7708], R14 ;  /* 0x0077080e01007387 */ /* 0x0007e40000100a00 */
[C---:B------:R-:W-:Y:S01]  /*e9020*/  IMAD.X R21, R19.reuse, 0x1, R24, P2 ;  /* 0x0000000113157824 */ /* 0x040fe200010e0618 */
[----:B---3--:R-:W-:Y:S02]  /*e9030*/  IADD3 R14, P4, PT, R26, R29, RZ ;  /* 0x0000001d1a0e7210 */ /* 0x008fe40007f9e0ff */
[----:B------:R-:W3:Y:S04]  /*e9040*/  LDL.LU R26, [R1+0x7738] ;  /* 0x00773800011a7983 */ /* 0x000ee80000300800 */
[----:B------:R1:W-:Y:S04]  /*e9050*/  STL.64 [R1+0x4638], R20 ;  /* 0x0046381401007387 */ /* 0x0003e80000100a00 */
[----:B-1----:R-:W4:Y:S04]  /*e9060*/  LDL.LU.64 R20, [R1+0x7730] ;  /* 0x0077300001147983 */ /* 0x002f280000300a00 */
[----:B------:R-:W-:Y:S01]  /*e9070*/  STL.64 [R1+0x7710], R24 ;  /* 0x0077101801007387 */ /* 0x000fe20000100a00 */
[----:B---3--:R-:W-:Y:S01]  /*e9080*/  IMAD.X R23, R19, 0x1, R26, P3 ;  /* 0x0000000113177824 */ /* 0x008fe200018e061a */
[----:B----4-:R-:W-:-:S02]  /*e9090*/  IADD3 R16, P2, PT, R17, R20, RZ ;  /* 0x0000001411107210 */ /* 0x010fc40007f5e0ff */
[----:B------:R1:W-:Y:S04]  /*e90a0*/  STL [R1+0x76f8], R20 ;  /* 0x0076f81401007387 */ /* 0x0003e80000100800 */
[----:B-1----:R-:W3:Y:S04]  /*e90b0*/  LDL.LU R20, [R1+0x28] ;  /* 0x0000280001147983 */ /* 0x002ee80000300800 */
[----:B------:R1:W-:Y:S04]  /*e90c0*/  STL.64 [R1+0x4630], R22 ;  /* 0x0046301601007387 */ /* 0x0003e80000100a00 */
[----:B-1----:R-:W4:Y:S04]  /*e90d0*/  LDL.LU.64 R22, [R1+0x7728] ;  /* 0x0077280001167983 */ /* 0x002f280000300a00 */
[----:B------:R-:W2:Y:S01]  /*e90e0*/  LDL R25, [R1+0xccc] ;  /* 0x000ccc0001197983 */ /* 0x000ea20000100800 */
[----:B------:R-:W-:-:S03]  /*e90f0*/  IMAD.X R15, R19, 0x1, R28, P4 ;  /* 0x00000001130f7824 */ /* 0x000fc600020e061c */
[----:B------:R-:W3:Y:S04]  /*e9100*/  LDL.LU R19, [R1+0x7720] ;  /* 0x0077200001137983 */ /* 0x000ee80000300800 */
[----:B------:R-:W-:Y:S04]  /*e9110*/  STL.64 [R1+0x4628], R14 ;  /* 0x0046280e01007387 */ /* 0x000fe80000100a00 */
[----:B------:R-:W-:Y:S01]  /*e9120*/  STL.64 [R1+0x7700], R10 ;  /* 0x0077000a01007387 */ /* 0x000fe20000100a00 */
[----:B--2---:R-:W-:-:S05]  /*e9130*/  IMAD.X R17, R25, 0x1, R18, P2 ;  /* 0x0000000119117824 */ /* 0x004fca00010e0612 */
[----:B------:R1:W-:Y:S04]  /*e9140*/  STL.64 [R1+0x4620], R16 ;  /* 0x0046201001007387 */ /* 0x0003e80000100a00 */
[----:B-1----:R-:W2:Y:S01]  /*e9150*/  LDL.LU.64 R16, [R1+0x7718] ;  /* 0x0077180001107983 */ /* 0x002ea20000300a00 */
[----:B---3--:R-:W-:-:S05]  /*e9160*/  IADD3 R24, P3, PT, R20, R21, RZ ;  /* 0x0000001514187210 */ /* 0x008fca0007f7e0ff */
[----:B------:R-:W-:-:S05]  /*e9170*/  IMAD.X R25, R25, 0x1, R19, P3 ;  /* 0x0000000119197824 */ /* 0x000fca00018e0613 */
[----:B------:R1:W-:Y:S01]  /*e9180*/  STL.64 [R1+0x4618], R24 ;  /* 0x0046181801007387 */ /* 0x0003e20000100a00 */
[----:B--2---:R-:W-:-:S05]  /*e9190*/  IADD3 R10, P2, PT, R20, R16, RZ ;  /* 0x00000010140a7210 */ /* 0x004fca0007f5e0ff */
[----:B------:R-:W-:Y:S04]  /*e91a0*/  STL [R1+0x4608], R10 ;  /* 0x0046080a01007387 */ /* 0x000fe80000100800 */
[----:B-1----:R-:W2:Y:S04]  /*e91b0*/  LDL.LU.64 R24, [R1+0x7710] ;  /* 0x0077100001187983 */ /* 0x002ea80000300a00 */
[----:B------:R1:W-:Y:S04]  /*e91c0*/  STL [R1+0x76e8], R19 ;  /* 0x0076e81301007387 */ /* 0x0003e80000100800 */
[----:B-1----:R-:W3:Y:S01]  /*e91d0*/  LDL.LU R19, [R1+0xccc] ;  /* 0x000ccc0001137983 */ /* 0x002ee20000300800 */
[----:B----4-:R-:W-:-:S02]  /*e91e0*/  IADD3 R14, P4, PT, R20, R23, RZ ;  /* 0x00000017140e7210 */ /* 0x010fc40007f9e0ff */
[----:B------:R-:W-:Y:S01]  /*e91f0*/  IADD3 R10, P3, PT, R20, R17, RZ ;  /* 0x00000011140a7210 */ /* 0x000fe20007f7e0ff */
[----:B------:R1:W-:Y:S04]  /*e9200*/  STL.64 [R1+0x76e0], R16 ;  /* 0x0076e01001007387 */ /* 0x0003e80000100a00 */
[----:B-1----:R0:W4:Y:S01]  /*e9210*/  LDL.64 R16, [R1+0x4608] ;  /* 0x0046080001107983 */ /* 0x0021220000100a00 */
[----:B---3--:R-:W-:-:S05]  /*e9220*/  IMAD.X R15, R19, 0x1, R22, P4 ;  /* 0x00000001130f7824 */ /* 0x008fca00020e0616 */
[----:B------:R1:W-:Y:S04]  /*e9230*/  STL.64 [R1+0x4610], R14 ;  /* 0x0046100e01007387 */ /* 0x0003e80000100a00 */
[----:B-1----:R-:W3:Y:S04]  /*e9240*/  LDL.LU.64 R14, [R1+0x7708] ;  /* 0x00770800010e7983 */ /* 0x002ee80000300a00 */
[----:B------:R2:W-:Y:S02]  /*e9250*/  STL.64 [R1+0x76f0], R22 ;  /* 0x0076f01601007387 */ /* 0x0005e40000100a00 */
[----:B--2---:R-:W-:-:S05]  /*e9260*/  IADD3 R22, P4, PT, R20, R25, RZ ;  /* 0x0000001914167210 */ /* 0x004fca0007f9e0ff */
[----:B------:R1:W-:Y:S01]  /*e9270*/  STL [R1+0x45f8], R22 ;  /* 0x0045f81601007387 */ /* 0x0003e20000100800 */
[C---:B---3--:R-:W-:Y:S02]  /*e9280*/  IMAD.X R11, R19.reuse, 0x1, R15, P3 ;  /* 0x00000001130b7824 */ /* 0x048fe400018e060f */
[----:B----4-:R-:W-:-:S03]  /*e9290*/  IMAD.X R17, R19, 0x1, R14, P2 ;  /* 0x0000000113117824 */ /* 0x010fc600010e060e */
[----:B------:R2:W-:Y:S01]  /*e92a0*/  STL.64 [R1+0x4600], R10 ;  /* 0x0046000a01007387 */ /* 0x0005e20000100a00 */
[----:B-1----:R-:W-:-:S03]  /*e92b0*/  IADD3 R22, P2, PT, R20, R27, RZ ;  /* 0x0000001b14167210 */ /* 0x002fc60007f5e0ff */
[----:B------:R-:W-:Y:S01]  /*e92c0*/  STL [R1+0x460c], R17 ;  /* 0x00460c1101007387 */ /* 0x000fe20000100800 */
[----:B------:R-:W-:-:S03]  /*e92d0*/  IADD3 R16, P3, PT, R20, R29, RZ ;  /* 0x0000001d14107210 */ /* 0x000fc60007f7e0ff */
[----:B--2---:R-:W2:Y:S04]  /*e92e0*/  LDL.LU.64 R10, [R1+0x7700] ;  /* 0x00770000010a7983 */ /* 0x004ea80000300a00 */
[----:B------:R1:W-:Y:S04]  /*e92f0*/  STL.64 [R1+0x76d0], R14 ;  /* 0x0076d00e01007387 */ /* 0x0003e80000100a00 */
[----:B-1----:R-:W3:Y:S04]  /*e9300*/  LDL R15, [R1+0x2c] ;  /* 0x00002c00010f7983 */ /* 0x002ee80000100800 */
[----:B------:R-:W4:Y:S04]  /*e9310*/  LDL.LU R20, [R1+0x76f8] ;  /* 0x0076f80001147983 */ /* 0x000f280000300800 */
[----:B------:R1:W-:Y:S04]  /*e9320*/  STL.64 [R1+0x76d8], R4 ;  /* 0x0076d80401007387 */ /* 0x0003e80000100a00 */
[----:B-1----:R0:W2:Y:S01]  /*e9330*/  LDL.64 R4, [R1+0x45f8] ;  /* 0x0045f80001047983 */ /* 0x0020a20000100a00 */
[----:B------:R-:W-:-:S02]  /*e9340*/  IMAD.X R23, R19, 0x1, R26, P2 ;  /* 0x0000000113177824 */ /* 0x000fc400010e061a */
[----:B------:R-:W-:Y:S01]  /*e9350*/  IMAD.X R17, R19, 0x1, R28, P3 ;  /* 0x0000000113117824 */ /* 0x000fe200018e061c */
[----:B---3--:R-:W-:Y:S01]  /*e9360*/  IADD3 R14, P2, PT, R15, R21, RZ ;  /* 0x000000150f0e7210 */ /* 0x008fe20007f5e0ff */
[----:B--2---:R-:W-:Y:S01]  /*e9370*/  IMAD.X R5, R19, 0x1, R24, P4 ;  /* 0x0000000113057824 */ /* 0x004fe200020e0618 */
[----:B----4-:R-:W-:-:S04]  /*e9380*/  IADD3 R4, P4, PT, R15, R20, RZ ;  /* 0x000000140f047210 */ /* 0x010fc80007f9e0ff */
[----:B------:R-:W-:Y:S04]  /*e9390*/  STL [R1+0x45fc], R5 ;  /* 0x0045fc0501007387 */ /* 0x000fe80000100800 */
[----:B------:R1:W-:Y:S04]  /*e93a0*/  STL.64 [R1+0x45f0], R22 ;  /* 0x0045f01601007387 */ /* 0x0003e80000100a00 */
[----:B-1----:R-:W2:Y:S04]  /*e93b0*/  LDL.LU.64 R22, [R1+0x76f0] ;  /* 0x0076f00001167983 */ /* 0x002ea80000300a00 */
[----:B------:R-:W-:Y:S04]  /*e93c0*/  STL.64 [R1+0x76c8], R26 ;  /* 0x0076c81a01007387 */ /* 0x000fe80000100a00 */
[----:B------:R-:W3:Y:S04]  /*e93d0*/  LDL R15, [R1+0xcc8] ;  /* 0x000cc800010f7983 */ /* 0x000ee80000100800 */
[----:B------:R-:W-:Y:S04]  /*e93e0*/  STL.64 [R1+0x76c0], R20 ;  /* 0x0076c01401007387 */ /* 0x000fe80000100a00 */
[----:B------:R-:W4:Y:S04]  /*e93f0*/  LDL.LU R19, [R1+0x76e8] ;  /* 0x0076e80001137983 */ /* 0x000f280000300800 */
[----:B------:R1:W-:Y:S04]  /*e9400*/  STL.64 [R1+0x45e8], R16 ;  /* 0x0045e81001007387 */ /* 0x0003e80000100a00 */
[----:B-1----:R-:W2:Y:S04]  /*e9410*/  LDL.LU.64 R16, [R1+0x76e0] ;  /* 0x0076e00001107983 */ /* 0x002ea80000300a00 */
[----:B------:R1:W-:Y:S04]  /*e9420*/  STL [R1+0x76b8], R28 ;  /* 0x0076b81c01007387 */ /* 0x0003e80000100800 */
[----:B-1----:R-:W2:Y:S01]  /*e9430*/  LDL.LU R28, [R1+0x2c] ;  /* 0x00002c00011c7983 */ /* 0x002ea20000300800 */
[----:B---3--:R-:W-:-:S05]  /*e9440*/  IMAD.X R5, R15, 0x1, R18, P4 ;  /* 0x000000010f057824 */ /* 0x008fca00020e0612 */
[----:B------:R1:W-:Y:S01]  /*e9450*/  STL.64 [R1+0x45e0], R4 ;  /* 0x0045e00401007387 */ /* 0x0003e20000100a00 */
[----:B----4-:R-:W-:-:S03]  /*e9460*/  IMAD.X R15, R15, 0x1, R19, P2 ;  /* 0x000000010f0f7824 */ /* 0x010fc600010e0613 */
[----:B-1----:R-:W3:Y:S04]  /*e9470*/  LDL.LU.64 R4, [R1+0x76d8] ;  /* 0x0076d80001047983 */ /* 0x002ee80000300a00 */
[----:B------:R-:W-:Y:S04]  /*e9480*/  STL.64 [R1+0x76b0], R2 ;  /* 0x0076b00201007387 */ /* 0x000fe80000100a00 */
[----:B------:R1:W-:Y:S04]  /*e9490*/  STL.64 [R1+0x45d8], R14 ;  /* 0x0045d80e01007387 */ /* 0x0003e80000100a00 */
[----:B-1----:R-:W4:Y:S04]  /*e94a0*/  LDL.LU.64 R14, [R1+0x76d0] ;  /* 0x0076d000010e7983 */ /* 0x002f280000300a00 */
[----:B------:R1:W-:Y:S04]  /*e94b0*/  STL [R1+0x76a8], R19 ;  /* 0x0076a81301007387 */ /* 0x0003e80000100800 */
[----:B-1----:R-:W3:Y:S01]  /*e94c0*/  LDL.LU R19, [R1+0xcc8] ;  /* 0x000cc80001137983 */ /* 0x002ee20000300800 */
[----:B--2---:R-:W-:-:S03]  /*e94d0*/  IADD3 R26, P3, PT, R28, R23, RZ ;  /* 0x000000171c1a7210 */ /* 0x004fc60007f7e0ff */
[----:B------:R-:W-:Y:S01]  /*e94e0*/  STL.64 [R1+0x76a0], R16 ;  /* 0x0076a01001007387 */ /* 0x000fe20000100a00 */
[C---:B------:R-:W-:Y:S02]  /*e94f0*/  IADD3 R2, P4, PT, R28.reuse, R16, RZ ;  /* 0x000000101c027210 */ /* 0x040fe40007f9e0ff */
[----:B------:R-:W-:Y:S01]  /*e9500*/  IADD3 R20, P2, PT, R28, R17, RZ ;  /* 0x000000111c147210 */ /* 0x000fe20007f5e0ff */
[----:B---3--:R-:W-:-:S05]  /*e9510*/  IMAD.X R27, R19, 0x1, R22, P3 ;  /* 0x00000001131b7824 */ /* 0x008fca00018e0616 */
[----:B------:R1:W-:Y:S04]  /*e9520*/  STL.64 [R1+0x45d0], R26 ;  /* 0x0045d01a01007387 */ /* 0x0003e80000100a00 */
[----:B-1----:R-:W2:Y:S01]  /*e9530*/  LDL.LU.64 R26, [R1+0x76c8] ;  /* 0x0076c800011a7983 */ /* 0x002ea20000300a00 */
[C---:B----4-:R-:W-:Y:S02]  /*e9540*/  IMAD.X R3, R19.reuse, 0x1, R14, P4 ;  /* 0x0000000113037824 */ /* 0x050fe400020e060e */
[----:B------:R-:W-:Y:S01]  /*e9550*/  IMAD.X R21, R19, 0x1, R15, P2 ;  /* 0x0000000113157824 */ /* 0x000fe200010e060f */
[----:B------:R1:W-:Y:S01]  /*e9560*/  STL.64 [R1+0x7690], R10 ;  /* 0x0076900a01007387 */ /* 0x0003e20000100a00 */
[----:B------:R-:W-:-:S03]  /*e9570*/  IADD3 R16, P3, PT, R28, R25, RZ ;  /* 0x000000191c107210 */ /* 0x000fc60007f7e0ff */
[----:B-1----:R-:W3:Y:S04]  /*e9580*/  LDL R11, [R1+0x30] ;  /* 0x00003000010b7983 */ /* 0x002ee80000100800 */
[----:B------:R-:W-:Y:S04]  /*e9590*/  STL.64 [R1+0x45c8], R2 ;  /* 0x0045c80201007387 */ /* 0x000fe80000100a00 */
[----:B------:R1:W-:Y:S04]  /*e95a0*/  STL.64 [R1+0x45c0], R20 ;  /* 0x0045c01401007387 */ /* 0x0003e80000100a00 */
[----:B-1----:R-:W3:Y:S04]  /*e95b0*/  LDL.LU.64 R20, [R1+0x76c0] ;  /* 0x0076c00001147983 */ /* 0x002ee80000300a00 */
[----:B------:R1:W-:Y:S02]  /*e95c0*/  STL.64 [R1+0x7688], R14 ;  /* 0x0076880e01007387 */ /* 0x0003e40000100a00 */
[----:B-1----:R-:W-:-:S02]  /*e95d0*/  IADD3 R14, P2, PT, R28, R29, RZ ;  /* 0x0000001d1c0e7210 */ /* 0x002fc40007f5e0ff */
[----:B--2---:R-:W-:Y:S02]  /*e95e0*/  IADD3 R2, P4, PT, R28, R27, RZ ;  /* 0x0000001b1c027210 */ /* 0x004fe40007f9e0ff */
[----:B------:R-:W2:Y:S01]  /*e95f0*/  LDL.LU R28, [R1+0x76b8] ;  /* 0x0076b800011c7983 */ /* 0x000ea20000300800 */
[C---:B------:R-:W-:Y:S02]  /*e9600*/  IMAD.X R17, R19.reuse, 0x1, R24, P3 ;  /* 0x0000000113117824 */ /* 0x040fe400018e0618 */
[----:B------:R-:W-:Y:S01]  /*e9610*/  IMAD.X R3, R19, 0x1, R26, P4 ;  /* 0x0000000113037824 */ /* 0x000fe200020e061a */
[----:B------:R-:W-:Y:S04]  /*e9620*/  STL.64 [R1+0x7698], R24 ;  /* 0x0076981801007387 */ /* 0x000fe80000100a00 */
[----:B------:R-:W-:Y:S04]  /*e9630*/  STL.64 [R1+0x45b8], R16 ;  /* 0x0045b81001007387 */ /* 0x000fe80000100a00 */
[----:B------:R1:W-:Y:S04]  /*e9640*/  STL.64 [R1+0x45b0], R2 ;  /* 0x0045b00201007387 */ /* 0x0003e80000100a00 */
[----:B-1----:R-:W4:Y:S01]  /*e9650*/  LDL.LU.64 R2, [R1+0x76b0] ;  /* 0x0076b00001027983 */ /* 0x002f220000300a00 */
[----:B---3--:R-:W-:-:S03]  /*e9660*/  IADD3 R10, P4, PT, R11, R21, RZ ;  /* 0x000000150b0a7210 */ /* 0x008fc60007f9e0ff */
[----:B------:R1:W-:Y:S04]  /*e9670*/  STL [R1+0x7680], R21 ;  /* 0x0076801501007387 */ /* 0x0003e80000100800 */
[----:B-1----:R-:W3:Y:S01]  /*e9680*/  LDL.LU R21, [R1+0x30] ;  /* 0x0000300001157983 */ /* 0x002ee20000300800 */
[----:B--2---:R-:W-:-:S03]  /*e9690*/  IMAD.X R15, R19, 0x1, R28, P2 ;  /* 0x00000001130f7824 */ /* 0x004fc600010e061c */
[----:B------:R-:W2:Y:S04]  /*e96a0*/  LDL.LU R19, [R1+0x76a8] ;  /* 0x0076a80001137983 */ /* 0x000ea80000300800 */
[----:B------:R1:W-:Y:S04]  /*e96b0*/  STL.64 [R1+0x45a8], R14 ;  /* 0x0045a80e01007387 */ /* 0x0003e80000100a00 */
[----:B-1----:R-:W2:Y:S01]  /*e96c0*/  LDL R15, [R1+0xcc4] ;  /* 0x000cc400010f7983 */ /* 0x002ea20000100800 */
[----:B------:R-:W-:-:S05]  /*e96d0*/  IADD3 R16, P3, PT, R11, R20, RZ ;  /* 0x000000140b107210 */ /* 0x000fca0007f7e0ff */
[----:B--2---:R-:W-:-:S05]  /*e96e0*/  IMAD.X R17, R15, 0x1, R18, P3 ;  /* 0x000000010f117824 */ /* 0x004fca00018e0612 */
[----:B------:R1:W-:Y:S04]  /*e96f0*/  STL.64 [R1+0x45a0], R16 ;  /* 0x0045a01001007387 */ /* 0x0003e80000100a00 */
[----:B-1----:R-:W3:Y:S01]  /*e9700*/  LDL.LU.64 R16, [R1+0x76a0] ;  /* 0x0076a00001107983 */ /* 0x002ee20000300a00 */
[----:B------:R-:W-:Y:S01]  /*e9710*/  IMAD.X R11, R15, 0x1, R19, P4 ;  /* 0x000000010f0b7824 */ /* 0x000fe200020e0613 */
[----:B---3--:R-:W-:-:S05]  /*e9720*/  IADD3 R24, P3, PT, R21, R16, RZ ;  /* 0x0000001015187210 */ /* 0x008fca0007f7e0ff */
[----:B------:R1:W-:Y:S04]  /*e9730*/  STL [R1+0x4588], R24 ;  /* 0x0045881801007387 */ /* 0x0003e80000100800 */
[----:B-1----:R-:W2:Y:S04]  /*e9740*/  LDL.LU.64 R24, [R1+0x7698] ;  /* 0x0076980001187983 */ /* 0x002ea80000300a00 */
[----:B------:R1:W-:Y:S04]  /*e9750*/  STL.64 [R1+0x4598], R10 ;  /* 0x0045980a01007387 */ /* 0x0003e80000100a00 */
[----:B-1----:R-:W3:Y:S01]  /*e9760*/  LDL.LU.64 R10, [R1+0x7690] ;  /* 0x00769000010a7983 */ /* 0x002ee20000300a00 */
[----:B------:R-:W-:-:S03]  /*e9770*/  IADD3 R14, P2, PT, R21, R23, RZ ;  /* 0x00000017150e7210 */ /* 0x000fc60007f5e0ff */
[----:B---3--:R1:W-:Y:S04]  /*e9780*/  STL.64 [R1+0x7678], R10 ;  /* 0x0076780a01007387 */ /* 0x0083e80000100a00 */
[----:B-1----:R0:W3:Y:S01]  /*e9790*/  LDL.64 R10, [R1+0x4588] ;  /* 0x00458800010a7983 */ /* 0x0020e20000100a00 */
[----:B------:R-:W-:-:S03]  /*e97a0*/  IMAD.X R15, R15, 0x1, R22, P2 ;  /* 0x000000010f0f7824 */ /* 0x000fc600010e0616 */
[----:B---3--:R-:W3:Y:S04]  /*e97b0*/  LDL.LU R11, [R1+0x3c] ;  /* 0x00003c00010b7983 */ /* 0x008ee80000300800 */
[----:B------:R-:W-:Y:S04]  /*e97c0*/  STL.64 [R1+0x7660], R18 ;  /* 0x0076601201007387 */ /* 0x000fe80000100a00 */
[----:B------:R-:W-:Y:S04]  /*e97d0*/  STL [R1+0x7668], R19 ;  /* 0x0076681301007387 */ /* 0x000fe80000100800 */
[----:B------:R-:W-:Y:S04]  /*e97e0*/  STL.64 [R1+0x7658], R16 ;  /* 0x0076581001007387 */ /* 0x000fe80000100a00 */
[----:B------:R1:W-:Y:S04]  /*e97f0*/  STL.64 [R1+0x4590], R14 ;  /* 0x0045900e01007387 */ /* 0x0003e80000100a00 */
[----:B-1----:R-:W4:Y:S04]  /*e9800*/  LDL.LU.64 R14, [R1+0x7688] ;  /* 0x00768800010e7983 */ /* 0x002f280000300a00 */
[----:B------:R1:W-:Y:S04]  /*e9810*/  STL [R1+0x766c], R22 ;  /* 0x00766c1601007387 */ /* 0x0003e80000100800 */
[----:B-1----:R-:W4:Y:S01]  /*e9820*/  LDL.LU R22, [R1+0xcc4] ;  /* 0x000cc40001167983 */ /* 0x002f220000300800 */
[----:B------:R-:W-:-:S03]  /*e9830*/  IADD3 R18, P4, PT, R21, R17, RZ ;  /* 0x0000001115127210 */ /* 0x000fc60007f9e0ff */
[----:B------:R1:W-:Y:S01]  /*e9840*/  STL.64 [R1+0x7670], R8 ;  /* 0x0076700801007387 */ /* 0x0003e20000100a00 */
[----:B--2---:R-:W-:-:S03]  /*e9850*/  IADD3 R16, P2, PT, R21, R25, RZ ;  /* 0x0000001915107210 */ /* 0x004fc60007f5e0ff */
[----:B-1----:R-:W2:Y:S01]  /*e9860*/  LDL R8, [R1+0x34] ;  /* 0x0000340001087983 */ /* 0x002ea20000100800 */
[----:B---3--:R-:W-:Y:S02]  /*e9870*/  IMAD.MOV.U32 R17, RZ, RZ, R11 ;  /* 0x000000ffff117224 */ /* 0x008fe400078e000b */
[C---:B----4-:R-:W-:Y:S02]  /*e9880*/  IMAD.X R11, R22.reuse, 0x1, R14, P3 ;  /* 0x00000001160b7824 */ /* 0x050fe400018e060e */
[----:B------:R-:W-:Y:S01]  /*e9890*/  IMAD.X R19, R22, 0x1, R15, P4 ;  /* 0x0000000116137824 */ /* 0x000fe200020e060f */
[C---:B------:R-:W-:Y:S02]  /*e98a0*/  IADD3 R10, P3, PT, R21.reuse, R27, RZ ;  /* 0x0000001b150a7210 */ /* 0x040fe40007f7e0ff */
[----:B------:R-:W-:Y:S04]  /*e98b0*/  STL [R1+0x458c], R11 ;  /* 0x00458c0b01007387 */ /* 0x000fe80000100800 */
[----:B------:R1:W-:Y:S02]  /*e98c0*/  STL.64 [R1+0x4580], R18 ;  /* 0x0045801201007387 */ /* 0x0003e40000100a00 */
[----:B-1----:R-:W-:-:S02]  /*e98d0*/  IADD3 R18, P4, PT, R21, R29, RZ ;  /* 0x0000001d15127210 */ /* 0x002fc40007f9e0ff */
[----:B------:R-:W3:Y:S01]  /*e98e0*/  LDL.LU R21, [R1+0x7680] ;  /* 0x0076800001157983 */ /* 0x000ee20000300800 */
[----:B------:R-:W-:Y:S02]  /*e98f0*/  IMAD.MOV.U32 R19, RZ, RZ, R17 ;  /* 0x000000ffff137224 */ /* 0x000fe400078e0011 */
[C---:B------:R-:W-:Y:S02]  /*e9900*/  IMAD.X R17, R22.reuse, 0x1, R24, P2 ;  /* 0x0000000116117824 */ /* 0x040fe400010e0618 */
[----:B------:R-:W-:-:S03]  /*e9910*/  IMAD.X R11, R22, 0x1, R26, P3 ;  /* 0x00000001160b7824 */ /* 0x000fc600018e061a */
[----:B------:R2:W-:Y:S02]  /*e9920*/  STL.64 [R1+0x4578], R16 ;  /* 0x0045781001007387 */ /* 0x0005e40000100a00 */
[----:B--2---:R-:W-:Y:S02]  /*e9930*/  IADD3 R16, P2, PT, R8, R20, RZ ;  /* 0x0000001408107210 */ /* 0x004fe40007f5e0ff */
[----:B------:R-:W2:Y:S04]  /*e9940*/  LDL R17, [R1+0xcc0] ;  /* 0x000cc00001117983 */ /* 0x000ea80000100800 */
[----:B------:R1:W-:Y:S04]  /*e9950*/  STL.64 [R1+0x4570], R10 ;  /* 0x0045700a01007387 */ /* 0x0003e80000100a00 */
[----:B-1----:R-:W4:Y:S04]  /*e9960*/  LDL.LU.64 R10, [R1+0x7678] ;  /* 0x00767800010a7983 */ /* 0x002f280000300a00 */
[----:B------:R1:W-:Y:S02]  /*e9970*/  STL.64 [R1+0x7650], R26 ;  /* 0x0076501a01007387 */ /* 0x0003e40000100a00 */
[----:B-1----:R-:W-:-:S02]  /*e9980*/  IMAD.MOV.U32 R27, RZ, RZ, R19 ;  /* 0x000000ffff1b7224 */ /* 0x002fc400078e0013 */
[----:B------:R-:W-:Y:S01]  /*e9990*/  IMAD.X R19, R22, 0x1, R28, P4 ;  /* 0x0000000116137824 */ /* 0x000fe200020e061c */
[----:B---3--:R-:W-:-:S05]  /*e99a0*/  IADD3 R8, P3, PT, R8, R21, RZ ;  /* 0x0000001508087210 */ /* 0x008fca0007f7e0ff */
[----:B------:R1:W-:Y:S04]  /*e99b0*/  STL [R1+0x4558], R8 ;  /* 0x0045580801007387 */ /* 0x0003e80000100800 */
[----:B-1----:R-:W3:Y:S04]  /*e99c0*/  LDL.LU.64 R8, [R1+0x7670] ;  /* 0x0076700001087983 */ /* 0x002ee80000300a00 */
[----:B------:R1:W-:Y:S04]  /*e99d0*/  STL [R1+0x7640], R21 ;  /* 0x0076401501007387 */ /* 0x0003e80000100800 */
[----:B-1----:R-:W2:Y:S04]  /*e99e0*/  LDL.LU R21, [R1+0x34] ;  /* 0x0000340001157983 */ /* 0x002ea80000300800 */
[----:B------:R-:W3:Y:S04]  /*e99f0*/  LDL.LU R22, [R1+0x766c] ;  /* 0x00766c0001167983 */ /* 0x000ee80000300800 */
[----:B------:R1:W-:Y:S04]  /*e9a00*/  STL.64 [R1+0x4568], R18 ;  /* 0x0045681201007387 */ /* 0x0003e80000100a00 */
[----:B-1----:R0:W3:Y:S04]  /*e9a10*/  LDL.LU R19, [R1+0x7668] ;  /* 0x0076680001137983 */ /* 0x0020e80000300800 */
[----:B------:R1:W-:Y:S04]  /*e9a20*/  STL.64 [R1+0x7648], R28 ;  /* 0x0076481c01007387 */ /* 0x0003e80000100a00 */
[----:B-1----:R0:W4:Y:S01]  /*e9a30*/  LDL.64 R28, [R1+0x4558] ;  /* 0x00455800011c7983 */ /* 0x0021220000100a00 */
[----:B--2---:R-:W-:-:S05]  /*e9a40*/  IADD3 R18, P4, PT, R21, R23, RZ ;  /* 0x0000001715127210 */ /* 0x004fca0007f9e0ff */
[----:B------:R3:W-:Y:S04]  /*e9a50*/  STL [R1+0x4550], R18 ;  /* 0x0045501201007387 */ /* 0x0007e80000100800 */
[----:B---3--:R-:W2:Y:S02]  /*e9a60*/  LDL.LU.64 R18, [R1+0x7660] ;  /* 0x0076600001127983 */ /* 0x008ea40000300a00 */
[----:B--2---:R-:W-:-:S05]  /*e9a70*/  IMAD.X R17, R17, 0x1, R18, P2 ;  /* 0x0000000111117824 */ /* 0x004fca00010e0612 */
[----:B------:R1:W-:Y:S04]  /*e9a80*/  STL.64 [R1+0x4560], R16 ;  /* 0x0045601001007387 */ /* 0x0003e80000100a00 */
[----:B-1----:R-:W2:Y:S04]  /*e9a90*/  LDL.LU.64 R16, [R1+0x7658] ;  /* 0x0076580001107983 */ /* 0x002ea80000300a00 */
[----:B------:R-:W-:Y:S04]  /*e9aa0*/  STL.64 [R1+0x7630], R12 ;  /* 0x0076300c01007387 */ /* 0x000fe80000100a00 */
[----:B------:R1:W-:Y:S04]  /*e9ab0*/  STL.64 [R1+0x7638], R6 ;  /* 0x0076380601007387 */ /* 0x0003e80000100a00 */
[----:B-1----:R0:W3:Y:S01]  /*e9ac0*/  LDL.64 R6, [R1+0x4550] ;  /* 0x0045500001067983 */ /* 0x0020e20000100a00 */
[----:B--2---:R-:W-:-:S03]  /*e9ad0*/  IADD3 R26, P2, PT, R21, R16, RZ ;  /* 0x00000010151a7210 */ /* 0x004fc60007f5e0ff */
[----:B------:R1:W-:Y:S04]  /*e9ae0*/  STL [R1+0x7628], R16 ;  /* 0x0076281001007387 */ /* 0x0003e80000100800 */
[----:B-1----:R-:W4:Y:S01]  /*e9af0*/  LDL.LU R16, [R1+0xcc0] ;  /* 0x000cc00001107983 */ /* 0x002f220000300800 */
[----:B------:R-:W-:Y:S02]  /*e9b00*/  IMAD.MOV.U32 R13, RZ, RZ, R27 ;  /* 0x000000ffff0d7224 */ /* 0x000fe400078e001b */
[C---:B----4-:R-:W-:Y:S01]  /*e9b10*/  IMAD.X R29, R16.reuse, 0x1, R19, P3 ;  /* 0x00000001101d7824 */ /* 0x050fe200018e0613 */
[----:B------:R-:W-:Y:S01]  /*e9b20*/  IADD3 R28, P3, PT, R21, R17, RZ ;  /* 0x00000011151c7210 */ /* 0x000fe20007f7e0ff */
[C---:B---3--:R-:W-:Y:S02]  /*e9b30*/  IMAD.X R7, R16.reuse, 0x1, R22, P4 ;  /* 0x0000000110077824 */ /* 0x048fe400020e0616 */
[C---:B------:R-:W-:Y:S01]  /*e9b40*/  IMAD.X R27, R16.reuse, 0x1, R14, P2 ;  /* 0x00000001101b7824 */ /* 0x040fe200010e060e */
[----:B------:R1:W-:Y:S04]  /*e9b50*/  STL [R1+0x455c], R29 ;  /* 0x00455c1d01007387 */ /* 0x0003e80000100800 */
[----:B------:R-:W-:Y:S04]  /*e9b60*/  STL [R1+0x4554], R7 ;  /* 0x0045540701007387 */ /* 0x000fe80000100800 */
[----:B------:R2:W-:Y:S01]  /*e9b70*/  STL.64 [R1+0x4548], R26 ;  /* 0x0045481a01007387 */ /* 0x0005e20000100a00 */
[----:B-1----:R-:W-:-:S03]  /*e9b80*/  IMAD.X R29, R16, 0x1, R15, P3 ;  /* 0x00000001101d7824 */ /* 0x002fc600018e060f */
[----:B--2---:R-:W2:Y:S04]  /*e9b90*/  LDL.LU.64 R26, [R1+0x7650] ;  /* 0x00765000011a7983 */ /* 0x004ea80000300a00 */
[----:B------:R1:W-:Y:S04]  /*e9ba0*/  STL.64 [R1+0x7618], R10 ;  /* 0x0076180a01007387 */ /* 0x0003e80000100a00 */
[----:B-1----:R-:W3:Y:S04]  /*e9bb0*/  LDL R11, [R1+0x38] ;  /* 0x00003800010b7983 */ /* 0x002ee80000100800 */
[----:B------:R1:W-:Y:S04]  /*e9bc0*/  STL.64 [R1+0x4540], R28 ;  /* 0x0045401c01007387 */ /* 0x0003e80000100a00 */
[----:B-1----:R-:W4:Y:S01]  /*e9bd0*/  LDL.LU.64 R28, [R1+0x7648] ;  /* 0x00764800011c7983 */ /* 0x002f220000300a00 */
[----:B------:R-:W-:-:S03]  /*e9be0*/  IADD3 R6, P4, PT, R21, R25, RZ ;  /* 0x0000001915067210 */ /* 0x000fc60007f9e0ff */
[----:B------:R4:W-:Y:S01]  /*e9bf0*/  STL.64 [R1+0x7620], R14 ;  /* 0x0076200e01007387 */ /* 0x0009e20000100a00 */
[C---:B--2---:R-:W-:Y:S02]  /*e9c00*/  IADD3 R12, P2, PT, R21.reuse, R27, RZ ;  /* 0x0000001b150c7210 */ /* 0x044fe40007f5e0ff */
[----:B----4-:R-:W-:Y:S02]  /*e9c10*/  IADD3 R14, P3, PT, R21, R29, RZ ;  /* 0x0000001d150e7210 */ /* 0x010fe40007f7e0ff */
[----:B------:R-:W2:Y:S01]  /*e9c20*/  LDL.LU R21, [R1+0x7640] ;  /* 0x0076400001157983 */ /* 0x000ea20000300800 */
[C---:B------:R-:W-:Y:S02]  /*e9c30*/  IMAD.X R7, R16.reuse, 0x1, R24, P4 ;  /* 0x0000000110077824 */ /* 0x040fe400020e0618 */
[----:B------:R-:W-:Y:S02]  /*e9c40*/  IMAD.MOV.U32 R10, RZ, RZ, R13 ;  /* 0x000000ffff0a7224 */ /* 0x000fe400078e000d */
[----:B------:R-:W-:Y:S01]  /*e9c50*/  IMAD.X R13, R16, 0x1, R26, P2 ;  /* 0x00000001100d7824 */ /* 0x000fe200010e061a */
[----:B------:R1:W-:Y:S04]  /*e9c60*/  STL.64 [R1+0x4538], R6 ;  /* 0x0045380601007387 */ /* 0x0003e80000100a00 */
[----:B------:R3:W-:Y:S04]  /*e9c70*/  STL [R1+0x4528], R14 ;  /* 0x0045280e01007387 */ /* 0x0007e80000100800 */
[----:B-1----:R-:W4:Y:S04]  /*e9c80*/  LDL.LU.64 R6, [R1+0x7638] ;  /* 0x0076380001067983 */ /* 0x002f280000300a00 */
[----:B------:R1:W-:Y:S01]  /*e9c90*/  STL.64 [R1+0x4530], R12 ;  /* 0x0045300c01007387 */ /* 0x0003e20000100a00 */
[----:B------:R-:W-:Y:S01]  /*e9ca0*/  IMAD.MOV.U32 R15, RZ, RZ, R10 ;  /* 0x000000ffff0f7224 */ /* 0x000fe200078e000a */
[----:B---3--:R-:W-:-:S02]  /*e9cb0*/  IADD3 R14, P4, PT, R11, R20, RZ ;  /* 0x000000140b0e7210 */ /* 0x008fc40007f9e0ff */
[----:B-1----:R-:W3:Y:S04]  /*e9cc0*/  LDL.LU.64 R12, [R1+0x7630] ;  /* 0x00763000010c7983 */ /* 0x002ee80000300a00 */
[----:B------:R1:W-:Y:S04]  /*e9cd0*/  STL.64 [R1+0x7610], R26 ;  /* 0x0076101a01007387 */ /* 0x0003e80000100a00 */
[----:B-1----:R0:W3:Y:S01]  /*e9ce0*/  LDL.64 R26, [R1+0x4528] ;  /* 0x00452800011a7983 */ /* 0x0020e20000100a00 */
[----:B--2---:R-:W-:-:S03]  /*e9cf0*/  IADD3 R10, P2, PT, R11, R21, RZ ;  /* 0x000000150b0a7210 */ /* 0x004fc60007f5e0ff */
[----:B------:R-:W2:Y:S04]  /*e9d00*/  LDL R11, [R1+0xc9c] ;  /* 0x000c9c00010b7983 */ /* 0x000ea80000100800 */
[----:B------:R1:W-:Y:S04]  /*e9d10*/  STL [R1+0x7600], R21 ;  /* 0x0076001501007387 */ /* 0x0003e80000100800 */
[----:B-1----:R-:W4:Y:S01]  /*e9d20*/  LDL.LU R21, [R1+0x38] ;  /* 0x0000380001157983 */ /* 0x002f220000300800 */
[----:B---3--:R-:W-:-:S03]  /*e9d30*/  IMAD.X R27, R16, 0x1, R28, P3 ;  /* 0x00000001101b7824 */ /* 0x008fc600018e061c */
[----:B------:R-:W4:Y:S04]  /*e9d40*/  LDL.LU R16, [R1+0x7628] ;  /* 0x0076280001107983 */ /* 0x000f280000300800 */
[----:B------:R-:W-:Y:S04]  /*e9d50*/  STL.64 [R1+0x7608], R28 ;  /* 0x0076081c01007387 */ /* 0x000fe80000100a00 */
[----:B------:R1:W-:Y:S02]  /*e9d60*/  STL [R1+0x452c], R27 ;  /* 0x00452c1b01007387 */ /* 0x0003e40000100800 */
[----:B-1----:R-:W-:-:S02]  /*e9d70*/  IMAD.MOV.U32 R27, RZ, RZ, R15 ;  /* 0x000000ffff1b7224 */ /* 0x002fc400078e000f */
[C---:B--2---:R-:W-:Y:S02]  /*e9d80*/  IMAD.X R15, R11.reuse, 0x1, R18, P4 ;  /* 0x000000010b0f7824 */ /* 0x044fe400020e0612 */
[----:B------:R-:W-:-:S03]  /*e9d90*/  IMAD.X R11, R11, 0x1, R19, P2 ;  /* 0x000000010b0b7824 */ /* 0x000fc600010e0613 */
[----:B------:R1:W-:Y:S04]  /*e9da0*/  STL.64 [R1+0x4520], R14 ;  /* 0x0045200e01007387 */ /* 0x0003e80000100a00 */
[----:B-1----:R-:W2:Y:S04]  /*e9db0*/  LDL.LU.64 R14, [R1+0x7620] ;  /* 0x00762000010e7983 */ /* 0x002ea80000300a00 */
[----:B------:R1:W-:Y:S04]  /*e9dc0*/  STL.64 [R1+0x4518], R10 ;  /* 0x0045180a01007387 */ /* 0x0003e80000100a00 */
[----:B-1----:R-:W3:Y:S04]  /*e9dd0*/  LDL.LU.64 R10, [R1+0x7618] ;  /* 0x00761800010a7983 */ /* 0x002ee80000300a00 */
[----:B------:R1:W-:Y:S04]  /*e9de0*/  STL [R1+0x75e8], R19 ;  /* 0x0075e81301007387 */ /* 0x0003e80000100800 */
[----:B-1----:R-:W2:Y:S01]  /*e9df0*/  LDL.LU R19, [R1+0xc9c] ;  /* 0x000c9c0001137983 */ /* 0x002ea20000300800 */
[----:B----4-:R-:W-:-:S03]  /*e9e00*/  IADD3 R28, P4, PT, R21, R16, RZ ;  /* 0x00000010151c7210 */ /* 0x010fc60007f9e0ff */
[----:B---3--:R1:W-:Y:S04]  /*e9e10*/  STL.64 [R1+0x75f8], R10 ;  /* 0x0075f80a01007387 */ /* 0x0083e80000100a00 */
[----:B------:R3:W-:Y:S01]  /*e9e20*/  STL.64 [R1+0x75e0], R16 ;  /* 0x0075e01001007387 */ /* 0x0007e20000100a00 */
[----:B-1----:R-:W-:-:S05]  /*e9e30*/  IADD3 R10, P2, PT, R21, R17, RZ ;  /* 0x00000011150a7210 */ /* 0x002fca0007f5e0ff */
[----:B------:R-:W-:Y:S04]  /*e9e40*/  STL [R1+0x4500], R10 ;  /* 0x0045000a01007387 */ /* 0x000fe80000100800 */
[----:B---3--:R0:W3:Y:S01]  /*e9e50*/  LDL.64 R16, [R1+0x4500] ;  /* 0x0045000001107983 */ /* 0x0080e20000100a00 */
[----:B------:R-:W-:Y:S01]  /*e9e60*/  IADD3 R26, P3, PT, R21, R23, RZ ;  /* 0x00000017151a7210 */ /* 0x000fe20007f7e0ff */
[C---:B--2---:R-:W-:Y:S02]  /*e9e70*/  IMAD.X R29, R19.reuse, 0x1, R14, P4 ;  /* 0x00000001131d7824 */ /* 0x044fe400020e060e */
[----:B---3--:R-:W-:Y:S02]  /*e9e80*/  IMAD.MOV.U32 R17, RZ, RZ, R27 ;  /* 0x000000ffff117224 */ /* 0x008fe400078e001b */
[----:B------:R-:W-:-:S05]  /*e9e90*/  IMAD.X R27, R19, 0x1, R22, P3 ;  /* 0x00000001131b7824 */ /* 0x000fca00018e0616 */
[----:B------:R1:W-:Y:S04]  /*e9ea0*/  STL.64 [R1+0x4510], R26 ;  /* 0x0045101a01007387 */ /* 0x0003e80000100a00 */
[----:B-1----:R-:W2:Y:S04]  /*e9eb0*/  LDL.LU.64 R26, [R1+0x7610] ;  /* 0x00761000011a7983 */ /* 0x002ea80000300a00 */
[----:B------:R-:W-:Y:S04]  /*e9ec0*/  STL.64 [R1+0x75f0], R22 ;  /* 0x0075f01601007387 */ /* 0x000fe80000100a00 */
[----:B------:R1:W-:Y:S04]  /*e9ed0*/  STL.64 [R1+0x4508], R28 ;  /* 0x0045081c01007387 */ /* 0x0003e80000100a00 */
[----:B-1----:R-:W3:Y:S01]  /*e9ee0*/  LDL.LU.64 R28, [R1+0x7608] ;  /* 0x00760800011c7983 */ /* 0x002ee20000300a00 */
[----:B------:R-:W-:-:S02]  /*e9ef0*/  IMAD.MOV.U32 R23, RZ, RZ, R17 ;  /* 0x000000ffff177224 */ /* 0x000fc400078e0011 */
[----:B------:R-:W-:Y:S01]  /*e9f00*/  IMAD.X R17, R19, 0x1, R15, P2 ;  /* 0x0000000113117824 */ /* 0x000fe200010e060f */
[----:B------:R1:W-:Y:S01]  /*e9f10*/  STL.64 [R1+0x75d8], R6 ;  /* 0x0075d80601007387 */ /* 0x0003e20000100a00 */
[----:B------:R-:W-:-:S03]  /*e9f20*/  IADD3 R10, P3, PT, R21, R25, RZ ;  /* 0x00000019150a7210 */ /* 0x000fc60007f7e0ff */
[----:B------:R-:W-:Y:S04]  /*e9f30*/  STL.64 [R1+0x75d0], R14 ;  /* 0x0075d00e01007387 */ /* 0x000fe80000100a00 */
[----:B------:R4:W-:Y:S01]  /*e9f40*/  STL [R1+0x4504], R17 ;  /* 0x0045041101007387 */ /* 0x0009e20000100800 */
[C---:B--2---:R-:W-:Y:S02]  /*e9f50*/  IADD3 R22, P4, PT, R21.reuse, R27, RZ ;  /* 0x0000001b15167210 */ /* 0x044fe40007f9e0ff */
[----:B---3--:R-:W-:Y:S02]  /*e9f60*/  IADD3 R16, P2, PT, R21, R29, RZ ;  /* 0x0000001d15107210 */ /* 0x008fe40007f5e0ff */
[----:B------:R-:W2:Y:S01]  /*e9f70*/  LDL.LU R21, [R1+0x7600] ;  /* 0x0076000001157983 */ /* 0x000ea20000300800 */
[----:B------:R-:W-:Y:S01]  /*e9f80*/  IMAD.X R11, R19, 0x1, R24, P3 ;  /* 0x00000001130b7824 */ /* 0x000fe200018e0618 */
[----:B-1----:R-:W-:Y:S01]  /*e9f90*/  IADD3 R6, P3, PT, R23, R20, RZ ;  /* 0x0000001417067210 */ /* 0x002fe20007f7e0ff */
[----:B------:R-:W-:-:S02]  /*e9fa0*/  IMAD.MOV.U32 R7, RZ, RZ, R23 ;  /* 0x000000ffff077224 */ /* 0x000fc400078e0017 */
[C---:B------:R-:W-:Y:S01]  /*e9fb0*/  IMAD.X R23, R19.reuse, 0x1, R26, P4 ;  /* 0x0000000113177824 */ /* 0x040fe200020e061a */
[----:B------:R1:W-:Y:S01]  /*e9fc0*/  STL.64 [R1+0x44f8], R10 ;  /* 0x0044f80a01007387 */ /* 0x0003e20000100a00 */
[----:B----4-:R-:W-:-:S03]  /*e9fd0*/  IMAD.X R17, R19, 0x1, R28, P2 ;  /* 0x0000000113117824 */ /* 0x010fc600010e061c */
[----:B-1----:R-:W3:Y:S04]  /*e9fe0*/  LDL.LU.64 R10, [R1+0x75f8] ;  /* 0x0075f800010a7983 */ /* 0x002ee80000300a00 */
[----:B------:R1:W-:Y:S04]  /*e9ff0*/  STL.64 [R1+0x44f0], R22 ;  /* 0x0044f01601007387 */ /* 0x0003e80000100a00 */
[----:B-1----:R-:W4:Y:S04]  /*ea000*/  LDL.LU.64 R22, [R1+0x75f0] ;  /* 0x0075f00001167983 */ /* 0x002f280000300a00 */
[----:B------:R-:W4:Y:S04]  /*ea010*/  LDL R15, [R1+0xc98] ;  /* 0x000c9800010f7983 */ /* 0x000f280000100800 */
[----:B--2---:R1:W-:Y:S04]  /*ea020*/  STL.64 [R1+0x75b8], R20 ;  /* 0x0075b81401007387 */ /* 0x0043e80000100a00 */
[----:B------:R-:W2:Y:S01]  /*ea030*/  LDL.LU R19, [R1+0x75e8] ;  /* 0x0075e80001137983 */ /* 0x000ea20000300800 */
[----:B------:R-:W-:-:S03]  /*ea040*/  IADD3 R14, P4, PT, R7, R21, RZ ;  /* 0x00000015070e7210 */ /* 0x000fc60007f9e0ff */
[----:B------:R0:W-:Y:S01]  /*ea050*/  STL.64 [R1+0x44e8], R16 ;  /* 0x0044e81001007387 */ /* 0x0001e20000100a00 */
[----:B-1----:R-:W-:-:S03]  /*ea060*/  IMAD.MOV.U32 R21, RZ, RZ, R7 ;  /* 0x000000ffff157224 */ /* 0x002fc600078e0007 */
[----:B0-----:R-:W2:Y:S04]  /*ea070*/  LDL.LU.64 R16, [R1+0x75e0] ;  /* 0x0075e00001107983 */ /* 0x001ea80000300a00 */
[----:B------:R-:W-:Y:S04]  /*ea080*/  STL.64 [R1+0x75c0], R28 ;  /* 0x0075c01c01007387 */ /* 0x000fe80000100a00 */
[----:B---3--:R-:W-:Y:S01]  /*ea090*/  STL.64 [R1+0x75c8], R10 ;  /* 0x0075c80a01007387 */ /* 0x008fe20000100a00 */
[----:B----4-:R-:W-:Y:S01]  /*ea0a0*/  IADD3 R20, P2, PT, R7, R23, RZ ;  /* 0x0000001707147210 */ /* 0x010fe20007f5e0ff */
[----:B------:R-:W-:-:S05]  /*ea0b0*/  IMAD.X R7, R15, 0x1, R18, P3 ;  /* 0x000000010f077824 */ /* 0x000fca00018e0612 */
[----:B------:R0:W-:Y:S04]  /*ea0c0*/  STL.64 [R1+0x44e0], R6 ;  /* 0x0044e00601007387 */ /* 0x0001e80000100a00 */
[----:B0-----:R-:W3:Y:S01]  /*ea0d0*/  LDL.LU.64 R6, [R1+0x75d8] ;  /* 0x0075d80001067983 */ /* 0x001ee20000300a00 */
[----:B--2---:R-:W-:-:S05]  /*ea0e0*/  IMAD.X R15, R15, 0x1, R19, P4 ;  /* 0x000000010f0f7824 */ /* 0x004fca00020e0613 */
[----:B------:R0:W-:Y:S04]  /*ea0f0*/  STL.64 [R1+0x44d8], R14 ;  /* 0x0044d80e01007387 */ /* 0x0001e80000100a00 */
[----:B0-----:R-:W2:Y:S04]  /*ea100*/  LDL.LU.64 R14, [R1+0x75d0] ;  /* 0x0075d000010e7983 */ /* 0x001ea80000300a00 */
[----:B------:R0:W-:Y:S04]  /*ea110*/  STL [R1+0x75a8], R19 ;  /* 0x0075a81301007387 */ /* 0x0001e80000100800 */
[----:B0-----:R-:W4:Y:S01]  /*ea120*/  LDL.LU R19, [R1+0xc98] ;  /* 0x000c980001137983 */ /* 0x001f220000300800 */
[----:B------:R-:W-:-:S03]  /*ea130*/  IADD3 R28, P4, PT, R21, R17, RZ ;  /* 0x00000011151c7210 */ /* 0x000fc60007f9e0ff */
[----:B------:R-:W-:Y:S01]  /*ea140*/  STL.64 [R1+0x75b0], R2 ;  /* 0x0075b00201007387 */ /* 0x000fe20000100a00 */
[----:B------:R-:W-:-:S03]  /*ea150*/  IADD3 R10, P3, PT, R21, R16, RZ ;  /* 0x00000010150a7210 */ /* 0x000fc60007f7e0ff */
[----:B------:R0:W-:Y:S02]  /*ea160*/  STL.64 [R1+0x75a0], R16 ;  /* 0x0075a01001007387 */ /* 0x0001e40000100a00 */
[----:B0-----:R-:W-:Y:S02]  /*ea170*/  IMAD.MOV.U32 R17, RZ, RZ, R21 ;  /* 0x000000ffff117224 */ /* 0x001fe400078e0015 */
[C---:B----4-:R-:W-:Y:S02]  /*ea180*/  IMAD.X R21, R19.reuse, 0x1, R22, P2 ;  /* 0x0000000113157824 */ /* 0x050fe400010e0616 */
[----:B--2---:R-:W-:-:S03]  /*ea190*/  IMAD.X R11, R19, 0x1, R14, P3 ;  /* 0x00000001130b7824 */ /* 0x004fc600018e060e */
[----:B------:R0:W-:Y:S01]  /*ea1a0*/  STL.64 [R1+0x44d0], R20 ;  /* 0x0044d01401007387 */ /* 0x0001e20000100a00 */
[----:B------:R-:W-:-:S03]  /*ea1b0*/  IMAD.X R29, R19, 0x1, R15, P4 ;  /* 0x00000001131d7824 */ /* 0x000fc600020e060f */
[----:B------:R1:W-:Y:S01]  /*ea1c0*/  STL.64 [R1+0x44c8], R10 ;  /* 0x0044c80a01007387 */ /* 0x0003e20000100a00 */
[----:B0-----:R-:W-:-:S03]  /*ea1d0*/  IADD3 R20, P2, PT, R17, R25, RZ ;  /* 0x0000001911147210 */ /* 0x001fc60007f5e0ff */
[----:B-1----:R-:W2:Y:S02]  /*ea1e0*/  LDL.LU.64 R10, [R1+0x75c8] ;  /* 0x0075c800010a7983 */ /* 0x002ea40000300a00 */
[----:B------:R-:W-:Y:S02]  /*ea1f0*/  IMAD.X R21, R19, 0x1, R24, P2 ;  /* 0x0000000113157824 */ /* 0x000fe400010e0618 */
[----:B------:R0:W-:Y:S04]  /*ea200*/  STL.64 [R1+0x44b8], R28 ;  /* 0x0044b81c01007387 */ /* 0x0001e80000100a00 */
[----:B0-----:R-:W4:Y:S04]  /*ea210*/  LDL.LU.64 R28, [R1+0x75c0] ;  /* 0x0075c000011c7983 */ /* 0x001f280000300a00 */
[----:B------:R0:W-:Y:S04]  /*ea220*/  STL.64 [R1+0x7598], R14 ;  /* 0x0075980e01007387 */ /* 0x0001e80000100a00 */
[----:B0-----:R-:W3:Y:S04]  /*ea230*/  LDL R15, [R1+0x40] ;  /* 0x00004000010f7983 */ /* 0x001ee80000100800 */
[----:B------:R0:W-:Y:S04]  /*ea240*/  STL.64 [R1+0x44a8], R20 ;  /* 0x0044a81401007387 */ /* 0x0001e80000100a00 */
[----:B0-----:R-:W3:Y:S01]  /*ea250*/  LDL.LU.64 R20, [R1+0x75b8] ;  /* 0x0075b80001147983 */ /* 0x001ee20000300a00 */
[----:B------:R-:W-:-:S05]  /*ea260*/  IADD3 R2, P3, PT, R17, R27, RZ ;  /* 0x0000001b11027210 */ /* 0x000fca0007f7e0ff */
[----:B------:R-:W-:Y:S01]  /*ea270*/  IMAD.X R3, R19, 0x1, R26, P3 ;  /* 0x0000000113037824 */ /* 0x000fe200018e061a */
[----:B--2---:R-:W-:Y:S04]  /*ea280*/  STL.64 [R1+0x7588], R10 ;  /* 0x0075880a01007387 */ /* 0x004fe80000100a00 */
[----:B------:R0:W-:Y:S01]  /*ea290*/  STL.64 [R1+0x4498], R2 ;  /* 0x0044980201007387 */ /* 0x0001e20000100a00 */
[----:B----4-:R-:W-:-:S03]  /*ea2a0*/  IADD3 R16, P4, PT, R17, R29, RZ ;  /* 0x0000001d11107210 */ /* 0x010fc60007f9e0ff */
[----:B0-----:R-:W2:Y:S04]  /*ea2b0*/  LDL.LU.64 R2, [R1+0x75b0] ;  /* 0x0075b00001027983 */ /* 0x001ea80000300a00 */
[----:B------:R-:W-:Y:S01]  /*ea2c0*/  STL.64 [R1+0x7590], R26 ;  /* 0x0075901a01007387 */ /* 0x000fe20000100a00 */
[----:B------:R-:W-:Y:S01]  /*ea2d0*/  IMAD.X R17, R19, 0x1, R28, P4 ;  /* 0x0000000113117824 */ /* 0x000fe200020e061c */
[C---:B---3--:R-:W-:Y:S02]  /*ea2e0*/  IADD3 R10, P2, PT, R15.reuse, R20, RZ ;  /* 0x000000140f0a7210 */ /* 0x048fe40007f5e0ff */
[----:B------:R-:W-:Y:S02]  /*ea2f0*/  IADD3 R14, P3, PT, R15, R21, RZ ;  /* 0x000000150f0e7210 */ /* 0x000fe40007f7e0ff */
[----:B------:R-:W3:Y:S04]  /*ea300*/  LDL R15, [R1+0xc94] ;  /* 0x000c9400010f7983 */ /* 0x000ee80000100800 */
[----:B------:R0:W-:Y:S04]  /*ea310*/  STL [R1+0x7580], R21 ;  /* 0x0075801501007387 */ /* 0x0001e80000100800 */
[----:B0-----:R-:W4:Y:S04]  /*ea320*/  LDL.LU R21, [R1+0x40] ;  /* 0x0000400001157983 */ /* 0x001f280000300800 */
[----:B------:R-:W2:Y:S04]  /*ea330*/  LDL.LU R19, [R1+0x75a8] ;  /* 0x0075a80001137983 */ /* 0x000ea80000300800 */
[----:B------:R0:W-:Y:S04]  /*ea340*/  STL.64 [R1+0x4480], R16 ;  /* 0x0044801001007387 */ /* 0x0001e80000100a00 */
[----:B0-----:R-:W4:Y:S01]  /*ea350*/  LDL.LU.64 R16, [R1+0x75a0] ;  /* 0x0075a00001107983 */ /* 0x001f220000300a00 */
[----:B---3--:R-:W-:-:S05]  /*ea360*/  IMAD.X R11, R15, 0x1, R18, P2 ;  /* 0x000000010f0b7824 */ /* 0x008fca00010e0612 */
[----:B------:R-:W-:Y:S04]  /*ea370*/  STL.64 [R1+0x4470], R10 ;  /* 0x0044700a01007387 */ /* 0x000fe80000100a00 */
[----:B------:R-:W-:Y:S01]  /*ea380*/  STL.64 [R1+0x7578], R4 ;  /* 0x0075780401007387 */ /* 0x000fe20000100a00 */
[----:B--2---:R-:W-:-:S05]  /*ea390*/  IMAD.X R15, R15, 0x1, R19, P3 ;  /* 0x000000010f0f7824 */ /* 0x004fca00018e0613 */
[----:B------:R0:W-:Y:S04]  /*ea3a0*/  STL.64 [R1+0x4460], R14 ;  /* 0x0044600e01007387 */ /* 0x0001e80000100a00 */
[----:B0-----:R-:W2:Y:S04]  /*ea3b0*/  LDL.LU.64 R14, [R1+0x7598] ;  /* 0x00759800010e7983 */ /* 0x001ea80000300a00 */
[----:B------:R0:W-:Y:S04]  /*ea3c0*/  STL [R1+0x7570], R19 ;  /* 0x0075701301007387 */ /* 0x0001e80000100800 */
[----:B0-----:R-:W3:Y:S01]  /*ea3d0*/  LDL.LU R19, [R1+0xc94] ;  /* 0x000c940001137983 */ /* 0x001ee20000300800 */
[----:B----4-:R-:W-:-:S02]  /*ea3e0*/  IADD3 R26, P4, PT, R21, R23, RZ ;  /* 0x00000017151a7210 */ /* 0x010fc40007f9e0ff */
[C---:B------:R-:W-:Y:S02]  /*ea3f0*/  IADD3 R10, P2, PT, R21.reuse, R16, RZ ;  /* 0x00000010150a7210 */ /* 0x040fe40007f5e0ff */
[----:B------:R-:W-:Y:S01]  /*ea400*/  IADD3 R4, P3, PT, R21, R17, RZ ;  /* 0x0000001115047210 */ /* 0x000fe20007f7e0ff */
[----:B------:R0:W-:Y:S04]  /*ea410*/  STL.64 [R1+0x7568], R16 ;  /* 0x0075681001007387 */ /* 0x0001e80000100a00 */
[----:B------:R-:W-:Y:S04]  /*ea420*/  STL [R1+0x4418], R4 ;  /* 0x0044180401007387 */ /* 0x000fe80000100800 */
[----:B0-----:R0:W4:Y:S01]  /*ea430*/  LDL.64 R16, [R1+0x4418] ;  /* 0x0044180001107983 */ /* 0x0011220000100a00 */
[----:B---3--:R-:W-:-:S02]  /*ea440*/  IMAD.X R27, R19, 0x1, R22, P4 ;  /* 0x00000001131b7824 */ /* 0x008fc400020e0616 */
[----:B--2---:R-:W-:-:S03]  /*ea450*/  IMAD.X R11, R19, 0x1, R14, P2 ;  /* 0x00000001130b7824 */ /* 0x004fc600010e060e */
[----:B------:R1:W-:Y:S04]  /*ea460*/  STL.64 [R1+0x4438], R26 ;  /* 0x0044381a01007387 */ /* 0x0003e80000100a00 */
[----:B-1----:R-:W2:Y:S04]  /*ea470*/  LDL.LU.64 R26, [R1+0x7590] ;  /* 0x00759000011a7983 */ /* 0x002ea80000300a00 */
[----:B------:R1:W-:Y:S04]  /*ea480*/  STL.64 [R1+0x4428], R10 ;  /* 0x0044280a01007387 */ /* 0x0003e80000100a00 */
[----:B-1----:R-:W3:Y:S01]  /*ea490*/  LDL.LU.64 R10, [R1+0x7588] ;  /* 0x00758800010a7983 */ /* 0x002ee20000300a00 */
[----:B------:R-:W-:Y:S01]  /*ea4a0*/  IADD3 R4, P4, PT, R21, R25, RZ ;  /* 0x0000001915047210 */ /* 0x000fe20007f9e0ff */
[----:B----4-:R-:W-:Y:S01]  /*ea4b0*/  IMAD.X R17, R19, 0x1, R15, P3 ;  /* 0x0000000113117824 */ /* 0x010fe200018e060f */
[----:B------:R-:W-:Y:S01]  /*ea4c0*/  IADD3 R16, P3, PT, R21, R29, RZ ;  /* 0x0000001d15107210 */ /* 0x000fe20007f7e0ff */
[----:B---3--:R1:W-:Y:S04]  /*ea4d0*/  STL.64 [R1+0x7558], R10 ;  /* 0x0075580a01007387 */ /* 0x0083e80000100a00 */
[----:B-1----:R-:W3:Y:S01]  /*ea4e0*/  LDL R11, [R1+0x44] ;  /* 0x00004400010b7983 */ /* 0x002ee20000100800 */
[----:B------:R-:W-:Y:S01]  /*ea4f0*/  IMAD.X R5, R19, 0x1, R24, P4 ;  /* 0x0000000113057824 */ /* 0x000fe200020e0618 */
[----:B--2---:R-:W-:-:S02]  /*ea500*/  IADD3 R10, P2, PT, R21, R27, RZ ;  /* 0x0000001b150a7210 */ /* 0x004fc40007f5e0ff */
[----:B------:R-:W-:Y:S04]  /*ea510*/  STL.64 [R1+0x7560], R14 ;  /* 0x0075600e01007387 */ /* 0x000fe80000100a00 */
[----:B------:R-:W-:Y:S04]  /*ea520*/  STL [R1+0x441c], R17 ;  /* 0x00441c1101007387 */ /* 0x000fe80000100800 */
[----:B------:R-:W2:Y:S04]  /*ea530*/  LDL.LU R21, [R1+0x7580] ;  /* 0x0075800001157983 */ /* 0x000ea80000300800 */
[----:B------:R1:W-:Y:S04]  /*ea540*/  STL.64 [R1+0x4408], R4 ;  /* 0x0044080401007387 */ /* 0x0003e80000100a00 */
[----:B-1----:R-:W4:Y:S04]  /*ea550*/  LDL.LU.64 R4, [R1+0x7578] ;  /* 0x0075780001047983 */ /* 0x002f280000300a00 */
[----:B------:R1:W-:Y:S01]  /*ea560*/  STL [R1+0x7548], R26 ;  /* 0x0075481a01007387 */ /* 0x0003e20000100800 */
[----:B---3--:R-:W-:Y:S01]  /*ea570*/  IADD3 R14, P4, PT, R11, R20, RZ ;  /* 0x000000140b0e7210 */ /* 0x008fe20007f9e0ff */
[----:B------:R-:W-:-:S02]  /*ea580*/  IMAD.X R11, R19, 0x1, R26, P2 ;  /* 0x00000001130b7824 */ /* 0x000fc400010e061a */
[----:B-1----:R-:W3:Y:S01]  /*ea590*/  LDL.LU R26, [R1+0x44] ;  /* 0x00004400011a7983 */ /* 0x002ee20000300800 */
[----:B------:R-:W-:-:S03]  /*ea5a0*/  IMAD.X R17, R19, 0x1, R28, P3 ;  /* 0x0000000113117824 */ /* 0x000fc600018e061c */
[----:B------:R-:W-:Y:S04]  /*ea5b0*/  STL.64 [R1+0x43f8], R10 ;  /* 0x0043f80a01007387 */ /* 0x000fe80000100a00 */
[----:B--2---:R-:W-:Y:S04]  /*ea5c0*/  STL.64 [R1+0x7540], R20 ;  /* 0x0075401401007387 */ /* 0x004fe80000100a00 */
[----:B------:R-:W2:Y:S04]  /*ea5d0*/  LDL.LU R19, [R1+0x7570] ;  /* 0x0075700001137983 */ /* 0x000ea80000300800 */
[----:B------:R1:W-:Y:S04]  /*ea5e0*/  STL.64 [R1+0x43d0], R16 ;  /* 0x0043d01001007387 */ /* 0x0003e80000100a00 */
[----:B-1----:R-:W2:Y:S04]  /*ea5f0*/  LDL.LU.64 R16, [R1+0x7568] ;  /* 0x0075680001107983 */ /* 0x002ea80000300a00 */
[----:B----4-:R-:W-:Y:S04]  /*ea600*/  STL.64 [R1+0x7550], R4 ;  /* 0x0075500401007387 */ /* 0x010fe80000100a00 */
[----:B------:R1:W-:Y:S01]  /*ea610*/  STL [R1+0x7530], R23 ;  /* 0x0075301701007387 */ /* 0x0003e20000100800 */
[----:B---3--:R-:W-:-:S03]  /*ea620*/  IADD3 R20, P3, PT, R26, R23, RZ ;  /* 0x000000171a147210 */ /* 0x008fc60007f7e0ff */
[----:B-1----:R-:W3:Y:S01]  /*ea630*/  LDL.LU R23, [R1+0xc90] ;  /* 0x000c900001177983 */ /* 0x002ee20000300800 */
[----:B------:R-:W-:Y:S01]  /*ea640*/  IADD3 R10, P2, PT, R26, R21, RZ ;  /* 0x000000151a0a7210 */ /* 0x000fe20007f5e0ff */
[----:B---3--:R-:W-:-:S05]  /*ea650*/  IMAD.X R15, R23, 0x1, R18, P4 ;  /* 0x00000001170f7824 */ /* 0x008fca00020e0612 */
[----:B------:R1:W-:Y:S04]  /*ea660*/  STL.64 [R1+0x43c0], R14 ;  /* 0x0043c00e01007387 */ /* 0x0003e80000100a00 */
[----:B-1----:R-:W3:Y:S01]  /*ea670*/  LDL.LU.64 R14, [R1+0x7560] ;  /* 0x00756000010e7983 */ /* 0x002ee20000300a00 */
[C---:B--2---:R-:W-:Y:S01]  /*ea680*/  IMAD.X R11, R23.reuse, 0x1, R19, P2 ;  /* 0x00000001170b7824 */ /* 0x044fe200010e0613 */
[----:B------:R-:W-:Y:S01]  /*ea690*/  IADD3 R4, P4, PT, R26, R16, RZ ;  /* 0x000000101a047210 */ /* 0x000fe20007f9e0ff */
[----:B------:R-:W-:-:S03]  /*ea6a0*/  IMAD.X R21, R23, 0x1, R22, P3 ;  /* 0x0000000117157824 */ /* 0x000fc600018e0616 */
[----:B------:R1:W-:Y:S04]  /*ea6b0*/  STL.64 [R1+0x43b0], R10 ;  /* 0x0043b00a01007387 */ /* 0x0003e80000100a00 */
[----:B-1----:R-:W2:Y:S04]  /*ea6c0*/  LDL.LU.64 R10, [R1+0x7558] ;  /* 0x00755800010a7983 */ /* 0x002ea80000300a00 */
[----:B------:R1:W-:Y:S04]  /*ea6d0*/  STL.64 [R1+0x7528], R18 ;  /* 0x0075281201007387 */ /* 0x0003e80000100a00 */
[----:B------:R-:W-:Y:S04]  /*ea6e0*/  STL.64 [R1+0x7538], R16 ;  /* 0x0075381001007387 */ /* 0x000fe80000100a00 */
[----:B------:R4:W-:Y:S01]  /*ea6f0*/  STL.64 [R1+0x4398], R20 ;  /* 0x0043981401007387 */ /* 0x0009e20000100a00 */
[----:B-1----:R-:W-:-:S02]  /*ea700*/  IADD3 R18, P2, PT, R26, R17, RZ ;  /* 0x000000111a127210 */ /* 0x002fc40007f5e0ff */
[----:B----4-:R-:W-:-:S05]  /*ea710*/  IADD3 R20, P3, PT, R26, R25, RZ ;  /* 0x000000191a147210 */ /* 0x010fca0007f7e0ff */
[C---:B------:R-:W-:Y:S02]  /*ea720*/  IMAD.X R21, R23.reuse, 0x1, R24, P3 ;  /* 0x0000000117157824 */ /* 0x040fe400018e0618 */
[C---:B---3--:R-:W-:Y:S02]  /*ea730*/  IMAD.X R5, R23.reuse, 0x1, R14, P4 ;  /* 0x0000000117057824 */ /* 0x048fe400020e060e */
[----:B------:R-:W-:-:S03]  /*ea740*/  IMAD.X R19, R23, 0x1, R15, P2 ;  /* 0x0000000117137824 */ /* 0x000fc600010e060f */
[----:B------:R1:W-:Y:S01]  /*ea750*/  STL.64 [R1+0x4378], R4 ;  /* 0x0043780401007387 */ /* 0x0003e20000100a00 */
[----:B------:R-:W-:-:S03]  /*ea760*/  IADD3 R16, P4, PT, R26, R27, RZ ;  /* 0x0000001b1a107210 */ /* 0x000fc60007f9e0ff */
[----:B-1----:R-:W3:Y:S04]  /*ea770*/  LDL.LU.64 R4, [R1+0x7550] ;  /* 0x0075500001047983 */ /* 0x002ee80000300a00 */
[----:B------:R-:W4:Y:S04]  /*ea780*/  LDL R17, [R1+0x48] ;  /* 0x0000480001117983 */ /* 0x000f280000100800 */
[----:B------:R-:W-:Y:S04]  /*ea790*/  STL.64 [R1+0x7520], R14 ;  /* 0x0075200e01007387 */ /* 0x000fe80000100a00 */
[----:B------:R1:W-:Y:S02]  /*ea7a0*/  STL.64 [R1+0x4368], R18 ;  /* 0x0043681201007387 */ /* 0x0003e40000100a00 */
[----:B-1----:R-:W-:-:S02]  /*ea7b0*/  IADD3 R18, P2, PT, R26, R29, RZ ;  /* 0x0000001d1a127210 */ /* 0x002fc40007f5e0ff */
[----:B------:R-:W2:Y:S04]  /*ea7c0*/  LDL.LU R26, [R1+0x7548] ;  /* 0x00754800011a7983 */ /* 0x000ea80000300800 */
[----:B------:R1:W-:Y:S04]  /*ea7d0*/  STL.64 [R1+0x4358], R20 ;  /* 0x0043581401007387 */ /* 0x0003e80000100a00 */
[----:B-1----:R-:W4:Y:S01]  /*ea7e0*/  LDL.LU.64 R20, [R1+0x7540] ;  /* 0x0075400001147983 */ /* 0x002f220000300a00 */
[----:B------:R-:W-:Y:S01]  /*ea7f0*/  IMAD.X R19, R23, 0x1, R28, P2 ;  /* 0x0000000117137824 */ /* 0x000fe200010e061c */
[----:B----4-:R-:W-:Y:S01]  /*ea800*/  IADD3 R14, P3, PT, R17, R20, RZ ;  /* 0x00000014110e7210 */ /* 0x010fe20007f7e0ff */
[----:B--2---:R-:W-:-:S04]  /*ea810*/  IMAD.X R17, R23, 0x1, R26, P4 ;  /* 0x0000000117117824 */ /* 0x004fc800020e061a */
[----:B------:R-:W-:Y:S04]  /*ea820*/  STL [R1+0x4310], R14 ;  /* 0x0043100e01007387 */ /* 0x000fe80000100800 */
[----:B------:R1:W-:Y:S04]  /*ea830*/  STL [R1+0x7508], R20 ;  /* 0x0075081401007387 */ /* 0x0003e80000100800 */
[----:B-1----:R-:W2:Y:S04]  /*ea840*/  LDL.LU R20, [R1+0x48] ;  /* 0x0000480001147983 */ /* 0x002ea80000300800 */
[----:B------:R1:W-:Y:S04]  /*ea850*/  STL.64 [R1+0x4348], R16 ;  /* 0x0043481001007387 */ /* 0x0003e80000100a00 */
[----:B-1----:R-:W4:Y:S04]  /*ea860*/  LDL.LU.64 R16, [R1+0x7538] ;  /* 0x0075380001107983 */ /* 0x002f280000300a00 */
[----:B------:R-:W3:Y:S04]  /*ea870*/  LDL R15, [R1+0xc8c] ;  /* 0x000c8c00010f7983 */ /* 0x000ee80000100800 */
[----:B------:R-:W3:Y:S04]  /*ea880*/  LDL.LU R23, [R1+0x7530] ;  /* 0x0075300001177983 */ /* 0x000ee80000300800 */
[----:B------:R1:W-:Y:S04]  /*ea890*/  STL.64 [R1+0x4330], R18 ;  /* 0x0043301201007387 */ /* 0x0003e80000100a00 */
[----:B-1----:R-:W4:Y:S04]  /*ea8a0*/  LDL.LU.64 R18, [R1+0x7528] ;  /* 0x0075280001127983 */ /* 0x002f280000300a00 */
[----:B------:R1:W-:Y:S04]  /*ea8b0*/  STL.64 [R1+0x7510], R28 ;  /* 0x0075101c01007387 */ /* 0x0003e80000100a00 */
[----:B-1----:R0:W4:Y:S04]  /*ea8c0*/  LDL.64 R28, [R1+0x4310] ;  /* 0x00431000011c7983 */ /* 0x0021280000100a00 */
[----:B------:R3:W-:Y:S01]  /*ea8d0*/  STL.64 [R1+0x7518], R10 ;  /* 0x0075180a01007387 */ /* 0x0007e20000100a00 */
[----:B--2---:R-:W-:-:S02]  /*ea8e0*/  IADD3 R14, P4, PT, R20, R21, RZ ;  /* 0x00000015140e7210 */ /* 0x004fc40007f9e0ff */
[----:B---3--:R-:W-:-:S05]  /*ea8f0*/  IADD3 R10, P2, PT, R20, R23, RZ ;  /* 0x00000017140a7210 */ /* 0x008fca0007f5e0ff */
[----:B------:R-:W-:Y:S01]  /*ea900*/  STL [R1+0x42e8], R10 ;  /* 0x0042e80a01007387 */ /* 0x000fe20000100800 */
[C---:B----4-:R-:W-:Y:S02]  /*ea910*/  IMAD.X R29, R15.reuse, 0x1, R18, P3 ;  /* 0x000000010f1d7824 */ /* 0x050fe400018e0612 */
[----:B------:R-:W-:-:S03]  /*ea920*/  IMAD.X R15, R15, 0x1, R19, P4 ;  /* 0x000000010f0f7824 */ /* 0x000fc600020e0613 */
[----:B------:R-:W-:Y:S04]  /*ea930*/  STL [R1+0x4314], R29 ;  /* 0x0043141d01007387 */ /* 0x000fe80000100800 */
[----:B------:R1:W-:Y:S04]  /*ea940*/  STL.64 [R1+0x4300], R14 ;  /* 0x0043000e01007387 */ /* 0x0003e80000100a00 */
[----:B-1----:R-:W2:Y:S04]  /*ea950*/  LDL.LU.64 R14, [R1+0x7520] ;  /* 0x00752000010e7983 */ /* 0x002ea80000300a00 */
[----:B------:R1:W-:Y:S04]  /*ea960*/  STL [R1+0x74f8], R19 ;  /* 0x0074f81301007387 */ /* 0x0003e80000100800 */
[----:B-1----:R-:W2:Y:S04]  /*ea970*/  LDL.LU R19, [R1+0xc8c] ;  /* 0x000c8c0001137983 */ /* 0x002ea80000300800 */
[----:B------:R1:W-:Y:S04]  /*ea980*/  STL.64 [R1+0x7500], R6 ;  /* 0x0075000601007387 */ /* 0x0003e80000100a00 */
[----:B-1----:R0:W3:Y:S01]  /*ea990*/  LDL.64 R6, [R1+0x42e8] ;  /* 0x0042e80001067983 */ /* 0x0020e20000100a00 */
[----:B------:R-:W-:-:S02]  /*ea9a0*/  IADD3 R10, P3, PT, R20, R16, RZ ;  /* 0x00000010140a7210 */ /* 0x000fc40007f7e0ff */
[----:B------:R-:W-:Y:S01]  /*ea9b0*/  IADD3 R28, P4, PT, R20, R17, RZ ;  /* 0x00000011141c7210 */ /* 0x000fe20007f9e0ff */
[----:B------:R-:W-:Y:S02]  /*ea9c0*/  STL.64 [R1+0x74f0], R16 ;  /* 0x0074f01001007387 */ /* 0x000fe40000100a00 */
[C---:B--2---:R-:W-:Y:S02]  /*ea9d0*/  IMAD.X R11, R19.reuse, 0x1, R14, P3 ;  /* 0x00000001130b7824 */ /* 0x044fe400018e060e */
[----:B------:R-:W-:-:S03]  /*ea9e0*/  IMAD.X R29, R19, 0x1, R15, P4 ;  /* 0x00000001131d7824 */ /* 0x000fc600020e060f */
[----:B------:R1:W-:Y:S01]  /*ea9f0*/  STL.64 [R1+0x42d8], R10 ;  /* 0x0042d80a01007387 */ /* 0x0003e20000100a00 */
[----:B---3--:R-:W-:-:S05]  /*eaa00*/  IMAD.X R7, R19, 0x1, R22, P2 ;  /* 0x0000000113077824 */ /* 0x008fca00010e0616 */
[----:B------:R-:W-:Y:S04]  /*eaa10*/  STL [R1+0x42ec], R7 ;  /* 0x0042ec0701007387 */ /* 0x000fe80000100800 */
[----:B-1----:R-:W2:Y:S04]  /*eaa20*/  LDL.LU.64 R10, [R1+0x7518] ;  /* 0x00751800010a7983 */ /* 0x002ea80000300a00 */
[----:B------:R1:W-:Y:S04]  /*eaa30*/  STL.64 [R1+0x74e0], R4 ;  /* 0x0074e00401007387 */ /* 0x0003e80000100a00 */
[----:B-1----:R-:W3:Y:S04]  /*eaa40*/  LDL R5, [R1+0x4c] ;  /* 0x00004c0001057983 */ /* 0x002ee80000100800 */
[----:B------:R1:W-:Y:S04]  /*eaa50*/  STL.64 [R1+0x42c8], R28 ;  /* 0x0042c81c01007387 */ /* 0x0003e80000100a00 */
[----:B-1----:R-:W4:Y:S01]  /*eaa60*/  LDL.LU.64 R28, [R1+0x7510] ;  /* 0x00751000011c7983 */ /* 0x002f220000300a00 */
[----:B------:R-:W-:-:S02]  /*eaa70*/  IADD3 R16, P2, PT, R20, R25, RZ ;  /* 0x0000001914107210 */ /* 0x000fc40007f5e0ff */
[C---:B------:R-:W-:Y:S01]  /*eaa80*/  IADD3 R6, P3, PT, R20.reuse, R27, RZ ;  /* 0x0000001b14067210 */ /* 0x040fe20007f7e0ff */
[----:B------:R4:W-:Y:S02]  /*eaa90*/  STL.64 [R1+0x74d0], R14 ;  /* 0x0074d00e01007387 */ /* 0x0009e40000100a00 */
[----:B----4-:R-:W-:Y:S02]  /*eaaa0*/  IADD3 R14, P4, PT, R20, R29, RZ ;  /* 0x0000001d140e7210 */ /* 0x010fe40007f9e0ff */
[----:B------:R-:W4:Y:S04]  /*eaab0*/  LDL.LU R20, [R1+0x7508] ;  /* 0x0075080001147983 */ /* 0x000f280000300800 */
[----:B--2---:R1:W-:Y:S04]  /*eaac0*/  STL.64 [R1+0x74d8], R10 ;  /* 0x0074d80a01007387 */ /* 0x0043e80000100a00 */
[----:B-1----:R-:W2:Y:S01]  /*eaad0*/  LDL R10, [R1+0xc88] ;  /* 0x000c8800010a7983 */ /* 0x002ea20000100800 */
[----:B------:R-:W-:-:S02]  /*eaae0*/  IMAD.X R17, R19, 0x1, R24, P2 ;  /* 0x0000000113117824 */ /* 0x000fc400010e0618 */
[C---:B------:R-:W-:Y:S01]  /*eaaf0*/  IMAD.X R7, R19.reuse, 0x1, R26, P3 ;  /* 0x0000000113077824 */ /* 0x040fe200018e061a */
[----:B------:R-:W-:Y:S04]  /*eab00*/  STL.64 [R1+0x74e8], R2 ;  /* 0x0074e80201007387 */ /* 0x000fe80000100a00 */
[----:B------:R-:W-:Y:S01]  /*eab10*/  STL.64 [R1+0x42a8], R16 ;  /* 0x0042a81001007387 */ /* 0x000fe20000100a00 */
[----:B------:R-:W-:Y:S01]  /*eab20*/  IMAD.X R15, R19, 0x1, R28, P4 ;  /* 0x00000001130f7824 */ /* 0x000fe200020e061c */
[C---:B---3--:R-:W-:Y:S02]  /*eab30*/  IADD3 R4, P3, PT, R5.reuse, R21, RZ ;  /* 0x0000001505047210 */ /* 0x048fe40007f7e0ff */
[----:B------:R1:W-:Y:S04]  /*eab40*/  STL.64 [R1+0x4290], R6 ;  /* 0x0042900601007387 */ /* 0x0003e80000100a00 */
[----:B-1----:R-:W3:Y:S04]  /*eab50*/  LDL.LU.64 R6, [R1+0x7500] ;  /* 0x0075000001067983 */ /* 0x002ee80000300a00 */
[----:B------:R1:W-:Y:S04]  /*eab60*/  STL [R1+0x74c8], R21 ;  /* 0x0074c81501007387 */ /* 0x0003e80000100800 */
[----:B-1----:R-:W3:Y:S04]  /*eab70*/  LDL.LU R21, [R1+0x4c] ;  /* 0x00004c0001157983 */ /* 0x002ee80000300800 */
[----:B------:R-:W3:Y:S04]  /*eab80*/  LDL.LU R19, [R1+0x74f8] ;  /* 0x0074f80001137983 */ /* 0x000ee80000300800 */
[----:B------:R-:W-:Y:S01]  /*eab90*/  STL.64 [R1+0x4278], R14 ;  /* 0x0042780e01007387 */ /* 0x000fe20000100a00 */
[----:B----4-:R-:W-:-:S05]  /*eaba0*/  IADD3 R16, P2, PT, R5, R20, RZ ;  /* 0x0000001405107210 */ /* 0x010fca0007f5e0ff */
[----:B--2---:R-:W-:-:S05]  /*eabb0*/  IMAD.X R17, R10, 0x1, R18, P2 ;  /* 0x000000010a117824 */ /* 0x004fca00010e0612 */
[----:B------:R1:W-:Y:S04]  /*eabc0*/  STL.64 [R1+0x4260], R16 ;  /* 0x0042601001007387 */ /* 0x0003e80000100a00 */
[----:B-1----:R-:W2:Y:S01]  /*eabd0*/  LDL.LU.64 R16, [R1+0x74f0] ;  /* 0x0074f00001107983 */ /* 0x002ea20000300a00 */
[----:B---3--:R-:W-:Y:S01]  /*eabe0*/  IMAD.X R5, R10, 0x1, R19, P3 ;  /* 0x000000010a057824 */ /* 0x008fe200018e0613 */
[----:B--2---:R-:W-:-:S05]  /*eabf0*/  IADD3 R2, P2, PT, R21, R16, RZ ;  /* 0x0000001015027210 */ /* 0x004fca0007f5e0ff */
[----:B------:R1:W-:Y:S04]  /*eac00*/  STL [R1+0x4210], R2 ;  /* 0x0042100201007387 */ /* 0x0003e80000100800 */
[----:B-1----:R-:W2:Y:S04]  /*eac10*/  LDL.LU.64 R2, [R1+0x74e8] ;  /* 0x0074e80001027983 */ /* 0x002ea80000300a00 */
[----:B------:R1:W-:Y:S04]  /*eac20*/  STL.64 [R1+0x4250], R4 ;  /* 0x0042500401007387 */ /* 0x0003e80000100a00 */
[----:B-1----:R-:W3:Y:S04]  /*eac30*/  LDL.LU.64 R4, [R1+0x74e0] ;  /* 0x0074e00001047983 */ /* 0x002ee80000300a00 */
[----:B------:R1:W-:Y:S04]  /*eac40*/  STL [R1+0x74b8], R19 ;  /* 0x0074b81301007387 */ /* 0x0003e80000100800 */
[----:B-1----:R-:W4:Y:S01]  /*eac50*/  LDL.LU R19, [R1+0xc88] ;  /* 0x000c880001137983 */ /* 0x002f220000300800 */
[----:B------:R-:W-:-:S02]  /*eac60*/  IADD3 R14, P4, PT, R21, R23, RZ ;  /* 0x00000017150e7210 */ /* 0x000fc40007f9e0ff */
[----:B------:R-:W-:-:S05]  /*eac70*/  IADD3 R10, P3, PT, R21, R17, RZ ;  /* 0x00000011150a7210 */ /* 0x000fca0007f7e0ff */
[----:B------:R1:W-:Y:S04]  /*eac80*/  STL [R1+0x4200], R10 ;  /* 0x0042000a01007387 */ /* 0x0003e80000100800 */
[----:B-1----:R-:W2:Y:S04]  /*eac90*/  LDL.LU.64 R10, [R1+0x74d8] ;  /* 0x0074d800010a7983 */ /* 0x002ea80000300a00 */
[----:B------:R-:W-:Y:S01]  /*eaca0*/  STL.64 [R1+0x74a8], R16 ;  /* 0x0074a81001007387 */ /* 0x000fe20000100a00 */
[----:B----4-:R-:W-:-:S05]  /*eacb0*/  IMAD.X R15, R19, 0x1, R22, P4 ;  /* 0x00000001130f7824 */ /* 0x010fca00020e0616 */
[----:B------:R1:W-:Y:S04]  /*eacc0*/  STL.64 [R1+0x4220], R14 ;  /* 0x0042200e01007387 */ /* 0x0003e80000100a00 */
[----:B-1----:R-:W4:Y:S04]  /*eacd0*/  LDL.LU.64 R14, [R1+0x74d0] ;  /* 0x0074d000010e7983 */ /* 0x002f280000300a00 */
[----:B------:R1:W-:Y:S04]  /*eace0*/  STL.64 [R1+0x74c0], R22 ;  /* 0x0074c01601007387 */ /* 0x0003e80000100a00 */
[----:B-1----:R0:W4:Y:S04]  /*eacf0*/  LDL.64 R22, [R1+0x4210] ;  /* 0x0042100001167983 */ /* 0x0021280000100a00 */
[----:B--2---:R1:W-:Y:S04]  /*ead00*/  STL.64 [R1+0x74b0], R2 ;  /* 0x0074b00201007387 */ /* 0x0043e80000100a00 */
[----:B-1----:R0:W2:Y:S01]  /*ead10*/  LDL.64 R2, [R1+0x4200] ;  /* 0x0042000001027983 */ /* 0x0020a20000100a00 */
[----:B------:R-:W-:Y:S01]  /*ead20*/  IADD3 R16, P4, PT, R21, R25, RZ ;  /* 0x0000001915107210 */ /* 0x000fe20007f9e0ff */
[----:B----4-:R-:W-:Y:S01]  /*ead30*/  IMAD.X R23, R19, 0x1, R14, P2 ;  /* 0x0000000113177824 */ /* 0x010fe200010e060e */
[----:B------:R-:W-:-:S04]  /*ead40*/  IADD3 R22, P2, PT, R21, R27, RZ ;  /* 0x0000001b15167210 */ /* 0x000fc80007f5e0ff */
[----:B------:R1:W-:Y:S04]  /*ead50*/  STL [R1+0x4214], R23 ;  /* 0x0042141701007387 */ /* 0x0003e80000100800 */
[----:B------:R-:W-:Y:S01]  /*ead60*/  STL.64 [R1+0x74a0], R14 ;  /* 0x0074a00e01007387 */ /* 0x000fe20000100a00 */
[----:B--2---:R-:W-:Y:S01]  /*ead70*/  IMAD.X R3, R19, 0x1, R15, P3 ;  /* 0x0000000113037824 */ /* 0x004fe200018e060f */
[----:B------:R-:W-:-:S04]  /*ead80*/  IADD3 R2, P3, PT, R21, R29, RZ ;  /* 0x0000001d15027210 */ /* 0x000fc80007f7e0ff */
[----:B------:R2:W-:Y:S04]  /*ead90*/  STL [R1+0x4204], R3 ;  /* 0x0042040301007387 */ /* 0x0005e80000100800 */
[----:B------:R-:W4:Y:S01]  /*eada0*/  LDL.LU R21, [R1+0x74c8] ;  /* 0x0074c80001157983 */ /* 0x000f220000300800 */
[C---:B------:R-:W-:Y:S02]  /*eadb0*/  IMAD.X R17, R19.reuse, 0x1, R24, P4 ;  /* 0x0000000113117824 */ /* 0x040fe400020e0618 */
[----:B-1----:R-:W-:-:S03]  /*eadc0*/  IMAD.X R23, R19, 0x1, R26, P2 ;  /* 0x0000000113177824 */ /* 0x002fc600010e061a */
[----:B------:R-:W-:Y:S01]  /*eadd0*/  STL.64 [R1+0x41e8], R16 ;  /* 0x0041e81001007387 */ /* 0x000fe20000100a00 */
[----:B--2---:R-:W-:-:S03]  /*eade0*/  IMAD.X R3, R19, 0x1, R28, P3 ;  /* 0x0000000113037824 */ /* 0x004fc600018e061c */
[----:B------:R1:W-:Y:S04]  /*eadf0*/  STL [R1+0x7488], R24 ;  /* 0x0074881801007387 */ /* 0x0003e80000100800 */
[----:B-1----:R-:W2:Y:S04]  /*eae00*/  LDL.LU R24, [R1+0x50] ;  /* 0x0000500001187983 */ /* 0x002ea80000300800 */
[----:B------:R1:W-:Y:S04]  /*eae10*/  STL.64 [R1+0x41d8], R22 ;  /* 0x0041d81601007387 */ /* 0x0003e80000100a00 */
[----:B-1----:R-:W3:Y:S04]  /*eae20*/  LDL.LU.64 R22, [R1+0x74c0] ;  /* 0x0074c00001167983 */ /* 0x002ee80000300a00 */
[----:B------:R-:W-:Y:S04]  /*eae30*/  STL.64 [R1+0x7498], R26 ;  /* 0x0074981a01007387 */ /* 0x000fe80000100a00 */
[----:B----4-:R-:W-:Y:S04]  /*eae40*/  STL.64 [R1+0x7490], R20 ;  /* 0x0074901401007387 */ /* 0x010fe80000100a00 */
[----:B------:R-:W4:Y:S04]  /*eae50*/  LDL.LU R19, [R1+0x74b8] ;  /* 0x0074b80001137983 */ /* 0x000f280000300800 */
[----:B------:R1:W-:Y:S04]  /*eae60*/  STL.64 [R1+0x41b0], R2 ;  /* 0x0041b00201007387 */ /* 0x0003e80000100a00 */
[----:B-1----:R-:W3:Y:S04]  /*eae70*/  LDL.LU.64 R2, [R1+0x74b0] ;  /* 0x0074b00001027983 */ /* 0x002ee80000300a00 */
[----:B------:R-:W3:Y:S01]  /*eae80*/  LDL R27, [R1+0xc84] ;  /* 0x000c8400011b7983 */ /* 0x000ee20000100800 */
[----:B--2---:R-:W-:-:S05]  /*eae90*/  IADD3 R16, P4, PT, R24, R20, RZ ;  /* 0x0000001418107210 */ /* 0x004fca0007f9e0ff */
[----:B---3--:R-:W-:-:S05]  /*eaea0*/  IMAD.X R17, R27, 0x1, R18, P4 ;  /* 0x000000011b117824 */ /* 0x008fca00020e0612 */
[----:B------:R1:W-:Y:S04]  /*eaeb0*/  STL.64 [R1+0x41a0], R16 ;  /* 0x0041a01001007387 */ /* 0x0003e80000100a00 */
[----:B-1----:R-:W2:Y:S01]  /*eaec0*/  LDL.LU.64 R16, [R1+0x74a8] ;  /* 0x0074a80001107983 */ /* 0x002ea20000300a00 */
[C---:B------:R-:W-:Y:S02]  /*eaed0*/  IADD3 R14, P2, PT, R24.reuse, R21, RZ ;  /* 0x00000015180e7210 */ /* 0x040fe40007f5e0ff */
[----:B------:R-:W-:-:S03]  /*eaee0*/  IADD3 R26, P3, PT, R24, R23, RZ ;  /* 0x00000017181a7210 */ /* 0x000fc60007f7e0ff */
[C---:B----4-:R-:W-:Y:S02]  /*eaef0*/  IMAD.X R15, R27.reuse, 0x1, R19, P2 ;  /* 0x000000011b0f7824 */ /* 0x050fe400010e0613 */
[----:B------:R-:W-:-:S03]  /*eaf00*/  IMAD.X R27, R27, 0x1, R22, P3 ;  /* 0x000000011b1b7824 */ /* 0x000fc600018e0616 */
[----:B------:R1:W-:Y:S01]  /*eaf10*/  STL.64 [R1+0x4190], R14 ;  /* 0x0041900e01007387 */ /* 0x0003e20000100a00 */
[----:B--2---:R-:W-:-:S05]  /*eaf20*/  IADD3 R20, P4, PT, R24, R16, RZ ;  /* 0x0000001018147210 */ /* 0x004fca0007f9e0ff */
[----:B------:R-:W-:Y:S04]  /*eaf30*/  STL [R1+0x4158], R20 ;  /* 0x0041581401007387 */ /* 0x000fe80000100800 */
[----:B-1----:R-:W2:Y:S04]  /*eaf40*/  LDL.LU.64 R14, [R1+0x74a0] ;  /* 0x0074a000010e7983 */ /* 0x002ea80000300a00 */
[----:B------:R1:W-:Y:S04]  /*eaf50*/  STL.64 [R1+0x7480], R18 ;  /* 0x0074801201007387 */ /* 0x0003e80000100a00 */
[----:B-1----:R0:W2:Y:S04]  /*eaf60*/  LDL.64 R18, [R1+0x4158] ;  /* 0x0041580001127983 */ /* 0x0020a80000100a00 */
[----:B------:R-:W-:Y:S04]  /*eaf70*/  STL.64 [R1+0x7470], R16 ;  /* 0x0074701001007387 */ /* 0x000fe80000100a00 */
[----:B------:R1:W-:Y:S04]  /*eaf80*/  STL.64 [R1+0x4170], R26 ;  /* 0x0041701a01007387 */ /* 0x0003e80000100a00 */
[----:B-1----:R-:W3:Y:S04]  /*eaf90*/  LDL.LU.64 R26, [R1+0x7498] ;  /* 0x00749800011a7983 */ /* 0x002ee80000300a00 */
[----:B------:R1:W-:Y:S04]  /*eafa0*/  STL [R1+0x7478], R22 ;  /* 0x0074781601007387 */ /* 0x0003e80000100800 */
[----:B-1----:R-:W2:Y:S01]  /*eafb0*/  LDL.LU R22, [R1+0xc84] ;  /* 0x000c840001167983 */ /* 0x002ea20000300800 */
[----:B------:R-:W-:-:S03]  /*eafc0*/  IADD3 R20, P2, PT, R24, R17, RZ ;  /* 0x0000001118147210 */ /* 0x000fc60007f5e0ff */
[----:B------:R1:W-:Y:S01]  /*eafd0*/  STL.64 [R1+0x7460], R6 ;  /* 0x0074600601007387 */ /* 0x0003e20000100a00 */
[----:B------:R-:W-:-:S03]  /*eafe0*/  IADD3 R16, P3, PT, R24, R25, RZ ;  /* 0x0000001918107210 */ /* 0x000fc60007f7e0ff */
[----:B-1----:R-:W4:Y:S01]  /*eaff0*/  LDL R7, [R1+0x8c] ;  /* 0x00008c0001077983 */ /* 0x002f220000100800 */
[C---:B--2---:R-:W-:Y:S02]  /*eb000*/  IMAD.X R19, R22.reuse, 0x1, R14, P4 ;  /* 0x0000000116137824 */ /* 0x044fe400020e060e */
[----:B------:R-:W-:-:S03]  /*eb010*/  IMAD.X R21, R22, 0x1, R15, P2 ;  /* 0x0000000116157824 */ /* 0x000fc600010e060f */
[----:B------:R-:W-:Y:S01]  /*eb020*/  STL [R1+0x415c], R19 ;  /* 0x00415c1301007387 */ /* 0x000fe20000100800 */
[----:B---3--:R-:W-:-:S03]  /*eb030*/  IADD3 R18, P4, PT, R24, R27, RZ ;  /* 0x0000001b18127210 */ /* 0x008fc60007f9e0ff */
[----:B------:R1:W-:Y:S04]  /*eb040*/  STL.64 [R1+0x4138], R20 ;  /* 0x0041381401007387 */ /* 0x0003e80000100a00 */
[----:B-1----:R-:W4:Y:S04]  /*eb050*/  LDL.LU.64 R20, [R1+0x7490] ;  /* 0x0074900001147983 */ /* 0x002f280000300a00 */
[----:B------:R1:W-:Y:S02]  /*eb060*/  STL.64 [R1+0x7450], R14 ;  /* 0x0074500e01007387 */ /* 0x0003e40000100a00 */
[----:B-1----:R-:W-:-:S02]  /*eb070*/  IADD3 R14, P2, PT, R24, R29, RZ ;  /* 0x0000001d180e7210 */ /* 0x002fc40007f5e0ff */
[----:B------:R-:W2:Y:S01]  /*eb080*/  LDL.LU R24, [R1+0x7488] ;  /* 0x0074880001187983 */ /* 0x000ea20000300800 */
[----:B------:R-:W-:-:S03]  /*eb090*/  IMAD.X R19, R22, 0x1, R26, P4 ;  /* 0x0000000116137824 */ /* 0x000fc600020e061a */
[----:B------:R1:W-:Y:S04]  /*eb0a0*/  STL.64 [R1+0x7458], R4 ;  /* 0x0074580401007387 */ /* 0x0003e80000100a00 */
[----:B-1----:R-:W3:Y:S04]  /*eb0b0*/  LDL R4, [R1+0xc80] ;  /* 0x000c800001047983 */ /* 0x002ee80000100800 */
[----:B------:R-:W-:Y:S01]  /*eb0c0*/  STL.64 [R1+0x7468], R8 ;  /* 0x0074680801007387 */ /* 0x000fe20000100a00 */
[----:B--2---:R-:W-:-:S05]  /*eb0d0*/  IMAD.X R17, R22, 0x1, R24, P3 ;  /* 0x0000000116117824 */ /* 0x004fca00018e0618 */
[----:B------:R-:W-:Y:S04]  /*eb0e0*/  STL.64 [R1+0x4128], R16 ;  /* 0x0041281001007387 */ /* 0x000fe80000100a00 */
[----:B------:R1:W-:Y:S04]  /*eb0f0*/  STL.64 [R1+0x4118], R18 ;  /* 0x0041181201007387 */ /* 0x0003e80000100a00 */
[----:B-1----:R-:W3:Y:S01]  /*eb100*/  LDL.LU.64 R18, [R1+0x7480] ;  /* 0x0074800001127983 */ /* 0x002ee20000300a00 */
[C---:B----4-:R-:W-:Y:S01]  /*eb110*/  IADD3 R16, P3, PT, R7.reuse, R20, RZ ;  /* 0x0000001407107210 */ /* 0x050fe20007f7e0ff */
[----:B------:R-:W-:Y:S01]  /*eb120*/  IMAD.X R15, R22, 0x1, R28, P2 ;  /* 0x00000001160f7824 */ /* 0x000fe200010e061c */
[----:B------:R-:W-:Y:S01]  /*eb130*/  IADD3 R6, P4, PT, R7, R21, RZ ;  /* 0x0000001507067210 */ /* 0x000fe20007f9e0ff */
[----:B------:R1:W-:Y:S04]  /*eb140*/  STL [R1+0x7448], R21 ;  /* 0x0074481501007387 */ /* 0x0003e80000100800 */
[----:B-1----:R-:W2:Y:S04]  /*eb150*/  LDL.LU R21, [R1+0x8c] ;  /* 0x00008c0001157983 */ /* 0x002ea80000300800 */
[----:B------:R-:W4:Y:S04]  /*eb160*/  LDL.LU R22, [R1+0x7478] ;  /* 0x0074780001167983 */ /* 0x000f280000300800 */
[----:B------:R-:W-:Y:S01]  /*eb170*/  STL.64 [R1+0x40f8], R14 ;  /* 0x0040f80e01007387 */ /* 0x000fe20000100a00 */
        /* <DEDUP_REMOVED lines=8> */
[----:B-1----:R-:W3:Y:S01]  /*eb200*/  LDL.LU.64 R6, [R1+0x7460] ;  /* 0x0074600001067983 */ /* 0x002ee20000300a00 */
[----:B------:R-:W-:-:S03]  /*eb210*/  IADD3 R14, P2, PT, R21, R23, RZ ;  /* 0x00000017150e7210 */ /* 0x000fc60007f5e0ff */
[----:B---3--:R1:W-:Y:S04]  /*eb220*/  STL.64 [R1+0x7440], R6 ;  /* 0x0074400601007387 */ /* 0x0083e80000100a00 */
[----:B-1----:R0:W3:Y:S04]  /*eb230*/  LDL.64 R6, [R1+0x4090] ;  /* 0x0040900001067983 */ /* 0x0020e80000100a00 */
[----:B------:R1:W-:Y:S04]  /*eb240*/  STL [R1+0x743c], R19 ;  /* 0x00743c1301007387 */ /* 0x0003e80000100800 */
[----:B-1----:R-:W4:Y:S01]  /*eb250*/  LDL.LU R19, [R1+0xc80] ;  /* 0x000c800001137983 */ /* 0x002f220000300800 */
[----:B------:R-:W-:-:S05]  /*eb260*/  IADD3 R4, P4, PT, R21, R17, RZ ;  /* 0x0000001115047210 */ /* 0x000fca0007f9e0ff */
[----:B------:R1:W-:Y:S04]  /*eb270*/  STL [R1+0x4070], R4 ;  /* 0x0040700401007387 */ /* 0x0003e80000100800 */
[----:B-1----:R-:W2:Y:S04]  /*eb280*/  LDL.LU.64 R4, [R1+0x7458] ;  /* 0x0074580001047983 */ /* 0x002ea80000300a00 */
[----:B------:R-:W-:Y:S01]  /*eb290*/  STL.64 [R1+0x7430], R16 ;  /* 0x0074301001007387 */ /* 0x000fe20000100a00 */
[----:B----4-:R-:W-:-:S05]  /*eb2a0*/  IMAD.X R15, R19, 0x1, R22, P2 ;  /* 0x00000001130f7824 */ /* 0x010fca00010e0616 */
[----:B------:R1:W-:Y:S04]  /*eb2b0*/  STL.64 [R1+0x40a8], R14 ;  /* 0x0040a80e01007387 */ /* 0x0003e80000100a00 */
[----:B-1----:R-:W3:Y:S04]  /*eb2c0*/  LDL.LU.64 R14, [R1+0x7450] ;  /* 0x00745000010e7983 */ /* 0x002ee80000300a00 */
[----:B------:R1:W-:Y:S04]  /*eb2d0*/  STL.64 [R1+0x7420], R10 ;  /* 0x0074200a01007387 */ /* 0x0003e80000100a00 */
[----:B-1----:R-:W4:Y:S04]  /*eb2e0*/  LDL R11, [R1+0x90] ;  /* 0x00009000010b7983 */ /* 0x002f280000100800 */
[----:B------:R-:W-:Y:S04]  /*eb2f0*/  STL.64 [R1+0x7428], R2 ;  /* 0x0074280201007387 */ /* 0x000fe80000100a00 */
[----:B------:R1:W-:Y:S04]  /*eb300*/  STL [R1+0x7438], R3 ;  /* 0x0074380301007387 */ /* 0x0003e80000100800 */
[----:B-1----:R0:W2:Y:S01]  /*eb310*/  LDL.64 R2, [R1+0x4070] ;  /* 0x0040700001027983 */ /* 0x0020a20000100a00 */
[----:B------:R-:W-:Y:S01]  /*eb320*/  IADD3 R16, P2, PT, R21, R25, RZ ;  /* 0x0000001915107210 */ /* 0x000fe20007f5e0ff */
[----:B---3--:R-:W-:Y:S01]  /*eb330*/  IMAD.X R7, R19, 0x1, R14, P3 ;  /* 0x0000000113077824 */ /* 0x008fe200018e060e */
[----:B------:R-:W-:-:S04]  /*eb340*/  IADD3 R6, P3, PT, R21, R27, RZ ;  /* 0x0000001b15067210 */ /* 0x000fc80007f7e0ff */
[----:B------:R1:W-:Y:S04]  /*eb350*/  STL [R1+0x4094], R7 ;  /* 0x0040940701007387 */ /* 0x0003e80000100800 */
[----:B------:R-:W-:Y:S01]  /*eb360*/  STL.64 [R1+0x7418], R14 ;  /* 0x0074180e01007387 */ /* 0x000fe20000100a00 */
[----:B--2---:R-:W-:Y:S01]  /*eb370*/  IMAD.X R3, R19, 0x1, R15, P4 ;  /* 0x0000000113037824 */ /* 0x004fe200020e060f */
[----:B------:R-:W-:-:S04]  /*eb380*/  IADD3 R2, P4, PT, R21, R29, RZ ;  /* 0x0000001d15027210 */ /* 0x000fc80007f9e0ff */
[----:B------:R2:W-:Y:S04]  /*eb390*/  STL [R1+0x4074], R3 ;  /* 0x0040740301007387 */ /* 0x0005e80000100800 */
[----:B------:R-:W3:Y:S01]  /*eb3a0*/  LDL.LU R21, [R1+0x7448] ;  /* 0x0074480001157983 */ /* 0x000ee20000300800 */
[C---:B------:R-:W-:Y:S02]  /*eb3b0*/  IMAD.X R17, R19.reuse, 0x1, R24, P2 ;  /* 0x0000000113117824 */ /* 0x040fe400010e0618 */
[----:B-1----:R-:W-:-:S03]  /*eb3c0*/  IMAD.X R7, R19, 0x1, R26, P3 ;  /* 0x0000000113077824 */ /* 0x002fc600018e061a */
[----:B------:R-:W-:Y:S01]  /*eb3d0*/  STL.64 [R1+0x4048], R16 ;  /* 0x0040481001007387 */ /* 0x000fe20000100a00 */
[----:B--2---:R-:W-:-:S03]  /*eb3e0*/  IMAD.X R3, R19, 0x1, R28, P4 ;  /* 0x0000000113037824 */ /* 0x004fc600020e061c */
[----:B------:R1:W-:Y:S04]  /*eb3f0*/  STL.64 [R1+0x4040], R6 ;  /* 0x0040400601007387 */ /* 0x0003e80000100a00 */
[----:B-1----:R-:W2:Y:S04]  /*eb400*/  LDL.LU.64 R6, [R1+0x7440] ;  /* 0x0074400001067983 */ /* 0x002ea80000300a00 */
[----:B---3--:R-:W-:Y:S04]  /*eb410*/  STL.64 [R1+0x7408], R20 ;  /* 0x0074081401007387 */ /* 0x008fe80000100a00 */
[----:B------:R-:W3:Y:S01]  /*eb420*/  LDL.LU R19, [R1+0x743c] ;  /* 0x00743c0001137983 */ /* 0x000ee20000300800 */
[----:B----4-:R-:W-:-:S03]  /*eb430*/  IADD3 R10, P3, PT, R11, R21, RZ ;  /* 0x000000150b0a7210 */ /* 0x010fc60007f7e0ff */
[----:B------:R1:W-:Y:S04]  /*eb440*/  STL.64 [R1+0x4038], R2 ;  /* 0x0040380201007387 */ /* 0x0003e80000100a00 */
[----:B-1----:R0:W4:Y:S04]  /*eb450*/  LDL.LU R3, [R1+0x7438] ;  /* 0x0074380001037983 */ /* 0x0021280000300800 */
[----:B------:R1:W-:Y:S04]  /*eb460*/  STL [R1+0x7410], R28 ;  /* 0x0074101c01007387 */ /* 0x0003e80000100800 */
[----:B-1----:R-:W2:Y:S04]  /*eb470*/  LDL.LU R28, [R1+0x90] ;  /* 0x00009000011c7983 */ /* 0x002ea80000300800 */
[----:B------:R-:W2:Y:S01]  /*eb480*/  LDL R21, [R1+0x42c] ;  /* 0x00042c0001157983 */ /* 0x000ea20000100800 */
[----:B------:R-:W-:-:S05]  /*eb490*/  IADD3 R16, P2, PT, R11, R20, RZ ;  /* 0x000000140b107210 */ /* 0x000fca0007f5e0ff */
[----:B--2---:R-:W-:-:S05]  /*eb4a0*/  IMAD.X R17, R21, 0x1, R18, P2 ;  /* 0x0000000115117824 */ /* 0x004fca00010e0612 */
[----:B------:R1:W-:Y:S04]  /*eb4b0*/  STL.64 [R1+0x4030], R16 ;  /* 0x0040301001007387 */ /* 0x0003e80000100a00 */
[----:B-1----:R-:W2:Y:S01]  /*eb4c0*/  LDL.LU.64 R16, [R1+0x7430] ;  /* 0x0074300001107983 */ /* 0x002ea20000300a00 */
[----:B---3--:R-:W-:Y:S01]  /*eb4d0*/  IMAD.X R11, R21, 0x1, R19, P3 ;  /* 0x00000001150b7824 */ /* 0x008fe200018e0613 */
[C---:B--2---:R-:W-:Y:S02]  /*eb4e0*/  IADD3 R2, P2, PT, R28.reuse, R16, RZ ;  /* 0x000000101c027210 */ /* 0x044fe40007f5e0ff */
[----:B------:R-:W-:-:S03]  /*eb4f0*/  IADD3 R14, P3, PT, R28, R17, RZ ;  /* 0x000000111c0e7210 */ /* 0x000fc60007f7e0ff */
[----:B------:R4:W-:Y:S04]  /*eb500*/  STL [R1+0x4018], R2 ;  /* 0x0040180201007387 */ /* 0x0009e80000100800 */
[----:B----4-:R-:W2:Y:S04]  /*eb510*/  LDL.LU.64 R2, [R1+0x7428] ;  /* 0x0074280001027983 */ /* 0x010ea80000300a00 */
[----:B------:R1:W-:Y:S04]  /*eb520*/  STL.64 [R1+0x4028], R10 ;  /* 0x0040280a01007387 */ /* 0x0003e80000100a00 */
[----:B-1----:R-:W3:Y:S04]  /*eb530*/  LDL.LU.64 R10, [R1+0x7420] ;  /* 0x00742000010a7983 */ /* 0x002ee80000300a00 */
[----:B------:R1:W-:Y:S04]  /*eb540*/  STL [R1+0x73e8], R19 ;  /* 0x0073e81301007387 */ /* 0x0003e80000100800 */
[----:B-1----:R-:W4:Y:S04]  /*eb550*/  LDL R19, [R1+0x94] ;  /* 0x0000940001137983 */ /* 0x002f280000100800 */
[----:B------:R1:W-:Y:S04]  /*eb560*/  STL [R1+0x4010], R14 ;  /* 0x0040100e01007387 */ /* 0x0003e80000100800 */
[----:B-1----:R-:W2:Y:S04]  /*eb570*/  LDL.LU.64 R14, [R1+0x7418] ;  /* 0x00741800010e7983 */ /* 0x002ea80000300a00 */
[----:B------:R1:W-:Y:S04]  /*eb580*/  STL.64 [R1+0x73f0], R16 ;  /* 0x0073f01001007387 */ /* 0x0003e80000100a00 */
[----:B-1----:R0:W2:Y:S01]  /*eb590*/  LDL.64 R16, [R1+0x4010] ;  /* 0x0040100001107983 */ /* 0x0020a20000100a00 */
[----:B------:R-:W-:-:S05]  /*eb5a0*/  IADD3 R20, P4, PT, R28, R23, RZ ;  /* 0x000000171c147210 */ /* 0x000fca0007f9e0ff */
[----:B------:R-:W-:Y:S01]  /*eb5b0*/  IMAD.X R21, R21, 0x1, R22, P4 ;  /* 0x0000000115157824 */ /* 0x000fe200020e0616 */
[----:B--2---:R-:W2:Y:S04]  /*eb5c0*/  LDL.LU R17, [R1+0x410] ;  /* 0x0004100001117983 */ /* 0x004ea80000300800 */
[----:B------:R1:W-:Y:S04]  /*eb5d0*/  STL [R1+0x73f8], R22 ;  /* 0x0073f81601007387 */ /* 0x0003e80000100800 */
[----:B-1----:R-:W3:Y:S04]  /*eb5e0*/  LDL.LU R22, [R1+0x42c] ;  /* 0x00042c0001167983 */ /* 0x002ee80000300800 */
[----:B------:R-:W-:Y:S04]  /*eb5f0*/  STL.64 [R1+0x4020], R20 ;  /* 0x0040201401007387 */ /* 0x000fe80000100a00 */
[----:B------:R1:W-:Y:S04]  /*eb600*/  STL.64 [R1+0x7400], R6 ;  /* 0x0074000601007387 */ /* 0x0003e80000100a00 */
[----:B-1----:R0:W4:Y:S01]  /*eb610*/  LDL.64 R6, [R1+0x4018] ;  /* 0x0040180001067983 */ /* 0x0021220000100a00 */
[----:B------:R-:W-:Y:S01]  /*eb620*/  IADD3 R20, P4, PT, R28, R25, RZ ;  /* 0x000000191c147210 */ /* 0x000fe20007f9e0ff */
[----:B--2---:R-:W-:-:S02]  /*eb630*/  IMAD.MOV.U32 R21, RZ, RZ, R17 ;  /* 0x000000ffff157224 */ /* 0x004fc400078e0011 */
[----:B---3--:R-:W-:Y:S01]  /*eb640*/  IMAD.X R17, R22, 0x1, R15, P3 ;  /* 0x0000000116117824 */ /* 0x008fe200018e060f */
[----:B------:R-:W-:Y:S01]  /*eb650*/  IADD3 R16, P3, PT, R28, R29, RZ ;  /* 0x0000001d1c107210 */ /* 0x000fe20007f7e0ff */
[----:B----4-:R-:W-:-:S05]  /*eb660*/  IMAD.X R7, R22, 0x1, R14, P2 ;  /* 0x0000000116077824 */ /* 0x010fca00010e060e */
[----:B------:R-:W-:Y:S04]  /*eb670*/  STL [R1+0x401c], R7 ;  /* 0x00401c0701007387 */ /* 0x000fe80000100800 */
[----:B------:R-:W-:Y:S04]  /*eb680*/  STL.64 [R1+0x73e0], R14 ;  /* 0x0073e00e01007387 */ /* 0x000fe80000100a00 */
[----:B------:R1:W-:Y:S01]  /*eb690*/  STL [R1+0x4014], R17 ;  /* 0x0040141101007387 */ /* 0x0003e20000100800 */
[----:B------:R-:W-:-:S03]  /*eb6a0*/  IADD3 R6, P2, PT, R28, R27, RZ ;  /* 0x0000001b1c067210 */ /* 0x000fc60007f5e0ff */
[----:B------:R-:W2:Y:S01]  /*eb6b0*/  LDL.LU R28, [R1+0x7410] ;  /* 0x00741000011c7983 */ /* 0x000ea20000300800 */
[----:B-1----:R-:W-:Y:S02]  /*eb6c0*/  IMAD.MOV.U32 R17, RZ, RZ, R21 ;  /* 0x000000ffff117224 */ /* 0x002fe400078e0015 */
[----:B------:R-:W-:-:S05]  /*eb6d0*/  IMAD.X R21, R22, 0x1, R24, P4 ;  /* 0x0000000116157824 */ /* 0x000fca00020e0618 */
[----:B------:R1:W-:Y:S04]  /*eb6e0*/  STL.64 [R1+0x4008], R20 ;  /* 0x0040081401007387 */ /* 0x0003e80000100a00 */
[----:B-1----:R-:W3:Y:S01]  /*eb6f0*/  LDL.LU.64 R20, [R1+0x7408] ;  /* 0x0074080001147983 */ /* 0x002ee20000300a00 */
[----:B------:R-:W-:-:S05]  /*eb700*/  IMAD.X R7, R22, 0x1, R26, P2 ;  /* 0x0000000116077824 */ /* 0x000fca00010e061a */
[----:B------:R1:W-:Y:S01]  /*eb710*/  STL.64 [R1+0x4000], R6 ;  /* 0x0040000601007387 */ /* 0x0003e20000100a00 */
[----:B---3--:R-:W-:-:S05]  /*eb720*/  IADD3 R14, P4, PT, R19, R20, RZ ;  /* 0x00000014130e7210 */ /* 0x008fca0007f9e0ff */
[----:B------:R3:W-:Y:S04]  /*eb730*/  STL [R1+0x3ff0], R14 ;  /* 0x003ff00e01007387 */ /* 0x0007e80000100800 */
[----:B-1----:R-:W4:Y:S04]  /*eb740*/  LDL.LU.64 R6, [R1+0x7400] ;  /* 0x0074000001067983 */ /* 0x002f280000300a00 */
[----:B------:R-:W-:Y:S01]  /*eb750*/  STL.64 [R1+0x73d8], R26 ;  /* 0x0073d81a01007387 */ /* 0x000fe20000100a00 */
[----:B---3--:R-:W-:-:S03]  /*eb760*/  IADD3 R14, P2, PT, R19, R21, RZ ;  /* 0x00000015130e7210 */ /* 0x008fc60007f5e0ff */
[----:B------:R-:W3:Y:S04]  /*eb770*/  LDL R15, [R1+0x428] ;  /* 0x00042800010f7983 */ /* 0x000ee80000100800 */
[----:B------:R1:W-:Y:S04]  /*eb780*/  STL.64 [R1+0x73c8], R20 ;  /* 0x0073c81401007387 */ /* 0x0003e80000100a00 */
[----:B-1----:R0:W2:Y:S02]  /*eb790*/  LDL.64 R20, [R1+0x3ff0] ;  /* 0x003ff00001147983 */ /* 0x0020a40000100a00 */
[----:B--2---:R-:W-:-:S02]  /*eb7a0*/  IMAD.MOV.U32 R21, RZ, RZ, R17 ;  /* 0x000000ffff157224 */ /* 0x004fc400078e0011 */
[----:B------:R-:W-:Y:S02]  /*eb7b0*/  IMAD.X R17, R22, 0x1, R28, P3 ;  /* 0x0000000116117824 */ /* 0x000fe400018e061c */
[----:B------:R-:W2:Y:S01]  /*eb7c0*/  LDL.LU R22, [R1+0x73f8] ;  /* 0x0073f80001167983 */ /* 0x000ea20000300800 */
[----:B------:R-:W-:-:S03]  /*eb7d0*/  IADD3 R26, P3, PT, R19, R23, RZ ;  /* 0x00000017131a7210 */ /* 0x000fc60007f7e0ff */
[----:B------:R1:W-:Y:S04]  /*eb7e0*/  STL.64 [R1+0x3ff8], R16 ;  /* 0x003ff81001007387 */ /* 0x0003e80000100a00 */
[----:B-1----:R-:W2:Y:S04]  /*eb7f0*/  LDL.LU.64 R16, [R1+0x73f0] ;  /* 0x0073f00001107983 */ /* 0x002ea80000300a00 */
[----:B------:R-:W-:Y:S04]  /*eb800*/  STL.64 [R1+0x73d0], R28 ;  /* 0x0073d01c01007387 */ /* 0x000fe80000100a00 */
[----:B------:R-:W2:Y:S01]  /*eb810*/  LDL.LU R19, [R1+0x73e8] ;  /* 0x0073e80001137983 */ /* 0x000ea20000300800 */
[----:B------:R-:W-:-:S02]  /*eb820*/  IMAD.MOV.U32 R27, RZ, RZ, R21 ;  /* 0x000000ffff1b7224 */ /* 0x000fc400078e0015 */
[----:B---3--:R-:W-:-:S05]  /*eb830*/  IMAD.X R21, R15, 0x1, R18, P4 ;  /* 0x000000010f157824 */ /* 0x008fca00020e0612 */
[----:B------:R-:W-:Y:S04]  /*eb840*/  STL [R1+0x3ff4], R21 ;  /* 0x003ff41501007387 */ /* 0x000fe80000100800 */
[----:B------:R1:W-:Y:S04]  /*eb850*/  STL [R1+0x73c0], R18 ;  /* 0x0073c01201007387 */ /* 0x0003e80000100800 */
[----:B-1----:R-:W3:Y:S01]  /*eb860*/  LDL.LU R18, [R1+0x94] ;  /* 0x0000940001127983 */ /* 0x002ee20000300800 */
[----:B--2---:R-:W-:-:S05]  /*eb870*/  IMAD.X R15, R15, 0x1, R19, P2 ;  /* 0x000000010f0f7824 */ /* 0x004fca00010e0613 */
[----:B------:R1:W-:Y:S04]  /*eb880*/  STL.64 [R1+0x3fe8], R14 ;  /* 0x003fe80e01007387 */ /* 0x0003e80000100a00 */
[----:B-1----:R-:W2:Y:S04]  /*eb890*/  LDL.LU.64 R14, [R1+0x73e0] ;  /* 0x0073e000010e7983 */ /* 0x002ea80000300a00 */
[----:B------:R1:W-:Y:S04]  /*eb8a0*/  STL [R1+0x73b0], R19 ;  /* 0x0073b01301007387 */ /* 0x0003e80000100800 */
[----:B-1----:R-:W2:Y:S01]  /*eb8b0*/  LDL.LU R19, [R1+0x428] ;  /* 0x0004280001137983 */ /* 0x002ea20000300800 */
[----:B---3--:R-:W-:Y:S01]  /*eb8c0*/  IADD3 R28, P4, PT, R18, R16, RZ ;  /* 0x00000010121c7210 */ /* 0x008fe20007f9e0ff */
[----:B------:R-:W-:-:S02]  /*eb8d0*/  IMAD.MOV.U32 R21, RZ, RZ, R27 ;  /* 0x000000ffff157224 */ /* 0x000fc400078e001b */
[----:B------:R-:W-:Y:S01]  /*eb8e0*/  STL.64 [R1+0x73a0], R16 ;  /* 0x0073a01001007387 */ /* 0x000fe20000100a00 */
[----:B------:R-:W-:Y:S01]  /*eb8f0*/  IADD3 R20, P2, PT, R18, R17, RZ ;  /* 0x0000001112147210 */ /* 0x000fe20007f5e0ff */
[C---:B--2---:R-:W-:Y:S02]  /*eb900*/  IMAD.X R27, R19.reuse, 0x1, R22, P3 ;  /* 0x00000001131b7824 */ /* 0x044fe400018e0616 */
[----:B------:R-:W-:-:S03]  /*eb910*/  IMAD.X R29, R19, 0x1, R14, P4 ;  /* 0x00000001131d7824 */ /* 0x000fc600020e060e */
[----:B------:R1:W-:Y:S04]  /*eb920*/  STL.64 [R1+0x3fe0], R26 ;  /* 0x003fe01a01007387 */ /* 0x0003e80000100a00 */
[----:B-1----:R-:W2:Y:S04]  /*eb930*/  LDL.LU.64 R26, [R1+0x73d8] ;  /* 0x0073d800011a7983 */ /* 0x002ea80000300a00 */
[----:B------:R1:W-:Y:S04]  /*eb940*/  STL.64 [R1+0x73b8], R22 ;  /* 0x0073b81601007387 */ /* 0x0003e80000100a00 */
[----:B------:R-:W-:Y:S04]  /*eb950*/  STL.64 [R1+0x73a8], R4 ;  /* 0x0073a80401007387 */ /* 0x000fe80000100a00 */
[----:B------:R3:W-:Y:S01]  /*eb960*/  STL.64 [R1+0x3fd8], R28 ;  /* 0x003fd81c01007387 */ /* 0x0007e20000100a00 */
[----:B-1----:R-:W-:-:S02]  /*eb970*/  IMAD.MOV.U32 R23, RZ, RZ, R21 ;  /* 0x000000ffff177224 */ /* 0x002fc400078e0015 */
[----:B------:R-:W-:Y:S01]  /*eb980*/  IMAD.X R21, R19, 0x1, R15, P2 ;  /* 0x0000000113157824 */ /* 0x000fe200010e060f */
[----:B---3--:R-:W3:Y:S04]  /*eb990*/  LDL.LU.64 R28, [R1+0x73d0] ;  /* 0x0073d000011c7983 */ /* 0x008ee80000300a00 */
[----:B------:R1:W-:Y:S04]  /*eb9a0*/  STL.64 [R1+0x3fd0], R20 ;  /* 0x003fd01401007387 */ /* 0x0003e80000100a00 */
[----:B-1----:R-:W4:Y:S01]  /*eb9b0*/  LDL.LU.64 R20, [R1+0x73c8] ;  /* 0x0073c80001147983 */ /* 0x002f220000300a00 */
[----:B------:R-:W-:-:S03]  /*eb9c0*/  IADD3 R16, P3, PT, R18, R25, RZ ;  /* 0x0000001912107210 */ /* 0x000fc60007f7e0ff */
[----:B------:R1:W-:Y:S02]  /*eb9d0*/  STL.64 [R1+0x7398], R14 ;  /* 0x0073980e01007387 */ /* 0x0003e40000100a00 */
[C---:B------:R-:W-:Y:S02]  /*eb9e0*/  IMAD.X R17, R19.reuse, 0x1, R24, P3 ;  /* 0x0000000113117824 */ /* 0x040fe400018e0618 */
[----:B-1----:R-:W4:Y:S01]  /*eb9f0*/  LDL R15, [R1+0x98] ;  /* 0x00009800010f7983 */ /* 0x002f220000100800 */
[C---:B--2---:R-:W-:Y:S02]  /*eba00*/  IADD3 R22, P4, PT, R18.reuse, R27, RZ ;  /* 0x0000001b12167210 */ /* 0x044fe40007f9e0ff */
[----:B---3--:R-:W-:Y:S02]  /*eba10*/  IADD3 R4, P2, PT, R18, R29, RZ ;  /* 0x0000001d12047210 */ /* 0x008fe40007f5e0ff */
[----:B------:R-:W2:Y:S04]  /*eba20*/  LDL.LU R18, [R1+0x73c0] ;  /* 0x0073c00001127983 */ /* 0x000ea80000300800 */
[----:B------:R1:W-:Y:S01]  /*eba30*/  STL.64 [R1+0x3fc8], R16 ;  /* 0x003fc81001007387 */ /* 0x0003e20000100a00 */
[----:B------:R-:W-:-:S02]  /*eba40*/  IMAD.X R5, R19, 0x1, R28, P2 ;  /* 0x0000000113057824 */ /* 0x000fc400010e061c */
[----:B-1----:R-:W-:Y:S02]  /*eba50*/  IMAD.MOV.U32 R17, RZ, RZ, R23 ;  /* 0x000000ffff117224 */ /* 0x002fe400078e0017 */
[----:B------:R-:W-:-:S05]  /*eba60*/  IMAD.X R23, R19, 0x1, R26, P4 ;  /* 0x0000000113177824 */ /* 0x000fca00020e061a */
[----:B------:R1:W-:Y:S04]  /*eba70*/  STL.64 [R1+0x3fc0], R22 ;  /* 0x003fc01601007387 */ /* 0x0003e80000100a00 */
[----:B-1----:R-:W3:Y:S04]  /*eba80*/  LDL.LU.64 R22, [R1+0x73b8] ;  /* 0x0073b80001167983 */ /* 0x002ee80000300a00 */
[----:B----4-:R-:W-:Y:S04]  /*eba90*/  STL.64 [R1+0x7388], R20 ;  /* 0x0073881401007387 */ /* 0x010fe80000100a00 */
[----:B------:R-:W4:Y:S04]  /*ebaa0*/  LDL.LU R19, [R1+0x73b0] ;  /* 0x0073b00001137983 */ /* 0x000f280000300800 */
[----:B------:R1:W-:Y:S04]  /*ebab0*/  STL.64 [R1+0x3fb8], R4 ;  /* 0x003fb80401007387 */ /* 0x0003e80000100a00 */
[----:B-1----:R-:W2:Y:S04]  /*ebac0*/  LDL.LU.64 R4, [R1+0x73a8] ;  /* 0x0073a80001047983 */ /* 0x002ea80000300a00 */
[----:B------:R1:W-:Y:S04]  /*ebad0*/  STL [R1+0x7390], R28 ;  /* 0x0073901c01007387 */ /* 0x0003e80000100800 */
[----:B-1----:R-:W2:Y:S01]  /*ebae0*/  LDL.LU R28, [R1+0x98] ;  /* 0x00009800011c7983 */ /* 0x002ea20000300800 */
[----:B------:R-:W-:-:S03]  /*ebaf0*/  IADD3 R16, P3, PT, R15, R20, RZ ;  /* 0x000000140f107210 */ /* 0x000fc60007f7e0ff */
[----:B---3--:R1:W-:Y:S01]  /*ebb00*/  STL [R1+0x7378], R23 ;  /* 0x0073781701007387 */ /* 0x0083e20000100800 */
[----:B--2---:R-:W-:-:S03]  /*ebb10*/  IADD3 R20, P2, PT, R28, R23, RZ ;  /* 0x000000171c147210 */ /* 0x004fc60007f5e0ff */
[----:B-1----:R-:W2:Y:S01]  /*ebb20*/  LDL.LU R23, [R1+0x424] ;  /* 0x0004240001177983 */ /* 0x002ea20000300800 */
[----:B------:R-:W-:Y:S01]  /*ebb30*/  IADD3 R14, P4, PT, R15, R21, RZ ;  /* 0x000000150f0e7210 */ /* 0x000fe20007f9e0ff */
[----:B------:R-:W-:Y:S02]  /*ebb40*/  IMAD.MOV.U32 R21, RZ, RZ, R17 ;  /* 0x000000ffff157224 */ /* 0x000fe400078e0011 */
[C---:B--2---:R-:W-:Y:S02]  /*ebb50*/  IMAD.X R17, R23.reuse, 0x1, R18, P3 ;  /* 0x0000000117117824 */ /* 0x044fe400018e0612 */
[----:B----4-:R-:W-:-:S03]  /*ebb60*/  IMAD.X R15, R23, 0x1, R19, P4 ;  /* 0x00000001170f7824 */ /* 0x010fc600020e0613 */
[----:B------:R1:W-:Y:S04]  /*ebb70*/  STL.64 [R1+0x3fb0], R16 ;  /* 0x003fb01001007387 */ /* 0x0003e80000100a00 */
[----:B-1----:R-:W2:Y:S04]  /*ebb80*/  LDL.LU.64 R16, [R1+0x73a0] ;  /* 0x0073a00001107983 */ /* 0x002ea80000300a00 */
[----:B------:R-:W-:Y:S04]  /*ebb90*/  STL.64 [R1+0x7380], R4 ;  /* 0x0073800401007387 */ /* 0x000fe80000100a00 */
[----:B------:R1:W-:Y:S04]  /*ebba0*/  STL.64 [R1+0x3fa8], R14 ;  /* 0x003fa80e01007387 */ /* 0x0003e80000100a00 */
[----:B-1----:R-:W3:Y:S04]  /*ebbb0*/  LDL.LU.64 R14, [R1+0x7398] ;  /* 0x00739800010e7983 */ /* 0x002ee80000300a00 */
[----:B------:R2:W-:Y:S02]  /*ebbc0*/  STL.64 [R1+0x7370], R18 ;  /* 0x0073701201007387 */ /* 0x0005e40000100a00 */
[----:B--2---:R-:W-:-:S02]  /*ebbd0*/  IADD3 R18, P4, PT, R28, R17, RZ ;  /* 0x000000111c127210 */ /* 0x004fc40007f9e0ff */
[----:B------:R1:W-:Y:S01]  /*ebbe0*/  STL.64 [R1+0x7368], R16 ;  /* 0x0073681001007387 */ /* 0x0003e20000100a00 */
[----:B------:R-:W-:Y:S01]  /*ebbf0*/  IADD3 R4, P3, PT, R28, R16, RZ ;  /* 0x000000101c047210 */ /* 0x000fe20007f7e0ff */
[----:B-1----:R-:W-:Y:S02]  /*ebc00*/  IMAD.MOV.U32 R17, RZ, RZ, R21 ;  /* 0x000000ffff117224 */ /* 0x002fe400078e0015 */
[C---:B------:R-:W-:Y:S02]  /*ebc10*/  IMAD.X R21, R23.reuse, 0x1, R22, P2 ;  /* 0x0000000117157824 */ /* 0x040fe400010e0616 */
[----:B---3--:R-:W-:-:S03]  /*ebc20*/  IMAD.X R5, R23, 0x1, R14, P3 ;  /* 0x0000000117057824 */ /* 0x008fc600018e060e */
[----:B------:R1:W-:Y:S01]  /*ebc30*/  STL.64 [R1+0x3fa0], R20 ;  /* 0x003fa01401007387 */ /* 0x0003e20000100a00 */
[----:B------:R-:W-:-:S03]  /*ebc40*/  IMAD.X R19, R23, 0x1, R15, P4 ;  /* 0x0000000117137824 */ /* 0x000fc600020e060f */
[----:B------:R2:W-:Y:S04]  /*ebc50*/  STL.64 [R1+0x3f98], R4 ;  /* 0x003f980401007387 */ /* 0x0005e80000100a00 */
[----:B------:R3:W-:Y:S01]  /*ebc60*/  STL.64 [R1+0x7358], R14 ;  /* 0x0073580e01007387 */ /* 0x0007e20000100a00 */
[----:B-1----:R-:W-:-:S05]  /*ebc70*/  IADD3 R20, P2, PT, R28, R25, RZ ;  /* 0x000000191c147210 */ /* 0x002fca0007f5e0ff */
[C---:B------:R-:W-:Y:S01]  /*ebc80*/  IMAD.X R21, R23.reuse, 0x1, R24, P2 ;  /* 0x0000000117157824 */ /* 0x040fe200010e0618 */
[C---:B--2---:R-:W-:Y:S01]  /*ebc90*/  IADD3 R4, P3, PT, R28.reuse, R27, RZ ;  /* 0x0000001b1c047210 */ /* 0x044fe20007f7e0ff */
[----:B---3--:R-:W2:Y:S04]  /*ebca0*/  LDL R15, [R1+0x9c] ;  /* 0x00009c00010f7983 */ /* 0x008ea80000100800 */
[----:B------:R1:W-:Y:S02]  /*ebcb0*/  STL.64 [R1+0x3f90], R18 ;  /* 0x003f901201007387 */ /* 0x0003e40000100a00 */
[----:B-1----:R-:W-:Y:S02]  /*ebcc0*/  IADD3 R18, P4, PT, R28, R29, RZ ;  /* 0x0000001d1c127210 */ /* 0x002fe40007f9e0ff */
[----:B------:R-:W3:Y:S04]  /*ebcd0*/  LDL.LU R28, [R1+0x7390] ;  /* 0x00739000011c7983 */ /* 0x000ee80000300800 */
[----:B------:R1:W-:Y:S04]  /*ebce0*/  STL.64 [R1+0x3f88], R20 ;  /* 0x003f881401007387 */ /* 0x0003e80000100a00 */
[----:B-1----:R-:W4:Y:S01]  /*ebcf0*/  LDL.LU.64 R20, [R1+0x7388] ;  /* 0x0073880001147983 */ /* 0x002f220000300a00 */
[----:B------:R-:W-:-:S03]  /*ebd00*/  IMAD.X R5, R23, 0x1, R26, P3 ;  /* 0x0000000117057824 */ /* 0x000fc600018e061a */
[----:B------:R-:W-:Y:S04]  /*ebd10*/  STL.64 [R1+0x7360], R24 ;  /* 0x0073601801007387 */ /* 0x000fe80000100a00 */
[----:B------:R1:W-:Y:S04]  /*ebd20*/  STL.64 [R1+0x3f80], R4 ;  /* 0x003f800401007387 */ /* 0x0003e80000100a00 */
[----:B-1----:R-:W2:Y:S01]  /*ebd30*/  LDL.LU.64 R4, [R1+0x7380] ;  /* 0x0073800001047983 */ /* 0x002ea20000300a00 */
[----:B---3--:R-:W-:-:S03]  /*ebd40*/  IMAD.X R19, R23, 0x1, R28, P4 ;  /* 0x0000000117137824 */ /* 0x008fc600020e061c */
[----:B----4-:R-:W-:Y:S04]  /*ebd50*/  STL.64 [R1+0x7340], R20 ;  /* 0x0073401401007387 */ /* 0x010fe80000100a00 */
[----:B------:R-:W3:Y:S04]  /*ebd60*/  LDL.LU R23, [R1+0x7378] ;  /* 0x0073780001177983 */ /* 0x000ee80000300800 */
[----:B------:R1:W-:Y:S04]  /*ebd70*/  STL.64 [R1+0x3f78], R18 ;  /* 0x003f781201007387 */ /* 0x0003e80000100a00 */
[----:B-1----:R-:W4:Y:S04]  /*ebd80*/  LDL.LU.64 R18, [R1+0x7370] ;  /* 0x0073700001127983 */ /* 0x002f280000300a00 */
[----:B------:R1:W-:Y:S04]  /*ebd90*/  STL [R1+0x7348], R28 ;  /* 0x0073481c01007387 */ /* 0x0003e80000100800 */
[----:B-1----:R-:W4:Y:S01]  /*ebda0*/  LDL.LU R28, [R1+0x9c] ;  /* 0x00009c00011c7983 */ /* 0x002f220000300800 */
[----:B--2---:R-:W-:-:S03]  /*ebdb0*/  IADD3 R16, P2, PT, R15, R20, RZ ;  /* 0x000000140f107210 */ /* 0x004fc60007f5e0ff */
[----:B------:R-:W-:Y:S04]  /*ebdc0*/  STL.64 [R1+0x7350], R6 ;  /* 0x0073500601007387 */ /* 0x000fe80000100a00 */
[----:B---3--:R1:W-:Y:S01]  /*ebdd0*/  STL [R1+0x7330], R23 ;  /* 0x0073301701007387 */ /* 0x0083e20000100800 */
[----:B----4-:R-:W-:-:S03]  /*ebde0*/  IADD3 R20, P4, PT, R28, R23, RZ ;  /* 0x000000171c147210 */ /* 0x010fc60007f9e0ff */
[----:B-1----:R-:W2:Y:S01]  /*ebdf0*/  LDL.LU R23, [R1+0x420] ;  /* 0x0004200001177983 */ /* 0x002ea20000300800 */
[----:B------:R-:W-:Y:S02]  /*ebe00*/  IMAD.MOV.U32 R24, RZ, RZ, R17 ;  /* 0x000000ffff187224 */ /* 0x000fe400078e0011 */
[----:B--2---:R-:W-:-:S05]  /*ebe10*/  IMAD.X R17, R23, 0x1, R18, P2 ;  /* 0x0000000117117824 */ /* 0x004fca00010e0612 */
[----:B------:R1:W-:Y:S04]  /*ebe20*/  STL.64 [R1+0x3f70], R16 ;  /* 0x003f701001007387 */ /* 0x0003e80000100a00 */
[----:B-1----:R-:W2:Y:S01]  /*ebe30*/  LDL.LU.64 R16, [R1+0x7368] ;  /* 0x0073680001107983 */ /* 0x002ea20000300a00 */
[----:B------:R-:W-:Y:S01]  /*ebe40*/  IADD3 R14, P3, PT, R15, R21, RZ ;  /* 0x000000150f0e7210 */ /* 0x000fe20007f7e0ff */
[----:B------:R-:W-:-:S04]  /*ebe50*/  IMAD.MOV.U32 R7, RZ, RZ, R24 ;  /* 0x000000ffff077224 */ /* 0x000fc800078e0018 */
[----:B------:R-:W-:Y:S01]  /*ebe60*/  IMAD.X R15, R23, 0x1, R19, P3 ;  /* 0x00000001170f7824 */ /* 0x000fe200018e0613 */
[----:B--2---:R-:W-:-:S05]  /*ebe70*/  IADD3 R24, P2, PT, R28, R16, RZ ;  /* 0x000000101c187210 */ /* 0x004fca0007f5e0ff */
[----:B------:R1:W-:Y:S01]  /*ebe80*/  STL [R1+0x3f58], R24 ;  /* 0x003f581801007387 */ /* 0x0003e20000100800 */
[----:B------:R-:W-:-:S03]  /*ebe90*/  IADD3 R6, P3, PT, R28, R17, RZ ;  /* 0x000000111c067210 */ /* 0x000fc60007f7e0ff */
[----:B-1----:R-:W2:Y:S04]  /*ebea0*/  LDL.LU.64 R24, [R1+0x7360] ;  /* 0x0073600001187983 */ /* 0x002ea80000300a00 */
[----:B------:R1:W-:Y:S04]  /*ebeb0*/  STL.64 [R1+0x3f68], R14 ;  /* 0x003f680e01007387 */ /* 0x0003e80000100a00 */
[----:B-1----:R-:W3:Y:S04]  /*ebec0*/  LDL.LU.64 R14, [R1+0x7358] ;  /* 0x00735800010e7983 */ /* 0x002ee80000300a00 */
[----:B------:R-:W-:Y:S04]  /*ebed0*/  STL.64 [R1+0x7328], R18 ;  /* 0x0073281201007387 */ /* 0x000fe80000100a00 */
[----:B------:R1:W-:Y:S04]  /*ebee0*/  STL.64 [R1+0x7338], R16 ;  /* 0x0073381001007387 */ /* 0x0003e80000100a00 */
[----:B-1----:R0:W4:Y:S01]  /*ebef0*/  LDL.64 R16, [R1+0x3f58] ;  /* 0x003f580001107983 */ /* 0x0021220000100a00 */
[----:B------:R-:W-:-:S02]  /*ebf00*/  IMAD.X R21, R23, 0x1, R22, P4 ;  /* 0x0000000117157824 */ /* 0x000fc400020e0616 */
[----:B------:R-:W-:-:S03]  /*ebf10*/  IMAD.MOV.U32 R19, RZ, RZ, R7 ;  /* 0x000000ffff137224 */ /* 0x000fc600078e0007 */
[----:B------:R2:W-:Y:S02]  /*ebf20*/  STL.64 [R1+0x3f60], R20 ;  /* 0x003f601401007387 */ /* 0x0005e40000100a00 */
[----:B--2---:R-:W-:-:S05]  /*ebf30*/  IADD3 R20, P4, PT, R28, R25, RZ ;  /* 0x000000191c147210 */ /* 0x004fca0007f9e0ff */
[C---:B------:R-:W-:Y:S02]  /*ebf40*/  IMAD.X R21, R23.reuse, 0x1, R24, P4 ;  /* 0x0000000117157824 */ /* 0x040fe400020e0618 */
[C---:B---3--:R-:W-:Y:S01]  /*ebf50*/  IMAD.X R7, R23.reuse, 0x1, R15, P3 ;  /* 0x0000000117077824 */ /* 0x048fe200018e060f */
[C---:B------:R-:W-:Y:S01]  /*ebf60*/  IADD3 R18, P3, PT, R28.reuse, R29, RZ ;  /* 0x0000001d1c127210 */ /* 0x040fe20007f7e0ff */
[----:B----4-:R-:W-:Y:S01]  /*ebf70*/  IMAD.X R17, R23, 0x1, R14, P2 ;  /* 0x0000000117117824 */ /* 0x010fe200010e060e */
[----:B------:R-:W-:-:S04]  /*ebf80*/  IADD3 R16, P2, PT, R28, R27, RZ ;  /* 0x0000001b1c107210 */ /* 0x000fc80007f5e0ff */
[----:B------:R-:W-:Y:S04]  /*ebf90*/  STL [R1+0x3f5c], R17 ;  /* 0x003f5c1101007387 */ /* 0x000fe80000100800 */
[----:B------:R1:W-:Y:S04]  /*ebfa0*/  STL.64 [R1+0x3f50], R6 ;  /* 0x003f500601007387 */ /* 0x0003e80000100a00 */
[----:B-1----:R-:W2:Y:S04]  /*ebfb0*/  LDL.LU.64 R6, [R1+0x7350] ;  /* 0x0073500001067983 */ /* 0x002ea80000300a00 */
[----:B------:R1:W-:Y:S04]  /*ebfc0*/  STL.64 [R1+0x7318], R14 ;  /* 0x0073180e01007387 */ /* 0x0003e80000100a00 */
[----:B-1----:R-:W3:Y:S04]  /*ebfd0*/  LDL R14, [R1+0xa0] ;  /* 0x0000a000010e7983 */ /* 0x002ee80000100800 */
[----:B------:R-:W4:Y:S04]  /*ebfe0*/  LDL.LU R28, [R1+0x7348] ;  /* 0x00734800011c7983 */ /* 0x000f280000300800 */
[----:B------:R1:W-:Y:S04]  /*ebff0*/  STL.64 [R1+0x3f48], R20 ;  /* 0x003f481401007387 */ /* 0x0003e80000100a00 */
[----:B-1----:R-:W3:Y:S01]  /*ec000*/  LDL.LU.64 R20, [R1+0x7340] ;  /* 0x0073400001147983 */ /* 0x002ee20000300a00 */
[----:B------:R-:W-:-:S03]  /*ec010*/  IMAD.X R17, R23, 0x1, R26, P2 ;  /* 0x0000000117117824 */ /* 0x000fc600010e061a */
[----:B------:R3:W-:Y:S01]  /*ec020*/  STL.64 [R1+0x7320], R24 ;  /* 0x0073201801007387 */ /* 0x0007e20000100a00 */
[----:B------:R-:W-:-:S03]  /*ec030*/  IMAD.MOV.U32 R15, RZ, RZ, R19 ;  /* 0x000000ffff0f7224 */ /* 0x000fc600078e0013 */
[----:B------:R1:W-:Y:S01]  /*ec040*/  STL.64 [R1+0x3f40], R16 ;  /* 0x003f401001007387 */ /* 0x0003e20000100a00 */
[----:B----4-:R-:W-:Y:S01]  /*ec050*/  IMAD.X R19, R23, 0x1, R28, P3 ;  /* 0x0000000117137824 */ /* 0x010fe200018e061c */
[----:B---3--:R-:W-:-:S05]  /*ec060*/  IADD3 R24, P4, PT, R14, R20, RZ ;  /* 0x000000140e187210 */ /* 0x008fca0007f9e0ff */
[----:B------:R-:W-:Y:S04]  /*ec070*/  STL [R1+0x3f30], R24 ;  /* 0x003f301801007387 */ /* 0x000fe80000100800 */
[----:B-1----:R-:W3:Y:S04]  /*ec080*/  LDL.LU.64 R16, [R1+0x7338] ;  /* 0x0073380001107983 */ /* 0x002ee80000300a00 */
[----:B------:R-:W4:Y:S04]  /*ec090*/  LDL R25, [R1+0x41c] ;  /* 0x00041c0001197983 */ /* 0x000f280000100800 */
[----:B------:R1:W-:Y:S04]  /*ec0a0*/  STL.64 [R1+0x7300], R20 ;  /* 0x0073001401007387 */ /* 0x0003e80000100a00 */
[----:B-1----:R-:W2:Y:S04]  /*ec0b0*/  LDL.LU R20, [R1+0xa0] ;  /* 0x0000a00001147983 */ /* 0x002ea80000300800 */
[----:B------:R-:W2:Y:S04]  /*ec0c0*/  LDL.LU R23, [R1+0x7330] ;  /* 0x0073300001177983 */ /* 0x000ea80000300800 */
[----:B------:R1:W-:Y:S04]  /*ec0d0*/  STL.64 [R1+0x3f38], R18 ;  /* 0x003f381201007387 */ /* 0x0003e80000100a00 */
[----:B-1----:R-:W4:Y:S04]  /*ec0e0*/  LDL.LU.64 R18, [R1+0x7328] ;  /* 0x0073280001127983 */ /* 0x002f280000300a00 */
[----:B------:R1:W-:Y:S04]  /*ec0f0*/  STL.64 [R1+0x7308], R28 ;  /* 0x0073081c01007387 */ /* 0x0003e80000100a00 */
[----:B-1----:R0:W2:Y:S01]  /*ec100*/  LDL.64 R28, [R1+0x3f30] ;  /* 0x003f3000011c7983 */ /* 0x0020a20000100a00 */
[----:B------:R-:W-:-:S03]  /*ec110*/  IADD3 R24, P2, PT, R14, R21, RZ ;  /* 0x000000150e187210 */ /* 0x000fc60007f5e0ff */
[----:B------:R-:W-:Y:S01]  /*ec120*/  STL.64 [R1+0x7310], R4 ;  /* 0x0073100401007387 */ /* 0x000fe20000100a00 */
[----:B--2---:R-:W-:-:S04]  /*ec130*/  IMAD.MOV.U32 R29, RZ, RZ, R15 ;  /* 0x000000ffff1d7224 */ /* 0x004fc800078e000f */
[----:B------:R-:W-:Y:S02]  /*ec140*/  IMAD.MOV.U32 R15, RZ, RZ, R29 ;  /* 0x000000ffff0f7224 */ /* 0x000fe400078e001d */
[C---:B----4-:R-:W-:Y:S02]  /*ec150*/  IMAD.X R29, R25.reuse, 0x1, R18, P4 ;  /* 0x00000001191d7824 */ /* 0x050fe400020e0612 */
[----:B------:R-:W-:-:S05]  /*ec160*/  IMAD.X R25, R25, 0x1, R19, P2 ;  /* 0x0000000119197824 */ /* 0x000fca00010e0613 */
[----:B------:R1:W-:Y:S04]  /*ec170*/  STL.64 [R1+0x3f28], R24 ;  /* 0x003f281801007387 */ /* 0x0003e80000100a00 */
[----:B------:R-:W-:Y:S04]  /*ec180*/  STL [R1+0x3f34], R29 ;  /* 0x003f341d01007387 */ /* 0x000fe80000100800 */
[----:B-1----:R-:W2:Y:S04]  /*ec190*/  LDL.LU.64 R24, [R1+0x7320] ;  /* 0x0073200001187983 */ /* 0x002ea80000300a00 */
[----:B------:R1:W-:Y:S04]  /*ec1a0*/  STL [R1+0x72f0], R19 ;  /* 0x0072f01301007387 */ /* 0x0003e80000100800 */
[----:B-1----:R-:W4:Y:S01]  /*ec1b0*/  LDL.LU R19, [R1+0x41c] ;  /* 0x00041c0001137983 */ /* 0x002f220000300800 */
[C---:B------:R-:W-:Y:S01]  /*ec1c0*/  IADD3 R14, P3, PT, R20.reuse, R23, RZ ;  /* 0x00000017140e7210 */ /* 0x040fe20007f7e0ff */
[----:B------:R-:W-:Y:S01]  /*ec1d0*/  IMAD.MOV.U32 R29, RZ, RZ, R15 ;  /* 0x000000ffff1d7224 */ /* 0x000fe200078e000f */
[----:B---3--:R-:W-:Y:S01]  /*ec1e0*/  IADD3 R28, P2, PT, R20, R17, RZ ;  /* 0x00000011141c7210 */ /* 0x008fe20007f5e0ff */
[----:B------:R1:W-:Y:S04]  /*ec1f0*/  STL.64 [R1+0x72e8], R16 ;  /* 0x0072e81001007387 */ /* 0x0003e80000100a00 */
[----:B-1----:R-:W3:Y:S01]  /*ec200*/  LDL R17, [R1+0xa4] ;  /* 0x0000a40001117983 */ /* 0x002ee20000100800 */
[----:B----4-:R-:W-:-:S05]  /*ec210*/  IMAD.X R15, R19, 0x1, R22, P3 ;  /* 0x00000001130f7824 */ /* 0x010fca00018e0616 */
[----:B------:R1:W-:Y:S04]  /*ec220*/  STL.64 [R1+0x3f20], R14 ;  /* 0x003f200e01007387 */ /* 0x0003e80000100a00 */
[----:B-1----:R-:W4:Y:S01]  /*ec230*/  LDL.LU.64 R14, [R1+0x7318] ;  /* 0x00731800010e7983 */ /* 0x002f220000300a00 */
[----:B------:R-:W-:-:S03]  /*ec240*/  IADD3 R4, P4, PT, R20, R16, RZ ;  /* 0x0000001014047210 */ /* 0x000fc60007f9e0ff */
[----:B------:R2:W-:Y:S02]  /*ec250*/  STL.64 [R1+0x72f8], R22 ;  /* 0x0072f81601007387 */ /* 0x0005e40000100a00 */
[----:B--2---:R-:W-:Y:S01]  /*ec260*/  IADD3 R22, P3, PT, R20, R25, RZ ;  /* 0x0000001914167210 */ /* 0x004fe20007f7e0ff */
[----:B------:R-:W-:Y:S02]  /*ec270*/  IMAD.MOV.U32 R23, RZ, RZ, R29 ;  /* 0x000000ffff177224 */ /* 0x000fe400078e001d */
[C---:B----4-:R-:W-:Y:S02]  /*ec280*/  IMAD.X R5, R19.reuse, 0x1, R14, P4 ;  /* 0x0000000113057824 */ /* 0x050fe400020e060e */
[----:B------:R-:W-:-:S03]  /*ec290*/  IMAD.X R29, R19, 0x1, R15, P2 ;  /* 0x00000001131d7824 */ /* 0x000fc600010e060f */
[----:B------:R1:W-:Y:S04]  /*ec2a0*/  STL.64 [R1+0x3f18], R4 ;  /* 0x003f180401007387 */ /* 0x0003e80000100a00 */
[----:B------:R-:W-:Y:S04]  /*ec2b0*/  STL [R1+0x3f08], R22 ;  /* 0x003f081601007387 */ /* 0x000fe80000100800 */
[----:B-1----:R-:W2:Y:S04]  /*ec2c0*/  LDL.LU.64 R4, [R1+0x7310] ;  /* 0x0073100001047983 */ /* 0x002ea80000300a00 */
[----:B------:R1:W-:Y:S04]  /*ec2d0*/  STL.64 [R1+0x3f10], R28 ;  /* 0x003f101c01007387 */ /* 0x0003e80000100a00 */
[----:B-1----:R-:W4:Y:S01]  /*ec2e0*/  LDL.LU.64 R28, [R1+0x7308] ;  /* 0x00730800011c7983 */ /* 0x002f220000300a00 */
[----:B------:R-:W-:-:S03]  /*ec2f0*/  IADD3 R22, P4, PT, R20, R27, RZ ;  /* 0x0000001b14167210 */ /* 0x000fc60007f9e0ff */
[----:B------:R1:W-:Y:S04]  /*ec300*/  STL.64 [R1+0x72e0], R14 ;  /* 0x0072e00e01007387 */ /* 0x0003e80000100a00 */
[----:B-1----:R0:W2:Y:S01]  /*ec310*/  LDL.64 R14, [R1+0x3f08] ;  /* 0x003f0800010e7983 */ /* 0x0020a20000100a00 */
[----:B----4-:R-:W-:-:S05]  /*ec320*/  IADD3 R20, P2, PT, R20, R29, RZ ;  /* 0x0000001d14147210 */ /* 0x010fca0007f5e0ff */
[----:B------:R1:W-:Y:S04]  /*ec330*/  STL [R1+0x3ef8], R20 ;  /* 0x003ef81401007387 */ /* 0x0003e80000100800 */
[----:B-1----:R-:W3:Y:S01]  /*ec340*/  LDL.LU.64 R20, [R1+0x7300] ;  /* 0x0073000001147983 */ /* 0x002ee20000300a00 */
[----:B--2---:R-:W-:-:S05]  /*ec350*/  IMAD.X R15, R19, 0x1, R24, P3 ;  /* 0x00000001130f7824 */ /* 0x004fca00018e0618 */
[----:B------:R-:W-:Y:S01]  /*ec360*/  STL [R1+0x3f0c], R15 ;  /* 0x003f0c0f01007387 */ /* 0x000fe20000100800 */
[----:B---3--:R-:W-:Y:S01]  /*ec370*/  IADD3 R16, P3, PT, R17, R20, RZ ;  /* 0x0000001411107210 */ /* 0x008fe20007f7e0ff */
[----:B------:R-:W-:Y:S02]  /*ec380*/  IMAD.MOV.U32 R17, RZ, RZ, R23 ;  /* 0x000000ffff117224 */ /* 0x000fe400078e0017 */
[----:B------:R-:W-:-:S05]  /*ec390*/  IMAD.X R23, R19, 0x1, R26, P4 ;  /* 0x0000000113177824 */ /* 0x000fca00020e061a */
[----:B------:R1:W-:Y:S04]  /*ec3a0*/  STL.64 [R1+0x3f00], R22 ;  /* 0x003f001601007387 */ /* 0x0003e80000100a00 */
[----:B-1----:R-:W2:Y:S04]  /*ec3b0*/  LDL.LU.64 R22, [R1+0x72f8] ;  /* 0x0072f80001167983 */ /* 0x002ea80000300a00 */
[----:B------:R1:W-:Y:S04]  /*ec3c0*/  STL [R1+0x72d0], R26 ;  /* 0x0072d01a01007387 */ /* 0x0003e80000100800 */
[----:B-1----:R-:W3:Y:S04]  /*ec3d0*/  LDL.LU R26, [R1+0xa4] ;  /* 0x0000a400011a7983 */ /* 0x002ee80000300800 */
[----:B------:R-:W4:Y:S04]  /*ec3e0*/  LDL R15, [R1+0x418] ;  /* 0x00041800010f7983 */ /* 0x000f280000100800 */
[----:B------:R1:W-:Y:S01]  /*ec3f0*/  STL.64 [R1+0x72c8], R20 ;  /* 0x0072c81401007387 */ /* 0x0003e20000100a00 */
[----:B---3--:R-:W-:-:S03]  /*ec400*/  IADD3 R14, P4, PT, R26, R21, RZ ;  /* 0x000000151a0e7210 */ /* 0x008fc60007f9e0ff */
[----:B-1----:R0:W3:Y:S02]  /*ec410*/  LDL.64 R20, [R1+0x3ef8] ;  /* 0x003ef80001147983 */ /* 0x0020e40000100a00 */
[----:B---3--:R-:W-:Y:S02]  /*ec420*/  IMAD.X R21, R19, 0x1, R28, P2 ;  /* 0x0000000113157824 */ /* 0x008fe400010e061c */
[----:B------:R-:W3:Y:S04]  /*ec430*/  LDL.LU R19, [R1+0x72f0] ;  /* 0x0072f00001137983 */ /* 0x000ee80000300800 */
[----:B------:R-:W-:Y:S04]  /*ec440*/  STL.64 [R1+0x72d8], R28 ;  /* 0x0072d81c01007387 */ /* 0x000fe80000100a00 */
[----:B------:R1:W-:Y:S02]  /*ec450*/  STL [R1+0x3efc], R21 ;  /* 0x003efc1501007387 */ /* 0x0003e40000100800 */
[----:B-1----:R-:W-:-:S02]  /*ec460*/  IMAD.MOV.U32 R21, RZ, RZ, R17 ;  /* 0x000000ffff157224 */ /* 0x002fc400078e0011 */
[----:B----4-:R-:W-:-:S05]  /*ec470*/  IMAD.X R17, R15, 0x1, R18, P3 ;  /* 0x000000010f117824 */ /* 0x010fca00018e0612 */
[----:B------:R1:W-:Y:S04]  /*ec480*/  STL.64 [R1+0x3ef0], R16 ;  /* 0x003ef01001007387 */ /* 0x0003e80000100a00 */
[----:B-1----:R-:W4:Y:S01]  /*ec490*/  LDL.LU.64 R16, [R1+0x72e8] ;  /* 0x0072e80001107983 */ /* 0x002f220000300a00 */
[----:B---3--:R-:W-:-:S05]  /*ec4a0*/  IMAD.X R15, R15, 0x1, R19, P4 ;  /* 0x000000010f0f7824 */ /* 0x008fca00020e0613 */
[----:B------:R1:W-:Y:S01]  /*ec4b0*/  STL.64 [R1+0x3ee8], R14 ;  /* 0x003ee80e01007387 */ /* 0x0003e20000100a00 */
[----:B----4-:R-:W-:-:S05]  /*ec4c0*/  IADD3 R28, P3, PT, R26, R16, RZ ;  /* 0x000000101a1c7210 */ /* 0x010fca0007f7e0ff */
[----:B------:R-:W-:Y:S04]  /*ec4d0*/  STL [R1+0x3ed8], R28 ;  /* 0x003ed81c01007387 */ /* 0x000fe80000100800 */
[----:B-1----:R-:W3:Y:S04]  /*ec4e0*/  LDL.LU.64 R14, [R1+0x72e0] ;  /* 0x0072e000010e7983 */ /* 0x002ee80000300a00 */
[----:B------:R1:W-:Y:S04]  /*ec4f0*/  STL [R1+0x72b8], R19 ;  /* 0x0072b81301007387 */ /* 0x0003e80000100800 */
[----:B-1----:R-:W4:Y:S01]  /*ec500*/  LDL.LU R19, [R1+0x418] ;  /* 0x0004180001137983 */ /* 0x002f220000300800 */
[----:B--2---:R-:W-:-:S02]  /*ec510*/  IADD3 R20, P2, PT, R26, R23, RZ ;  /* 0x000000171a147210 */ /* 0x004fc40007f5e0ff */
[----:B------:R-:W-:Y:S01]  /*ec520*/  IADD3 R28, P4, PT, R26, R17, RZ ;  /* 0x000000111a1c7210 */ /* 0x000fe20007f9e0ff */
[----:B------:R1:W-:Y:S04]  /*ec530*/  STL.64 [R1+0x72b0], R16 ;  /* 0x0072b01001007387 */ /* 0x0003e80000100a00 */
[----:B------:R2:W-:Y:S01]  /*ec540*/  STL.64 [R1+0x72c0], R22 ;  /* 0x0072c01601007387 */ /* 0x0005e20000100a00 */
[----:B-1----:R-:W-:Y:S02]  /*ec550*/  IMAD.MOV.U32 R17, RZ, RZ, R21 ;  /* 0x000000ffff117224 */ /* 0x002fe400078e0015 */
[C---:B----4-:R-:W-:Y:S02]  /*ec560*/  IMAD.X R21, R19.reuse, 0x1, R22, P2 ;  /* 0x0000000113157824 */ /* 0x050fe400010e0616 */
[----:B--2---:R0:W2:Y:S01]  /*ec570*/  LDL.64 R22, [R1+0x3ed8] ;  /* 0x003ed80001167983 */ /* 0x0040a20000100a00 */
[----:B---3--:R-:W-:-:S03]  /*ec580*/  IMAD.X R29, R19, 0x1, R15, P4 ;  /* 0x00000001131d7824 */ /* 0x008fc600020e060f */
[----:B------:R-:W-:Y:S01]  /*ec590*/  STL.64 [R1+0x3ee0], R20 ;  /* 0x003ee01401007387 */ /* 0x000fe20000100a00 */
[----:B--2---:R-:W-:-:S05]  /*ec5a0*/  IMAD.X R23, R19, 0x1, R14, P3 ;  /* 0x0000000113177824 */ /* 0x004fca00018e060e */
[----:B------:R-:W-:Y:S04]  /*ec5b0*/  STL [R1+0x3edc], R23 ;  /* 0x003edc1701007387 */ /* 0x000fe80000100800 */
[----:B------:R1:W-:Y:S04]  /*ec5c0*/  STL.64 [R1+0x3ed0], R28 ;  /* 0x003ed01c01007387 */ /* 0x0003e80000100a00 */
[----:B-1----:R-:W2:Y:S01]  /*ec5d0*/  LDL.LU.64 R28, [R1+0x72d8] ;  /* 0x0072d800011c7983 */ /* 0x002ea20000300a00 */
[C---:B------:R-:W-:Y:S02]  /*ec5e0*/  IADD3 R20, P2, PT, R26.reuse, R25, RZ ;  /* 0x000000191a147210 */ /* 0x040fe40007f5e0ff */
[----:B------:R-:W-:Y:S01]  /*ec5f0*/  IADD3 R22, P3, PT, R26, R27, RZ ;  /* 0x0000001b1a167210 */ /* 0x000fe20007f7e0ff */
[----:B------:R2:W-:Y:S02]  /*ec600*/  STL.64 [R1+0x7298], R14 ;  /* 0x0072980e01007387 */ /* 0x0005e40000100a00 */
[----:B------:R-:W-:-:S02]  /*ec610*/  IMAD.X R21, R19, 0x1, R24, P2 ;  /* 0x0000000113157824 */ /* 0x000fc400010e0618 */
[----:B------:R1:W-:Y:S01]  /*ec620*/  STL [R1+0x72a0], R15 ;  /* 0x0072a00f01007387 */ /* 0x0003e20000100800 */
[----:B--2---:R-:W-:-:S03]  /*ec630*/  IADD3 R14, P4, PT, R26, R29, RZ ;  /* 0x0000001d1a0e7210 */ /* 0x004fc60007f9e0ff */
[----:B------:R-:W2:Y:S04]  /*ec640*/  LDL.LU R26, [R1+0x72d0] ;  /* 0x0072d000011a7983 */ /* 0x000ea80000300800 */
[----:B-1----:R-:W3:Y:S04]  /*ec650*/  LDL R15, [R1+0xa8] ;  /* 0x0000a800010f7983 */ /* 0x002ee80000100800 */
[----:B------:R1:W-:Y:S04]  /*ec660*/  STL.64 [R1+0x3ec8], R20 ;  /* 0x003ec81401007387 */ /* 0x0003e80000100a00 */
[----:B-1----:R-:W3:Y:S04]  /*ec670*/  LDL.LU.64 R20, [R1+0x72c8] ;  /* 0x0072c80001147983 */ /* 0x002ee80000300a00 */
[----:B------:R1:W-:Y:S02]  /*ec680*/  STL.64 [R1+0x72a8], R24 ;  /* 0x0072a81801007387 */ /* 0x0003e40000100a00 */
[----:B-1----:R-:W-:-:S02]  /*ec690*/  IMAD.MOV.U32 R25, RZ, RZ, R17 ;  /* 0x000000ffff197224 */ /* 0x002fc400078e0011 */
[----:B------:R-:W4:Y:S01]  /*ec6a0*/  LDL R17, [R1+0x414] ;  /* 0x0004140001117983 */ /* 0x000f220000100800 */
[----:B--2---:R-:W-:-:S05]  /*ec6b0*/  IMAD.X R23, R19, 0x1, R26, P3 ;  /* 0x0000000113177824 */ /* 0x004fca00018e061a */
[----:B------:R1:W-:Y:S04]  /*ec6c0*/  STL.64 [R1+0x3ec0], R22 ;  /* 0x003ec01601007387 */ /* 0x0003e80000100a00 */
[----:B-1----:R-:W2:Y:S01]  /*ec6d0*/  LDL.LU.64 R22, [R1+0x72c0] ;  /* 0x0072c00001167983 */ /* 0x002ea20000300a00 */
[C---:B---3--:R-:W-:Y:S02]  /*ec6e0*/  IADD3 R16, P2, PT, R15.reuse, R20, RZ ;  /* 0x000000140f107210 */ /* 0x048fe40007f5e0ff */
[----:B------:R-:W-:Y:S01]  /*ec6f0*/  IADD3 R24, P3, PT, R15, R21, RZ ;  /* 0x000000150f187210 */ /* 0x000fe20007f7e0ff */
[----:B------:R-:W-:Y:S01]  /*ec700*/  IMAD.X R15, R19, 0x1, R28, P4 ;  /* 0x00000001130f7824 */ /* 0x000fe200020e061c */
[----:B------:R-:W-:Y:S04]  /*ec710*/  STL.64 [R1+0x7290], R26 ;  /* 0x0072901a01007387 */ /* 0x000fe80000100a00 */
[----:B------:R1:W-:Y:S01]  /*ec720*/  STL [R1+0x7288], R21 ;  /* 0x0072881501007387 */ /* 0x0003e20000100800 */
[----:B----4-:R-:W-:-:S03]  /*ec730*/  IMAD.X R17, R17, 0x1, R18, P2 ;  /* 0x0000000111117824 */ /* 0x010fc600010e0612 */
[----:B-1----:R-:W3:Y:S04]  /*ec740*/  LDL.LU R21, [R1+0xa8] ;  /* 0x0000a80001157983 */ /* 0x002ee80000300800 */
[----:B------:R-:W4:Y:S04]  /*ec750*/  LDL.LU R19, [R1+0x72b8] ;  /* 0x0072b80001137983 */ /* 0x000f280000300800 */
[----:B------:R-:W-:Y:S04]  /*ec760*/  STL.64 [R1+0x3eb8], R14 ;  /* 0x003eb80e01007387 */ /* 0x000fe80000100a00 */
[----:B------:R1:W-:Y:S04]  /*ec770*/  STL.64 [R1+0x3eb0], R16 ;  /* 0x003eb01001007387 */ /* 0x0003e80000100a00 */
[----:B-1----:R-:W3:Y:S04]  /*ec780*/  LDL.LU.64 R16, [R1+0x72b0] ;  /* 0x0072b00001107983 */ /* 0x002ee80000300a00 */
[----:B------:R-:W-:Y:S01]  /*ec790*/  STL.64 [R1+0x7280], R10 ;  /* 0x0072800a01007387 */ /* 0x000fe20000100a00 */
[----:B---3--:R-:W-:-:S03]  /*ec7a0*/  IADD3 R26, P2, PT, R21, R16, RZ ;  /* 0x00000010151a7210 */ /* 0x008fc60007f5e0ff */
[----:B------:R1:W-:Y:S04]  /*ec7b0*/  STL [R1+0x7278], R16 ;  /* 0x0072781001007387 */ /* 0x0003e80000100800 */
[----:B-1----:R-:W4:Y:S01]  /*ec7c0*/  LDL.LU R16, [R1+0x414] ;  /* 0x0004140001107983 */ /* 0x002f220000300800 */
[----:B------:R-:W-:Y:S01]  /*ec7d0*/  IMAD.MOV.U32 R27, RZ, RZ, R25 ;  /* 0x000000ffff1b7224 */ /* 0x000fe200078e0019 */
[----:B--2---:R-:W-:Y:S01]  /*ec7e0*/  IADD3 R14, P4, PT, R21, R23, RZ ;  /* 0x00000017150e7210 */ /* 0x004fe20007f9e0ff */
[----:B----4-:R-:W-:-:S04]  /*ec7f0*/  IMAD.X R25, R16, 0x1, R19, P3 ;  /* 0x0000000110197824 */ /* 0x010fc800018e0613 */
[----:B------:R-:W-:Y:S01]  /*ec800*/  IMAD.X R15, R16, 0x1, R22, P4 ;  /* 0x00000001100f7824 */ /* 0x000fe200020e0616 */
[----:B------:R1:W-:Y:S04]  /*ec810*/  STL.64 [R1+0x3ea8], R24 ;  /* 0x003ea81801007387 */ /* 0x0003e80000100a00 */
[----:B-1----:R-:W2:Y:S04]  /*ec820*/  LDL.LU.64 R24, [R1+0x72a8] ;  /* 0x0072a80001187983 */ /* 0x002ea80000300a00 */
[----:B------:R-:W-:Y:S04]  /*ec830*/  STL.64 [R1+0x7270], R18 ;  /* 0x0072701201007387 */ /* 0x000fe80000100a00 */
[----:B------:R1:W-:Y:S04]  /*ec840*/  STL.64 [R1+0x3ea0], R14 ;  /* 0x003ea00e01007387 */ /* 0x0003e80000100a00 */
[----:B-1----:R0:W3:Y:S01]  /*ec850*/  LDL.LU R15, [R1+0x72a0] ;  /* 0x0072a000010f7983 */ /* 0x0020e20000300800 */
[----:B--2---:R-:W-:-:S05]  /*ec860*/  IADD3 R14, P4, PT, R21, R25, RZ ;  /* 0x00000019150e7210 */ /* 0x004fca0007f9e0ff */
[----:B------:R3:W-:Y:S04]  /*ec870*/  STL [R1+0x3e88], R14 ;  /* 0x003e880e01007387 */ /* 0x0007e80000100800 */
[----:B---3--:R-:W2:Y:S01]  /*ec880*/  LDL.LU.64 R14, [R1+0x7298] ;  /* 0x00729800010e7983 */ /* 0x008ea20000300a00 */
[----:B------:R-:W-:Y:S01]  /*ec890*/  IMAD.MOV.U32 R11, RZ, RZ, R27 ;  /* 0x000000ffff0b7224 */ /* 0x000fe200078e001b */
[----:B------:R-:W-:Y:S01]  /*ec8a0*/  IADD3 R18, P3, PT, R21, R17, RZ ;  /* 0x0000001115127210 */ /* 0x000fe20007f7e0ff */
[----:B--2---:R-:W-:-:S05]  /*ec8b0*/  IMAD.X R27, R16, 0x1, R14, P2 ;  /* 0x00000001101b7824 */ /* 0x004fca00010e060e */
[----:B------:R1:W-:Y:S04]  /*ec8c0*/  STL.64 [R1+0x3e98], R26 ;  /* 0x003e981a01007387 */ /* 0x0003e80000100a00 */
[----:B-1----:R-:W2:Y:S01]  /*ec8d0*/  LDL.LU.64 R26, [R1+0x7290] ;  /* 0x00729000011a7983 */ /* 0x002ea20000300a00 */
[----:B------:R-:W-:-:S03]  /*ec8e0*/  IMAD.X R19, R16, 0x1, R15, P3 ;  /* 0x0000000110137824 */ /* 0x000fc600018e060f */
[----:B------:R1:W-:Y:S04]  /*ec8f0*/  STL.64 [R1+0x7260], R6 ;  /* 0x0072600601007387 */ /* 0x0003e80000100a00 */
[----:B-1----:R-:W3:Y:S04]  /*ec900*/  LDL R7, [R1+0xac] ;  /* 0x0000ac0001077983 */ /* 0x002ee80000100800 */
[----:B------:R1:W-:Y:S04]  /*ec910*/  STL.64 [R1+0x7268], R14 ;  /* 0x0072680e01007387 */ /* 0x0003e80000100a00 */
[----:B-1----:R0:W4:Y:S04]  /*ec920*/  LDL.64 R14, [R1+0x3e88] ;  /* 0x003e8800010e7983 */ /* 0x0021280000100a00 */
[----:B------:R1:W-:Y:S02]  /*ec930*/  STL.64 [R1+0x3e90], R18 ;  /* 0x003e901201007387 */ /* 0x0003e40000100a00 */
[----:B-1----:R-:W-:-:S02]  /*ec940*/  IADD3 R18, P3, PT, R21, R29, RZ ;  /* 0x0000001d15127210 */ /* 0x002fc40007f7e0ff */
[----:B--2---:R-:W-:Y:S02]  /*ec950*/  IADD3 R10, P2, PT, R21, R27, RZ ;  /* 0x0000001b150a7210 */ /* 0x004fe40007f5e0ff */
[----:B------:R-:W2:Y:S01]  /*ec960*/  LDL.LU R21, [R1+0x7288] ;  /* 0x0072880001157983 */ /* 0x000ea20000300800 */
[----:B------:R-:W-:Y:S02]  /*ec970*/  IMAD.MOV.U32 R6, RZ, RZ, R11 ;  /* 0x000000ffff067224 */ /* 0x000fe400078e000b */
[C---:B------:R-:W-:Y:S02]  /*ec980*/  IMAD.X R11, R16.reuse, 0x1, R26, P2 ;  /* 0x00000001100b7824 */ /* 0x040fe400010e061a */
[----:B------:R-:W-:Y:S02]  /*ec990*/  IMAD.MOV.U32 R19, RZ, RZ, R6 ;  /* 0x000000ffff137224 */ /* 0x000fe400078e0006 */
[----:B----4-:R-:W-:Y:S01]  /*ec9a0*/  IMAD.X R15, R16, 0x1, R24, P4 ;  /* 0x00000001100f7824 */ /* 0x010fe200020e0618 */
[----:B---3--:R-:W-:-:S04]  /*ec9b0*/  IADD3 R14, P4, PT, R7, R20, RZ ;  /* 0x00000014070e7210 */ /* 0x008fc80007f9e0ff */
[----:B------:R-:W-:Y:S04]  /*ec9c0*/  STL [R1+0x3e8c], R15 ;  /* 0x003e8c0f01007387 */ /* 0x000fe80000100800 */
[----:B------:R1:W-:Y:S04]  /*ec9d0*/  STL.64 [R1+0x3e80], R10 ;  /* 0x003e800a01007387 */ /* 0x0003e80000100a00 */
[----:B-1----:R-:W3:Y:S04]  /*ec9e0*/  LDL.LU.64 R10, [R1+0x7280] ;  /* 0x00728000010a7983 */ /* 0x002ee80000300a00 */
[----:B------:R-:W-:Y:S01]  /*ec9f0*/  STL.64 [R1+0x7258], R26 ;  /* 0x0072581a01007387 */ /* 0x000fe20000100a00 */
[----:B--2---:R-:W-:Y:S01]  /*eca00*/  IADD3 R6, P2, PT, R7, R21, RZ ;  /* 0x0000001507067210 */ /* 0x004fe20007f5e0ff */
[----:B------:R-:W-:-:S02]  /*eca10*/  IMAD.MOV.U32 R7, RZ, RZ, R19 ;  /* 0x000000ffff077224 */ /* 0x000fc400078e0013 */
[----:B------:R-:W-:Y:S01]  /*eca20*/  IMAD.X R19, R16, 0x1, R28, P3 ;  /* 0x0000000110137824 */ /* 0x000fe200018e061c */
[----:B------:R1:W-:Y:S04]  /*eca30*/  STL [R1+0x7250], R21 ;  /* 0x0072501501007387 */ /* 0x0003e80000100800 */
[----:B-1----:R-:W2:Y:S04]  /*eca40*/  LDL.LU R21, [R1+0xac] ;  /* 0x0000ac0001157983 */ /* 0x002ea80000300800 */
[----:B------:R-:W4:Y:S04]  /*eca50*/  LDL.LU R16, [R1+0x7278] ;  /* 0x0072780001107983 */ /* 0x000f280000300800 */
[----:B------:R1:W-:Y:S04]  /*eca60*/  STL.64 [R1+0x3e78], R18 ;  /* 0x003e781201007387 */ /* 0x0003e80000100a00 */
[----:B-1----:R-:W3:Y:S01]  /*eca70*/  LDL.LU.64 R18, [R1+0x7270] ;  /* 0x0072700001127983 */ /* 0x002ee20000300a00 */
[----:B------:R-:W-:Y:S01]  /*eca80*/  IMAD.MOV.U32 R27, RZ, RZ, R7 ;  /* 0x000000ffff1b7224 */ /* 0x000fe200078e0007 */
[----:B--2---:R-:W-:Y:S01]  /*eca90*/  IADD3 R26, P3, PT, R21, R23, RZ ;  /* 0x00000017151a7210 */ /* 0x004fe20007f7e0ff */
[----:B---3--:R-:W-:-:S02]  /*ecaa0*/  IMAD.X R15, R7, 0x1, R18, P4 ;  /* 0x00000001070f7824 */ /* 0x008fc400020e0612 */
[----:B------:R-:W-:-:S03]  /*ecab0*/  IMAD.X R7, R27, 0x1, R19, P2 ;  /* 0x000000011b077824 */ /* 0x000fc600010e0613 */
[----:B------:R1:W-:Y:S04]  /*ecac0*/  STL.64 [R1+0x3e70], R14 ;  /* 0x003e700e01007387 */ /* 0x0003e80000100a00 */
[----:B------:R-:W-:Y:S04]  /*ecad0*/  STL [R1+0x3e60], R26 ;  /* 0x003e601a01007387 */ /* 0x000fe80000100800 */
[----:B-1----:R-:W2:Y:S04]  /*ecae0*/  LDL.LU.64 R14, [R1+0x7268] ;  /* 0x00726800010e7983 */ /* 0x002ea80000300a00 */
[----:B------:R1:W-:Y:S04]  /*ecaf0*/  STL.64 [R1+0x3e68], R6 ;  /* 0x003e680601007387 */ /* 0x0003e80000100a00 */
[----:B-1----:R-:W3:Y:S04]  /*ecb00*/  LDL.LU.64 R6, [R1+0x7260] ;  /* 0x0072600001067983 */ /* 0x002ee80000300a00 */
[----:B------:R-:W-:Y:S04]  /*ecb10*/  STL.64 [R1+0x7238], R18 ;  /* 0x0072381201007387 */ /* 0x000fe80000100a00 */
[----:B------:R-:W-:Y:S04]  /*ecb20*/  STL [R1+0x7240], R19 ;  /* 0x0072401301007387 */ /* 0x000fe80000100800 */
[----:B---3--:R1:W-:Y:S04]  /*ecb30*/  STL.64 [R1+0x7248], R6 ;  /* 0x0072480601007387 */ /* 0x0083e80000100a00 */
[----:B-1----:R-:W3:Y:S04]  /*ecb40*/  LDL.LU R7, [R1+0x40c] ;  /* 0x00040c0001077983 */ /* 0x002ee80000300800 */
[----:B------:R1:W-:Y:S04]  /*ecb50*/  STL.64 [R1+0x7230], R4 ;  /* 0x0072300401007387 */ /* 0x0003e80000100a00 */
[----:B-1----:R0:W2:Y:S01]  /*ecb60*/  LDL.64 R4, [R1+0x3e60] ;  /* 0x003e600001047983 */ /* 0x0020a20000100a00 */
[----:B----4-:R-:W-:Y:S01]  /*ecb70*/  IADD3 R26, P4, PT, R21, R16, RZ ;  /* 0x00000010151a7210 */ /* 0x010fe20007f9e0ff */
[----:B--2---:R-:W-:-:S05]  /*ecb80*/  IMAD.X R5, R27, 0x1, R22, P3 ;  /* 0x000000011b057824 */ /* 0x004fca00018e0616 */
[----:B------:R1:W-:Y:S02]  /*ecb90*/  STL [R1+0x3e64], R5 ;  /* 0x003e640501007387 */ /* 0x0003e40000100800 */
[----:B-1----:R-:W-:-:S04]  /*ecba0*/  IMAD.MOV.U32 R5, RZ, RZ, R27 ;  /* 0x000000ffff057224 */ /* 0x002fc800078e001b */
[----:B------:R-:W-:-:S05]  /*ecbb0*/  IMAD.X R27, R5, 0x1, R14, P4 ;  /* 0x00000001051b7824 */ /* 0x000fca00020e060e */
[----:B------:R1:W-:Y:S04]  /*ecbc0*/  STL.64 [R1+0x3e58], R26 ;  /* 0x003e581a01007387 */ /* 0x0003e80000100a00 */
[----:B-1----:R-:W2:Y:S01]  /*ecbd0*/  LDL.LU.64 R26, [R1+0x7258] ;  /* 0x00725800011a7983 */ /* 0x002ea20000300a00 */
[----:B------:R-:W-:-:S05]  /*ecbe0*/  IADD3 R18, P2, PT, R21, R17, RZ ;  /* 0x0000001115127210 */ /* 0x000fca0007f5e0ff */
[----:B------:R-:W-:Y:S01]  /*ecbf0*/  IMAD.X R19, R5, 0x1, R15, P2 ;  /* 0x0000000105137824 */ /* 0x000fe200010e060f */
[----:B------:R1:W-:Y:S01]  /*ecc00*/  STL.64 [R1+0x7228], R10 ;  /* 0x0072280a01007387 */ /* 0x0003e20000100a00 */
[----:B------:R-:W-:-:S03]  /*ecc10*/  IADD3 R4, P3, PT, R21, R25, RZ ;  /* 0x0000001915047210 */ /* 0x000fc60007f7e0ff */
[----:B-1----:R-:W4:Y:S04]  /*ecc20*/  LDL R11, [R1+0xb0] ;  /* 0x0000b000010b7983 */ /* 0x002f280000100800 */
[----:B------:R1:W-:Y:S02]  /*ecc30*/  STL.64 [R1+0x3e50], R18 ;  /* 0x003e501201007387 */ /* 0x0003e40000100a00 */
[C---:B-1----:R-:W-:Y:S02]  /*ecc40*/  IADD3 R18, P2, PT, R21.reuse, R29, RZ ;  /* 0x0000001d15127210 */ /* 0x042fe40007f5e0ff */
[----:B--2---:R-:W-:Y:S02]  /*ecc50*/  IADD3 R6, P4, PT, R21, R27, RZ ;  /* 0x0000001b15067210 */ /* 0x004fe40007f9e0ff */
[----:B------:R-:W4:Y:S01]  /*ecc60*/  LDL.LU R21, [R1+0x7250] ;  /* 0x0072500001157983 */ /* 0x000f220000300800 */
[----:B------:R-:W-:-:S02]  /*ecc70*/  IMAD.MOV.U32 R19, RZ, RZ, R5 ;  /* 0x000000ffff137224 */ /* 0x000fc400078e0005 */
[----:B---3--:R-:W-:Y:S02]  /*ecc80*/  IMAD.MOV.U32 R10, RZ, RZ, R7 ;  /* 0x000000ffff0a7224 */ /* 0x008fe400078e0007 */
[C---:B------:R-:W-:Y:S02]  /*ecc90*/  IMAD.X R5, R19.reuse, 0x1, R24, P3 ;  /* 0x0000000113057824 */ /* 0x040fe400018e0618 */
[----:B------:R-:W-:-:S03]  /*ecca0*/  IMAD.X R7, R19, 0x1, R26, P4 ;  /* 0x0000000113077824 */ /* 0x000fc600020e061a */
[----:B------:R1:W-:Y:S01]  /*eccb0*/  STL.64 [R1+0x3e48], R4 ;  /* 0x003e480401007387 */ /* 0x0003e20000100a00 */
[----:B------:R-:W-:-:S03]  /*eccc0*/  IMAD.X R19, R19, 0x1, R28, P2 ;  /* 0x0000000113137824 */ /* 0x000fc600010e061c */
[----:B------:R2:W-:Y:S01]  /*eccd0*/  STL.64 [R1+0x3e40], R6 ;  /* 0x003e400601007387 */ /* 0x0005e20000100a00 */
[----:B-1----:R-:W-:-:S03]  /*ecce0*/  IMAD.MOV.U32 R5, RZ, RZ, R10 ;  /* 0x000000ffff057224 */ /* 0x002fc600078e000a */
[----:B--2---:R-:W2:Y:S01]  /*eccf0*/  LDL.LU.64 R6, [R1+0x7248] ;  /* 0x0072480001067983 */ /* 0x004ea20000300a00 */
[----:B----4-:R-:W-:-:S03]  /*ecd00*/  IADD3 R10, P4, PT, R11, R21, RZ ;  /* 0x000000150b0a7210 */ /* 0x010fc60007f9e0ff */
[----:B------:R1:W-:Y:S04]  /*ecd10*/  STL [R1+0x7220], R21 ;  /* 0x0072201501007387 */ /* 0x0003e80000100800 */
[----:B-1----:R-:W3:Y:S04]  /*ecd20*/  LDL.LU R21, [R1+0xb0] ;  /* 0x0000b00001157983 */ /* 0x002ee80000300800 */
[----:B------:R1:W-:Y:S04]  /*ecd30*/  STL.64 [R1+0x3e38], R18 ;  /* 0x003e381201007387 */ /* 0x0003e80000100a00 */
[----:B-1----:R0:W4:Y:S01]  /*ecd40*/  LDL.LU R19, [R1+0x7240] ;  /* 0x0072400001137983 */ /* 0x0021220000300800 */
[----:B---3--:R-:W-:-:S05]  /*ecd50*/  IADD3 R18, P2, PT, R21, R23, RZ ;  /* 0x0000001715127210 */ /* 0x008fca0007f5e0ff */
[----:B------:R4:W-:Y:S04]  /*ecd60*/  STL [R1+0x3e20], R18 ;  /* 0x003e201201007387 */ /* 0x0009e80000100800 */
[----:B----4-:R-:W3:Y:S01]  /*ecd70*/  LDL.LU.64 R18, [R1+0x7238] ;  /* 0x0072380001127983 */ /* 0x010ee20000300a00 */
[----:B------:R-:W-:Y:S01]  /*ecd80*/  IADD3 R4, P3, PT, R11, R20, RZ ;  /* 0x000000140b047210 */ /* 0x000fe20007f7e0ff */
[----:B------:R-:W-:-:S04]  /*ecd90*/  IMAD.MOV.U32 R11, RZ, RZ, R5 ;  /* 0x000000ffff0b7224 */ /* 0x000fc800078e0005 */
[----:B---3--:R-:W-:-:S05]  /*ecda0*/  IMAD.X R5, R11, 0x1, R18, P3 ;  /* 0x000000010b057824 */ /* 0x008fca00018e0612 */
[----:B------:R1:W-:Y:S04]  /*ecdb0*/  STL.64 [R1+0x3e30], R4 ;  /* 0x003e300401007387 */ /* 0x0003e80000100a00 */
[----:B-1----:R-:W3:Y:S04]  /*ecdc0*/  LDL.LU.64 R4, [R1+0x7230] ;  /* 0x0072300001047983 */ /* 0x002ee80000300a00 */
[----:B---3--:R1:W-:Y:S02]  /*ecdd0*/  STL.64 [R1+0x7218], R4 ;  /* 0x0072180401007387 */ /* 0x0083e40000100a00 */
[----:B-1----:R-:W-:-:S04]  /*ecde0*/  IMAD.MOV.U32 R5, RZ, RZ, R11 ;  /* 0x000000ffff057224 */ /* 0x002fc800078e000b */
[----:B------:R-:W-:-:S05]  /*ecdf0*/  IMAD.X R11, R5, 0x1, R19, P4 ;  /* 0x00000001050b7824 */ /* 0x000fca00020e0613 */
[----:B------:R1:W-:Y:S04]  /*ece00*/  STL.64 [R1+0x3e28], R10 ;  /* 0x003e280a01007387 */ /* 0x0003e80000100a00 */
[----:B-1----:R-:W3:Y:S04]  /*ece10*/  LDL.LU.64 R10, [R1+0x7228] ;  /* 0x00722800010a7983 */ /* 0x002ee80000300a00 */
[----:B------:R-:W-:Y:S04]  /*ece20*/  STL.64 [R1+0x7208], R18 ;  /* 0x0072081201007387 */ /* 0x000fe80000100a00 */
[----:B------:R-:W-:Y:S04]  /*ece30*/  STL [R1+0x7210], R19 ;  /* 0x0072101301007387 */ /* 0x000fe80000100800 */
[----:B---3--:R1:W-:Y:S04]  /*ece40*/  STL.64 [R1+0x7200], R10 ;  /* 0x0072000a01007387 */ /* 0x0083e80000100a00 */
[----:B-1----:R0:W3:Y:S01]  /*ece50*/  LDL.64 R10, [R1+0x3e20] ;  /* 0x003e2000010a7983 */ /* 0x0020e20000100a00 */
[----:B------:R-:W-:-:S02]  /*ece60*/  IADD3 R4, P3, PT, R21, R16, RZ ;  /* 0x0000001015047210 */ /* 0x000fc40007f7e0ff */
[----:B------:R-:W-:Y:S01]  /*ece70*/  IADD3 R18, P4, PT, R21, R17, RZ ;  /* 0x0000001115127210 */ /* 0x000fe20007f9e0ff */
[----:B---3--:R-:W-:-:S05]  /*ece80*/  IMAD.X R11, R5, 0x1, R22, P2 ;  /* 0x00000001050b7824 */ /* 0x008fca00010e0616 */
[----:B------:R1:W-:Y:S02]  /*ece90*/  STL [R1+0x3e24], R11 ;  /* 0x003e240b01007387 */ /* 0x0003e40000100800 */
[----:B-1----:R-:W-:-:S04]  /*ecea0*/  IMAD.MOV.U32 R11, RZ, RZ, R5 ;  /* 0x000000ffff0b7224 */ /* 0x002fc800078e0005 */
[C---:B------:R-:W-:Y:S02]  /*eceb0*/  IMAD.X R5, R11.reuse, 0x1, R14, P3 ;  /* 0x000000010b057824 */ /* 0x040fe400018e060e */
[----:B------:R-:W-:-:S03]  /*ecec0*/  IMAD.X R19, R11, 0x1, R15, P4 ;  /* 0x000000010b137824 */ /* 0x000fc600020e060f */
[----:B------:R1:W-:Y:S01]  /*eced0*/  STL.64 [R1+0x3e18], R4 ;  /* 0x003e180401007387 */ /* 0x0003e20000100a00 */
[----:B------:R-:W-:-:S03]  /*ecee0*/  IADD3 R10, P2, PT, R21, R25, RZ ;  /* 0x00000019150a7210 */ /* 0x000fc60007f5e0ff */
[----:B------:R3:W-:Y:S01]  /*ecef0*/  STL.64 [R1+0x71f8], R14 ;  /* 0x0071f80e01007387 */ /* 0x0007e20000100a00 */
[----:B-1----:R-:W-:-:S03]  /*ecf00*/  IADD3 R4, P3, PT, R21, R27, RZ ;  /* 0x0000001b15047210 */ /* 0x002fc60007f7e0ff */
[----:B---3--:R-:W3:Y:S04]  /*ecf10*/  LDL R15, [R1+0xb4] ;  /* 0x0000b400010f7983 */ /* 0x008ee80000100800 */
[----:B------:R1:W-:Y:S02]  /*ecf20*/  STL.64 [R1+0x3e10], R18 ;  /* 0x003e101201007387 */ /* 0x0003e40000100a00 */
[----:B-1----:R-:W-:Y:S02]  /*ecf30*/  IADD3 R18, P4, PT, R21, R29, RZ ;  /* 0x0000001d15127210 */ /* 0x002fe40007f9e0ff */
[----:B------:R-:W4:Y:S01]  /*ecf40*/  LDL.LU R21, [R1+0x7220] ;  /* 0x0072200001157983 */ /* 0x000f220000300800 */
[----:B------:R-:W-:-:S04]  /*ecf50*/  IMAD.MOV.U32 R19, RZ, RZ, R11 ;  /* 0x000000ffff137224 */ /* 0x000fc800078e000b */
[C---:B------:R-:W-:Y:S02]  /*ecf60*/  IMAD.X R11, R19.reuse, 0x1, R24, P2 ;  /* 0x00000001130b7824 */ /* 0x040fe400010e0618 */
[----:B------:R-:W-:-:S03]  /*ecf70*/  IMAD.X R5, R19, 0x1, R26, P3 ;  /* 0x0000000113057824 */ /* 0x000fc600018e061a */
[----:B------:R-:W-:Y:S04]  /*ecf80*/  STL.64 [R1+0x3e08], R10 ;  /* 0x003e080a01007387 */ /* 0x000fe80000100a00 */
[----:B------:R1:W-:Y:S01]  /*ecf90*/  STL.64 [R1+0x3e00], R4 ;  /* 0x003e000401007387 */ /* 0x0003e20000100a00 */
[----:B------:R-:W-:-:S03]  /*ecfa0*/  IMAD.X R19, R19, 0x1, R28, P4 ;  /* 0x0000000113137824 */ /* 0x000fc600020e061c */
[----:B-1----:R-:W2:Y:S01]  /*ecfb0*/  LDL.LU.64 R4, [R1+0x7218] ;  /* 0x0072180001047983 */ /* 0x002ea20000300a00 */
[C---:B---3--:R-:W-:Y:S02]  /*ecfc0*/  IADD3 R10, P2, PT, R15.reuse, R20, RZ ;  /* 0x000000140f0a7210 */ /* 0x048fe40007f5e0ff */
[----:B----4-:R-:W-:Y:S02]  /*ecfd0*/  IADD3 R14, P3, PT, R15, R21, RZ ;  /* 0x000000150f0e7210 */ /* 0x010fe40007f7e0ff */
[----:B------:R-:W3:Y:S04]  /*ecfe0*/  LDL R15, [R1+0x408] ;  /* 0x00040800010f7983 */ /* 0x000ee80000100800 */
[----:B------:R1:W-:Y:S04]  /*ecff0*/  STL [R1+0x71f0], R21 ;  /* 0x0071f01501007387 */ /* 0x0003e80000100800 */
[----:B-1----:R-:W4:Y:S04]  /*ed000*/  LDL.LU R21, [R1+0xb4] ;  /* 0x0000b40001157983 */ /* 0x002f280000300800 */
[----:B------:R1:W-:Y:S04]  /*ed010*/  STL.64 [R1+0x3df8], R18 ;  /* 0x003df81201007387 */ /* 0x0003e80000100a00 */
[----:B-1----:R0:W2:Y:S01]  /*ed020*/  LDL.LU R19, [R1+0x7210] ;  /* 0x0072100001137983 */ /* 0x0020a20000300800 */
[----:B----4-:R-:W-:-:S05]  /*ed030*/  IADD3 R18, P4, PT, R21, R23, RZ ;  /* 0x0000001715127210 */ /* 0x010fca0007f9e0ff */
[----:B------:R2:W-:Y:S04]  /*ed040*/  STL [R1+0x3de0], R18 ;  /* 0x003de01201007387 */ /* 0x0005e80000100800 */
[----:B--2---:R-:W3:Y:S02]  /*ed050*/  LDL.LU.64 R18, [R1+0x7208] ;  /* 0x0072080001127983 */ /* 0x004ee40000300a00 */
[----:B---3--:R-:W-:-:S05]  /*ed060*/  IMAD.X R11, R15, 0x1, R18, P2 ;  /* 0x000000010f0b7824 */ /* 0x008fca00010e0612 */
[----:B------:R1:W-:Y:S04]  /*ed070*/  STL.64 [R1+0x3df0], R10 ;  /* 0x003df00a01007387 */ /* 0x0003e80000100a00 */
[----:B-1----:R-:W2:Y:S01]  /*ed080*/  LDL.LU.64 R10, [R1+0x7200] ;  /* 0x00720000010a7983 */ /* 0x002ea20000300a00 */
[----:B------:R-:W-:-:S03]  /*ed090*/  IMAD.X R15, R15, 0x1, R19, P3 ;  /* 0x000000010f0f7824 */ /* 0x000fc600018e0613 */
[----:B--2---:R1:W-:Y:S04]  /*ed0a0*/  STL.64 [R1+0x71e8], R10 ;  /* 0x0071e80a01007387 */ /* 0x0043e80000100a00 */
[----:B-1----:R-:W2:Y:S01]  /*ed0b0*/  LDL.LU R11, [R1+0x3fc] ;  /* 0x0003fc00010b7983 */ /* 0x002ea20000300800 */
[----:B------:R-:W-:-:S03]  /*ed0c0*/  IADD3 R10, P2, PT, R21, R16, RZ ;  /* 0x00000010150a7210 */ /* 0x000fc60007f5e0ff */
[----:B------:R1:W-:Y:S04]  /*ed0d0*/  STL [R1+0x71c8], R16 ;  /* 0x0071c81001007387 */ /* 0x0003e80000100800 */
[----:B-1----:R-:W3:Y:S04]  /*ed0e0*/  LDL.LU R16, [R1+0xb8] ;  /* 0x0000b80001107983 */ /* 0x002ee80000300800 */
[----:B------:R1:W-:Y:S04]  /*ed0f0*/  STL.64 [R1+0x3de8], R14 ;  /* 0x003de80e01007387 */ /* 0x0003e80000100a00 */
[----:B-1----:R-:W4:Y:S04]  /*ed100*/  LDL.LU.64 R14, [R1+0x71f8] ;  /* 0x0071f800010e7983 */ /* 0x002f280000300a00 */
[----:B------:R-:W-:Y:S04]  /*ed110*/  STL.64 [R1+0x71d0], R18 ;  /* 0x0071d01201007387 */ /* 0x000fe80000100a00 */
[----:B------:R1:W-:Y:S04]  /*ed120*/  STL [R1+0x71d8], R3 ;  /* 0x0071d80301007387 */ /* 0x0003e80000100800 */
[----:B-1----:R-:W4:Y:S04]  /*ed130*/  LDL.LU R3, [R1+0x408] ;  /* 0x0004080001037983 */ /* 0x002f280000300800 */
[----:B------:R1:W-:Y:S04]  /*ed140*/  STL.64 [R1+0x71c0], R8 ;  /* 0x0071c00801007387 */ /* 0x0003e80000100a00 */
[----:B-1----:R0:W2:Y:S01]  /*ed150*/  LDL.64 R8, [R1+0x3de0] ;  /* 0x003de00001087983 */ /* 0x0020a20000100a00 */
[----:B------:R-:W-:-:S03]  /*ed160*/  IADD3 R18, P3, PT, R21, R17, RZ ;  /* 0x0000001115127210 */ /* 0x000fc60007f7e0ff */
[----:B------:R1:W-:Y:S02]  /*ed170*/  STL.64 [R1+0x71e0], R22 ;  /* 0x0071e01601007387 */ /* 0x0003e40000100a00 */
[C---:B----4-:R-:W-:Y:S02]  /*ed180*/  IMAD.X R19, R3.reuse, 0x1, R15, P3 ;  /* 0x0000000103137824 */ /* 0x050fe400018e060f */
[C---:B--2---:R-:W-:Y:S02]  /*ed190*/  IMAD.X R9, R3.reuse, 0x1, R22, P4 ;  /* 0x0000000103097824 */ /* 0x044fe400020e0616 */
[----:B-1----:R-:W-:Y:S02]  /*ed1a0*/  IMAD.MOV.U32 R22, RZ, RZ, R11 ;  /* 0x000000ffff167224 */ /* 0x002fe400078e000b */
[----:B------:R-:W-:Y:S01]  /*ed1b0*/  IMAD.X R11, R3, 0x1, R14, P2 ;  /* 0x00000001030b7824 */ /* 0x000fe200010e060e */
[----:B------:R-:W-:Y:S01]  /*ed1c0*/  STL [R1+0x3de4], R9 ;  /* 0x003de40901007387 */ /* 0x000fe20000100800 */
[----:B------:R-:W-:-:S03]  /*ed1d0*/  IADD3 R8, P4, PT, R21, R25, RZ ;  /* 0x0000001915087210 */ /* 0x000fc60007f9e0ff */
[----:B------:R1:W-:Y:S04]  /*ed1e0*/  STL.64 [R1+0x3dd8], R10 ;  /* 0x003dd80a01007387 */ /* 0x0003e80000100a00 */
[----:B------:R2:W-:Y:S01]  /*ed1f0*/  STL.64 [R1+0x3dd0], R18 ;  /* 0x003dd01201007387 */ /* 0x0005e20000100a00 */
[C---:B-1----:R-:W-:Y:S02]  /*ed200*/  IADD3 R10, P2, PT, R21.reuse, R27, RZ ;  /* 0x0000001b150a7210 */ /* 0x042fe40007f5e0ff */
[----:B--2---:R-:W-:Y:S02]  /*ed210*/  IADD3 R18, P3, PT, R21, R29, RZ ;  /* 0x0000001d15127210 */ /* 0x004fe40007f7e0ff */
[----:B------:R-:W3:Y:S01]  /*ed220*/  LDL.LU R21, [R1+0x71f0] ;  /* 0x0071f00001157983 */ /* 0x000ee20000300800 */
[----:B------:R-:W-:-:S02]  /*ed230*/  IMAD.X R9, R3, 0x1, R24, P4 ;  /* 0x0000000103097824 */ /* 0x000fc400020e0618 */
[----:B------:R-:W-:Y:S02]  /*ed240*/  IMAD.X R11, R3, 0x1, R26, P2 ;  /* 0x00000001030b7824 */ /* 0x000fe400010e061a */
[----:B------:R-:W-:Y:S01]  /*ed250*/  IMAD.MOV.U32 R19, RZ, RZ, R22 ;  /* 0x000000ffff137224 */ /* 0x000fe200078e0016 */
[----:B------:R1:W-:Y:S04]  /*ed260*/  STL.64 [R1+0x3dc8], R8 ;  /* 0x003dc80801007387 */ /* 0x0003e80000100a00 */
[----:B-1----:R-:W2:Y:S04]  /*ed270*/  LDL R9, [R1+0x404] ;  /* 0x0004040001097983 */ /* 0x002ea80000100800 */
[----:B------:R1:W-:Y:S04]  /*ed280*/  STL.64 [R1+0x3dc0], R10 ;  /* 0x003dc00a01007387 */ /* 0x0003e80000100a00 */
[----:B-1----:R-:W4:Y:S01]  /*ed290*/  LDL.LU.64 R10, [R1+0x71e8] ;  /* 0x0071e800010a7983 */ /* 0x002f220000300a00 */
[----:B---3--:R-:W-:-:S05]  /*ed2a0*/  IADD3 R22, P2, PT, R16, R21, RZ ;  /* 0x0000001510167210 */ /* 0x008fca0007f5e0ff */
[----:B------:R1:W-:Y:S04]  /*ed2b0*/  STL [R1+0x3da8], R22 ;  /* 0x003da81601007387 */ /* 0x0003e80000100800 */
[----:B-1----:R-:W3:Y:S04]  /*ed2c0*/  LDL.LU.64 R22, [R1+0x71e0] ;  /* 0x0071e00001167983 */ /* 0x002ee80000300a00 */
[----:B------:R1:W-:Y:S02]  /*ed2d0*/  STL.64 [R1+0x71b0], R20 ;  /* 0x0071b01401007387 */ /* 0x0003e40000100a00 */
[----:B-1----:R-:W-:-:S02]  /*ed2e0*/  IMAD.MOV.U32 R21, RZ, RZ, R19 ;  /* 0x000000ffff157224 */ /* 0x002fc400078e0013 */
[----:B------:R-:W-:Y:S02]  /*ed2f0*/  IMAD.X R19, R3, 0x1, R28, P3 ;  /* 0x0000000103137824 */ /* 0x000fe400018e061c */
[----:B------:R-:W2:Y:S04]  /*ed300*/  LDL.LU R3, [R1+0x71d8] ;  /* 0x0071d80001037983 */ /* 0x000ea80000300800 */
[----:B------:R1:W-:Y:S04]  /*ed310*/  STL.64 [R1+0x3db8], R18 ;  /* 0x003db81201007387 */ /* 0x0003e80000100a00 */
[----:B-1----:R-:W2:Y:S04]  /*ed320*/  LDL.LU.64 R18, [R1+0x71d0] ;  /* 0x0071d00001127983 */ /* 0x002ea80000300a00 */
[----:B------:R1:W-:Y:S04]  /*ed330*/  STL.64 [R1+0x71b8], R28 ;  /* 0x0071b81c01007387 */ /* 0x0003e80000100a00 */
[----:B-1----:R0:W4:Y:S01]  /*ed340*/  LDL.64 R28, [R1+0x3da8] ;  /* 0x003da800011c7983 */ /* 0x0021220000100a00 */
[----:B------:R-:W-:-:S02]  /*ed350*/  IADD3 R8, P4, PT, R16, R20, RZ ;  /* 0x0000001410087210 */ /* 0x000fc40007f9e0ff */
[----:B---3--:R-:W-:-:S03]  /*ed360*/  IADD3 R20, P3, PT, R16, R23, RZ ;  /* 0x0000001710147210 */ /* 0x008fc60007f7e0ff */
[----:B--2---:R-:W-:Y:S02]  /*ed370*/  IMAD.X R9, R9, 0x1, R18, P4 ;  /* 0x0000000109097824 */ /* 0x004fe400020e0612 */
[----:B----4-:R-:W-:Y:S02]  /*ed380*/  IMAD.MOV.U32 R29, RZ, RZ, R21 ;  /* 0x000000ffff1d7224 */ /* 0x010fe400078e0015 */
[----:B------:R-:W-:Y:S02]  /*ed390*/  IMAD.MOV.U32 R21, RZ, RZ, R16 ;  /* 0x000000ffff157224 */ /* 0x000fe400078e0010 */
[----:B------:R-:W2:Y:S04]  /*ed3a0*/  LDL.LU R16, [R1+0x71c8] ;  /* 0x0071c80001107983 */ /* 0x000ea80000300800 */
[----:B------:R1:W-:Y:S04]  /*ed3b0*/  STL.64 [R1+0x3db0], R8 ;  /* 0x003db00801007387 */ /* 0x0003e80000100a00 */
[----:B-1----:R-:W3:Y:S04]  /*ed3c0*/  LDL.LU.64 R8, [R1+0x71c0] ;  /* 0x0071c00001087983 */ /* 0x002ee80000300a00 */
[----:B---3--:R-:W-:Y:S04]  /*ed3d0*/  STL.64 [R1+0x71a0], R8 ;  /* 0x0071a00801007387 */ /* 0x008fe80000100a00 */
[----:B------:R1:W-:Y:S04]  /*ed3e0*/  STL [R1+0x7198], R18 ;  /* 0x0071981201007387 */ /* 0x0003e80000100800 */
[----:B-1----:R-:W3:Y:S04]  /*ed3f0*/  LDL.LU R18, [R1+0x404] ;  /* 0x0004040001127983 */ /* 0x002ee80000300800 */
[----:B------:R1:W-:Y:S01]  /*ed400*/  STL.64 [R1+0x71a8], R6 ;  /* 0x0071a80601007387 */ /* 0x0003e20000100a00 */
[----:B--2---:R-:W-:Y:S01]  /*ed410*/  IADD3 R8, P4, PT, R21, R16, RZ ;  /* 0x0000001015087210 */ /* 0x004fe20007f9e0ff */
[----:B-1----:R-:W-:-:S02]  /*ed420*/  IMAD.MOV.U32 R6, RZ, RZ, R29 ;  /* 0x000000ffff067224 */ /* 0x002fc400078e001d */
[----:B---3--:R-:W-:Y:S01]  /*ed430*/  IMAD.X R29, R18, 0x1, R19, P2 ;  /* 0x00000001121d7824 */ /* 0x008fe200010e0613 */
[----:B------:R-:W-:-:S04]  /*ed440*/  IADD3 R28, P2, PT, R21, R17, RZ ;  /* 0x00000011151c7210 */ /* 0x000fc80007f5e0ff */
[----:B------:R-:W-:Y:S04]  /*ed450*/  STL [R1+0x3dac], R29 ;  /* 0x003dac1d01007387 */ /* 0x000fe80000100800 */
[----:B------:R1:W-:Y:S01]  /*ed460*/  STL.64 [R1+0x7190], R16 ;  /* 0x0071901001007387 */ /* 0x0003e20000100a00 */
[C---:B------:R-:W-:Y:S02]  /*ed470*/  IMAD.X R9, R18.reuse, 0x1, R14, P4 ;  /* 0x0000000112097824 */ /* 0x040fe400020e060e */
[----:B-1----:R-:W-:Y:S02]  /*ed480*/  IMAD.MOV.U32 R17, RZ, RZ, R21 ;  /* 0x000000ffff117224 */ /* 0x002fe400078e0015 */
[C---:B------:R-:W-:Y:S02]  /*ed490*/  IMAD.X R21, R18.reuse, 0x1, R22, P3 ;  /* 0x0000000112157824 */ /* 0x040fe400018e0616 */
[----:B------:R-:W-:-:S03]  /*ed4a0*/  IMAD.X R29, R18, 0x1, R15, P2 ;  /* 0x00000001121d7824 */ /* 0x000fc600010e060f */
[----:B------:R1:W-:Y:S04]  /*ed4b0*/  STL.64 [R1+0x3da0], R20 ;  /* 0x003da01401007387 */ /* 0x0003e80000100a00 */
[----:B------:R-:W-:Y:S01]  /*ed4c0*/  STL.64 [R1+0x3d98], R8 ;  /* 0x003d980801007387 */ /* 0x000fe20000100a00 */
[----:B-1----:R-:W-:-:S03]  /*ed4d0*/  IADD3 R20, P3, PT, R17, R25, RZ ;  /* 0x0000001911147210 */ /* 0x002fc60007f7e0ff */
[----:B------:R1:W-:Y:S02]  /*ed4e0*/  STL.64 [R1+0x3d90], R28 ;  /* 0x003d901c01007387 */ /* 0x0003e40000100a00 */
[----:B------:R-:W-:Y:S02]  /*ed4f0*/  IMAD.X R21, R18, 0x1, R24, P3 ;  /* 0x0000000112157824 */ /* 0x000fe400018e0618 */
[----:B-1----:R-:W2:Y:S04]  /*ed500*/  LDL.LU.64 R28, [R1+0x71b8] ;  /* 0x0071b800011c7983 */ /* 0x002ea80000300a00 */
[----:B------:R1:W-:Y:S04]  /*ed510*/  STL.64 [R1+0x7188], R14 ;  /* 0x0071880e01007387 */ /* 0x0003e80000100a00 */
[----:B-1----:R-:W3:Y:S04]  /*ed520*/  LDL R15, [R1+0xbc] ;  /* 0x0000bc00010f7983 */ /* 0x002ee80000100800 */
[----:B------:R1:W-:Y:S04]  /*ed530*/  STL.64 [R1+0x3d88], R20 ;  /* 0x003d881401007387 */ /* 0x0003e80000100a00 */
[----:B-1----:R-:W3:Y:S01]  /*ed540*/  LDL.LU.64 R20, [R1+0x71b0] ;  /* 0x0071b00001147983 */ /* 0x002ee20000300a00 */
[----:B------:R-:W-:-:S05]  /*ed550*/  IADD3 R8, P4, PT, R17, R27, RZ ;  /* 0x0000001b11087210 */ /* 0x000fca0007f9e0ff */
[----:B------:R-:W-:Y:S01]  /*ed560*/  IMAD.X R9, R18, 0x1, R26, P4 ;  /* 0x0000000112097824 */ /* 0x000fe200020e061a */
[----:B--2---:R-:W-:Y:S01]  /*ed570*/  IADD3 R16, P2, PT, R17, R29, RZ ;  /* 0x0000001d11107210 */ /* 0x004fe20007f5e0ff */
[----:B------:R-:W-:Y:S01]  /*ed580*/  IMAD.MOV.U32 R17, RZ, RZ, R6 ;  /* 0x000000ffff117224 */ /* 0x000fe200078e0006 */
[----:B---3--:R-:W-:-:S05]  /*ed590*/  IADD3 R6, P3, PT, R15, R20, RZ ;  /* 0x000000140f067210 */ /* 0x008fca0007f7e0ff */
[----:B------:R1:W-:Y:S01]  /*ed5a0*/  STL [R1+0x3d70], R6 ;  /* 0x003d700601007387 */ /* 0x0003e20000100800 */
[----:B------:R-:W-:-:S03]  /*ed5b0*/  IADD3 R14, P4, PT, R15, R21, RZ ;  /* 0x000000150f0e7210 */ /* 0x000fc60007f9e0ff */
[----:B-1----:R-:W2:Y:S04]  /*ed5c0*/  LDL.LU.64 R6, [R1+0x71a8] ;  /* 0x0071a80001067983 */ /* 0x002ea80000300a00 */
[----:B------:R1:W-:Y:S04]  /*ed5d0*/  STL.64 [R1+0x3d80], R8 ;  /* 0x003d800801007387 */ /* 0x0003e80000100a00 */
[----:B-1----:R-:W3:Y:S04]  /*ed5e0*/  LDL.LU.64 R8, [R1+0x71a0] ;  /* 0x0071a00001087983 */ /* 0x002ee80000300a00 */
[----:B------:R-:W-:Y:S04]  /*ed5f0*/  STL.64 [R1+0x7180], R26 ;  /* 0x0071801a01007387 */ /* 0x000fe80000100a00 */
[----:B------:R1:W-:Y:S04]  /*ed600*/  STL [R1+0x7178], R21 ;  /* 0x0071781501007387 */ /* 0x0003e80000100800 */
[----:B-1----:R-:W4:Y:S01]  /*ed610*/  LDL.LU R21, [R1+0xbc] ;  /* 0x0000bc0001157983 */ /* 0x002f220000300800 */
[----:B------:R-:W-:-:S02]  /*ed620*/  IMAD.MOV.U32 R15, RZ, RZ, R17 ;  /* 0x000000ffff0f7224 */ /* 0x000fc400078e0011 */
[----:B------:R-:W-:Y:S02]  /*ed630*/  IMAD.X R17, R18, 0x1, R28, P2 ;  /* 0x0000000112117824 */ /* 0x000fe400010e061c */
[----:B------:R-:W2:Y:S04]  /*ed640*/  LDL.LU R18, [R1+0x7198] ;  /* 0x0071980001127983 */ /* 0x000ea80000300800 */
[----:B------:R1:W-:Y:S04]  /*ed650*/  STL.64 [R1+0x3d78], R16 ;  /* 0x003d781001007387 */ /* 0x0003e80000100a00 */
[----:B-1----:R-:W2:Y:S04]  /*ed660*/  LDL.LU.64 R16, [R1+0x7190] ;  /* 0x0071900001107983 */ /* 0x002ea80000300a00 */
[----:B------:R1:W-:Y:S04]  /*ed670*/  STL.64 [R1+0x7168], R4 ;  /* 0x0071680401007387 */ /* 0x0003e80000100a00 */
[----:B-1----:R0:W2:Y:S04]  /*ed680*/  LDL.64 R4, [R1+0x3d70] ;  /* 0x003d700001047983 */ /* 0x0020a80000100a00 */
[----:B------:R1:W-:Y:S01]  /*ed690*/  STL [R1+0x7160], R23 ;  /* 0x0071601701007387 */ /* 0x0003e20000100800 */
[----:B----4-:R-:W-:-:S03]  /*ed6a0*/  IADD3 R26, P2, PT, R21, R23, RZ ;  /* 0x00000017151a7210 */ /* 0x010fc60007f5e0ff */
[----:B-1----:R-:W2:Y:S02]  /*ed6b0*/  LDL.LU R23, [R1+0x400] ;  /* 0x0004000001177983 */ /* 0x002ea40000300800 */
[----:B--2---:R-:W-:-:S05]  /*ed6c0*/  IMAD.X R5, R23, 0x1, R18, P3 ;  /* 0x0000000117057824 */ /* 0x004fca00018e0612 */
[----:B------:R1:W-:Y:S04]  /*ed6d0*/  STL [R1+0x3d74], R5 ;  /* 0x003d740501007387 */ /* 0x0003e80000100800 */
[----:B------:R-:W-:Y:S01]  /*ed6e0*/  STL.64 [R1+0x7158], R10 ;  /* 0x0071580a01007387 */ /* 0x000fe20000100a00 */
[----:B-1----:R-:W-:Y:S02]  /*ed6f0*/  IMAD.MOV.U32 R5, RZ, RZ, R15 ;  /* 0x000000ffff057224 */ /* 0x002fe400078e000f */
[----:B------:R-:W-:-:S05]  /*ed700*/  IMAD.X R15, R23, 0x1, R19, P4 ;  /* 0x00000001170f7824 */ /* 0x000fca00020e0613 */
[----:B------:R1:W-:Y:S01]  /*ed710*/  STL.64 [R1+0x3d68], R14 ;  /* 0x003d680e01007387 */ /* 0x0003e20000100a00 */
[----:B------:R-:W-:-:S03]  /*ed720*/  IMAD.X R27, R23, 0x1, R22, P2 ;  /* 0x00000001171b7824 */ /* 0x000fc600010e0616 */
[----:B-1----:R-:W2:Y:S04]  /*ed730*/  LDL.LU.64 R14, [R1+0x7188] ;  /* 0x00718800010e7983 */ /* 0x002ea80000300a00 */
[----:B------:R-:W-:Y:S04]  /*ed740*/  STL.64 [R1+0x7170], R18 ;  /* 0x0071701201007387 */ /* 0x000fe80000100a00 */
[----:B------:R1:W-:Y:S04]  /*ed750*/  STL.64 [R1+0x3d60], R26 ;  /* 0x003d601a01007387 */ /* 0x0003e80000100a00 */
[----:B-1----:R-:W4:Y:S01]  /*ed760*/  LDL.LU.64 R26, [R1+0x7180] ;  /* 0x00718000011a7983 */ /* 0x002f220000300a00 */
[C---:B------:R-:W-:Y:S01]  /*ed770*/  IADD3 R4, P3, PT, R21.reuse, R16, RZ ;  /* 0x0000001015047210 */ /* 0x040fe20007f7e0ff */
[----:B------:R-:W-:Y:S01]  /*ed780*/  IMAD.MOV.U32 R19, RZ, RZ, R5 ;  /* 0x000000ffff137224 */ /* 0x000fe200078e0005 */
[C---:B------:R-:W-:Y:S01]  /*ed790*/  IADD3 R10, P4, PT, R21.reuse, R17, RZ ;  /* 0x00000011150a7210 */ /* 0x040fe20007f9e0ff */
[----:B---3--:R1:W-:Y:S01]  /*ed7a0*/  STL.64 [R1+0x7148], R8 ;  /* 0x0071480801007387 */ /* 0x0083e20000100a00 */
[----:B------:R-:W-:Y:S01]  /*ed7b0*/  IADD3 R18, P2, PT, R21, R25, RZ ;  /* 0x0000001915127210 */ /* 0x000fe20007f5e0ff */
[----:B--2---:R-:W-:-:S02]  /*ed7c0*/  IMAD.X R5, R23, 0x1, R14, P3 ;  /* 0x0000000117057824 */ /* 0x004fc400018e060e */
[----:B------:R-:W-:-:S03]  /*ed7d0*/  IMAD.X R11, R23, 0x1, R15, P4 ;  /* 0x00000001170b7824 */ /* 0x000fc600020e060f */
[----:B------:R4:W-:Y:S04]  /*ed7e0*/  STL.64 [R1+0x3d58], R4 ;  /* 0x003d580401007387 */ /* 0x0009e80000100a00 */
[----:B-1----:R-:W2:Y:S04]  /*ed7f0*/  LDL R9, [R1+0xc0] ;  /* 0x0000c00001097983 */ /* 0x002ea80000100800 */
[----:B------:R-:W-:Y:S04]  /*ed800*/  STL.64 [R1+0x7150], R14 ;  /* 0x0071500e01007387 */ /* 0x000fe80000100a00 */
[----:B------:R1:W-:Y:S01]  /*ed810*/  STL.64 [R1+0x3d50], R10 ;  /* 0x003d500a01007387 */ /* 0x0003e20000100a00 */
[----:B----4-:R-:W-:-:S02]  /*ed820*/  IADD3 R4, P3, PT, R21, R27, RZ ;  /* 0x0000001b15047210 */ /* 0x010fc40007f7e0ff */
[----:B-1----:R-:W-:Y:S02]  /*ed830*/  IADD3 R10, P4, PT, R21, R29, RZ ;  /* 0x0000001d150a7210 */ /* 0x002fe40007f9e0ff */
[----:B------:R-:W2:Y:S01]  /*ed840*/  LDL.LU R21, [R1+0x7178] ;  /* 0x0071780001157983 */ /* 0x000ea20000300800 */
[----:B------:R-:W-:Y:S02]  /*ed850*/  IMAD.MOV.U32 R11, RZ, RZ, R19 ;  /* 0x000000ffff0b7224 */ /* 0x000fe400078e0013 */
[C---:B------:R-:W-:Y:S02]  /*ed860*/  IMAD.X R19, R23.reuse, 0x1, R24, P2 ;  /* 0x0000000117137824 */ /* 0x040fe400010e0618 */
[----:B------:R-:W-:-:S03]  /*ed870*/  IMAD.X R5, R23, 0x1, R26, P3 ;  /* 0x0000000117057824 */ /* 0x000fc600018e061a */
[----:B------:R1:W-:Y:S04]  /*ed880*/  STL.64 [R1+0x3d48], R18 ;  /* 0x003d481201007387 */ /* 0x0003e80000100a00 */
[----:B-1----:R-:W3:Y:S04]  /*ed890*/  LDL.LU.64 R18, [R1+0x7170] ;  /* 0x0071700001127983 */ /* 0x002ee80000300a00 */
[----:B------:R1:W-:Y:S04]  /*ed8a0*/  STL.64 [R1+0x3d40], R4 ;  /* 0x003d400401007387 */ /* 0x0003e80000100a00 */
[----:B-1----:R-:W4:Y:S01]  /*ed8b0*/  LDL.LU.64 R4, [R1+0x7168] ;  /* 0x0071680001047983 */ /* 0x002f220000300a00 */
[----:B--2---:R-:W-:-:S03]  /*ed8c0*/  IADD3 R8, P3, PT, R9, R21, RZ ;  /* 0x0000001509087210 */ /* 0x004fc60007f7e0ff */
[----:B------:R1:W-:Y:S02]  /*ed8d0*/  STL.64 [R1+0x7138], R20 ;  /* 0x0071381401007387 */ /* 0x0003e40000100a00 */
[----:B-1----:R-:W-:Y:S02]  /*ed8e0*/  IMAD.MOV.U32 R21, RZ, RZ, R11 ;  /* 0x000000ffff157224 */ /* 0x002fe400078e000b */
[----:B------:R-:W-:Y:S02]  /*ed8f0*/  IMAD.X R11, R23, 0x1, R28, P4 ;  /* 0x00000001170b7824 */ /* 0x000fe400020e061c */
[----:B------:R-:W2:Y:S04]  /*ed900*/  LDL.LU R23, [R1+0x7160] ;  /* 0x0071600001177983 */ /* 0x000ea80000300800 */
[----:B------:R1:W-:Y:S04]  /*ed910*/  STL.64 [R1+0x3d38], R10 ;  /* 0x003d380a01007387 */ /* 0x0003e80000100a00 */
[----:B-1----:R-:W2:Y:S01]  /*ed920*/  LDL.LU.64 R10, [R1+0x7158] ;  /* 0x00715800010a7983 */ /* 0x002ea20000300a00 */
[----:B------:R-:W-:-:S03]  /*ed930*/  IADD3 R14, P2, PT, R9, R20, RZ ;  /* 0x00000014090e7210 */ /* 0x000fc60007f5e0ff */
[----:B--2---:R-:W-:Y:S04]  /*ed940*/  STL.64 [R1+0x7140], R10 ;  /* 0x0071400a01007387 */ /* 0x004fe80000100a00 */
[----:B------:R1:W-:Y:S04]  /*ed950*/  STL [R1+0x7130], R28 ;  /* 0x0071301c01007387 */ /* 0x0003e80000100800 */
[----:B-1----:R-:W2:Y:S01]  /*ed960*/  LDL.LU R28, [R1+0xc0] ;  /* 0x0000c000011c7983 */ /* 0x002ea20000300800 */
[C---:B---3--:R-:W-:Y:S02]  /*ed970*/  IMAD.X R15, R21.reuse, 0x1, R18, P2 ;  /* 0x00000001150f7824 */ /* 0x048fe400010e0612 */
[----:B------:R-:W-:-:S03]  /*ed980*/  IMAD.X R9, R21, 0x1, R19, P3 ;  /* 0x0000000115097824 */ /* 0x000fc600018e0613 */
[----:B------:R1:W-:Y:S01]  /*ed990*/  STL.64 [R1+0x3d30], R14 ;  /* 0x003d300e01007387 */ /* 0x0003e20000100a00 */
[----:B--2---:R-:W-:-:S05]  /*ed9a0*/  IADD3 R10, P4, PT, R28, R23, RZ ;  /* 0x000000171c0a7210 */ /* 0x004fca0007f9e0ff */
[----:B------:R-:W-:Y:S04]  /*ed9b0*/  STL [R1+0x3d20], R10 ;  /* 0x003d200a01007387 */ /* 0x000fe80000100800 */
[----:B-1----:R-:W2:Y:S04]  /*ed9c0*/  LDL.LU.64 R14, [R1+0x7150] ;  /* 0x00715000010e7983 */ /* 0x002ea80000300a00 */
[----:B------:R1:W-:Y:S04]  /*ed9d0*/  STL.64 [R1+0x3d28], R8 ;  /* 0x003d280801007387 */ /* 0x0003e80000100a00 */
[----:B-1----:R-:W3:Y:S04]  /*ed9e0*/  LDL.LU.64 R8, [R1+0x7148] ;  /* 0x0071480001087983 */ /* 0x002ee80000300a00 */
[----:B------:R-:W-:Y:S04]  /*ed9f0*/  STL.64 [R1+0x7118], R18 ;  /* 0x0071181201007387 */ /* 0x000fe80000100a00 */
[----:B------:R-:W-:Y:S04]  /*eda00*/  STL [R1+0x7120], R19 ;  /* 0x0071201301007387 */ /* 0x000fe80000100800 */
[----:B---3--:R1:W-:Y:S04]  /*eda10*/  STL.64 [R1+0x7110], R8 ;  /* 0x0071100801007387 */ /* 0x0083e80000100a00 */
[----:B-1----:R0:W3:Y:S01]  /*eda20*/  LDL.64 R8, [R1+0x3d20] ;  /* 0x003d200001087983 */ /* 0x0020e20000100a00 */
[C---:B------:R-:W-:Y:S01]  /*eda30*/  IADD3 R10, P2, PT, R28.reuse, R16, RZ ;  /* 0x000000101c0a7210 */ /* 0x040fe20007f5e0ff */
[----:B------:R-:W-:Y:S01]  /*eda40*/  IMAD.MOV.U32 R18, RZ, RZ, R21 ;  /* 0x000000ffff127224 */ /* 0x000fe200078e0015 */
[----:B------:R-:W-:-:S03]  /*eda50*/  IADD3 R20, P3, PT, R28, R17, RZ ;  /* 0x000000111c147210 */ /* 0x000fc60007f7e0ff */
[C---:B--2---:R-:W-:Y:S01]  /*eda60*/  IMAD.X R11, R18.reuse, 0x1, R14, P2 ;  /* 0x00000001120b7824 */ /* 0x044fe200010e060e */
[----:B------:R1:W-:Y:S01]  /*eda70*/  STL.64 [R1+0x7128], R6 ;  /* 0x0071280601007387 */ /* 0x0003e20000100a00 */
[----:B------:R-:W-:Y:S01]  /*eda80*/  IMAD.X R21, R18, 0x1, R15, P3 ;  /* 0x0000000112157824 */ /* 0x000fe200018e060f */
[----:B-1----:R-:W-:Y:S01]  /*eda90*/  IADD3 R6, P2, PT, R28, R27, RZ ;  /* 0x0000001b1c067210 */ /* 0x002fe20007f5e0ff */
[----:B---3--:R-:W-:-:S05]  /*edaa0*/  IMAD.X R9, R18, 0x1, R22, P4 ;  /* 0x0000000112097824 */ /* 0x008fca00020e0616 */
[----:B------:R-:W-:Y:S04]  /*edab0*/  STL [R1+0x3d24], R9 ;  /* 0x003d240901007387 */ /* 0x000fe80000100800 */
[----:B------:R1:W-:Y:S01]  /*edac0*/  STL.64 [R1+0x3d18], R10 ;  /* 0x003d180a01007387 */ /* 0x0003e20000100a00 */
[----:B------:R-:W-:-:S03]  /*edad0*/  IADD3 R8, P4, PT, R28, R25, RZ ;  /* 0x000000191c087210 */ /* 0x000fc60007f9e0ff */
[----:B-1----:R-:W2:Y:S04]  /*edae0*/  LDL.LU.64 R10, [R1+0x7140] ;  /* 0x00714000010a7983 */ /* 0x002ea80000300a00 */
[----:B----4-:R1:W-:Y:S04]  /*edaf0*/  STL.64 [R1+0x7100], R4 ;  /* 0x0071000401007387 */ /* 0x0103e80000100a00 */
[----:B-1----:R-:W3:Y:S04]  /*edb00*/  LDL R5, [R1+0xc4] ;  /* 0x0000c40001057983 */ /* 0x002ee80000100800 */
[----:B------:R1:W-:Y:S04]  /*edb10*/  STL.64 [R1+0x3d10], R20 ;  /* 0x003d101401007387 */ /* 0x0003e80000100a00 */
[----:B-1----:R-:W3:Y:S04]  /*edb20*/  LDL.LU.64 R20, [R1+0x7138] ;  /* 0x0071380001147983 */ /* 0x002ee80000300a00 */
[----:B------:R1:W-:Y:S02]  /*edb30*/  STL.64 [R1+0x7108], R14 ;  /* 0x0071080e01007387 */ /* 0x0003e40000100a00 */
[----:B-1----:R-:W-:Y:S01]  /*edb40*/  IMAD.MOV.U32 R14, RZ, RZ, R18 ;  /* 0x000000ffff0e7224 */ /* 0x002fe200078e0012 */
[----:B------:R-:W-:-:S02]  /*edb50*/  IADD3 R18, P3, PT, R28, R29, RZ ;  /* 0x0000001d1c127210 */ /* 0x000fc40007f7e0ff */
[----:B------:R-:W4:Y:S01]  /*edb60*/  LDL.LU R28, [R1+0x7130] ;  /* 0x00713000011c7983 */ /* 0x000f220000300800 */
[C---:B------:R-:W-:Y:S02]  /*edb70*/  IMAD.X R9, R14.reuse, 0x1, R24, P4 ;  /* 0x000000010e097824 */ /* 0x040fe400020e0618 */
[----:B------:R-:W-:-:S03]  /*edb80*/  IMAD.X R7, R14, 0x1, R26, P2 ;  /* 0x000000010e077824 */ /* 0x000fc600010e061a */
[----:B------:R-:W-:Y:S04]  /*edb90*/  STL.64 [R1+0x3d08], R8 ;  /* 0x003d080801007387 */ /* 0x000fe80000100a00 */
[----:B------:R1:W-:Y:S04]  /*edba0*/  STL.64 [R1+0x3d00], R6 ;  /* 0x003d000601007387 */ /* 0x0003e80000100a00 */
[----:B-1----:R-:W2:Y:S01]  /*edbb0*/  LDL.LU.64 R6, [R1+0x7128] ;  /* 0x0071280001067983 */ /* 0x002ea20000300a00 */
[C---:B---3--:R-:W-:Y:S02]  /*edbc0*/  IADD3 R8, P4, PT, R5.reuse, R20, RZ ;  /* 0x0000001405087210 */ /* 0x048fe40007f9e0ff */
[----:B------:R-:W-:-:S02]  /*edbd0*/  IADD3 R4, P2, PT, R5, R21, RZ ;  /* 0x0000001505047210 */ /* 0x000fc40007f5e0ff */
[----:B------:R-:W3:Y:S04]  /*edbe0*/  LDL R5, [R1+0x3f8] ;  /* 0x0003f80001057983 */ /* 0x000ee80000100800 */
[----:B------:R1:W-:Y:S04]  /*edbf0*/  STL [R1+0x70f8], R21 ;  /* 0x0070f81501007387 */ /* 0x0003e80000100800 */
[----:B-1----:R-:W2:Y:S01]  /*edc00*/  LDL.LU R21, [R1+0xc4] ;  /* 0x0000c40001157983 */ /* 0x002ea20000300800 */
[----:B----4-:R-:W-:-:S05]  /*edc10*/  IMAD.X R19, R14, 0x1, R28, P3 ;  /* 0x000000010e137824 */ /* 0x010fca00018e061c */
[----:B------:R1:W-:Y:S04]  /*edc20*/  STL.64 [R1+0x3cf8], R18 ;  /* 0x003cf81201007387 */ /* 0x0003e80000100a00 */
[----:B-1----:R0:W4:Y:S01]  /*edc30*/  LDL.LU R19, [R1+0x7120] ;  /* 0x0071200001137983 */ /* 0x0021220000300800 */
[----:B--2---:R-:W-:-:S05]  /*edc40*/  IADD3 R18, P3, PT, R21, R23, RZ ;  /* 0x0000001715127210 */ /* 0x004fca0007f7e0ff */
[----:B------:R4:W-:Y:S04]  /*edc50*/  STL [R1+0x3ce0], R18 ;  /* 0x003ce01201007387 */ /* 0x0009e80000100800 */
[----:B----4-:R-:W3:Y:S02]  /*edc60*/  LDL.LU.64 R18, [R1+0x7118] ;  /* 0x0071180001127983 */ /* 0x010ee40000300a00 */
[----:B---3--:R-:W-:Y:S01]  /*edc70*/  IMAD.X R9, R5, 0x1, R18, P4 ;  /* 0x0000000105097824 */ /* 0x008fe200020e0612 */
[----:B------:R-:W-:Y:S01]  /*edc80*/  IADD3 R14, P4, PT, R21, R16, RZ ;  /* 0x00000010150e7210 */ /* 0x000fe20007f9e0ff */
[----:B------:R-:W-:-:S03]  /*edc90*/  IMAD.X R5, R5, 0x1, R19, P2 ;  /* 0x0000000105057824 */ /* 0x000fc600010e0613 */
[----:B------:R1:W-:Y:S04]  /*edca0*/  STL.64 [R1+0x3cf0], R8 ;  /* 0x003cf00801007387 */ /* 0x0003e80000100a00 */
[----:B-1----:R-:W2:Y:S04]  /*edcb0*/  LDL.LU.64 R8, [R1+0x7110] ;  /* 0x0071100001087983 */ /* 0x002ea80000300a00 */
[----:B------:R1:W-:Y:S04]  /*edcc0*/  STL [R1+0x3cd8], R14 ;  /* 0x003cd80e01007387 */ /* 0x0003e80000100800 */
[----:B-1----:R-:W3:Y:S04]  /*edcd0*/  LDL.LU.64 R14, [R1+0x7108] ;  /* 0x00710800010e7983 */ /* 0x002ee80000300a00 */
[----:B------:R1:W-:Y:S04]  /*edce0*/  STL [R1+0x70d8], R16 ;  /* 0x0070d81001007387 */ /* 0x0003e80000100800 */
[----:B-1----:R-:W4:Y:S04]  /*edcf0*/  LDL R16, [R1+0xc8] ;  /* 0x0000c80001107983 */ /* 0x002f280000100800 */
[----:B------:R1:W-:Y:S04]  /*edd00*/  STL.64 [R1+0x3ce8], R4 ;  /* 0x003ce80401007387 */ /* 0x0003e80000100a00 */
[----:B-1----:R-:W2:Y:S04]  /*edd10*/  LDL.LU.64 R4, [R1+0x7100] ;  /* 0x0071000001047983 */ /* 0x002ea80000300a00 */
[----:B------:R1:W-:Y:S04]  /*edd20*/  STL [R1+0x70e8], R19 ;  /* 0x0070e81301007387 */ /* 0x0003e80000100800 */
[----:B-1----:R-:W3:Y:S04]  /*edd30*/  LDL.LU R19, [R1+0x3f8] ;  /* 0x0003f80001137983 */ /* 0x002ee80000300800 */
[----:B--2---:R1:W-:Y:S04]  /*edd40*/  STL.64 [R1+0x70d0], R4 ;  /* 0x0070d00401007387 */ /* 0x0043e80000100a00 */
[----:B-1----:R0:W2:Y:S04]  /*edd50*/  LDL.64 R4, [R1+0x3ce0] ;  /* 0x003ce00001047983 */ /* 0x0020a80000100a00 */
[----:B------:R-:W-:Y:S04]  /*edd60*/  STL.64 [R1+0x70e0], R10 ;  /* 0x0070e00a01007387 */ /* 0x000fe80000100a00 */
[----:B------:R1:W-:Y:S04]  /*edd70*/  STL.64 [R1+0x70f0], R2 ;  /* 0x0070f00201007387 */ /* 0x0003e80000100a00 */
[----:B-1----:R0:W4:Y:S01]  /*edd80*/  LDL.64 R2, [R1+0x3cd8] ;  /* 0x003cd80001027983 */ /* 0x0021220000100a00 */
[----:B------:R-:W-:-:S05]  /*edd90*/  IADD3 R10, P2, PT, R21, R17, RZ ;  /* 0x00000011150a7210 */ /* 0x000fca0007f5e0ff */
[C---:B---3--:R-:W-:Y:S02]  /*edda0*/  IMAD.X R11, R19.reuse, 0x1, R15, P2 ;  /* 0x00000001130b7824 */ /* 0x048fe400010e060f */
[----:B--2---:R-:W-:Y:S01]  /*eddb0*/  IMAD.X R5, R19, 0x1, R22, P3 ;  /* 0x0000000113057824 */ /* 0x004fe200018e0616 */
[----:B------:R-:W-:-:S04]  /*eddc0*/  IADD3 R4, P3, PT, R21, R25, RZ ;  /* 0x0000001915047210 */ /* 0x000fc80007f7e0ff */
[----:B------:R1:W-:Y:S02]  /*eddd0*/  STL [R1+0x3ce4], R5 ;  /* 0x003ce40501007387 */ /* 0x0003e40000100800 */
[C---:B-1----:R-:W-:Y:S02]  /*edde0*/  IMAD.X R5, R19.reuse, 0x1, R24, P3 ;  /* 0x0000000113057824 */ /* 0x042fe400018e0618 */
[----:B----4-:R-:W-:Y:S01]  /*eddf0*/  IMAD.X R3, R19, 0x1, R14, P4 ;  /* 0x0000000113037824 */ /* 0x010fe200020e060e */
[----:B------:R-:W-:-:S04]  /*ede00*/  IADD3 R2, P4, PT, R21, R27, RZ ;  /* 0x0000001b15027210 */ /* 0x000fc80007f9e0ff */
[----:B------:R1:W-:Y:S04]  /*ede10*/  STL [R1+0x3cdc], R3 ;  /* 0x003cdc0301007387 */ /* 0x0003e80000100800 */
[----:B------:R-:W-:Y:S04]  /*ede20*/  STL.64 [R1+0x70c8], R14 ;  /* 0x0070c80e01007387 */ /* 0x000fe80000100a00 */
[----:B------:R2:W-:Y:S01]  /*ede30*/  STL.64 [R1+0x3cd0], R10 ;  /* 0x003cd00a01007387 */ /* 0x0005e20000100a00 */
[----:B-1----:R-:W-:Y:S01]  /*ede40*/  IMAD.X R3, R19, 0x1, R26, P4 ;  /* 0x0000000113037824 */ /* 0x002fe200020e061a */
[----:B--2---:R-:W-:-:S02]  /*ede50*/  IADD3 R10, P2, PT, R21, R29, RZ ;  /* 0x0000001d150a7210 */ /* 0x004fc40007f5e0ff */
[----:B------:R-:W2:Y:S04]  /*ede60*/  LDL.LU R21, [R1+0x70f8] ;  /* 0x0070f80001157983 */ /* 0x000ea80000300800 */
[----:B------:R-:W-:Y:S04]  /*ede70*/  STL.64 [R1+0x3cc8], R4 ;  /* 0x003cc80401007387 */ /* 0x000fe80000100a00 */
[----:B------:R1:W-:Y:S04]  /*ede80*/  STL.64 [R1+0x3cc0], R2 ;  /* 0x003cc00201007387 */ /* 0x0003e80000100a00 */
[----:B-1----:R-:W3:Y:S04]  /*ede90*/  LDL.LU.64 R2, [R1+0x70f0] ;  /* 0x0070f00001027983 */ /* 0x002ee80000300a00 */
[----:B------:R-:W4:Y:S01]  /*edea0*/  LDL R15, [R1+0x3f4] ;  /* 0x0003f400010f7983 */ /* 0x000f220000100800 */
[----:B------:R-:W-:Y:S01]  /*edeb0*/  IADD3 R4, P3, PT, R16, R20, RZ ;  /* 0x0000001410047210 */ /* 0x000fe20007f7e0ff */
[----:B------:R-:W-:-:S02]  /*edec0*/  IMAD.X R11, R19, 0x1, R28, P2 ;  /* 0x00000001130b7824 */ /* 0x000fc400010e061c */
[----:B--2---:R1:W-:Y:S01]  /*eded0*/  STL.64 [R1+0x70b8], R20 ;  /* 0x0070b81401007387 */ /* 0x0043e20000100a00 */
[----:B------:R-:W-:-:S03]  /*edee0*/  IADD3 R14, P4, PT, R16, R21, RZ ;  /* 0x00000015100e7210 */ /* 0x000fc60007f9e0ff */
[----:B------:R-:W2:Y:S04]  /*edef0*/  LDL.LU R19, [R1+0x70e8] ;  /* 0x0070e80001137983 */ /* 0x000ea80000300800 */
[----:B------:R0:W-:Y:S01]  /*edf00*/  STL.64 [R1+0x3cb8], R10 ;  /* 0x003cb80a01007387 */ /* 0x0001e20000100a00 */
[----:B-1----:R-:W-:-:S03]  /*edf10*/  IADD3 R20, P2, PT, R16, R23, RZ ;  /* 0x0000001710147210 */ /* 0x002fc60007f5e0ff */
[----:B0-----:R-:W3:Y:S01]  /*edf20*/  LDL.LU.64 R10, [R1+0x70e0] ;  /* 0x0070e000010a7983 */ /* 0x001ee20000300a00 */
[----:B----4-:R-:W-:-:S03]  /*edf30*/  IMAD.X R5, R15, 0x1, R18, P3 ;  /* 0x000000010f057824 */ /* 0x010fc600018e0612 */
[----:B------:R-:W-:Y:S04]  /*edf40*/  STL.64 [R1+0x70c0], R28 ;  /* 0x0070c01c01007387 */ /* 0x000fe80000100a00 */
[----:B------:R-:W4:Y:S04]  /*edf50*/  LDL.LU R16, [R1+0x70d8] ;  /* 0x0070d80001107983 */ /* 0x000f280000300800 */
[----:B------:R0:W-:Y:S04]  /*edf60*/  STL.64 [R1+0x3cb0], R4 ;  /* 0x003cb00401007387 */ /* 0x0001e80000100a00 */
[----:B0-----:R-:W3:Y:S01]  /*edf70*/  LDL.LU.64 R4, [R1+0x70d0] ;  /* 0x0070d00001047983 */ /* 0x001ee20000300a00 */
[----:B--2---:R-:W-:-:S03]  /*edf80*/  IMAD.X R15, R15, 0x1, R19, P4 ;  /* 0x000000010f0f7824 */ /* 0x004fc600020e0613 */
[----:B---3--:R-:W-:Y:S04]  /*edf90*/  STL.64 [R1+0x70a8], R4 ;  /* 0x0070a80401007387 */ /* 0x008fe80000100a00 */
[----:B------:R0:W-:Y:S04]  /*edfa0*/  STL.64 [R1+0x70b0], R10 ;  /* 0x0070b00a01007387 */ /* 0x0001e80000100a00 */
[----:B0-----:R-:W2:Y:S04]  /*edfb0*/  LDL.LU R10, [R1+0xc8] ;  /* 0x0000c800010a7983 */ /* 0x001ea80000300800 */
[----:B------:R0:W-:Y:S04]  /*edfc0*/  STL.64 [R1+0x3ca8], R14 ;  /* 0x003ca80e01007387 */ /* 0x0001e80000100a00 */
[----:B0-----:R-:W3:Y:S04]  /*edfd0*/  LDL.LU.64 R14, [R1+0x70c8] ;  /* 0x0070c800010e7983 */ /* 0x001ee80000300a00 */
[----:B------:R0:W-:Y:S04]  /*edfe0*/  STL [R1+0x70a0], R19 ;  /* 0x0070a01301007387 */ /* 0x0001e80000100800 */
[----:B0-----:R-:W3:Y:S04]  /*edff0*/  LDL.LU R19, [R1+0x3f4] ;  /* 0x0003f40001137983 */ /* 0x001ee80000300800 */
[----:B----4-:R0:W-:Y:S01]  /*ee000*/  STL.64 [R1+0x7098], R16 ;  /* 0x0070981001007387 */ /* 0x0101e20000100a00 */
[C---:B--2---:R-:W-:Y:S01]  /*ee010*/  IADD3 R28, P4, PT, R10.reuse, R17, RZ ;  /* 0x000000110a1c7210 */ /* 0x044fe20007f9e0ff */
[----:B0-----:R-:W-:Y:S01]  /*ee020*/  IMAD.MOV.U32 R17, RZ, RZ, R29 ;  /* 0x000000ffff117224 */ /* 0x001fe200078e001d */
[----:B------:R-:W-:-:S03]  /*ee030*/  IADD3 R4, P3, PT, R10, R16, RZ ;  /* 0x000000100a047210 */ /* 0x000fc60007f7e0ff */
[----:B------:R0:W-:Y:S01]  /*ee040*/  STL [R1+0x3c90], R28 ;  /* 0x003c901c01007387 */ /* 0x0001e20000100800 */
[----:B------:R-:W-:-:S03]  /*ee050*/  IMAD.MOV.U32 R16, RZ, RZ, R28 ;  /* 0x000000ffff107224 */ /* 0x000fc600078e001c */
[----:B0-----:R-:W2:Y:S01]  /*ee060*/  LDL.LU.64 R28, [R1+0x70c0] ;  /* 0x0070c000011c7983 */ /* 0x001ea20000300a00 */
[C---:B---3--:R-:W-:Y:S02]  /*ee070*/  IMAD.X R21, R19.reuse, 0x1, R22, P2 ;  /* 0x0000000113157824 */ /* 0x048fe400010e0616 */
[----:B------:R-:W-:-:S03]  /*ee080*/  IMAD.X R5, R19, 0x1, R14, P3 ;  /* 0x0000000113057824 */ /* 0x000fc600018e060e */
[----:B------:R0:W-:Y:S01]  /*ee090*/  STL.64 [R1+0x3ca0], R20 ;  /* 0x003ca01401007387 */ /* 0x0001e20000100a00 */
[----:B------:R-:W-:-:S03]  /*ee0a0*/  IMAD.X R17, R19, 0x1, R15, P4 ;  /* 0x0000000113117824 */ /* 0x000fc600020e060f */
[----:B------:R-:W-:Y:S01]  /*ee0b0*/  STL.64 [R1+0x3c98], R4 ;  /* 0x003c980401007387 */ /* 0x000fe20000100a00 */
[----:B0-----:R-:W-:-:S03]  /*ee0c0*/  IADD3 R20, P2, PT, R10, R25, RZ ;  /* 0x000000190a147210 */ /* 0x001fc60007f5e0ff */
[----:B------:R0:W-:Y:S02]  /*ee0d0*/  STL.64 [R1+0x7090], R14 ;  /* 0x0070900e01007387 */ /* 0x0001e40000100a00 */
[----:B------:R-:W-:Y:S02]  /*ee0e0*/  IMAD.X R21, R19, 0x1, R24, P2 ;  /* 0x0000000113157824 */ /* 0x000fe400010e0618 */
[----:B0-----:R-:W3:Y:S04]  /*ee0f0*/  LDL R15, [R1+0xcc] ;  /* 0x0000cc00010f7983 */ /* 0x001ee80000100800 */
[----:B------:R-:W-:Y:S04]  /*ee100*/  STL [R1+0x3c94], R17 ;  /* 0x003c941101007387 */ /* 0x000fe80000100800 */
[----:B------:R0:W-:Y:S04]  /*ee110*/  STL.64 [R1+0x3c88], R20 ;  /* 0x003c881401007387 */ /* 0x0001e80000100a00 */
[----:B0-----:R-:W3:Y:S01]  /*ee120*/  LDL.LU.64 R20, [R1+0x70b8] ;  /* 0x0070b80001147983 */ /* 0x001ee20000300a00 */
[----:B------:R-:W-:-:S05]  /*ee130*/  IADD3 R4, P3, PT, R10, R27, RZ ;  /* 0x0000001b0a047210 */ /* 0x000fca0007f7e0ff */
[----:B------:R-:W-:Y:S01]  /*ee140*/  IMAD.X R5, R19, 0x1, R26, P3 ;  /* 0x0000000113057824 */ /* 0x000fe200018e061a */
[----:B--2---:R-:W-:-:S05]  /*ee150*/  IADD3 R16, P4, PT, R10, R29, RZ ;  /* 0x0000001d0a107210 */ /* 0x004fca0007f9e0ff */
[----:B------:R-:W-:Y:S01]  /*ee160*/  IMAD.X R17, R19, 0x1, R28, P4 ;  /* 0x0000000113117824 */ /* 0x000fe200020e061c */
[----:B---3--:R-:W-:-:S05]  /*ee170*/  IADD3 R10, P2, PT, R15, R20, RZ ;  /* 0x000000140f0a7210 */ /* 0x008fca0007f5e0ff */
[----:B------:R0:W-:Y:S01]  /*ee180*/  STL [R1+0x3c70], R10 ;  /* 0x003c700a01007387 */ /* 0x0001e20000100800 */
[----:B------:R-:W-:-:S03]  /*ee190*/  IADD3 R14, P3, PT, R15, R21, RZ ;  /* 0x000000150f0e7210 */ /* 0x000fc60007f7e0ff */
[----:B0-----:R-:W2:Y:S04]  /*ee1a0*/  LDL.LU.64 R10, [R1+0x70b0] ;  /* 0x0070b000010a7983 */ /* 0x001ea80000300a00 */
[----:B------:R0:W-:Y:S04]  /*ee1b0*/  STL.64 [R1+0x3c80], R4 ;  /* 0x003c800401007387 */ /* 0x0001e80000100a00 */
[----:B0-----:R-:W3:Y:S04]  /*ee1c0*/  LDL.LU.64 R4, [R1+0x70a8] ;  /* 0x0070a80001047983 */ /* 0x001ee80000300a00 */
[----:B------:R-:W-:Y:S04]  /*ee1d0*/  STL.64 [R1+0x7088], R26 ;  /* 0x0070881a01007387 */ /* 0x000fe80000100a00 */
[----:B------:R-:W4:Y:S04]  /*ee1e0*/  LDL R15, [R1+0x3f0] ;  /* 0x0003f000010f7983 */ /* 0x000f280000100800 */
[----:B------:R0:W-:Y:S04]  /*ee1f0*/  STL [R1+0x7070], R21 ;  /* 0x0070701501007387 */ /* 0x0001e80000100800 */
[----:B0-----:R-:W2:Y:S04]  /*ee200*/  LDL.LU R21, [R1+0xcc] ;  /* 0x0000cc0001157983 */ /* 0x001ea80000300800 */
[----:B------:R-:W2:Y:S04]  /*ee210*/  LDL.LU R19, [R1+0x70a0] ;  /* 0x0070a00001137983 */ /* 0x000ea80000300800 */
[----:B------:R0:W-:Y:S04]  /*ee220*/  STL.64 [R1+0x3c78], R16 ;  /* 0x003c781001007387 */ /* 0x0001e80000100a00 */
[----:B0-----:R-:W2:Y:S04]  /*ee230*/  LDL.LU.64 R16, [R1+0x7098] ;  /* 0x0070980001107983 */ /* 0x001ea80000300a00 */
[----:B------:R0:W-:Y:S04]  /*ee240*/  STL.64 [R1+0x7080], R12 ;  /* 0x0070800c01007387 */ /* 0x0001e80000100a00 */
[----:B0-----:R0:W4:Y:S02]  /*ee250*/  LDL.64 R12, [R1+0x3c70] ;  /* 0x003c7000010c7983 */ /* 0x0011240000100a00 */
[----:B----4-:R-:W-:-:S02]  /*ee260*/  IMAD.X R13, R15, 0x1, R18, P2 ;  /* 0x000000010f0d7824 */ /* 0x010fc400010e0612 */
[----:B--2---:R-:W-:-:S03]  /*ee270*/  IMAD.X R15, R15, 0x1, R19, P3 ;  /* 0x000000010f0f7824 */ /* 0x004fc600018e0613 */
[----:B------:R-:W-:Y:S04]  /*ee280*/  STL [R1+0x3c74], R13 ;  /* 0x003c740d01007387 */ /* 0x000fe80000100800 */
[----:B------:R-:W-:Y:S04]  /*ee290*/  STL.64 [R1+0x7068], R6 ;  /* 0x0070680601007387 */ /* 0x000fe80000100a00 */
[----:B------:R-:W-:Y:S04]  /*ee2a0*/  STL.64 [R1+0x7078], R8 ;  /* 0x0070780801007387 */ /* 0x000fe80000100a00 */
[----:B------:R1:W-:Y:S04]  /*ee2b0*/  STL.64 [R1+0x3c68], R14 ;  /* 0x003c680e01007387 */ /* 0x0003e80000100a00 */
[----:B-1----:R-:W2:Y:S04]  /*ee2c0*/  LDL.LU.64 R14, [R1+0x7090] ;  /* 0x00709000010e7983 */ /* 0x002ea80000300a00 */
[----:B------:R1:W-:Y:S04]  /*ee2d0*/  STL [R1+0x7058], R19 ;  /* 0x0070581301007387 */ /* 0x0003e80000100800 */
[----:B-1----:R-:W4:Y:S01]  /*ee2e0*/  LDL.LU R19, [R1+0x3f0] ;  /* 0x0003f00001137983 */ /* 0x002f220000300800 */
[----:B------:R-:W-:-:S02]  /*ee2f0*/  IADD3 R26, P4, PT, R21, R23, RZ ;  /* 0x00000017151a7210 */ /* 0x000fc40007f9e0ff */
[----:B------:R-:W-:Y:S01]  /*ee300*/  IADD3 R8, P3, PT, R21, R17, RZ ;  /* 0x0000001115087210 */ /* 0x000fe20007f7e0ff */
[----:B------:R1:W-:Y:S04]  /*ee310*/  STL.64 [R1+0x7048], R16 ;  /* 0x0070481001007387 */ /* 0x0003e80000100a00 */
[----:B-1----:R-:W2:Y:S01]  /*ee320*/  LDL R17, [R1+0xd0] ;  /* 0x0000d00001117983 */ /* 0x002ea20000100800 */
[----:B----4-:R-:W-:-:S05]  /*ee330*/  IMAD.X R27, R19, 0x1, R22, P4 ;  /* 0x00000001131b7824 */ /* 0x010fca00020e0616 */
[----:B------:R1:W-:Y:S04]  /*ee340*/  STL.64 [R1+0x3c60], R26 ;  /* 0x003c601a01007387 */ /* 0x0003e80000100a00 */
[----:B-1----:R-:W4:Y:S01]  /*ee350*/  LDL.LU.64 R26, [R1+0x7088] ;  /* 0x00708800011a7983 */ /* 0x002f220000300a00 */
[----:B------:R-:W-:Y:S01]  /*ee360*/  IADD3 R12, P2, PT, R21, R16, RZ ;  /* 0x00000010150c7210 */ /* 0x000fe20007f5e0ff */
[----:B--2---:R-:W-:Y:S01]  /*ee370*/  IMAD.X R9, R19, 0x1, R15, P3 ;  /* 0x0000000113097824 */ /* 0x004fe200018e060f */
[----:B------:R-:W-:Y:S01]  /*ee380*/  IADD3 R6, P4, PT, R21, R25, RZ ;  /* 0x0000001915067210 */ /* 0x000fe20007f9e0ff */
[----:B------:R-:W-:Y:S02]  /*ee390*/  STL.64 [R1+0x7060], R22 ;  /* 0x0070601601007387 */ /* 0x000fe40000100a00 */
[----:B------:R-:W-:-:S02]  /*ee3a0*/  IMAD.X R13, R19, 0x1, R14, P2 ;  /* 0x00000001130d7824 */ /* 0x000fc400010e060e */
[----:B---3--:R1:W-:Y:S01]  /*ee3b0*/  STL.64 [R1+0x7050], R4 ;  /* 0x0070500401007387 */ /* 0x0083e20000100a00 */
[----:B------:R-:W-:-:S03]  /*ee3c0*/  IMAD.X R7, R19, 0x1, R24, P4 ;  /* 0x0000000113077824 */ /* 0x000fc600020e0618 */
[----:B------:R2:W-:Y:S01]  /*ee3d0*/  STL.64 [R1+0x3c58], R12 ;  /* 0x003c580c01007387 */ /* 0x0005e20000100a00 */
[----:B-1----:R-:W-:-:S03]  /*ee3e0*/  IADD3 R4, P3, PT, R21, R29, RZ ;  /* 0x0000001d15047210 */ /* 0x002fc60007f7e0ff */
[----:B--2---:R-:W2:Y:S04]  /*ee3f0*/  LDL.LU.64 R12, [R1+0x7080] ;  /* 0x00708000010c7983 */ /* 0x004ea80000300a00 */
[----:B------:R1:W-:Y:S04]  /*ee400*/  STL.64 [R1+0x3c50], R8 ;  /* 0x003c500801007387 */ /* 0x0003e80000100a00 */
[----:B-1----:R-:W3:Y:S04]  /*ee410*/  LDL.LU.64 R8, [R1+0x7078] ;  /* 0x0070780001087983 */ /* 0x002ee80000300a00 */
[----:B------:R-:W-:Y:S01]  /*ee420*/  STL.64 [R1+0x7040], R14 ;  /* 0x0070400e01007387 */ /* 0x000fe20000100a00 */
[----:B----4-:R-:W-:-:S03]  /*ee430*/  IADD3 R22, P2, PT, R21, R27, RZ ;  /* 0x0000001b15167210 */ /* 0x010fc60007f5e0ff */
[----:B------:R-:W4:Y:S02]  /*ee440*/  LDL.LU R21, [R1+0x7070] ;  /* 0x0070700001157983 */ /* 0x000f240000300800 */
[C---:B------:R-:W-:Y:S02]  /*ee450*/  IMAD.X R23, R19.reuse, 0x1, R26, P2 ;  /* 0x0000000113177824 */ /* 0x040fe400010e061a */
[----:B------:R1:W-:Y:S04]  /*ee460*/  STL.64 [R1+0x3c48], R6 ;  /* 0x003c480601007387 */ /* 0x0003e80000100a00 */
[----:B-1----:R-:W2:Y:S04]  /*ee470*/  LDL.LU.64 R6, [R1+0x7068] ;  /* 0x0070680001067983 */ /* 0x002ea80000300a00 */
[----:B------:R1:W-:Y:S04]  /*ee480*/  STL.64 [R1+0x3c40], R22 ;  /* 0x003c401601007387 */ /* 0x0003e80000100a00 */
[----:B-1----:R-:W2:Y:S04]  /*ee490*/  LDL.LU.64 R22, [R1+0x7060] ;  /* 0x0070600001167983 */ /* 0x002ea80000300a00 */
[----:B------:R1:W-:Y:S04]  /*ee4a0*/  STL [R1+0x7038], R26 ;  /* 0x0070381a01007387 */ /* 0x0003e80000100800 */
[----:B-1----:R-:W3:Y:S01]  /*ee4b0*/  LDL.LU R26, [R1+0xd0] ;  /* 0x0000d000011a7983 */ /* 0x002ee20000300800 */
[----:B------:R-:W-:Y:S01]  /*ee4c0*/  IMAD.X R5, R19, 0x1, R28, P3 ;  /* 0x0000000113057824 */ /* 0x000fe200018e061c */
[----:B------:R-:W-:-:S02]  /*ee4d0*/  IADD3 R16, P4, PT, R17, R20, RZ ;  /* 0x0000001411107210 */ /* 0x000fc40007f9e0ff */
[----:B----4-:R-:W-:Y:S04]  /*ee4e0*/  STL.64 [R1+0x7030], R20 ;  /* 0x0070301401007387 */ /* 0x010fe80000100a00 */
[----:B------:R-:W4:Y:S04]  /*ee4f0*/  LDL.LU R19, [R1+0x7058] ;  /* 0x0070580001137983 */ /* 0x000f280000300800 */
[----:B------:R1:W-:Y:S04]  /*ee500*/  STL.64 [R1+0x3c38], R4 ;  /* 0x003c380401007387 */ /* 0x0003e80000100a00 */
[----:B-1----:R-:W4:Y:S04]  /*ee510*/  LDL.LU.64 R4, [R1+0x7050] ;  /* 0x0070500001047983 */ /* 0x002f280000300a00 */
[----:B--2---:R1:W-:Y:S01]  /*ee520*/  STL [R1+0x7018], R23 ;  /* 0x0070181701007387 */ /* 0x0043e20000100800 */
[----:B---3--:R-:W-:-:S03]  /*ee530*/  IADD3 R20, P3, PT, R26, R23, RZ ;  /* 0x000000171a147210 */ /* 0x008fc60007f7e0ff */
[----:B-1----:R-:W2:Y:S01]  /*ee540*/  LDL.LU R23, [R1+0x3ec] ;  /* 0x0003ec0001177983 */ /* 0x002ea20000300800 */
[----:B------:R-:W-:Y:S01]  /*ee550*/  IADD3 R14, P2, PT, R26, R21, RZ ;  /* 0x000000151a0e7210 */ /* 0x000fe20007f5e0ff */
[----:B--2---:R-:W-:-:S04]  /*ee560*/  IMAD.X R17, R23, 0x1, R18, P4 ;  /* 0x0000000117117824 */ /* 0x004fc800020e0612 */
[C---:B----4-:R-:W-:Y:S01]  /*ee570*/  IMAD.X R15, R23.reuse, 0x1, R19, P2 ;  /* 0x00000001170f7824 */ /* 0x050fe200010e0613 */
[----:B------:R1:W-:Y:S04]  /*ee580*/  STL.64 [R1+0x3c30], R16 ;  /* 0x003c301001007387 */ /* 0x0003e80000100a00 */
[----:B-1----:R-:W2:Y:S04]  /*ee590*/  LDL.LU.64 R16, [R1+0x7048] ;  /* 0x0070480001107983 */ /* 0x002ea80000300a00 */
[----:B------:R-:W-:Y:S04]  /*ee5a0*/  STL.64 [R1+0x7020], R4 ;  /* 0x0070200401007387 */ /* 0x000fe80000100a00 */
[----:B------:R1:W-:Y:S04]  /*ee5b0*/  STL.64 [R1+0x3c28], R14 ;  /* 0x003c280e01007387 */ /* 0x0003e80000100a00 */
[----:B-1----:R-:W3:Y:S01]  /*ee5c0*/  LDL.LU.64 R14, [R1+0x7040] ;  /* 0x00704000010e7983 */ /* 0x002ee20000300a00 */
[----:B------:R-:W-:-:S03]  /*ee5d0*/  IMAD.X R21, R23, 0x1, R22, P3 ;  /* 0x0000000117157824 */ /* 0x000fc600018e0616 */
[----:B------:R1:W-:Y:S01]  /*ee5e0*/  STL.64 [R1+0x7010], R18 ;  /* 0x0070101201007387 */ /* 0x0003e20000100a00 */
[----:B--2---:R-:W-:-:S03]  /*ee5f0*/  IADD3 R4, P4, PT, R26, R16, RZ ;  /* 0x000000101a047210 */ /* 0x004fc60007f9e0ff */
[----:B------:R-:W-:Y:S01]  /*ee600*/  STL.64 [R1+0x7028], R16 ;  /* 0x0070281001007387 */ /* 0x000fe20000100a00 */
[----:B-1----:R-:W-:-:S03]  /*ee610*/  IADD3 R18, P2, PT, R26, R17, RZ ;  /* 0x000000111a127210 */ /* 0x002fc60007f5e0ff */
[----:B------:R1:W-:Y:S02]  /*ee620*/  STL.64 [R1+0x3c20], R20 ;  /* 0x003c201401007387 */ /* 0x0003e40000100a00 */
[C---:B-1----:R-:W-:Y:S01]  /*ee630*/  IADD3 R20, P3, PT, R26.reuse, R25, RZ ;  /* 0x000000191a147210 */ /* 0x042fe20007f7e0ff */
[C---:B---3--:R-:W-:Y:S02]  /*ee640*/  IMAD.X R5, R23.reuse, 0x1, R14, P4 ;  /* 0x0000000117057824 */ /* 0x048fe400020e060e */
[C---:B------:R-:W-:Y:S02]  /*ee650*/  IMAD.X R19, R23.reuse, 0x1, R15, P2 ;  /* 0x0000000117137824 */ /* 0x040fe400010e060f */
[----:B------:R-:W-:Y:S01]  /*ee660*/  IMAD.X R21, R23, 0x1, R24, P3 ;  /* 0x0000000117157824 */ /* 0x000fe200018e0618 */
[----:B------:R1:W-:Y:S04]  /*ee670*/  STL.64 [R1+0x3c18], R4 ;  /* 0x003c180401007387 */ /* 0x0003e80000100a00 */
[----:B------:R2:W-:Y:S01]  /*ee680*/  STL.64 [R1+0x7008], R14 ;  /* 0x0070080e01007387 */ /* 0x0005e20000100a00 */
[----:B-1----:R-:W-:-:S03]  /*ee690*/  IADD3 R4, P4, PT, R26, R27, RZ ;  /* 0x0000001b1a047210 */ /* 0x002fc60007f9e0ff */
[----:B--2---:R-:W2:Y:S04]  /*ee6a0*/  LDL R15, [R1+0xd4] ;  /* 0x0000d400010f7983 */ /* 0x004ea80000100800 */
[----:B------:R1:W-:Y:S02]  /*ee6b0*/  STL.64 [R1+0x3c10], R18 ;  /* 0x003c101201007387 */ /* 0x0003e40000100a00 */
[----:B-1----:R-:W-:Y:S02]  /*ee6c0*/  IADD3 R18, P2, PT, R26, R29, RZ ;  /* 0x0000001d1a127210 */ /* 0x002fe40007f5e0ff */
[----:B------:R-:W3:Y:S04]  /*ee6d0*/  LDL.LU R26, [R1+0x7038] ;  /* 0x00703800011a7983 */ /* 0x000ee80000300800 */
[----:B------:R1:W-:Y:S04]  /*ee6e0*/  STL.64 [R1+0x3c08], R20 ;  /* 0x003c081401007387 */ /* 0x0003e80000100a00 */
[----:B-1----:R-:W2:Y:S01]  /*ee6f0*/  LDL.LU.64 R20, [R1+0x7030] ;  /* 0x0070300001147983 */ /* 0x002ea20000300a00 */
[----:B---3--:R-:W-:Y:S01]  /*ee700*/  IMAD.X R5, R23, 0x1, R26, P4 ;  /* 0x0000000117057824 */ /* 0x008fe200020e061a */
[----:B--2---:R-:W-:-:S05]  /*ee710*/  IADD3 R16, P3, PT, R15, R20, RZ ;  /* 0x000000140f107210 */ /* 0x004fca0007f7e0ff */
[----:B------:R1:W-:Y:S04]  /*ee720*/  STL [R1+0x3bf0], R16 ;  /* 0x003bf01001007387 */ /* 0x0003e80000100800 */
[----:B-1----:R-:W2:Y:S04]  /*ee730*/  LDL.LU.64 R16, [R1+0x7028] ;  /* 0x0070280001107983 */ /* 0x002ea80000300a00 */
[----:B------:R1:W-:Y:S04]  /*ee740*/  STL.64 [R1+0x3c00], R4 ;  /* 0x003c000401007387 */ /* 0x0003e80000100a00 */
[----:B-1----:R-:W3:Y:S01]  /*ee750*/  LDL.LU.64 R4, [R1+0x7020] ;  /* 0x0070200001047983 */ /* 0x002ee20000300a00 */
[----:B------:R-:W-:Y:S01]  /*ee760*/  IMAD.X R19, R23, 0x1, R28, P2 ;  /* 0x0000000117137824 */ /* 0x000fe200010e061c */
[----:B------:R-:W-:-:S02]  /*ee770*/  IADD3 R14, P4, PT, R15, R21, RZ ;  /* 0x000000150f0e7210 */ /* 0x000fc40007f9e0ff */
[----:B------:R-:W4:Y:S04]  /*ee780*/  LDL R15, [R1+0x3e8] ;  /* 0x0003e800010f7983 */ /* 0x000f280000100800 */
[----:B------:R-:W-:Y:S04]  /*ee790*/  STL.64 [R1+0x6ff0], R20 ;  /* 0x006ff01401007387 */ /* 0x000fe80000100a00 */
[----:B------:R-:W2:Y:S04]  /*ee7a0*/  LDL.LU R23, [R1+0x7018] ;  /* 0x0070180001177983 */ /* 0x000ea80000300800 */
[----:B------:R1:W-:Y:S04]  /*ee7b0*/  STL.64 [R1+0x3bf8], R18 ;  /* 0x003bf81201007387 */ /* 0x0003e80000100a00 */
[----:B-1----:R-:W4:Y:S04]  /*ee7c0*/  LDL.LU.64 R18, [R1+0x7010] ;  /* 0x0070100001127983 */ /* 0x002f280000300a00 */
[----:B------:R1:W-:Y:S04]  /*ee7d0*/  STL.64 [R1+0x7000], R28 ;  /* 0x0070001c01007387 */ /* 0x0003e80000100a00 */
[----:B-1----:R0:W4:Y:S04]  /*ee7e0*/  LDL.64 R28, [R1+0x3bf0] ;  /* 0x003bf000011c7983 */ /* 0x0021280000100a00 */
[----:B---3--:R1:W-:Y:S04]  /*ee7f0*/  STL.64 [R1+0x6ff8], R4 ;  /* 0x006ff80401007387 */ /* 0x0083e80000100a00 */
[----:B-1----:R-:W3:Y:S01]  /*ee800*/  LDL.LU R4, [R1+0xd4] ;  /* 0x0000d40001047983 */ /* 0x002ee20000300800 */
[----:B----4-:R-:W-:-:S02]  /*ee810*/  IMAD.X R29, R15, 0x1, R18, P3 ;  /* 0x000000010f1d7824 */ /* 0x010fc400018e0612 */
[----:B------:R-:W-:-:S03]  /*ee820*/  IMAD.X R15, R15, 0x1, R19, P4 ;  /* 0x000000010f0f7824 */ /* 0x000fc600020e0613 */
[----:B------:R-:W-:Y:S04]  /*ee830*/  STL [R1+0x3bf4], R29 ;  /* 0x003bf41d01007387 */ /* 0x000fe80000100800 */
[----:B------:R-:W-:Y:S04]  /*ee840*/  STL.64 [R1+0x6fe0], R12 ;  /* 0x006fe00c01007387 */ /* 0x000fe80000100a00 */
[----:B------:R1:W-:Y:S04]  /*ee850*/  STL.64 [R1+0x3be8], R14 ;  /* 0x003be80e01007387 */ /* 0x0003e80000100a00 */
[----:B-1----:R-:W4:Y:S04]  /*ee860*/  LDL.LU.64 R14, [R1+0x7008] ;  /* 0x00700800010e7983 */ /* 0x002f280000300a00 */
[----:B------:R-:W-:Y:S04]  /*ee870*/  STL.64 [R1+0x6fe8], R18 ;  /* 0x006fe81201007387 */ /* 0x000fe80000100a00 */
[----:B--2---:R1:W-:Y:S01]  /*ee880*/  STL [R1+0x6fd8], R17 ;  /* 0x006fd81101007387 */ /* 0x0043e20000100800 */
[----:B---3--:R-:W-:-:S03]  /*ee890*/  IADD3 R28, P4, PT, R4, R17, RZ ;  /* 0x00000011041c7210 */ /* 0x008fc60007f9e0ff */
[----:B-1----:R-:W2:Y:S01]  /*ee8a0*/  LDL.LU R17, [R1+0x3e8] ;  /* 0x0003e80001117983 */ /* 0x002ea20000300800 */
[C---:B------:R-:W-:Y:S02]  /*ee8b0*/  IADD3 R20, P2, PT, R4.reuse, R23, RZ ;  /* 0x0000001704147210 */ /* 0x040fe40007f5e0ff */
[----:B------:R-:W-:-:S03]  /*ee8c0*/  IADD3 R12, P3, PT, R4, R16, RZ ;  /* 0x00000010040c7210 */ /* 0x000fc60007f7e0ff */
[C---:B--2---:R-:W-:Y:S02]  /*ee8d0*/  IMAD.X R21, R17.reuse, 0x1, R22, P2 ;  /* 0x0000000111157824 */ /* 0x044fe400010e0616 */
[C---:B----4-:R-:W-:Y:S02]  /*ee8e0*/  IMAD.X R13, R17.reuse, 0x1, R14, P3 ;  /* 0x00000001110d7824 */ /* 0x050fe400018e060e */
[----:B------:R-:W-:Y:S01]  /*ee8f0*/  IMAD.X R29, R17, 0x1, R15, P4 ;  /* 0x00000001111d7824 */ /* 0x000fe200020e060f */
[----:B------:R-:W-:Y:S04]  /*ee900*/  STL.64 [R1+0x3be0], R20 ;  /* 0x003be01401007387 */ /* 0x000fe80000100a00 */
[----:B------:R-:W-:Y:S04]  /*ee910*/  STL.64 [R1+0x3bd8], R12 ;  /* 0x003bd80c01007387 */ /* 0x000fe80000100a00 */
[----:B------:R1:W-:Y:S04]  /*ee920*/  STL.64 [R1+0x3bd0], R28 ;  /* 0x003bd01c01007387 */ /* 0x0003e80000100a00 */
[----:B-1----:R-:W2:Y:S01]  /*ee930*/  LDL.LU.64 R28, [R1+0x7000] ;  /* 0x00700000011c7983 */ /* 0x002ea20000300a00 */
[----:B------:R-:W-:-:S02]  /*ee940*/  IADD3 R20, P2, PT, R4, R25, RZ ;  /* 0x0000001904147210 */ /* 0x000fc40007f5e0ff */
[C---:B------:R-:W-:Y:S01]  /*ee950*/  IADD3 R12, P3, PT, R4.reuse, R27, RZ ;  /* 0x0000001b040c7210 */ /* 0x040fe20007f7e0ff */
[----:B------:R1:W-:Y:S02]  /*ee960*/  STL.64 [R1+0x6fd0], R14 ;  /* 0x006fd00e01007387 */ /* 0x0003e40000100a00 */
[----:B------:R-:W-:Y:S02]  /*ee970*/  IMAD.X R21, R17, 0x1, R24, P2 ;  /* 0x0000000111157824 */ /* 0x000fe400010e0618 */
[----:B-1----:R-:W3:Y:S01]  /*ee980*/  LDL R15, [R1+0xd8] ;  /* 0x0000d800010f7983 */ /* 0x002ee20000100800 */
[----:B--2---:R-:W-:-:S05]  /*ee990*/  IADD3 R4, P4, PT, R4, R29, RZ ;  /* 0x0000001d04047210 */ /* 0x004fca0007f9e0ff */
[----:B------:R1:W-:Y:S04]  /*ee9a0*/  STL [R1+0x3bb8], R4 ;  /* 0x003bb80401007387 */ /* 0x0003e80000100800 */
[----:B-1----:R-:W2:Y:S04]  /*ee9b0*/  LDL.LU.64 R4, [R1+0x6ff8] ;  /* 0x006ff80001047983 */ /* 0x002ea80000300a00 */
[----:B------:R1:W-:Y:S04]  /*ee9c0*/  STL.64 [R1+0x3bc8], R20 ;  /* 0x003bc81401007387 */ /* 0x0003e80000100a00 */
[----:B-1----:R-:W3:Y:S01]  /*ee9d0*/  LDL.LU.64 R20, [R1+0x6ff0] ;  /* 0x006ff00001147983 */ /* 0x002ee20000300a00 */
[----:B------:R-:W-:Y:S01]  /*ee9e0*/  IMAD.X R13, R17, 0x1, R26, P3 ;  /* 0x00000001110d7824 */ /* 0x000fe200018e061a */
[----:B---3--:R-:W-:-:S05]  /*ee9f0*/  IADD3 R18, P2, PT, R15, R20, RZ ;  /* 0x000000140f127210 */ /* 0x008fca0007f5e0ff */
[----:B------:R1:W-:Y:S04]  /*eea00*/  STL [R1+0x3bb0], R18 ;  /* 0x003bb01201007387 */ /* 0x0003e80000100800 */
[----:B-1----:R-:W3:Y:S04]  /*eea10*/  LDL.LU.64 R18, [R1+0x6fe8] ;  /* 0x006fe80001127983 */ /* 0x002ee80000300a00 */
[----:B------:R1:W-:Y:S04]  /*eea20*/  STL.64 [R1+0x3bc0], R12 ;  /* 0x003bc00c01007387 */ /* 0x0003e80000100a00 */
[----:B-1----:R-:W4:Y:S01]  /*eea30*/  LDL.LU.64 R12, [R1+0x6fe0] ;  /* 0x006fe000010c7983 */ /* 0x002f220000300a00 */
[----:B------:R-:W-:-:S03]  /*eea40*/  IADD3 R14, P3, PT, R15, R21, RZ ;  /* 0x000000150f0e7210 */ /* 0x000fc60007f7e0ff */
[----:B------:R1:W-:Y:S04]  /*eea50*/  STL.64 [R1+0x6fc8], R26 ;  /* 0x006fc81a01007387 */ /* 0x0003e80000100a00 */
[----:B------:R-:W3:Y:S04]  /*eea60*/  LDL R15, [R1+0x3e4] ;  /* 0x0003e400010f7983 */ /* 0x000ee80000100800 */
[----:B-1----:R0:W2:Y:S04]  /*eea70*/  LDL.64 R26, [R1+0x3bb8] ;  /* 0x003bb800011a7983 */ /* 0x0020a80000100a00 */
[----:B----4-:R1:W-:Y:S04]  /*eea80*/  STL.64 [R1+0x6fb8], R12 ;  /* 0x006fb80c01007387 */ /* 0x0103e80000100a00 */
[----:B-1----:R0:W3:Y:S01]  /*eea90*/  LDL.64 R12, [R1+0x3bb0] ;  /* 0x003bb000010c7983 */ /* 0x0020e20000100a00 */
[----:B--2---:R-:W-:-:S03]  /*eeaa0*/  IMAD.X R27, R17, 0x1, R28, P4 ;  /* 0x00000001111b7824 */ /* 0x004fc600020e061c */
[----:B------:R1:W-:Y:S04]  /*eeab0*/  STL [R1+0x6fb0], R21 ;  /* 0x006fb01501007387 */ /* 0x0003e80000100800 */
[----:B-1----:R-:W2:Y:S04]  /*eeac0*/  LDL.LU R21, [R1+0xd8] ;  /* 0x0000d80001157983 */ /* 0x002ea80000300800 */
[----:B------:R-:W4:Y:S04]  /*eead0*/  LDL.LU R17, [R1+0x6fd8] ;  /* 0x006fd80001117983 */ /* 0x000f280000300800 */
[----:B------:R-:W-:Y:S04]  /*eeae0*/  STL.64 [R1+0x6fc0], R28 ;  /* 0x006fc01c01007387 */ /* 0x000fe80000100a00 */
[----:B------:R-:W-:Y:S01]  /*eeaf0*/  STL [R1+0x3bbc], R27 ;  /* 0x003bbc1b01007387 */ /* 0x000fe20000100800 */
[----:B---3--:R-:W-:-:S02]  /*eeb00*/  IMAD.X R13, R15, 0x1, R18, P2 ;  /* 0x000000010f0d7824 */ /* 0x008fc400010e0612 */
[----:B------:R-:W-:-:S05]  /*eeb10*/  IMAD.X R15, R15, 0x1, R19, P3 ;  /* 0x000000010f0f7824 */ /* 0x000fca00018e0613 */
[----:B------:R1:W-:Y:S04]  /*eeb20*/  STL.64 [R1+0x3ba8], R14 ;  /* 0x003ba80e01007387 */ /* 0x0003e80000100a00 */
[----:B------:R-:W-:Y:S04]  /*eeb30*/  STL [R1+0x3bb4], R13 ;  /* 0x003bb40d01007387 */ /* 0x000fe80000100800 */
[----:B-1----:R-:W3:Y:S04]  /*eeb40*/  LDL.LU.64 R14, [R1+0x6fd0] ;  /* 0x006fd000010e7983 */ /* 0x002ee80000300a00 */
[----:B------:R1:W-:Y:S04]  /*eeb50*/  STL [R1+0x6fa0], R19 ;  /* 0x006fa01301007387 */ /* 0x0003e80000100800 */
[----:B-1----:R-:W3:Y:S01]  /*eeb60*/  LDL.LU R19, [R1+0x3e4] ;  /* 0x0003e40001137983 */ /* 0x002ee20000300800 */
[----:B--2---:R-:W-:-:S02]  /*eeb70*/  IADD3 R26, P4, PT, R21, R23, RZ ;  /* 0x00000017151a7210 */ /* 0x004fc40007f9e0ff */
[C---:B------:R-:W-:Y:S02]  /*eeb80*/  IADD3 R28, P2, PT, R21.reuse, R16, RZ ;  /* 0x00000010151c7210 */ /* 0x040fe40007f5e0ff */
[----:B----4-:R-:W-:Y:S01]  /*eeb90*/  IADD3 R12, P3, PT, R21, R17, RZ ;  /* 0x00000011150c7210 */ /* 0x010fe20007f7e0ff */
[----:B------:R-:W-:Y:S01]  /*eeba0*/  STL.64 [R1+0x6f98], R16 ;  /* 0x006f981001007387 */ /* 0x000fe20000100a00 */
[C---:B---3--:R-:W-:Y:S02]  /*eebb0*/  IMAD.X R27, R19.reuse, 0x1, R22, P4 ;  /* 0x00000001131b7824 */ /* 0x048fe400020e0616 */
[C---:B------:R-:W-:Y:S02]  /*eebc0*/  IMAD.X R29, R19.reuse, 0x1, R14, P2 ;  /* 0x00000001131d7824 */ /* 0x040fe400010e060e */
[----:B------:R-:W-:Y:S01]  /*eebd0*/  IMAD.X R13, R19, 0x1, R15, P3 ;  /* 0x00000001130d7824 */ /* 0x000fe200018e060f */
[----:B------:R1:W-:Y:S04]  /*eebe0*/  STL.64 [R1+0x3ba0], R26 ;  /* 0x003ba01a01007387 */ /* 0x0003e80000100a00 */
[----:B-1----:R-:W2:Y:S04]  /*eebf0*/  LDL.LU.64 R26, [R1+0x6fc8] ;  /* 0x006fc800011a7983 */ /* 0x002ea80000300a00 */
[----:B------:R-:W-:Y:S04]  /*eec00*/  STL.64 [R1+0x6fa8], R22 ;  /* 0x006fa81601007387 */ /* 0x000fe80000100a00 */
[----:B------:R1:W-:Y:S04]  /*eec10*/  STL.64 [R1+0x3b98], R28 ;  /* 0x003b981c01007387 */ /* 0x0003e80000100a00 */
[----:B-1----:R-:W3:Y:S04]  /*eec20*/  LDL.LU.64 R28, [R1+0x6fc0] ;  /* 0x006fc000011c7983 */ /* 0x002ee80000300a00 */
[----:B------:R1:W-:Y:S04]  /*eec30*/  STL.64 [R1+0x3b90], R12 ;  /* 0x003b900c01007387 */ /* 0x0003e80000100a00 */
[----:B-1----:R-:W4:Y:S04]  /*eec40*/  LDL.LU.64 R12, [R1+0x6fb8] ;  /* 0x006fb800010c7983 */ /* 0x002f280000300a00 */
[----:B------:R1:W-:Y:S01]  /*eec50*/  STL.64 [R1+0x6f88], R2 ;  /* 0x006f880201007387 */ /* 0x0003e20000100a00 */
[----:B------:R-:W-:-:S03]  /*eec60*/  IADD3 R16, P4, PT, R21, R25, RZ ;  /* 0x0000001915107210 */ /* 0x000fc60007f9e0ff */
[----:B-1----:R-:W3:Y:S01]  /*eec70*/  LDL R3, [R1+0xdc] ;  /* 0x0000dc0001037983 */ /* 0x002ee20000100800 */
[----:B--2---:R-:W-:-:S03]  /*eec80*/  IADD3 R22, P2, PT, R21, R27, RZ ;  /* 0x0000001b15167210 */ /* 0x004fc60007f5e0ff */
[----:B----4-:R3:W-:Y:S04]  /*eec90*/  STL.64 [R1+0x6f78], R12 ;  /* 0x006f780c01007387 */ /* 0x0107e80000100a00 */
[----:B------:R1:W-:Y:S01]  /*eeca0*/  STL.64 [R1+0x6f70], R14 ;  /* 0x006f700e01007387 */ /* 0x0003e20000100a00 */
[----:B---3--:R-:W-:-:S03]  /*eecb0*/  IADD3 R12, P3, PT, R21, R29, RZ ;  /* 0x0000001d150c7210 */ /* 0x008fc60007f7e0ff */
[----:B-1----:R-:W2:Y:S04]  /*eecc0*/  LDL R14, [R1+0x3e0] ;  /* 0x0003e000010e7983 */ /* 0x002ea80000100800 */
[----:B------:R-:W-:Y:S04]  /*eecd0*/  STL [R1+0x6f80], R15 ;  /* 0x006f800f01007387 */ /* 0x000fe80000100800 */
[----:B------:R-:W3:Y:S01]  /*eece0*/  LDL.LU R21, [R1+0x6fb0] ;  /* 0x006fb00001157983 */ /* 0x000ee20000300800 */
[C---:B------:R-:W-:Y:S02]  /*eecf0*/  IMAD.X R17, R19.reuse, 0x1, R24, P4 ;  /* 0x0000000113117824 */ /* 0x040fe400020e0618 */
[C---:B------:R-:W-:Y:S01]  /*eed00*/  IMAD.X R23, R19.reuse, 0x1, R26, P2 ;  /* 0x0000000113177824 */ /* 0x040fe200010e061a */
[----:B------:R-:W-:Y:S04]  /*eed10*/  STL.64 [R1+0x6f90], R24 ;  /* 0x006f901801007387 */ /* 0x000fe80000100a00 */
[----:B------:R1:W-:Y:S01]  /*eed20*/  STL.64 [R1+0x3b88], R16 ;  /* 0x003b881001007387 */ /* 0x0003e20000100a00 */
[----:B------:R-:W-:-:S03]  /*eed30*/  IMAD.X R13, R19, 0x1, R28, P3 ;  /* 0x00000001130d7824 */ /* 0x000fc600018e061c */
[----:B------:R4:W-:Y:S01]  /*eed40*/  STL.64 [R1+0x3b80], R22 ;  /* 0x003b801601007387 */ /* 0x0009e20000100a00 */
[----:B-1----:R-:W-:-:S03]  /*eed50*/  IADD3 R16, P4, PT, R3, R20, RZ ;  /* 0x0000001403107210 */ /* 0x002fc60007f9e0ff */
[----:B----4-:R-:W4:Y:S02]  /*eed60*/  LDL.LU.64 R22, [R1+0x6fa8] ;  /* 0x006fa80001167983 */ /* 0x010f240000300a00 */
[C---:B--2---:R-:W-:Y:S01]  /*eed70*/  IMAD.X R17, R14.reuse, 0x1, R18, P4 ;  /* 0x000000010e117824 */ /* 0x044fe200020e0612 */
[----:B---3--:R-:W-:Y:S01]  /*eed80*/  IADD3 R2, P2, PT, R3, R21, RZ ;  /* 0x0000001503027210 */ /* 0x008fe20007f5e0ff */
[----:B------:R1:W-:Y:S04]  /*eed90*/  STL [R1+0x6f68], R21 ;  /* 0x006f681501007387 */ /* 0x0003e80000100800 */
[----:B-1----:R-:W2:Y:S04]  /*eeda0*/  LDL.LU R21, [R1+0xdc] ;  /* 0x0000dc0001157983 */ /* 0x002ea80000300800 */
[----:B------:R-:W3:Y:S04]  /*eedb0*/  LDL.LU R19, [R1+0x6fa0] ;  /* 0x006fa00001137983 */ /* 0x000ee80000300800 */
[----:B------:R-:W-:Y:S04]  /*eedc0*/  STL.64 [R1+0x3b78], R12 ;  /* 0x003b780c01007387 */ /* 0x000fe80000100a00 */
[----:B------:R1:W-:Y:S04]  /*eedd0*/  STL.64 [R1+0x3b70], R16 ;  /* 0x003b701001007387 */ /* 0x0003e80000100a00 */
[----:B-1----:R-:W2:Y:S01]  /*eede0*/  LDL.LU.64 R16, [R1+0x6f98] ;  /* 0x006f980001107983 */ /* 0x002ea20000300a00 */
[----:B---3--:R-:W-:Y:S01]  /*eedf0*/  IMAD.X R3, R14, 0x1, R19, P2 ;  /* 0x000000010e037824 */ /* 0x008fe200010e0613 */
[----:B--2---:R-:W-:-:S02]  /*eee00*/  IADD3 R24, P4, PT, R21, R16, RZ ;  /* 0x0000001015187210 */ /* 0x004fc40007f9e0ff */
[----:B------:R-:W-:-:S03]  /*eee10*/  IADD3 R14, P2, PT, R21, R17, RZ ;  /* 0x00000011150e7210 */ /* 0x000fc60007f5e0ff */
[----:B------:R1:W-:Y:S04]  /*eee20*/  STL [R1+0x3b58], R24 ;  /* 0x003b581801007387 */ /* 0x0003e80000100800 */
[----:B-1----:R-:W2:Y:S04]  /*eee30*/  LDL.LU.64 R24, [R1+0x6f90] ;  /* 0x006f900001187983 */ /* 0x002ea80000300a00 */
[----:B------:R1:W-:Y:S04]  /*eee40*/  STL.64 [R1+0x3b68], R2 ;  /* 0x003b680201007387 */ /* 0x0003e80000100a00 */
[----:B-1----:R-:W3:Y:S04]  /*eee50*/  LDL.LU.64 R2, [R1+0x6f88] ;  /* 0x006f880001027983 */ /* 0x002ee80000300a00 */
[----:B------:R1:W-:Y:S04]  /*eee60*/  STL.64 [R1+0x6f60], R18 ;  /* 0x006f601201007387 */ /* 0x0003e80000100a00 */
[----:B-1----:R0:W2:Y:S04]  /*eee70*/  LDL.64 R18, [R1+0x3b58] ;  /* 0x003b580001127983 */ /* 0x0020a80000100a00 */
[----:B------:R-:W-:Y:S04]  /*eee80*/  STL [R1+0x3b50], R14 ;  /* 0x003b500e01007387 */ /* 0x000fe80000100800 */
[----:B------:R0:W2:Y:S04]  /*eee90*/  LDL.LU R15, [R1+0x6f80] ;  /* 0x006f8000010f7983 */ /* 0x0000a80000300800 */
[----:B------:R1:W-:Y:S04]  /*eeea0*/  STL [R1+0x6f58], R17 ;  /* 0x006f581101007387 */ /* 0x0003e80000100800 */
[----:B-1----:R-:W2:Y:S01]  /*eeeb0*/  LDL.LU R17, [R1+0x3e0] ;  /* 0x0003e00001117983 */ /* 0x002ea20000300800 */
[----:B----4-:R-:W-:-:S05]  /*eeec0*/  IADD3 R12, P3, PT, R21, R23, RZ ;  /* 0x00000017150c7210 */ /* 0x010fca0007f7e0ff */
[----:B--2---:R-:W-:-:S05]  /*eeed0*/  IMAD.X R13, R17, 0x1, R22, P3 ;  /* 0x00000001110d7824 */ /* 0x004fca00018e0616 */
[----:B------:R1:W-:Y:S04]  /*eeee0*/  STL.64 [R1+0x3b60], R12 ;  /* 0x003b600c01007387 */ /* 0x0003e80000100a00 */
[----:B-1----:R-:W2:Y:S01]  /*eeef0*/  LDL.LU.64 R12, [R1+0x6f78] ;  /* 0x006f7800010c7983 */ /* 0x002ea20000300a00 */
[----:B------:R-:W-:-:S03]  /*eef00*/  IADD3 R14, P3, PT, R21, R25, RZ ;  /* 0x00000019150e7210 */ /* 0x000fc60007f7e0ff */
[----:B--2---:R1:W-:Y:S04]  /*eef10*/  STL.64 [R1+0x6f40], R12 ;  /* 0x006f400c01007387 */ /* 0x0043e80000100a00 */
[----:B-1----:R-:W2:Y:S04]  /*eef20*/  LDL R13, [R1+0xe0] ;  /* 0x0000e000010d7983 */ /* 0x002ea80000100800 */
[----:B------:R1:W-:Y:S04]  /*eef30*/  STL.64 [R1+0x6f50], R6 ;  /* 0x006f500601007387 */ /* 0x0003e80000100a00 */
[----:B-1----:R0:W4:Y:S04]  /*eef40*/  LDL.64 R6, [R1+0x3b50] ;  /* 0x003b500001067983 */ /* 0x0021280000100a00 */
[----:B------:R1:W-:Y:S04]  /*eef50*/  STL [R1+0x3b48], R14 ;  /* 0x003b480e01007387 */ /* 0x0003e80000100800 */
[----:B-1----:R-:W2:Y:S02]  /*eef60*/  LDL.LU.64 R14, [R1+0x6f70] ;  /* 0x006f7000010e7983 */ /* 0x002ea40000300a00 */
[----:B--2---:R-:W-:-:S02]  /*eef70*/  IMAD.X R19, R17, 0x1, R14, P4 ;  /* 0x0000000111137824 */ /* 0x004fc400020e060e */
[----:B----4-:R-:W-:-:S03]  /*eef80*/  IMAD.X R7, R17, 0x1, R15, P2 ;  /* 0x0000000111077824 */ /* 0x010fc600010e060f */
[----:B------:R-:W-:Y:S04]  /*eef90*/  STL [R1+0x3b5c], R19 ;  /* 0x003b5c1301007387 */ /* 0x000fe80000100800 */
[----:B------:R1:W-:Y:S01]  /*eefa0*/  STL.64 [R1+0x6f48], R14 ;  /* 0x006f480e01007387 */ /* 0x0003e20000100a00 */
[C---:B------:R-:W-:Y:S02]  /*eefb0*/  IADD3 R18, P4, PT, R21.reuse, R27, RZ ;  /* 0x0000001b15127210 */ /* 0x040fe40007f9e0ff */
[----:B------:R-:W-:Y:S01]  /*eefc0*/  IADD3 R6, P2, PT, R21, R29, RZ ;  /* 0x0000001d15067210 */ /* 0x000fe20007f5e0ff */
[----:B-1----:R0:W2:Y:S04]  /*eefd0*/  LDL.64 R14, [R1+0x3b48] ;  /* 0x003b4800010e7983 */ /* 0x0020a80000100a00 */
[----:B------:R1:W-:Y:S04]  /*eefe0*/  STL [R1+0x3b54], R7 ;  /* 0x003b540701007387 */ /* 0x0003e80000100800 */
[----:B------:R-:W4:Y:S01]  /*eeff0*/  LDL.LU R21, [R1+0x6f68] ;  /* 0x006f680001157983 */ /* 0x000f220000300800 */
[----:B------:R-:W-:-:S02]  /*ef000*/  IMAD.X R19, R17, 0x1, R26, P4 ;  /* 0x0000000111137824 */ /* 0x000fc400020e061a */
[C---:B-1----:R-:W-:Y:S02]  /*ef010*/  IMAD.X R7, R17.reuse, 0x1, R28, P2 ;  /* 0x0000000111077824 */ /* 0x042fe400010e061c */
[----:B--2---:R-:W-:Y:S01]  /*ef020*/  IMAD.X R15, R17, 0x1, R24, P3 ;  /* 0x00000001110f7824 */ /* 0x004fe200018e0618 */
[----:B------:R-:W-:-:S04]  /*ef030*/  IADD3 R14, P3, PT, R13, R20, RZ ;  /* 0x000000140d0e7210 */ /* 0x000fc80007f7e0ff */
[----:B------:R-:W-:Y:S04]  /*ef040*/  STL [R1+0x3b4c], R15 ;  /* 0x003b4c0f01007387 */ /* 0x000fe80000100800 */
[----:B------:R1:W-:Y:S01]  /*ef050*/  STL.64 [R1+0x3b40], R18 ;  /* 0x003b401201007387 */ /* 0x0003e20000100a00 */
[----:B----4-:R-:W-:-:S03]  /*ef060*/  IADD3 R12, P4, PT, R13, R21, RZ ;  /* 0x000000150d0c7210 */ /* 0x010fc60007f9e0ff */
[----:B-1----:R-:W2:Y:S04]  /*ef070*/  LDL.LU.64 R18, [R1+0x6f60] ;  /* 0x006f600001127983 */ /* 0x002ea80000300a00 */
[----:B------:R-:W-:Y:S04]  /*ef080*/  STL.64 [R1+0x6f38], R26 ;  /* 0x006f381a01007387 */ /* 0x000fe80000100a00 */
[----:B------:R-:W2:Y:S04]  /*ef090*/  LDL R13, [R1+0x3dc] ;  /* 0x0003dc00010d7983 */ /* 0x000ea80000100800 */
[----:B------:R-:W-:Y:S04]  /*ef0a0*/  STL.64 [R1+0x6f30], R20 ;  /* 0x006f301401007387 */ /* 0x000fe80000100a00 */
[----:B------:R-:W4:Y:S04]  /*ef0b0*/  LDL.LU R17, [R1+0x6f58] ;  /* 0x006f580001117983 */ /* 0x000f280000300800 */
[----:B------:R1:W-:Y:S04]  /*ef0c0*/  STL.64 [R1+0x3b38], R6 ;  /* 0x003b380601007387 */ /* 0x0003e80000100a00 */
[----:B-1----:R-:W3:Y:S04]  /*ef0d0*/  LDL.LU.64 R6, [R1+0x6f50] ;  /* 0x006f500001067983 */ /* 0x002ee80000300a00 */
[----:B------:R1:W-:Y:S04]  /*ef0e0*/  STL [R1+0x6f28], R28 ;  /* 0x006f281c01007387 */ /* 0x0003e80000100800 */
[----:B-1----:R-:W4:Y:S01]  /*ef0f0*/  LDL.LU R28, [R1+0xe0] ;  /* 0x0000e000011c7983 */ /* 0x002f220000300800 */
[----:B--2---:R-:W-:-:S02]  /*ef100*/  IMAD.X R15, R13, 0x1, R18, P3 ;  /* 0x000000010d0f7824 */ /* 0x004fc400018e0612 */
[----:B------:R-:W-:-:S03]  /*ef110*/  IMAD.X R13, R13, 0x1, R19, P4 ;  /* 0x000000010d0d7824 */ /* 0x000fc600020e0613 */
[----:B------:R1:W-:Y:S04]  /*ef120*/  STL.64 [R1+0x3b30], R14 ;  /* 0x003b300e01007387 */ /* 0x0003e80000100a00 */
[----:B-1----:R-:W2:Y:S04]  /*ef130*/  LDL.LU.64 R14, [R1+0x6f48] ;  /* 0x006f4800010e7983 */ /* 0x002ea80000300a00 */
[----:B------:R1:W-:Y:S04]  /*ef140*/  STL.64 [R1+0x3b28], R12 ;  /* 0x003b280c01007387 */ /* 0x0003e80000100a00 */
[----:B-1----:R-:W2:Y:S04]  /*ef150*/  LDL.LU.64 R12, [R1+0x6f40] ;  /* 0x006f4000010c7983 */ /* 0x002ea80000300a00 */
[----:B---3--:R-:W-:Y:S04]  /*ef160*/  STL.64 [R1+0x6f18], R6 ;  /* 0x006f180601007387 */ /* 0x008fe80000100a00 */
[----:B------:R-:W-:Y:S04]  /*ef170*/  STL.64 [R1+0x6f20], R8 ;  /* 0x006f200801007387 */ /* 0x000fe80000100a00 */
[----:B------:R1:W-:Y:S04]  /*ef180*/  STL.64 [R1+0x6f10], R18 ;  /* 0x006f101201007387 */ /* 0x0003e80000100a00 */
[----:B-1----:R-:W3:Y:S01]  /*ef190*/  LDL.LU R18, [R1+0x3dc] ;  /* 0x0003dc0001127983 */ /* 0x002ee20000300800 */
[----:B----4-:R-:W-:-:S03]  /*ef1a0*/  IADD3 R26, P2, PT, R28, R23, RZ ;  /* 0x000000171c1a7210 */ /* 0x010fc60007f5e0ff */
[----:B------:R-:W-:Y:S01]  /*ef1b0*/  STL.64 [R1+0x6f08], R16 ;  /* 0x006f081001007387 */ /* 0x000fe20000100a00 */
[----:B------:R-:W-:Y:S01]  /*ef1c0*/  IADD3 R20, P3, PT, R28, R16, RZ ;  /* 0x000000101c147210 */ /* 0x000fe20007f7e0ff */
[----:B---3--:R-:W-:-:S05]  /*ef1d0*/  IMAD.X R27, R18, 0x1, R22, P2 ;  /* 0x00000001121b7824 */ /* 0x008fca00010e0616 */
[----:B------:R1:W-:Y:S01]  /*ef1e0*/  STL.64 [R1+0x3b20], R26 ;  /* 0x003b201a01007387 */ /* 0x0003e20000100a00 */
[----:B--2---:R-:W-:-:S03]  /*ef1f0*/  IMAD.X R21, R18, 0x1, R14, P3 ;  /* 0x0000000112157824 */ /* 0x004fc600018e060e */
[----:B-1----:R-:W2:Y:S04]  /*ef200*/  LDL.LU.64 R26, [R1+0x6f38] ;  /* 0x006f3800011a7983 */ /* 0x002ea80000300a00 */
[----:B------:R1:W-:Y:S04]  /*ef210*/  STL.64 [R1+0x6ef8], R4 ;  /* 0x006ef80401007387 */ /* 0x0003e80000100a00 */
[----:B-1----:R-:W3:Y:S04]  /*ef220*/  LDL R5, [R1+0xe4] ;  /* 0x0000e40001057983 */ /* 0x002ee80000100800 */
[----:B------:R1:W-:Y:S04]  /*ef230*/  STL.64 [R1+0x3b18], R20 ;  /* 0x003b181401007387 */ /* 0x0003e80000100a00 */
[----:B-1----:R-:W3:Y:S01]  /*ef240*/  LDL.LU.64 R20, [R1+0x6f30] ;  /* 0x006f300001147983 */ /* 0x002ee20000300a00 */
[----:B------:R-:W-:-:S02]  /*ef250*/  IADD3 R6, P4, PT, R28, R17, RZ ;  /* 0x000000111c067210 */ /* 0x000fc40007f9e0ff */
[----:B------:R-:W-:-:S03]  /*ef260*/  IADD3 R16, P2, PT, R28, R25, RZ ;  /* 0x000000191c107210 */ /* 0x000fc60007f5e0ff */
[C---:B------:R-:W-:Y:S01]  /*ef270*/  IMAD.X R7, R18.reuse, 0x1, R15, P4 ;  /* 0x0000000112077824 */ /* 0x040fe200020e060f */
[----:B------:R1:W-:Y:S01]  /*ef280*/  STL.64 [R1+0x6ef0], R14 ;  /* 0x006ef00e01007387 */ /* 0x0003e20000100a00 */
[----:B------:R-:W-:-:S03]  /*ef290*/  IMAD.X R17, R18, 0x1, R24, P2 ;  /* 0x0000000112117824 */ /* 0x000fc600010e0618 */
[----:B-1----:R-:W4:Y:S04]  /*ef2a0*/  LDL R14, [R1+0x3d8] ;  /* 0x0003d800010e7983 */ /* 0x002f280000100800 */
[----:B------:R1:W-:Y:S02]  /*ef2b0*/  STL.64 [R1+0x3b10], R6 ;  /* 0x003b100601007387 */ /* 0x0003e40000100a00 */
[C---:B-1----:R-:W-:Y:S02]  /*ef2c0*/  IADD3 R6, P4, PT, R28.reuse, R29, RZ ;  /* 0x0000001d1c067210 */ /* 0x042fe40007f9e0ff */
[----:B--2---:R-:W-:Y:S02]  /*ef2d0*/  IADD3 R8, P3, PT, R28, R27, RZ ;  /* 0x0000001b1c087210 */ /* 0x004fe40007f7e0ff */
[----:B------:R-:W2:Y:S03]  /*ef2e0*/  LDL.LU R28, [R1+0x6f28] ;  /* 0x006f2800011c7983 */ /* 0x000ea60000300800 */
        /* <DEDUP_REMOVED lines=8> */
[----:B--2---:R-:W-:-:S05]  /*ef370*/  IMAD.X R7, R18, 0x1, R28, P4 ;  /* 0x0000000112077824 */ /* 0x004fca00020e061c */
[----:B------:R1:W-:Y:S04]  /*ef380*/  STL.64 [R1+0x3af8], R6 ;  /* 0x003af80601007387 */ /* 0x0003e80000100a00 */
[----:B-1----:R-:W2:Y:S01]  /*ef390*/  LDL.LU.64 R6, [R1+0x6f18] ;  /* 0x006f180001067983 */ /* 0x002ea20000300a00 */
[----:B---3--:R-:W-:-:S05]  /*ef3a0*/  IADD3 R18, P4, PT, R21, R23, RZ ;  /* 0x0000001715127210 */ /* 0x008fca0007f9e0ff */
[----:B------:R1:W-:Y:S04]  /*ef3b0*/  STL [R1+0x3ae0], R18 ;  /* 0x003ae01201007387 */ /* 0x0003e80000100800 */
[----:B-1----:R-:W4:Y:S01]  /*ef3c0*/  LDL.LU.64 R18, [R1+0x6f10] ;  /* 0x006f100001127983 */ /* 0x002f220000300a00 */
[----:B------:R-:W-:-:S05]  /*ef3d0*/  IADD3 R16, P2, PT, R5, R20, RZ ;  /* 0x0000001405107210 */ /* 0x000fca0007f5e0ff */
[----:B----4-:R-:W-:-:S05]  /*ef3e0*/  IMAD.X R17, R14, 0x1, R18, P2 ;  /* 0x000000010e117824 */ /* 0x010fca00010e0612 */
[----:B------:R1:W-:Y:S04]  /*ef3f0*/  STL.64 [R1+0x3af0], R16 ;  /* 0x003af01001007387 */ /* 0x0003e80000100a00 */
[----:B-1----:R-:W3:Y:S01]  /*ef400*/  LDL.LU.64 R16, [R1+0x6f08] ;  /* 0x006f080001107983 */ /* 0x002ee20000300a00 */
[----:B------:R-:W-:Y:S01]  /*ef410*/  IMAD.X R5, R14, 0x1, R19, P3 ;  /* 0x000000010e057824 */ /* 0x000fe200018e0613 */
[----:B---3--:R-:W-:-:S05]  /*ef420*/  IADD3 R24, P2, PT, R21, R16, RZ ;  /* 0x0000001015187210 */ /* 0x008fca0007f5e0ff */
[----:B------:R1:W-:Y:S04]  /*ef430*/  STL [R1+0x3ad8], R24 ;  /* 0x003ad81801007387 */ /* 0x0003e80000100800 */
[----:B-1----:R-:W3:Y:S04]  /*ef440*/  LDL.LU.64 R24, [R1+0x6f00] ;  /* 0x006f000001187983 */ /* 0x002ee80000300a00 */
[----:B------:R1:W-:Y:S04]  /*ef450*/  STL.64 [R1+0x3ae8], R4 ;  /* 0x003ae80401007387 */ /* 0x0003e80000100a00 */
[----:B-1----:R-:W4:Y:S04]  /*ef460*/  LDL.LU.64 R4, [R1+0x6ef8] ;  /* 0x006ef80001047983 */ /* 0x002f280000300a00 */
[----:B------:R1:W-:Y:S04]  /*ef470*/  STL [R1+0x6ed8], R19 ;  /* 0x006ed81301007387 */ /* 0x0003e80000100800 */
[----:B-1----:R-:W2:Y:S04]  /*ef480*/  LDL.LU R19, [R1+0x3d8] ;  /* 0x0003d80001137983 */ /* 0x002ea80000300800 */
[----:B----4-:R1:W-:Y:S04]  /*ef490*/  STL.64 [R1+0x6ec8], R4 ;  /* 0x006ec80401007387 */ /* 0x0103e80000100a00 */
[----:B-1----:R0:W2:Y:S01]  /*ef4a0*/  LDL.64 R4, [R1+0x3ae0] ;  /* 0x003ae00001047983 */ /* 0x0020a20000100a00 */
[----:B------:R-:W-:-:S05]  /*ef4b0*/  IADD3 R14, P3, PT, R21, R17, RZ ;  /* 0x00000011150e7210 */ /* 0x000fca0007f7e0ff */
[----:B------:R1:W-:Y:S04]  /*ef4c0*/  STL [R1+0x3ad0], R14 ;  /* 0x003ad00e01007387 */ /* 0x0003e80000100800 */
[----:B-1----:R-:W4:Y:S04]  /*ef4d0*/  LDL.LU.64 R14, [R1+0x6ef0] ;  /* 0x006ef000010e7983 */ /* 0x002f280000300a00 */
[----:B------:R1:W-:Y:S04]  /*ef4e0*/  STL.64 [R1+0x6ed0], R16 ;  /* 0x006ed01001007387 */ /* 0x0003e80000100a00 */
[----:B-1----:R0:W4:Y:S04]  /*ef4f0*/  LDL.64 R16, [R1+0x3ad0] ;  /* 0x003ad00001107983 */ /* 0x0021280000100a00 */
[----:B------:R1:W-:Y:S01]  /*ef500*/  STL.64 [R1+0x6ee0], R22 ;  /* 0x006ee01601007387 */ /* 0x0003e20000100a00 */
[----:B--2---:R-:W-:-:S03]  /*ef510*/  IMAD.X R5, R19, 0x1, R22, P4 ;  /* 0x0000000113057824 */ /* 0x004fc600020e0616 */
[----:B-1----:R0:W2:Y:S01]  /*ef520*/  LDL.64 R22, [R1+0x3ad8] ;  /* 0x003ad80001167983 */ /* 0x0020a20000100a00 */
[----:B---3--:R-:W-:-:S03]  /*ef530*/  IADD3 R4, P4, PT, R21, R25, RZ ;  /* 0x0000001915047210 */ /* 0x008fc60007f9e0ff */
[----:B------:R1:W-:Y:S02]  /*ef540*/  STL [R1+0x3ae4], R5 ;  /* 0x003ae40501007387 */ /* 0x0003e40000100800 */
[C---:B-1----:R-:W-:Y:S02]  /*ef550*/  IMAD.X R5, R19.reuse, 0x1, R24, P4 ;  /* 0x0000000113057824 */ /* 0x042fe400020e0618 */
[----:B----4-:R-:W-:Y:S01]  /*ef560*/  IMAD.X R17, R19, 0x1, R15, P3 ;  /* 0x0000000113117824 */ /* 0x010fe200018e060f */
[----:B------:R-:W-:Y:S01]  /*ef570*/  IADD3 R16, P3, PT, R21, R29, RZ ;  /* 0x0000001d15107210 */ /* 0x000fe20007f7e0ff */
[----:B--2---:R-:W-:Y:S01]  /*ef580*/  IMAD.X R23, R19, 0x1, R14, P2 ;  /* 0x0000000113177824 */ /* 0x004fe200010e060e */
[----:B------:R-:W-:-:S04]  /*ef590*/  IADD3 R22, P2, PT, R21, R27, RZ ;  /* 0x0000001b15167210 */ /* 0x000fc80007f5e0ff */
[----:B------:R1:W-:Y:S04]  /*ef5a0*/  STL [R1+0x3adc], R23 ;  /* 0x003adc1701007387 */ /* 0x0003e80000100800 */
[----:B------:R2:W-:Y:S01]  /*ef5b0*/  STL.64 [R1+0x6ec0], R14 ;  /* 0x006ec00e01007387 */ /* 0x0005e20000100a00 */
[----:B-1----:R-:W-:-:S03]  /*ef5c0*/  IMAD.X R23, R19, 0x1, R26, P2 ;  /* 0x0000000113177824 */ /* 0x002fc600010e061a */
[----:B--2---:R-:W2:Y:S04]  /*ef5d0*/  LDL R15, [R1+0xe8] ;  /* 0x0000e800010f7983 */ /* 0x004ea80000100800 */
[----:B------:R1:W-:Y:S04]  /*ef5e0*/  STL [R1+0x3ad4], R17 ;  /* 0x003ad41101007387 */ /* 0x0003e80000100800 */
[----:B------:R-:W3:Y:S04]  /*ef5f0*/  LDL.LU R21, [R1+0x6ee8] ;  /* 0x006ee80001157983 */ /* 0x000ee80000300800 */
[----:B------:R-:W-:Y:S01]  /*ef600*/  STL.64 [R1+0x3ac8], R4 ;  /* 0x003ac80401007387 */ /* 0x000fe20000100a00 */
[----:B-1----:R-:W-:-:S03]  /*ef610*/  IMAD.X R17, R19, 0x1, R28, P3 ;  /* 0x0000000113117824 */ /* 0x002fc600018e061c */
[----:B------:R1:W-:Y:S04]  /*ef620*/  STL.64 [R1+0x3ac0], R22 ;  /* 0x003ac01601007387 */ /* 0x0003e80000100a00 */
[----:B-1----:R-:W4:Y:S04]  /*ef630*/  LDL.LU.64 R22, [R1+0x6ee0] ;  /* 0x006ee00001167983 */ /* 0x002f280000300a00 */
[----:B------:R-:W-:Y:S04]  /*ef640*/  STL.64 [R1+0x6eb8], R26 ;  /* 0x006eb81a01007387 */ /* 0x000fe80000100a00 */
[----:B------:R-:W3:Y:S04]  /*ef650*/  LDL.LU R19, [R1+0x6ed8] ;  /* 0x006ed80001137983 */ /* 0x000ee80000300800 */
[----:B------:R1:W-:Y:S04]  /*ef660*/  STL.64 [R1+0x3ab8], R16 ;  /* 0x003ab81001007387 */ /* 0x0003e80000100a00 */
[----:B-1----:R-:W3:Y:S04]  /*ef670*/  LDL.LU.64 R16, [R1+0x6ed0] ;  /* 0x006ed00001107983 */ /* 0x002ee80000300a00 */
[----:B------:R1:W-:Y:S04]  /*ef680*/  STL [R1+0x6eb0], R28 ;  /* 0x006eb01c01007387 */ /* 0x0003e80000100800 */
[----:B-1----:R-:W4:Y:S04]  /*ef690*/  LDL.LU R28, [R1+0xe8] ;  /* 0x0000e800011c7983 */ /* 0x002f280000300800 */
[----:B------:R-:W3:Y:S01]  /*ef6a0*/  LDL R27, [R1+0x3d4] ;  /* 0x0003d400011b7983 */ /* 0x000ee20000100800 */
[----:B--2---:R-:W-:-:S05]  /*ef6b0*/  IADD3 R4, P4, PT, R15, R20, RZ ;  /* 0x000000140f047210 */ /* 0x004fca0007f9e0ff */
[----:B---3--:R-:W-:-:S05]  /*ef6c0*/  IMAD.X R5, R27, 0x1, R18, P4 ;  /* 0x000000011b057824 */ /* 0x008fca00020e0612 */
[----:B------:R1:W-:Y:S04]  /*ef6d0*/  STL.64 [R1+0x3ab0], R4 ;  /* 0x003ab00401007387 */ /* 0x0003e80000100a00 */
[----:B-1----:R-:W2:Y:S01]  /*ef6e0*/  LDL.LU.64 R4, [R1+0x6ec8] ;  /* 0x006ec80001047983 */ /* 0x002ea20000300a00 */
[----:B------:R-:W-:Y:S02]  /*ef6f0*/  IADD3 R14, P2, PT, R15, R21, RZ ;  /* 0x000000150f0e7210 */ /* 0x000fe40007f5e0ff */
[----:B----4-:R-:W-:-:S03]  /*ef700*/  IADD3 R26, P3, PT, R28, R23, RZ ;  /* 0x000000171c1a7210 */ /* 0x010fc60007f7e0ff */
[C---:B------:R-:W-:Y:S02]  /*ef710*/  IMAD.X R15, R27.reuse, 0x1, R19, P2 ;  /* 0x000000011b0f7824 */ /* 0x040fe400010e0613 */
[----:B------:R-:W-:Y:S01]  /*ef720*/  IMAD.X R27, R27, 0x1, R22, P3 ;  /* 0x000000011b1b7824 */ /* 0x000fe200018e0616 */
[----:B--2---:R-:W-:Y:S04]  /*ef730*/  STL.64 [R1+0x6ea8], R4 ;  /* 0x006ea80401007387 */ /* 0x004fe80000100a00 */
[----:B------:R-:W-:Y:S04]  /*ef740*/  STL.64 [R1+0x6ea0], R2 ;  /* 0x006ea00201007387 */ /* 0x000fe80000100a00 */
[----:B------:R1:W-:Y:S04]  /*ef750*/  STL.64 [R1+0x3aa8], R14 ;  /* 0x003aa80e01007387 */ /* 0x0003e80000100a00 */
[----:B-1----:R-:W2:Y:S04]  /*ef760*/  LDL.LU.64 R14, [R1+0x6ec0] ;  /* 0x006ec000010e7983 */ /* 0x002ea80000300a00 */
[----:B------:R1:W-:Y:S04]  /*ef770*/  STL.64 [R1+0x6e90], R18 ;  /* 0x006e901201007387 */ /* 0x0003e80000100a00 */
[----:B------:R3:W-:Y:S01]  /*ef780*/  STL.64 [R1+0x6e88], R16 ;  /* 0x006e881001007387 */ /* 0x0007e20000100a00 */
[----:B-1----:R-:W-:-:S03]  /*ef790*/  IADD3 R18, P2, PT, R28, R17, RZ ;  /* 0x000000111c127210 */ /* 0x002fc60007f5e0ff */
[----:B---3--:R-:W3:Y:S04]  /*ef7a0*/  LDL R17, [R1+0xec] ;  /* 0x0000ec0001117983 */ /* 0x008ee80000100800 */
[----:B------:R1:W-:Y:S04]  /*ef7b0*/  STL.64 [R1+0x3aa0], R26 ;  /* 0x003aa01a01007387 */ /* 0x0003e80000100a00 */
[----:B-1----:R-:W4:Y:S04]  /*ef7c0*/  LDL.LU.64 R26, [R1+0x6eb8] ;  /* 0x006eb800011a7983 */ /* 0x002f280000300a00 */
[----:B------:R1:W-:Y:S04]  /*ef7d0*/  STL [R1+0x6e98], R22 ;  /* 0x006e981601007387 */ /* 0x0003e80000100800 */
[----:B-1----:R-:W2:Y:S01]  /*ef7e0*/  LDL.LU R22, [R1+0x3d4] ;  /* 0x0003d40001167983 */ /* 0x002ea20000300800 */
[----:B------:R-:W-:-:S02]  /*ef7f0*/  IADD3 R2, P4, PT, R28, R16, RZ ;  /* 0x000000101c027210 */ /* 0x000fc40007f9e0ff */
[----:B------:R-:W-:-:S03]  /*ef800*/  IADD3 R4, P3, PT, R28, R25, RZ ;  /* 0x000000191c047210 */ /* 0x000fc60007f7e0ff */
[C---:B--2---:R-:W-:Y:S02]  /*ef810*/  IMAD.X R3, R22.reuse, 0x1, R14, P4 ;  /* 0x0000000116037824 */ /* 0x044fe400020e060e */
[----:B------:R-:W-:-:S03]  /*ef820*/  IMAD.X R19, R22, 0x1, R15, P2 ;  /* 0x0000000116137824 */ /* 0x000fc600010e060f */
[----:B------:R4:W-:Y:S01]  /*ef830*/  STL.64 [R1+0x3a98], R2 ;  /* 0x003a980201007387 */ /* 0x0009e20000100a00 */
[----:B------:R-:W-:-:S03]  /*ef840*/  IMAD.X R5, R22, 0x1, R24, P3 ;  /* 0x0000000116057824 */ /* 0x000fc600018e0618 */
[----:B------:R-:W-:Y:S04]  /*ef850*/  STL.64 [R1+0x6e80], R14 ;  /* 0x006e800e01007387 */ /* 0x000fe80000100a00 */
[----:B------:R1:W-:Y:S01]  /*ef860*/  STL.64 [R1+0x3a90], R18 ;  /* 0x003a901201007387 */ /* 0x0003e20000100a00 */
[----:B----4-:R-:W-:-:S05]  /*ef870*/  IADD3 R2, P4, PT, R28, R27, RZ ;  /* 0x0000001b1c027210 */ /* 0x010fca0007f9e0ff */
[----:B------:R-:W-:Y:S01]  /*ef880*/  IMAD.X R3, R22, 0x1, R26, P4 ;  /* 0x0000000116037824 */ /* 0x000fe200020e061a */
[----:B-1----:R-:W-:Y:S02]  /*ef890*/  IADD3 R18, P2, PT, R28, R29, RZ ;  /* 0x0000001d1c127210 */ /* 0x002fe40007f5e0ff */
[----:B------:R-:W2:Y:S04]  /*ef8a0*/  LDL.LU R28, [R1+0x6eb0] ;  /* 0x006eb000011c7983 */ /* 0x000ea80000300800 */
[----:B------:R1:W-:Y:S04]  /*ef8b0*/  STL.64 [R1+0x3a88], R4 ;  /* 0x003a880401007387 */ /* 0x0003e80000100a00 */
[----:B-1----:R-:W4:Y:S04]  /*ef8c0*/  LDL.LU.64 R4, [R1+0x6ea8] ;  /* 0x006ea80001047983 */ /* 0x002f280000300a00 */
[----:B------:R1:W-:Y:S04]  /*ef8d0*/  STL.64 [R1+0x3a80], R2 ;  /* 0x003a800201007387 */ /* 0x0003e80000100a00 */
[----:B-1----:R-:W4:Y:S04]  /*ef8e0*/  LDL.LU.64 R2, [R1+0x6ea0] ;  /* 0x006ea00001027983 */ /* 0x002f280000300a00 */
[----:B------:R1:W-:Y:S04]  /*ef8f0*/  STL [R1+0x6e78], R26 ;  /* 0x006e781a01007387 */ /* 0x0003e80000100800 */
[----:B-1----:R-:W4:Y:S01]  /*ef900*/  LDL.LU R26, [R1+0xec] ;  /* 0x0000ec00011a7983 */ /* 0x002f220000300800 */
[----:B---3--:R-:W-:-:S03]  /*ef910*/  IADD3 R16, P3, PT, R17, R20, RZ ;  /* 0x0000001411107210 */ /* 0x008fc60007f7e0ff */
[----:B------:R-:W-:Y:S01]  /*ef920*/  STL.64 [R1+0x6e70], R20 ;  /* 0x006e701401007387 */ /* 0x000fe20000100a00 */
[----:B--2---:R-:W-:-:S03]  /*ef930*/  IMAD.X R19, R22, 0x1, R28, P2 ;  /* 0x0000000116137824 */ /* 0x004fc600010e061c */
[----:B------:R-:W2:Y:S04]  /*ef940*/  LDL.LU R22, [R1+0x6e98] ;  /* 0x006e980001167983 */ /* 0x000ea80000300800 */
[----:B------:R1:W-:Y:S04]  /*ef950*/  STL.64 [R1+0x3a78], R18 ;  /* 0x003a781201007387 */ /* 0x0003e80000100a00 */
[----:B-1----:R-:W3:Y:S04]  /*ef960*/  LDL.LU.64 R18, [R1+0x6e90] ;  /* 0x006e900001127983 */ /* 0x002ee80000300a00 */
[----:B------:R1:W-:Y:S01]  /*ef970*/  STL [R1+0x6e58], R23 ;  /* 0x006e581701007387 */ /* 0x0003e20000100800 */
[----:B----4-:R-:W-:-:S03]  /*ef980*/  IADD3 R20, P2, PT, R26, R23, RZ ;  /* 0x000000171a147210 */ /* 0x010fc60007f5e0ff */
[----:B-1----:R-:W3:Y:S01]  /*ef990*/  LDL.LU R23, [R1+0x3d0] ;  /* 0x0003d00001177983 */ /* 0x002ee20000300800 */
[----:B------:R-:W-:Y:S01]  /*ef9a0*/  IADD3 R14, P4, PT, R26, R21, RZ ;  /* 0x000000151a0e7210 */ /* 0x000fe20007f9e0ff */
[----:B---3--:R-:W-:-:S04]  /*ef9b0*/  IMAD.X R17, R23, 0x1, R18, P3 ;  /* 0x0000000117117824 */ /* 0x008fc800018e0612 */
[C---:B------:R-:W-:Y:S01]  /*ef9c0*/  IMAD.X R15, R23.reuse, 0x1, R19, P4 ;  /* 0x00000001170f7824 */ /* 0x040fe200020e0613 */
[----:B------:R1:W-:Y:S04]  /*ef9d0*/  STL.64 [R1+0x3a70], R16 ;  /* 0x003a701001007387 */ /* 0x0003e80000100a00 */
[----:B-1----:R-:W3:Y:S04]  /*ef9e0*/  LDL.LU.64 R16, [R1+0x6e88] ;  /* 0x006e880001107983 */ /* 0x002ee80000300a00 */
[----:B------:R-:W-:Y:S04]  /*ef9f0*/  STL.64 [R1+0x6e60], R10 ;  /* 0x006e600a01007387 */ /* 0x000fe80000100a00 */
[----:B------:R-:W-:Y:S04]  /*efa00*/  STL.64 [R1+0x6e68], R8 ;  /* 0x006e680801007387 */ /* 0x000fe80000100a00 */
[----:B------:R1:W-:Y:S04]  /*efa10*/  STL.64 [R1+0x3a68], R14 ;  /* 0x003a680e01007387 */ /* 0x0003e80000100a00 */
[----:B-1----:R-:W4:Y:S01]  /*efa20*/  LDL.LU.64 R14, [R1+0x6e80] ;  /* 0x006e8000010e7983 */ /* 0x002f220000300a00 */
[----:B--2---:R-:W-:-:S03]  /*efa30*/  IMAD.X R21, R23, 0x1, R22, P2 ;  /* 0x0000000117157824 */ /* 0x004fc600010e0616 */
[----:B------:R-:W-:Y:S04]  /*efa40*/  STL.64 [R1+0x6e50], R18 ;  /* 0x006e501201007387 */ /* 0x000fe80000100a00 */
[----:B------:R1:W-:Y:S02]  /*efa50*/  STL.64 [R1+0x3a60], R20 ;  /* 0x003a601401007387 */ /* 0x0003e40000100a00 */
[----:B-1----:R-:W-:-:S05]  /*efa60*/  IADD3 R20, P2, PT, R26, R25, RZ ;  /* 0x000000191a147210 */ /* 0x002fca0007f5e0ff */
[----:B------:R-:W-:Y:S01]  /*efa70*/  IMAD.X R21, R23, 0x1, R24, P2 ;  /* 0x0000000117157824 */ /* 0x000fe200010e0618 */
[C---:B---3--:R-:W-:Y:S02]  /*efa80*/  IADD3 R10, P3, PT, R26.reuse, R16, RZ ;  /* 0x000000101a0a7210 */ /* 0x048fe40007f7e0ff */
[----:B------:R-:W-:-:S03]  /*efa90*/  IADD3 R18, P4, PT, R26, R17, RZ ;  /* 0x000000111a127210 */ /* 0x000fc60007f9e0ff */
[C---:B----4-:R-:W-:Y:S02]  /*efaa0*/  IMAD.X R11, R23.reuse, 0x1, R14, P3 ;  /* 0x00000001170b7824 */ /* 0x050fe400018e060e */
[----:B------:R-:W-:-:S03]  /*efab0*/  IMAD.X R19, R23, 0x1, R15, P4 ;  /* 0x0000000117137824 */ /* 0x000fc600020e060f */
        /* <DEDUP_REMOVED lines=9> */
[----:B------:R-:W-:Y:S01]  /*efb50*/  IMAD.X R19, R23, 0x1, R28, P4 ;  /* 0x0000000117137824 */ /* 0x000fe200020e061c */
[----:B--2---:R-:W-:-:S05]  /*efb60*/  IADD3 R8, P2, PT, R15, R20, RZ ;  /* 0x000000140f087210 */ /* 0x004fca0007f5e0ff */
[----:B------:R1:W-:Y:S04]  /*efb70*/  STL [R1+0x3a30], R8 ;  /* 0x003a300801007387 */ /* 0x0003e80000100800 */
[----:B-1----:R-:W2:Y:S01]  /*efb80*/  LDL.LU.64 R8, [R1+0x6e68] ;  /* 0x006e680001087983 */ /* 0x002ea20000300a00 */
[----:B---3--:R-:W-:Y:S01]  /*efb90*/  IMAD.X R11, R23, 0x1, R26, P3 ;  /* 0x00000001170b7824 */ /* 0x008fe200018e061a */
[----:B------:R-:W-:-:S04]  /*efba0*/  IADD3 R14, P3, PT, R15, R21, RZ ;  /* 0x000000150f0e7210 */ /* 0x000fc80007f7e0ff */
[----:B------:R1:W-:Y:S04]  /*efbb0*/  STL.64 [R1+0x3a40], R10 ;  /* 0x003a400a01007387 */ /* 0x0003e80000100a00 */
[----:B-1----:R-:W3:Y:S04]  /*efbc0*/  LDL.LU.64 R10, [R1+0x6e60] ;  /* 0x006e6000010a7983 */ /* 0x002ee80000300a00 */
[----:B------:R-:W-:Y:S04]  /*efbd0*/  STL.64 [R1+0x6e40], R26 ;  /* 0x006e401a01007387 */ /* 0x000fe80000100a00 */
[----:B------:R1:W-:Y:S04]  /*efbe0*/  STL [R1+0x6e28], R21 ;  /* 0x006e281501007387 */ /* 0x0003e80000100800 */
[----:B-1----:R-:W4:Y:S04]  /*efbf0*/  LDL.LU R21, [R1+0xf0] ;  /* 0x0000f00001157983 */ /* 0x002f280000300800 */
[----:B------:R-:W4:Y:S04]  /*efc00*/  LDL.LU R23, [R1+0x6e58] ;  /* 0x006e580001177983 */ /* 0x000f280000300800 */
[----:B------:R1:W-:Y:S04]  /*efc10*/  STL.64 [R1+0x3a38], R18 ;  /* 0x003a381201007387 */ /* 0x0003e80000100a00 */
[----:B-1----:R-:W3:Y:S04]  /*efc20*/  LDL.LU.64 R18, [R1+0x6e50] ;  /* 0x006e500001127983 */ /* 0x002ee80000300a00 */
[----:B--2---:R1:W-:Y:S04]  /*efc30*/  STL.64 [R1+0x6e38], R8 ;  /* 0x006e380801007387 */ /* 0x0043e80000100a00 */
[----:B-1----:R0:W3:Y:S04]  /*efc40*/  LDL.64 R8, [R1+0x3a30] ;  /* 0x003a300001087983 */ /* 0x0020e80000100a00 */
[----:B------:R-:W-:Y:S04]  /*efc50*/  STL.64 [R1+0x6e30], R6 ;  /* 0x006e300601007387 */ /* 0x000fe80000100a00 */
[----:B------:R-:W3:Y:S01]  /*efc60*/  LDL R27, [R1+0x3cc] ;  /* 0x0003cc00011b7983 */ /* 0x000ee20000100800 */
[----:B----4-:R-:W-:Y:S01]  /*efc70*/  IADD3 R26, P4, PT, R21, R23, RZ ;  /* 0x00000017151a7210 */ /* 0x010fe20007f9e0ff */
[----:B---3--:R-:W-:-:S02]  /*efc80*/  IMAD.X R9, R27, 0x1, R18, P2 ;  /* 0x000000011b097824 */ /* 0x008fc400010e0612 */
[C---:B------:R-:W-:Y:S02]  /*efc90*/  IMAD.X R15, R27.reuse, 0x1, R19, P3 ;  /* 0x000000011b0f7824 */ /* 0x040fe400018e0613 */
[----:B------:R-:W-:Y:S01]  /*efca0*/  IMAD.X R27, R27, 0x1, R22, P4 ;  /* 0x000000011b1b7824 */ /* 0x000fe200020e0616 */
[----:B------:R-:W-:Y:S04]  /*efcb0*/  STL [R1+0x3a34], R9 ;  /* 0x003a340901007387 */ /* 0x000fe80000100800 */
[----:B------:R1:W-:Y:S04]  /*efcc0*/  STL.64 [R1+0x3a28], R14 ;  /* 0x003a280e01007387 */ /* 0x0003e80000100a00 */
[----:B-1----:R-:W2:Y:S04]  /*efcd0*/  LDL.LU.64 R14, [R1+0x6e48] ;  /* 0x006e4800010e7983 */ /* 0x002ea80000300a00 */
[----:B------:R-:W-:Y:S04]  /*efce0*/  STL.64 [R1+0x6e20], R18 ;  /* 0x006e201201007387 */ /* 0x000fe80000100a00 */
[----:B------:R-:W-:Y:S04]  /*efcf0*/  STL.64 [R1+0x6e08], R16 ;  /* 0x006e081001007387 */ /* 0x000fe80000100a00 */
[----:B------:R1:W-:Y:S04]  /*efd00*/  STL.64 [R1+0x3a20], R26 ;  /* 0x003a201a01007387 */ /* 0x0003e80000100a00 */
[----:B-1----:R-:W3:Y:S04]  /*efd10*/  LDL.LU.64 R26, [R1+0x6e40] ;  /* 0x006e4000011a7983 */ /* 0x002ee80000300a00 */
[----:B------:R1:W-:Y:S04]  /*efd20*/  STL [R1+0x6e18], R22 ;  /* 0x006e181601007387 */ /* 0x0003e80000100800 */
[----:B-1----:R-:W2:Y:S01]  /*efd30*/  LDL.LU R22, [R1+0x3cc] ;  /* 0x0003cc0001167983 */ /* 0x002ea20000300800 */
[----:B------:R-:W-:-:S02]  /*efd40*/  IADD3 R8, P2, PT, R21, R16, RZ ;  /* 0x0000001015087210 */ /* 0x000fc40007f5e0ff */
[C---:B------:R-:W-:Y:S01]  /*efd50*/  IADD3 R6, P3, PT, R21.reuse, R17, RZ ;  /* 0x0000001115067210 */ /* 0x040fe20007f7e0ff */
[----:B------:R1:W-:Y:S01]  /*efd60*/  STL.64 [R1+0x6e10], R4 ;  /* 0x006e100401007387 */ /* 0x0003e20000100a00 */
[----:B------:R-:W-:Y:S01]  /*efd70*/  IADD3 R16, P4, PT, R21, R25, RZ ;  /* 0x0000001915107210 */ /* 0x000fe20007f9e0ff */
[C---:B--2---:R-:W-:Y:S02]  /*efd80*/  IMAD.X R9, R22.reuse, 0x1, R14, P2 ;  /* 0x0000000116097824 */ /* 0x044fe400010e060e */
[----:B------:R-:W-:-:S03]  /*efd90*/  IMAD.X R7, R22, 0x1, R15, P3 ;  /* 0x0000000116077824 */ /* 0x000fc600018e060f */
[----:B------:R2:W-:Y:S01]  /*efda0*/  STL.64 [R1+0x3a18], R8 ;  /* 0x003a180801007387 */ /* 0x0005e20000100a00 */
[C---:B---3--:R-:W-:Y:S02]  /*efdb0*/  IADD3 R18, P2, PT, R21.reuse, R27, RZ ;  /* 0x0000001b15127210 */ /* 0x048fe40007f5e0ff */
[----:B-1----:R-:W-:Y:S01]  /*efdc0*/  IADD3 R4, P3, PT, R21, R29, RZ ;  /* 0x0000001d15047210 */ /* 0x002fe20007f7e0ff */
[----:B--2---:R-:W2:Y:S04]  /*efdd0*/  LDL.LU.64 R8, [R1+0x6e38] ;  /* 0x006e380001087983 */ /* 0x004ea80000300a00 */
[----:B------:R1:W-:Y:S04]  /*efde0*/  STL.64 [R1+0x3a10], R6 ;  /* 0x003a100601007387 */ /* 0x0003e80000100a00 */
[----:B-1----:R-:W3:Y:S04]  /*efdf0*/  LDL.LU.64 R6, [R1+0x6e30] ;  /* 0x006e300001067983 */ /* 0x002ee80000300a00 */
[----:B------:R1:W-:Y:S04]  /*efe00*/  STL.64 [R1+0x6e00], R14 ;  /* 0x006e000e01007387 */ /* 0x0003e80000100a00 */
[----:B-1----:R-:W4:Y:S04]  /*efe10*/  LDL R15, [R1+0xf4] ;  /* 0x0000f400010f7983 */ /* 0x002f280000100800 */
[----:B------:R-:W2:Y:S01]  /*efe20*/  LDL.LU R21, [R1+0x6e28] ;  /* 0x006e280001157983 */ /* 0x000ea20000300800 */
[----:B------:R-:W-:-:S02]  /*efe30*/  IMAD.X R17, R22, 0x1, R24, P4 ;  /* 0x0000000116117824 */ /* 0x000fc400020e0618 */
[----:B------:R-:W-:-:S03]  /*efe40*/  IMAD.X R19, R22, 0x1, R26, P2 ;  /* 0x0000000116137824 */ /* 0x000fc600010e061a */
[----:B------:R-:W-:Y:S04]  /*efe50*/  STL.64 [R1+0x3a08], R16 ;  /* 0x003a081001007387 */ /* 0x000fe80000100a00 */
[----:B------:R1:W-:Y:S04]  /*efe60*/  STL.64 [R1+0x3a00], R18 ;  /* 0x003a001201007387 */ /* 0x0003e80000100a00 */
[----:B-1----:R-:W3:Y:S04]  /*efe70*/  LDL.LU.64 R18, [R1+0x6e20] ;  /* 0x006e200001127983 */ /* 0x002ee80000300a00 */
[----:B------:R-:W-:Y:S01]  /*efe80*/  STL.64 [R1+0x6df8], R26 ;  /* 0x006df81a01007387 */ /* 0x000fe20000100a00 */
[----:B----4-:R-:W-:-:S02]  /*efe90*/  IADD3 R16, P4, PT, R15, R20, RZ ;  /* 0x000000140f107210 */ /* 0x010fc40007f9e0ff */
[----:B--2---:R-:W-:Y:S02]  /*efea0*/  IADD3 R14, P2, PT, R15, R21, RZ ;  /* 0x000000150f0e7210 */ /* 0x004fe40007f5e0ff */
[----:B------:R-:W3:Y:S01]  /*efeb0*/  LDL R15, [R1+0x3c8] ;  /* 0x0003c800010f7983 */ /* 0x000ee20000100800 */
[----:B------:R-:W-:-:S03]  /*efec0*/  IMAD.X R5, R22, 0x1, R28, P3 ;  /* 0x0000000116057824 */ /* 0x000fc600018e061c */
[----:B------:R-:W-:Y:S04]  /*efed0*/  STL.64 [R1+0x6df0], R20 ;  /* 0x006df01401007387 */ /* 0x000fe80000100a00 */
[----:B------:R-:W2:Y:S04]  /*efee0*/  LDL.LU R22, [R1+0x6e18] ;  /* 0x006e180001167983 */ /* 0x000ea80000300800 */
[----:B------:R1:W-:Y:S04]  /*efef0*/  STL.64 [R1+0x39f8], R4 ;  /* 0x0039f80401007387 */ /* 0x0003e80000100a00 */
[----:B-1----:R-:W4:Y:S04]  /*eff00*/  LDL.LU.64 R4, [R1+0x6e10] ;  /* 0x006e100001047983 */ /* 0x002f280000300a00 */
[----:B------:R1:W-:Y:S04]  /*eff10*/  STL [R1+0x6de8], R28 ;  /* 0x006de81c01007387 */ /* 0x0003e80000100800 */
[----:B-1----:R-:W2:Y:S01]  /*eff20*/  LDL.LU R28, [R1+0xf4] ;  /* 0x0000f400011c7983 */ /* 0x002ea20000300800 */
[----:B---3--:R-:W-:-:S05]  /*eff30*/  IMAD.X R17, R15, 0x1, R18, P4 ;  /* 0x000000010f117824 */ /* 0x008fca00020e0612 */
[----:B------:R1:W-:Y:S04]  /*eff40*/  STL.64 [R1+0x39f0], R16 ;  /* 0x0039f01001007387 */ /* 0x0003e80000100a00 */
[----:B-1----:R-:W2:Y:S01]  /*eff50*/  LDL.LU.64 R16, [R1+0x6e08] ;  /* 0x006e080001107983 */ /* 0x002ea20000300a00 */
[----:B------:R-:W-:-:S05]  /*eff60*/  IMAD.X R15, R15, 0x1, R19, P2 ;  /* 0x000000010f0f7824 */ /* 0x000fca00010e0613 */
[----:B------:R1:W-:Y:S01]  /*eff70*/  STL.64 [R1+0x39e8], R14 ;  /* 0x0039e80e01007387 */ /* 0x0003e20000100a00 */
[----:B--2---:R-:W-:-:S05]  /*eff80*/  IADD3 R20, P4, PT, R28, R16, RZ ;  /* 0x000000101c147210 */ /* 0x004fca0007f9e0ff */
[----:B------:R-:W-:Y:S04]  /*eff90*/  STL [R1+0x39d8], R20 ;  /* 0x0039d81401007387 */ /* 0x000fe80000100800 */
[----:B-1----:R-:W2:Y:S04]  /*effa0*/  LDL.LU.64 R14, [R1+0x6e00] ;  /* 0x006e0000010e7983 */ /* 0x002ea80000300a00 */
[----:B------:R1:W-:Y:S04]  /*effb0*/  STL [R1+0x6dd8], R19 ;  /* 0x006dd81301007387 */ /* 0x0003e80000100800 */
[----:B-1----:R-:W3:Y:S01]  /*effc0*/  LDL.LU R19, [R1+0x3c8] ;  /* 0x0003c80001137983 */ /* 0x002ee20000300800 */
[----:B------:R-:W-:-:S03]  /*effd0*/  IADD3 R26, P3, PT, R28, R23, RZ ;  /* 0x000000171c1a7210 */ /* 0x000fc60007f7e0ff */
[----:B------:R-:W-:Y:S02]  /*effe0*/  STL.64 [R1+0x6dd0], R16 ;  /* 0x006dd01001007387 */ /* 0x000fe40000100a00 */
[----:B---3--:R-:W-:-:S05]  /*efff0*/  IMAD.X R27, R19, 0x1, R22, P3 ;  /* 0x00000001131b7824 */ /* 0x008fca00018e0616 */
[----:B------:R1:W-:Y:S04]  /*f0000*/  STL.64 [R1+0x39e0], R26 ;  /* 0x0039e01a01007387 */ /* 0x0003e80000100a00 */
[----:B-1----:R-:W3:Y:S04]  /*f0010*/  LDL.LU.64 R26, [R1+0x6df8] ;  /* 0x006df800011a7983 */ /* 0x002ee80000300a00 */
[----:B------:R1:W-:Y:S04]  /*f0020*/  STL.64 [R1+0x6de0], R22 ;  /* 0x006de01601007387 */ /* 0x0003e80000100a00 */
[----:B-1----:R0:W3:Y:S01]  /*f0030*/  LDL.64 R22, [R1+0x39d8] ;  /* 0x0039d80001167983 */ /* 0x0020e20000100a00 */
[----:B------:R-:W-:-:S02]  /*f0040*/  IADD3 R20, P2, PT, R28, R17, RZ ;  /* 0x000000111c147210 */ /* 0x000fc40007f5e0ff */
[----:B------:R-:W-:-:S03]  /*f0050*/  IADD3 R16, P3, PT, R28, R25, RZ ;  /* 0x000000191c107210 */ /* 0x000fc60007f7e0ff */
[C---:B--2---:R-:W-:Y:S02]  /*f0060*/  IMAD.X R21, R19.reuse, 0x1, R15, P2 ;  /* 0x0000000113157824 */ /* 0x044fe400010e060f */
[C---:B------:R-:W-:Y:S02]  /*f0070*/  IMAD.X R17, R19.reuse, 0x1, R24, P3 ;  /* 0x0000000113117824 */ /* 0x040fe400018e0618 */
[----:B---3--:R-:W-:Y:S01]  /*f0080*/  IMAD.X R23, R19, 0x1, R14, P4 ;  /* 0x0000000113177824 */ /* 0x008fe200020e060e */
[----:B------:R-:W-:-:S04]  /*f0090*/  IADD3 R22, P4, PT, R28, R27, RZ ;  /* 0x0000001b1c167210 */ /* 0x000fc80007f9e0ff */
[----:B------:R1:W-:Y:S04]  /*f00a0*/  STL [R1+0x39dc], R23 ;  /* 0x0039dc1701007387 */ /* 0x0003e80000100800 */
[----:B------:R2:W-:Y:S01]  /*f00b0*/  STL.64 [R1+0x39d0], R20 ;  /* 0x0039d01401007387 */ /* 0x0005e20000100a00 */
[----:B-1----:R-:W-:-:S03]  /*f00c0*/  IMAD.X R23, R19, 0x1, R26, P4 ;  /* 0x0000000113177824 */ /* 0x002fc600020e061a */
[----:B--2---:R-:W2:Y:S04]  /*f00d0*/  LDL.LU.64 R20, [R1+0x6df0] ;  /* 0x006df00001147983 */ /* 0x004ea80000300a00 */
[----:B------:R1:W-:Y:S04]  /*f00e0*/  STL.64 [R1+0x6db8], R14 ;  /* 0x006db80e01007387 */ /* 0x0003e80000100a00 */
[----:B------:R3:W-:Y:S01]  /*f00f0*/  STL [R1+0x6dc0], R15 ;  /* 0x006dc00f01007387 */ /* 0x0007e20000100800 */
[----:B-1----:R-:W-:-:S03]  /*f0100*/  IADD3 R14, P2, PT, R28, R29, RZ ;  /* 0x0000001d1c0e7210 */ /* 0x002fc60007f5e0ff */
[----:B------:R-:W4:Y:S04]  /*f0110*/  LDL.LU R28, [R1+0x6de8] ;  /* 0x006de800011c7983 */ /* 0x000f280000300800 */
[----:B---3--:R-:W3:Y:S04]  /*f0120*/  LDL R15, [R1+0xf8] ;  /* 0x0000f800010f7983 */ /* 0x008ee80000100800 */
[----:B------:R-:W-:Y:S04]  /*f0130*/  STL.64 [R1+0x6dc8], R24 ;  /* 0x006dc81801007387 */ /* 0x000fe80000100a00 */
[----:B------:R-:W-:Y:S04]  /*f0140*/  STL.64 [R1+0x39c8], R16 ;  /* 0x0039c81001007387 */ /* 0x000fe80000100a00 */
[----:B------:R1:W-:Y:S04]  /*f0150*/  STL.64 [R1+0x39c0], R22 ;  /* 0x0039c01601007387 */ /* 0x0003e80000100a00 */
[----:B-1----:R-:W4:Y:S04]  /*f0160*/  LDL.LU.64 R22, [R1+0x6de0] ;  /* 0x006de00001167983 */ /* 0x002f280000300a00 */
[----:B------:R-:W4:Y:S04]  /*f0170*/  LDL R25, [R1+0x3c4] ;  /* 0x0003c40001197983 */ /* 0x000f280000100800 */
[----:B--2---:R1:W-:Y:S01]  /*f0180*/  STL [R1+0x6db0], R21 ;  /* 0x006db01501007387 */ /* 0x0043e20000100800 */
[----:B---3--:R-:W-:-:S02]  /*f0190*/  IADD3 R16, P3, PT, R15, R20, RZ ;  /* 0x000000140f107210 */ /* 0x008fc40007f7e0ff */
[----:B------:R-:W-:Y:S01]  /*f01a0*/  IADD3 R24, P4, PT, R15, R21, RZ ;  /* 0x000000150f187210 */ /* 0x000fe20007f9e0ff */
[----:B----4-:R-:W-:Y:S01]  /*f01b0*/  IMAD.X R15, R19, 0x1, R28, P2 ;  /* 0x00000001130f7824 */ /* 0x010fe200010e061c */
[----:B-1----:R-:W2:Y:S04]  /*f01c0*/  LDL.LU R21, [R1+0xf8] ;  /* 0x0000f80001157983 */ /* 0x002ea80000300800 */
[----:B------:R-:W3:Y:S04]  /*f01d0*/  LDL.LU R19, [R1+0x6dd8] ;  /* 0x006dd80001137983 */ /* 0x000ee80000300800 */
[----:B------:R-:W-:Y:S01]  /*f01e0*/  STL.64 [R1+0x39b8], R14 ;  /* 0x0039b80e01007387 */ /* 0x000fe20000100a00 */
[----:B------:R-:W-:-:S05]  /*f01f0*/  IMAD.X R17, R25, 0x1, R18, P3 ;  /* 0x0000000119117824 */ /* 0x000fca00018e0612 */
[----:B------:R1:W-:Y:S04]  /*f0200*/  STL.64 [R1+0x39b0], R16 ;  /* 0x0039b01001007387 */ /* 0x0003e80000100a00 */
[----:B-1----:R-:W2:Y:S04]  /*f0210*/  LDL.LU.64 R16, [R1+0x6dd0] ;  /* 0x006dd00001107983 */ /* 0x002ea80000300a00 */
[----:B------:R-:W-:Y:S01]  /*f0220*/  STL.64 [R1+0x6da8], R8 ;  /* 0x006da80801007387 */ /* 0x000fe20000100a00 */
[----:B---3--:R-:W-:-:S05]  /*f0230*/  IMAD.X R25, R25, 0x1, R19, P4 ;  /* 0x0000000119197824 */ /* 0x008fca00020e0613 */
[----:B------:R1:W-:Y:S04]  /*f0240*/  STL.64 [R1+0x39a8], R24 ;  /* 0x0039a81801007387 */ /* 0x0003e80000100a00 */
[----:B-1----:R-:W3:Y:S04]  /*f0250*/  LDL.LU.64 R24, [R1+0x6dc8] ;  /* 0x006dc80001187983 */ /* 0x002ee80000300a00 */
[----:B------:R2:W-:Y:S02]  /*f0260*/  STL.64 [R1+0x6d98], R18 ;  /* 0x006d981201007387 */ /* 0x0005e40000100a00 */
[----:B--2---:R-:W-:-:S02]  /*f0270*/  IADD3 R18, P4, PT, R21, R17, RZ ;  /* 0x0000001115127210 */ /* 0x004fc40007f9e0ff */
[----:B------:R1:W-:Y:S04]  /*f0280*/  STL [R1+0x6da0], R17 ;  /* 0x006da01101007387 */ /* 0x0003e80000100800 */
[----:B-1----:R-:W2:Y:S01]  /*f0290*/  LDL.LU R17, [R1+0x3c4] ;  /* 0x0003c40001117983 */ /* 0x002ea20000300800 */
[----:B------:R-:W-:-:S05]  /*f02a0*/  IADD3 R14, P2, PT, R21, R23, RZ ;  /* 0x00000017150e7210 */ /* 0x000fca0007f5e0ff */
[----:B--2---:R-:W-:-:S05]  /*f02b0*/  IMAD.X R15, R17, 0x1, R22, P2 ;  /* 0x00000001110f7824 */ /* 0x004fca00010e0616 */
[----:B------:R1:W-:Y:S04]  /*f02c0*/  STL.64 [R1+0x39a0], R14 ;  /* 0x0039a00e01007387 */ /* 0x0003e80000100a00 */
[----:B-1----:R0:W2:Y:S01]  /*f02d0*/  LDL.LU R15, [R1+0x6dc0] ;  /* 0x006dc000010f7983 */ /* 0x0020a20000300800 */
[----:B---3--:R-:W-:-:S05]  /*f02e0*/  IADD3 R14, P2, PT, R21, R25, RZ ;  /* 0x00000019150e7210 */ /* 0x008fca0007f5e0ff */
[----:B------:R2:W-:Y:S04]  /*f02f0*/  STL [R1+0x3988], R14 ;  /* 0x0039880e01007387 */ /* 0x0005e80000100800 */
[----:B--2---:R-:W2:Y:S01]  /*f0300*/  LDL.LU.64 R14, [R1+0x6db8] ;  /* 0x006db800010e7983 */ /* 0x004ea20000300a00 */
[----:B------:R-:W-:-:S05]  /*f0310*/  IADD3 R8, P3, PT, R21, R16, RZ ;  /* 0x0000001015087210 */ /* 0x000fca0007f7e0ff */
[C---:B--2---:R-:W-:Y:S02]  /*f0320*/  IMAD.X R9, R17.reuse, 0x1, R14, P3 ;  /* 0x0000000111097824 */ /* 0x044fe400018e060e */
[----:B------:R-:W-:-:S03]  /*f0330*/  IMAD.X R19, R17, 0x1, R15, P4 ;  /* 0x0000000111137824 */ /* 0x000fc600020e060f */
[----:B------:R-:W-:Y:S04]  /*f0340*/  STL.64 [R1+0x3998], R8 ;  /* 0x0039980801007387 */ /* 0x000fe80000100a00 */
[----:B------:R1:W-:Y:S04]  /*f0350*/  STL.64 [R1+0x6d88], R14 ;  /* 0x006d880e01007387 */ /* 0x0003e80000100a00 */
[----:B-1----:R-:W2:Y:S04]  /*f0360*/  LDL R15, [R1+0xfc] ;  /* 0x0000fc00010f7983 */ /* 0x002ea80000100800 */
[----:B------:R-:W-:Y:S04]  /*f0370*/  STL.64 [R1+0x3990], R18 ;  /* 0x0039901201007387 */ /* 0x000fe80000100a00 */
[----:B------:R1:W-:Y:S04]  /*f0380*/  STL.64 [R1+0x6d90], R4 ;  /* 0x006d900401007387 */ /* 0x0003e80000100a00 */
[----:B-1----:R0:W3:Y:S01]  /*f0390*/  LDL.64 R4, [R1+0x3988] ;  /* 0x0039880001047983 */ /* 0x0020e20000100a00 */
[----:B------:R-:W-:-:S02]  /*f03a0*/  IADD3 R8, P3, PT, R21, R27, RZ ;  /* 0x0000001b15087210 */ /* 0x000fc40007f7e0ff */
[----:B------:R-:W-:Y:S02]  /*f03b0*/  IADD3 R18, P4, PT, R21, R29, RZ ;  /* 0x0000001d15127210 */ /* 0x000fe40007f9e0ff */
[----:B------:R-:W2:Y:S01]  /*f03c0*/  LDL.LU R21, [R1+0x6db0] ;  /* 0x006db00001157983 */ /* 0x000ea20000300800 */
[C---:B------:R-:W-:Y:S02]  /*f03d0*/  IMAD.X R9, R17.reuse, 0x1, R26, P3 ;  /* 0x0000000111097824 */ /* 0x040fe400018e061a */
[----:B---3--:R-:W-:-:S05]  /*f03e0*/  IMAD.X R5, R17, 0x1, R24, P2 ;  /* 0x0000000111057824 */ /* 0x008fca00010e0618 */
[----:B------:R1:W-:Y:S04]  /*f03f0*/  STL [R1+0x398c], R5 ;  /* 0x00398c0501007387 */ /* 0x0003e80000100800 */
[----:B-1----:R-:W3:Y:S04]  /*f0400*/  LDL R5, [R1+0x3c0] ;  /* 0x0003c00001057983 */ /* 0x002ee80000100800 */
[----:B------:R1:W-:Y:S04]  /*f0410*/  STL.64 [R1+0x3980], R8 ;  /* 0x0039800801007387 */ /* 0x0003e80000100a00 */
[----:B-1----:R-:W4:Y:S01]  /*f0420*/  LDL.LU.64 R8, [R1+0x6da8] ;  /* 0x006da80001087983 */ /* 0x002f220000300a00 */
[----:B------:R-:W-:Y:S01]  /*f0430*/  IMAD.X R19, R17, 0x1, R28, P4 ;  /* 0x0000000111137824 */ /* 0x000fe200020e061c */
[----:B--2---:R-:W-:-:S02]  /*f0440*/  IADD3 R14, P3, PT, R15, R21, RZ ;  /* 0x000000150f0e7210 */ /* 0x004fc40007f7e0ff */
[----:B----4-:R-:W-:Y:S04]  /*f0450*/  STL.64 [R1+0x6d78], R8 ;  /* 0x006d780801007387 */ /* 0x010fe80000100a00 */
[----:B------:R1:W-:Y:S04]  /*f0460*/  STL [R1+0x6d70], R21 ;  /* 0x006d701501007387 */ /* 0x0003e80000100800 */
[----:B-1----:R-:W2:Y:S04]  /*f0470*/  LDL.LU R21, [R1+0xfc] ;  /* 0x0000fc0001157983 */ /* 0x002ea80000300800 */
[----:B------:R-:W4:Y:S04]  /*f0480*/  LDL.LU R17, [R1+0x6da0] ;  /* 0x006da00001117983 */ /* 0x000f280000300800 */
[----:B------:R1:W-:Y:S04]  /*f0490*/  STL.64 [R1+0x3978], R18 ;  /* 0x0039781201007387 */ /* 0x0003e80000100a00 */
[----:B-1----:R-:W3:Y:S01]  /*f04a0*/  LDL.LU.64 R18, [R1+0x6d98] ;  /* 0x006d980001127983 */ /* 0x002ee20000300a00 */
[----:B------:R-:W-:-:S03]  /*f04b0*/  IADD3 R4, P2, PT, R15, R20, RZ ;  /* 0x000000140f047210 */ /* 0x000fc60007f5e0ff */
[----:B------:R1:W-:Y:S01]  /*f04c0*/  STL.64 [R1+0x6d80], R28 ;  /* 0x006d801c01007387 */ /* 0x0003e20000100a00 */
[----:B--2---:R-:W-:Y:S01]  /*f04d0*/  IADD3 R8, P4, PT, R21, R23, RZ ;  /* 0x0000001715087210 */ /* 0x004fe20007f9e0ff */
[----:B---3--:R-:W-:Y:S01]  /*f04e0*/  IMAD.X R5, R5, 0x1, R18, P2 ;  /* 0x0000000105057824 */ /* 0x008fe200010e0612 */
[----:B-1----:R-:W-:-:S04]  /*f04f0*/  IADD3 R28, P2, PT, R21, R16, RZ ;  /* 0x00000010151c7210 */ /* 0x002fc80007f5e0ff */
[----:B------:R1:W-:Y:S04]  /*f0500*/  STL.64 [R1+0x3970], R4 ;  /* 0x0039700401007387 */ /* 0x0003e80000100a00 */
[----:B------:R-:W-:Y:S04]  /*f0510*/  STL [R1+0x3960], R8 ;  /* 0x0039600801007387 */ /* 0x000fe80000100800 */
[----:B-1----:R-:W2:Y:S04]  /*f0520*/  LDL.LU.64 R4, [R1+0x6d90] ;  /* 0x006d900001047983 */ /* 0x002ea80000300a00 */
[----:B------:R1:W-:Y:S04]  /*f0530*/  STL [R1+0x6d58], R16 ;  /* 0x006d581001007387 */ /* 0x0003e80000100800 */
[----:B-1----:R-:W3:Y:S02]  /*f0540*/  LDL.LU R16, [R1+0x3c0] ;  /* 0x0003c00001107983 */ /* 0x002ee40000300800 */
[----:B---3--:R-:W-:-:S05]  /*f0550*/  IMAD.X R15, R16, 0x1, R19, P3 ;  /* 0x00000001100f7824 */ /* 0x008fca00018e0613 */
[----:B------:R1:W-:Y:S04]  /*f0560*/  STL.64 [R1+0x3968], R14 ;  /* 0x0039680e01007387 */ /* 0x0003e80000100a00 */
[----:B-1----:R-:W3:Y:S04]  /*f0570*/  LDL.LU.64 R14, [R1+0x6d88] ;  /* 0x006d8800010e7983 */ /* 0x002ee80000300a00 */
[----:B------:R1:W-:Y:S04]  /*f0580*/  STL.64 [R1+0x6d60], R18 ;  /* 0x006d601201007387 */ /* 0x0003e80000100a00 */
[----:B-1----:R0:W3:Y:S01]  /*f0590*/  LDL.64 R18, [R1+0x3960] ;  /* 0x0039600001127983 */ /* 0x0020e20000100a00 */
[----:B----4-:R-:W-:-:S03]  /*f05a0*/  IADD3 R8, P3, PT, R21, R17, RZ ;  /* 0x0000001115087210 */ /* 0x010fc60007f7e0ff */
[----:B--2---:R-:W-:Y:S04]  /*f05b0*/  STL.64 [R1+0x6d68], R4 ;  /* 0x006d680401007387 */ /* 0x004fe80000100a00 */
[----:B------:R1:W-:Y:S04]  /*f05c0*/  STL.64 [R1+0x6d50], R2 ;  /* 0x006d500201007387 */ /* 0x0003e80000100a00 */
[----:B-1----:R-:W2:Y:S01]  /*f05d0*/  LDL R3, [R1+0x100] ;  /* 0x0001000001037983 */ /* 0x002ea20000100800 */
[C---:B---3--:R-:W-:Y:S02]  /*f05e0*/  IMAD.X R29, R16.reuse, 0x1, R14, P2 ;  /* 0x00000001101d7824 */ /* 0x048fe400010e060e */
[----:B------:R-:W-:-:S02]  /*f05f0*/  IMAD.X R9, R16, 0x1, R15, P3 ;  /* 0x0000000110097824 */ /* 0x000fc400018e060f */
[----:B------:R-:W-:-:S05]  /*f0600*/  IMAD.X R19, R16, 0x1, R22, P4 ;  /* 0x0000000110137824 */ /* 0x000fca00020e0616 */
[----:B------:R-:W-:Y:S04]  /*f0610*/  STL [R1+0x3964], R19 ;  /* 0x0039641301007387 */ /* 0x000fe80000100800 */
[----:B------:R1:W-:Y:S04]  /*f0620*/  STL.64 [R1+0x3958], R28 ;  /* 0x0039581c01007387 */ /* 0x0003e80000100a00 */
[----:B-1----:R-:W3:Y:S04]  /*f0630*/  LDL.LU.64 R28, [R1+0x6d80] ;  /* 0x006d8000011c7983 */ /* 0x002ee80000300a00 */
[----:B------:R1:W-:Y:S04]  /*f0640*/  STL.64 [R1+0x3950], R8 ;  /* 0x0039500801007387 */ /* 0x0003e80000100a00 */
[----:B-1----:R-:W4:Y:S01]  /*f0650*/  LDL.LU.64 R8, [R1+0x6d78] ;  /* 0x006d780001087983 */ /* 0x002f220000300a00 */
[----:B------:R-:W-:-:S02]  /*f0660*/  IADD3 R4, P4, PT, R21, R25, RZ ;  /* 0x0000001915047210 */ /* 0x000fc40007f9e0ff */
[----:B------:R-:W-:-:S03]  /*f0670*/  IADD3 R18, P2, PT, R21, R27, RZ ;  /* 0x0000001b15127210 */ /* 0x000fc60007f5e0ff */
[C---:B------:R-:W-:Y:S02]  /*f0680*/  IMAD.X R5, R16.reuse, 0x1, R24, P4 ;  /* 0x0000000110057824 */ /* 0x040fe400020e0618 */
[----:B------:R-:W-:Y:S01]  /*f0690*/  IMAD.X R19, R16, 0x1, R26, P2 ;  /* 0x0000000110137824 */ /* 0x000fe200010e061a */
[----:B--2---:R-:W-:Y:S01]  /*f06a0*/  IADD3 R2, P4, PT, R3, R20, RZ ;  /* 0x0000001403027210 */ /* 0x004fe20007f9e0ff */
[----:B----4-:R3:W-:Y:S04]  /*f06b0*/  STL.64 [R1+0x6d40], R8 ;  /* 0x006d400801007387 */ /* 0x0107e80000100a00 */
[----:B------:R-:W-:Y:S04]  /*f06c0*/  STL.64 [R1+0x6d38], R14 ;  /* 0x006d380e01007387 */ /* 0x000fe80000100a00 */
[----:B------:R-:W-:Y:S01]  /*f06d0*/  STL [R1+0x6d48], R15 ;  /* 0x006d480f01007387 */ /* 0x000fe20000100800 */
[----:B---3--:R-:W-:-:S03]  /*f06e0*/  IADD3 R8, P3, PT, R21, R29, RZ ;  /* 0x0000001d15087210 */ /* 0x008fc60007f7e0ff */
[----:B------:R-:W2:Y:S04]  /*f06f0*/  LDL.LU R21, [R1+0x6d70] ;  /* 0x006d700001157983 */ /* 0x000ea80000300800 */
[----:B------:R1:W-:Y:S04]  /*f0700*/  STL.64 [R1+0x3948], R4 ;  /* 0x0039480401007387 */ /* 0x0003e80000100a00 */
[----:B-1----:R-:W3:Y:S04]  /*f0710*/  LDL.LU.64 R4, [R1+0x6d68] ;  /* 0x006d680001047983 */ /* 0x002ee80000300a00 */
[----:B------:R-:W4:Y:S04]  /*f0720*/  LDL R3, [R1+0x3bc] ;  /* 0x0003bc0001037983 */ /* 0x000f280000100800 */
[----:B------:R1:W-:Y:S04]  /*f0730*/  STL.64 [R1+0x3940], R18 ;  /* 0x0039401201007387 */ /* 0x0003e80000100a00 */
[----:B-1----:R-:W4:Y:S01]  /*f0740*/  LDL.LU.64 R18, [R1+0x6d60] ;  /* 0x006d600001127983 */ /* 0x002f220000300a00 */
[----:B------:R-:W-:-:S03]  /*f0750*/  IMAD.X R9, R16, 0x1, R28, P3 ;  /* 0x0000000110097824 */ /* 0x000fc600018e061c */
[----:B------:R1:W-:Y:S04]  /*f0760*/  STL [R1+0x6d30], R26 ;  /* 0x006d301a01007387 */ /* 0x0003e80000100800 */
[----:B-1----:R-:W2:Y:S04]  /*f0770*/  LDL.LU R26, [R1+0x100] ;  /* 0x00010000011a7983 */ /* 0x002ea80000300800 */
[----:B------:R-:W2:Y:S04]  /*f0780*/  LDL.LU R16, [R1+0x6d58] ;  /* 0x006d580001107983 */ /* 0x000ea80000300800 */
[----:B------:R-:W-:Y:S01]  /*f0790*/  STL.64 [R1+0x3938], R8 ;  /* 0x0039380801007387 */ /* 0x000fe20000100a00 */
[----:B----4-:R-:W-:-:S05]  /*f07a0*/  IMAD.X R3, R3, 0x1, R18, P4 ;  /* 0x0000000103037824 */ /* 0x010fca00020e0612 */
[----:B------:R1:W-:Y:S04]  /*f07b0*/  STL.64 [R1+0x3930], R2 ;  /* 0x0039300201007387 */ /* 0x0003e80000100a00 */
[----:B-1----:R-:W4:Y:S01]  /*f07c0*/  LDL.LU.64 R2, [R1+0x6d50] ;  /* 0x006d500001027983 */ /* 0x002f220000300a00 */
[----:B--2---:R-:W-:-:S03]  /*f07d0*/  IADD3 R14, P2, PT, R26, R21, RZ ;  /* 0x000000151a0e7210 */ /* 0x004fc60007f5e0ff */
[----:B----4-:R1:W-:Y:S04]  /*f07e0*/  STL.64 [R1+0x6d28], R2 ;  /* 0x006d280201007387 */ /* 0x0103e80000100a00 */
[----:B------:R2:W-:Y:S01]  /*f07f0*/  STL [R1+0x6d20], R16 ;  /* 0x006d201001007387 */ /* 0x0005e20000100800 */
[----:B-1----:R-:W-:-:S03]  /*f0800*/  IADD3 R2, P4, PT, R26, R16, RZ ;  /* 0x000000101a027210 */ /* 0x002fc60007f9e0ff */
[----:B--2---:R-:W2:Y:S01]  /*f0810*/  LDL.LU R16, [R1+0x3bc] ;  /* 0x0003bc0001107983 */ /* 0x004ea20000300800 */
[----:B------:R-:W-:Y:S01]  /*f0820*/  IADD3 R8, P3, PT, R26, R23, RZ ;  /* 0x000000171a087210 */ /* 0x000fe20007f7e0ff */
[----:B--2---:R-:W-:-:S05]  /*f0830*/  IMAD.X R15, R16, 0x1, R19, P2 ;  /* 0x00000001100f7824 */ /* 0x004fca00010e0613 */
[----:B------:R1:W-:Y:S04]  /*f0840*/  STL.64 [R1+0x3928], R14 ;  /* 0x0039280e01007387 */ /* 0x0003e80000100a00 */
[----:B-1----:R0:W2:Y:S01]  /*f0850*/  LDL.LU R15, [R1+0x6d48] ;  /* 0x006d4800010f7983 */ /* 0x0020a20000300800 */
[----:B------:R-:W-:Y:S01]  /*f0860*/  IMAD.X R9, R16, 0x1, R22, P3 ;  /* 0x0000000110097824 */ /* 0x000fe200018e0616 */
[C---:B------:R-:W-:Y:S02]  /*f0870*/  IADD3 R14, P3, PT, R26.reuse, R25, RZ ;  /* 0x000000191a0e7210 */ /* 0x040fe40007f7e0ff */
[----:B------:R-:W-:Y:S04]  /*f0880*/  STL.64 [R1+0x6d18], R18 ;  /* 0x006d181201007387 */ /* 0x000fe80000100a00 */
[----:B------:R1:W-:Y:S04]  /*f0890*/  STL.64 [R1+0x3920], R8 ;  /* 0x0039200801007387 */ /* 0x0003e80000100a00 */
[----:B-1----:R-:W4:Y:S04]  /*f08a0*/  LDL.LU.64 R8, [R1+0x6d40] ;  /* 0x006d400001087983 */ /* 0x002f280000300a00 */
[----:B------:R2:W-:Y:S04]  /*f08b0*/  STL [R1+0x3908], R14 ;  /* 0x0039080e01007387 */ /* 0x0005e80000100800 */
[----:B--2---:R-:W2:Y:S01]  /*f08c0*/  LDL.LU.64 R14, [R1+0x6d38] ;  /* 0x006d3800010e7983 */ /* 0x004ea20000300a00 */
[----:B------:R-:W-:Y:S01]  /*f08d0*/  IADD3 R18, P2, PT, R26, R17, RZ ;  /* 0x000000111a127210 */ /* 0x000fe20007f5e0ff */
[----:B--2---:R-:W-:-:S04]  /*f08e0*/  IMAD.X R3, R16, 0x1, R14, P4 ;  /* 0x0000000110037824 */ /* 0x004fc800020e060e */
[----:B------:R-:W-:Y:S01]  /*f08f0*/  IMAD.X R19, R16, 0x1, R15, P2 ;  /* 0x0000000110137824 */ /* 0x000fe200010e060f */
[----:B------:R1:W-:Y:S04]  /*f0900*/  STL.64 [R1+0x3918], R2 ;  /* 0x0039180201007387 */ /* 0x0003e80000100a00 */
[----:B-1----:R-:W2:Y:S04]  /*f0910*/  LDL R3, [R1+0x104] ;  /* 0x0001040001037983 */ /* 0x002ea80000100800 */
[----:B------:R1:W-:Y:S01]  /*f0920*/  STL.64 [R1+0x6d10], R14 ;  /* 0x006d100e01007387 */ /* 0x0003e20000100a00 */
[----:B------:R-:W-:-:S03]  /*f0930*/  IADD3 R2, P4, PT, R26, R27, RZ ;  /* 0x0000001b1a027210 */ /* 0x000fc60007f9e0ff */
[----:B-1----:R0:W2:Y:S04]  /*f0940*/  LDL.64 R14, [R1+0x3908] ;  /* 0x00390800010e7983 */ /* 0x0020a80000100a00 */
[----:B------:R1:W-:Y:S02]  /*f0950*/  STL.64 [R1+0x3910], R18 ;  /* 0x0039101201007387 */ /* 0x0003e40000100a00 */
[----:B-1----:R-:W-:Y:S02]  /*f0960*/  IADD3 R18, P2, PT, R26, R29, RZ ;  /* 0x0000001d1a127210 */ /* 0x002fe40007f5e0ff */
[----:B------:R-:W4:Y:S01]  /*f0970*/  LDL.LU R26, [R1+0x6d30] ;  /* 0x006d3000011a7983 */ /* 0x000f220000300800 */
[----:B--2---:R-:W-:Y:S01]  /*f0980*/  IMAD.X R15, R16, 0x1, R24, P3 ;  /* 0x00000001100f7824 */ /* 0x004fe200018e0618 */
[----:B------:R-:W-:-:S04]  /*f0990*/  IADD3 R14, P3, PT, R3, R20, RZ ;  /* 0x00000014030e7210 */ /* 0x000fc80007f7e0ff */
[----:B------:R-:W-:Y:S04]  /*f09a0*/  STL [R1+0x390c], R15 ;  /* 0x00390c0f01007387 */ /* 0x000fe80000100800 */
[----:B---3--:R-:W-:Y:S04]  /*f09b0*/  STL.64 [R1+0x6d08], R4 ;  /* 0x006d080401007387 */ /* 0x008fe80000100a00 */
[----:B------:R1:W-:Y:S01]  /*f09c0*/  STL [R1+0x6cf4], R20 ;  /* 0x006cf41401007387 */ /* 0x0003e20000100800 */
[----:B----4-:R-:W-:-:S03]  /*f09d0*/  IMAD.X R3, R16, 0x1, R26, P4 ;  /* 0x0000000110037824 */ /* 0x010fc600020e061a */
[----:B-1----:R-:W2:Y:S04]  /*f09e0*/  LDL.LU R20, [R1+0x104] ;  /* 0x0001040001147983 */ /* 0x002ea80000300800 */
[----:B------:R1:W-:Y:S04]  /*f09f0*/  STL.64 [R1+0x3900], R2 ;  /* 0x0039000201007387 */ /* 0x0003e80000100a00 */
[----:B-1----:R-:W3:Y:S01]  /*f0a00*/  LDL.LU.64 R2, [R1+0x6d28] ;  /* 0x006d280001027983 */ /* 0x002ee20000300a00 */
[----:B------:R-:W-:-:S03]  /*f0a10*/  IMAD.X R19, R16, 0x1, R28, P2 ;  /* 0x0000000110137824 */ /* 0x000fc600010e061c */
[----:B---3--:R1:W-:Y:S04]  /*f0a20*/  STL.64 [R1+0x6cf8], R2 ;  /* 0x006cf80201007387 */ /* 0x0083e80000100a00 */
[----:B-1----:R-:W3:Y:S04]  /*f0a30*/  LDL R3, [R1+0x3b8] ;  /* 0x0003b80001037983 */ /* 0x002ee80000100800 */
[----:B------:R-:W4:Y:S04]  /*f0a40*/  LDL.LU R16, [R1+0x6d20] ;  /* 0x006d200001107983 */ /* 0x000f280000300800 */
[----:B------:R1:W-:Y:S04]  /*f0a50*/  STL.64 [R1+0x38f8], R18 ;  /* 0x0038f81201007387 */ /* 0x0003e80000100a00 */
[----:B-1----:R-:W3:Y:S01]  /*f0a60*/  LDL.LU.64 R18, [R1+0x6d18] ;  /* 0x006d180001127983 */ /* 0x002ee20000300a00 */
[----:B--2---:R-:W-:-:S02]  /*f0a70*/  IADD3 R2, P4, PT, R20, R21, RZ ;  /* 0x0000001514027210 */ /* 0x004fc40007f9e0ff */
[----:B------:R-:W-:Y:S01]  /*f0a80*/  IADD3 R4, P2, PT, R20, R23, RZ ;  /* 0x0000001714047210 */ /* 0x000fe20007f5e0ff */
[----:B------:R-:W-:Y:S01]  /*f0a90*/  STL.64 [R1+0x6d00], R28 ;  /* 0x006d001c01007387 */ /* 0x000fe20000100a00 */
[C---:B---3--:R-:W-:Y:S02]  /*f0aa0*/  IMAD.X R15, R3.reuse, 0x1, R18, P3 ;  /* 0x00000001030f7824 */ /* 0x048fe400018e0612 */
[----:B------:R-:W-:-:S03]  /*f0ab0*/  IMAD.X R3, R3, 0x1, R19, P4 ;  /* 0x0000000103037824 */ /* 0x000fc600020e0613 */
[----:B------:R1:W-:Y:S04]  /*f0ac0*/  STL.64 [R1+0x38f0], R14 ;  /* 0x0038f00e01007387 */ /* 0x0003e80000100a00 */
[----:B------:R4:W-:Y:S04]  /*f0ad0*/  STL [R1+0x38e0], R4 ;  /* 0x0038e00401007387 */ /* 0x0009e80000100800 */
[----:B-1----:R-:W2:Y:S04]  /*f0ae0*/  LDL.LU.64 R14, [R1+0x6d10] ;  /* 0x006d1000010e7983 */ /* 0x002ea80000300a00 */
[----:B------:R1:W-:Y:S01]  /*f0af0*/  STL [R1+0x6cf0], R19 ;  /* 0x006cf01301007387 */ /* 0x0003e20000100800 */
[----:B----4-:R-:W-:-:S03]  /*f0b00*/  IADD3 R4, P3, PT, R20, R16, RZ ;  /* 0x0000001014047210 */ /* 0x010fc60007f7e0ff */
[----:B-1----:R-:W2:Y:S04]  /*f0b10*/  LDL.LU R19, [R1+0x3b8] ;  /* 0x0003b80001137983 */ /* 0x002ea80000300800 */
[----:B------:R1:W-:Y:S04]  /*f0b20*/  STL.64 [R1+0x38e8], R2 ;  /* 0x0038e80201007387 */ /* 0x0003e80000100a00 */
[----:B------:R3:W-:Y:S01]  /*f0b30*/  STL.64 [R1+0x6ce8], R16 ;  /* 0x006ce81001007387 */ /* 0x0007e20000100a00 */
[----:B-1----:R-:W-:-:S03]  /*f0b40*/  IADD3 R2, P4, PT, R20, R17, RZ ;  /* 0x0000001114027210 */ /* 0x002fc60007f9e0ff */
[----:B---3--:R0:W3:Y:S01]  /*f0b50*/  LDL.64 R16, [R1+0x38e0] ;  /* 0x0038e00001107983 */ /* 0x0080e20000100a00 */
[C---:B--2---:R-:W-:Y:S01]  /*f0b60*/  IMAD.X R5, R19.reuse, 0x1, R14, P3 ;  /* 0x0000000113057824 */ /* 0x044fe200018e060e */
[----:B------:R-:W-:Y:S01]  /*f0b70*/  IADD3 R28, P3, PT, R20, R27, RZ ;  /* 0x0000001b141c7210 */ /* 0x000fe20007f7e0ff */
[C---:B------:R-:W-:Y:S02]  /*f0b80*/  IMAD.X R3, R19.reuse, 0x1, R15, P4 ;  /* 0x0000000113037824 */ /* 0x040fe400020e060f */
[----:B---3--:R-:W-:-:S05]  /*f0b90*/  IMAD.X R17, R19, 0x1, R22, P2 ;  /* 0x0000000113117824 */ /* 0x008fca00010e0616 */
[----:B------:R-:W-:Y:S04]  /*f0ba0*/  STL [R1+0x38e4], R17 ;  /* 0x0038e41101007387 */ /* 0x000fe80000100800 */
[----:B------:R1:W-:Y:S04]  /*f0bb0*/  STL.64 [R1+0x38d8], R4 ;  /* 0x0038d80401007387 */ /* 0x0003e80000100a00 */
[----:B-1----:R-:W2:Y:S04]  /*f0bc0*/  LDL.LU.64 R4, [R1+0x6d08] ;  /* 0x006d080001047983 */ /* 0x002ea80000300a00 */
[----:B------:R1:W-:Y:S04]  /*f0bd0*/  STL [R1+0x38c0], R28 ;  /* 0x0038c01c01007387 */ /* 0x0003e80000100800 */
[----:B-1----:R-:W3:Y:S04]  /*f0be0*/  LDL.LU.64 R28, [R1+0x6d00] ;  /* 0x006d0000011c7983 */ /* 0x002ee80000300a00 */
[----:B------:R1:W-:Y:S04]  /*f0bf0*/  STL.64 [R1+0x38d0], R2 ;  /* 0x0038d00201007387 */ /* 0x0003e80000100a00 */
[----:B-1----:R-:W4:Y:S01]  /*f0c00*/  LDL.LU.64 R2, [R1+0x6cf8] ;  /* 0x006cf80001027983 */ /* 0x002f220000300a00 */
[----:B------:R-:W-:-:S03]  /*f0c10*/  IADD3 R16, P2, PT, R20, R25, RZ ;  /* 0x0000001914107210 */ /* 0x000fc60007f5e0ff */
[----:B------:R3:W-:Y:S04]  /*f0c20*/  STL.64 [R1+0x6cc8], R14 ;  /* 0x006cc80e01007387 */ /* 0x0007e80000100a00 */
[----:B------:R1:W-:Y:S01]  /*f0c30*/  STL [R1+0x6cd0], R15 ;  /* 0x006cd00f01007387 */ /* 0x0003e20000100800 */
[----:B------:R-:W-:Y:S01]  /*f0c40*/  IMAD.X R17, R19, 0x1, R24, P2 ;  /* 0x0000000113117824 */ /* 0x000fe200010e0618 */
[----:B---3--:R-:W-:Y:S02]  /*f0c50*/  IADD3 R14, P4, PT, R20, R29, RZ ;  /* 0x0000001d140e7210 */ /* 0x008fe40007f9e0ff */
[----:B------:R-:W3:Y:S04]  /*f0c60*/  LDL.LU R20, [R1+0x6cf4] ;  /* 0x006cf40001147983 */ /* 0x000ee80000300800 */
[----:B-1----:R-:W3:Y:S04]  /*f0c70*/  LDL R15, [R1+0x108] ;  /* 0x00010800010f7983 */ /* 0x002ee80000100800 */
[----:B----4-:R-:W-:Y:S04]  /*f0c80*/  STL.64 [R1+0x6cd8], R2 ;  /* 0x006cd80201007387 */ /* 0x010fe80000100a00 */
[----:B------:R1:W-:Y:S04]  /*f0c90*/  STL [R1+0x6ce0], R3 ;  /* 0x006ce00301007387 */ /* 0x0003e80000100800 */
[----:B-1----:R0:W4:Y:S04]  /*f0ca0*/  LDL.64 R2, [R1+0x38c0] ;  /* 0x0038c00001027983 */ /* 0x0021280000100a00 */
[----:B------:R1:W-:Y:S04]  /*f0cb0*/  STL.64 [R1+0x38c8], R16 ;  /* 0x0038c81001007387 */ /* 0x0003e80000100a00 */
[----:B-1----:R-:W2:Y:S01]  /*f0cc0*/  LDL R17, [R1+0x3b4] ;  /* 0x0003b40001117983 */ /* 0x002ea20000100800 */
[----:B---3--:R-:W-:Y:S01]  /*f0cd0*/  IADD3 R16, P2, PT, R15, R20, RZ ;  /* 0x000000140f107210 */ /* 0x008fe20007f5e0ff */
[----:B----4-:R-:W-:Y:S01]  /*f0ce0*/  IMAD.X R3, R19, 0x1, R26, P3 ;  /* 0x0000000113037824 */ /* 0x010fe200018e061a */
[----:B------:R-:W-:Y:S01]  /*f0cf0*/  IADD3 R2, P3, PT, R15, R21, RZ ;  /* 0x000000150f027210 */ /* 0x000fe20007f7e0ff */
[----:B------:R-:W-:-:S03]  /*f0d00*/  IMAD.X R15, R19, 0x1, R28, P4 ;  /* 0x00000001130f7824 */ /* 0x000fc600020e061c */
[----:B------:R-:W-:Y:S04]  /*f0d10*/  STL [R1+0x38c4], R3 ;  /* 0x0038c40301007387 */ /* 0x000fe80000100800 */
[----:B------:R-:W3:Y:S04]  /*f0d20*/  LDL.LU R19, [R1+0x6cf0] ;  /* 0x006cf00001137983 */ /* 0x000ee80000300800 */
[----:B------:R1:W-:Y:S01]  /*f0d30*/  STL [R1+0x6cc0], R28 ;  /* 0x006cc01c01007387 */ /* 0x0003e20000100800 */
[----:B--2---:R-:W-:-:S03]  /*f0d40*/  IMAD.X R17, R17, 0x1, R18, P2 ;  /* 0x0000000111117824 */ /* 0x004fc600010e0612 */
[----:B-1----:R-:W2:Y:S04]  /*f0d50*/  LDL.LU R28, [R1+0x108] ;  /* 0x00010800011c7983 */ /* 0x002ea80000300800 */
[----:B------:R-:W-:Y:S04]  /*f0d60*/  STL.64 [R1+0x38b8], R14 ;  /* 0x0038b80e01007387 */ /* 0x000fe80000100a00 */
[----:B------:R1:W-:Y:S04]  /*f0d70*/  STL.64 [R1+0x38b0], R16 ;  /* 0x0038b01001007387 */ /* 0x0003e80000100a00 */
[----:B-1----:R-:W4:Y:S04]  /*f0d80*/  LDL.LU.64 R16, [R1+0x6ce8] ;  /* 0x006ce80001107983 */ /* 0x002f280000300a00 */
[----:B------:R1:W-:Y:S04]  /*f0d90*/  STL [R1+0x6cb0], R18 ;  /* 0x006cb01201007387 */ /* 0x0003e80000100800 */
[----:B-1----:R-:W3:Y:S04]  /*f0da0*/  LDL.LU R18, [R1+0x3b4] ;  /* 0x0003b40001127983 */ /* 0x002ee80000300800 */
[----:B------:R-:W-:Y:S01]  /*f0db0*/  STL.64 [R1+0x6cb8], R4 ;  /* 0x006cb80401007387 */ /* 0x000fe20000100a00 */
[----:B---3--:R-:W-:-:S05]  /*f0dc0*/  IMAD.X R3, R18, 0x1, R19, P3 ;  /* 0x0000000112037824 */ /* 0x008fca00018e0613 */
[----:B------:R1:W-:Y:S04]  /*f0dd0*/  STL.64 [R1+0x38a8], R2 ;  /* 0x0038a80201007387 */ /* 0x0003e80000100a00 */
[----:B-1----:R0:W3:Y:S01]  /*f0de0*/  LDL.LU R3, [R1+0x6ce0] ;  /* 0x006ce00001037983 */ /* 0x0020e20000300800 */
[C---:B--2---:R-:W-:Y:S02]  /*f0df0*/  IADD3 R14, P4, PT, R28.reuse, R23, RZ ;  /* 0x000000171c0e7210 */ /* 0x044fe40007f9e0ff */
[C---:B----4-:R-:W-:Y:S02]  /*f0e00*/  IADD3 R2, P3, PT, R28.reuse, R17, RZ ;  /* 0x000000111c027210 */ /* 0x050fe40007f7e0ff */
[----:B------:R-:W-:Y:S01]  /*f0e10*/  IADD3 R4, P2, PT, R28, R16, RZ ;  /* 0x000000101c047210 */ /* 0x000fe20007f5e0ff */
[----:B------:R-:W-:-:S02]  /*f0e20*/  IMAD.X R15, R18, 0x1, R22, P4 ;  /* 0x00000001120f7824 */ /* 0x000fc400020e0616 */
[----:B------:R3:W-:Y:S04]  /*f0e30*/  STL [R1+0x3890], R2 ;  /* 0x0038900201007387 */ /* 0x0007e80000100800 */
[----:B---3--:R-:W2:Y:S04]  /*f0e40*/  LDL.LU.64 R2, [R1+0x6cd8] ;  /* 0x006cd80001027983 */ /* 0x008ea80000300a00 */
[----:B------:R1:W-:Y:S04]  /*f0e50*/  STL.64 [R1+0x6ca8], R16 ;  /* 0x006ca81001007387 */ /* 0x0003e80000100a00 */
[----:B-1----:R0:W3:Y:S04]  /*f0e60*/  LDL.64 R16, [R1+0x3890] ;  /* 0x0038900001107983 */ /* 0x0020e80000100a00 */
[----:B------:R1:W-:Y:S04]  /*f0e70*/  STL.64 [R1+0x38a0], R14 ;  /* 0x0038a00e01007387 */ /* 0x0003e80000100a00 */
[----:B-1----:R0:W4:Y:S01]  /*f0e80*/  LDL.LU R15, [R1+0x6cd0] ;  /* 0x006cd000010f7983 */ /* 0x0021220000300800 */
[----:B------:R-:W-:-:S05]  /*f0e90*/  IADD3 R14, P4, PT, R28, R25, RZ ;  /* 0x000000191c0e7210 */ /* 0x000fca0007f9e0ff */
[----:B------:R4:W-:Y:S04]  /*f0ea0*/  STL [R1+0x3888], R14 ;  /* 0x0038880e01007387 */ /* 0x0009e80000100800 */
[----:B----4-:R-:W4:Y:S04]  /*f0eb0*/  LDL.LU.64 R14, [R1+0x6cc8] ;  /* 0x006cc800010e7983 */ /* 0x010f280000300a00 */
[----:B------:R1:W-:Y:S01]  /*f0ec0*/  STL.64 [R1+0x6ca0], R8 ;  /* 0x006ca00801007387 */ /* 0x0003e20000100a00 */
[C---:B----4-:R-:W-:Y:S02]  /*f0ed0*/  IMAD.X R5, R18.reuse, 0x1, R14, P2 ;  /* 0x0000000112057824 */ /* 0x050fe400010e060e */
[----:B---3--:R-:W-:-:S03]  /*f0ee0*/  IMAD.X R17, R18, 0x1, R15, P3 ;  /* 0x0000000112117824 */ /* 0x008fc600018e060f */
[----:B------:R3:W-:Y:S04]  /*f0ef0*/  STL.64 [R1+0x3898], R4 ;  /* 0x0038980401007387 */ /* 0x0007e80000100a00 */
[----:B-1----:R0:W4:Y:S04]  /*f0f00*/  LDL.64 R8, [R1+0x3888] ;  /* 0x0038880001087983 */ /* 0x0021280000100a00 */
[----:B------:R1:W-:Y:S01]  /*f0f10*/  STL.64 [R1+0x6c98], R14 ;  /* 0x006c980e01007387 */ /* 0x0003e20000100a00 */
[C---:B------:R-:W-:Y:S02]  /*f0f20*/  IADD3 R16, P3, PT, R28.reuse, R29, RZ ;  /* 0x0000001d1c107210 */ /* 0x040fe40007f7e0ff */
[----:B---3--:R-:W-:Y:S01]  /*f0f30*/  IADD3 R4, P2, PT, R28, R27, RZ ;  /* 0x0000001b1c047210 */ /* 0x008fe20007f5e0ff */
[----:B-1----:R-:W3:Y:S04]  /*f0f40*/  LDL R15, [R1+0x10c] ;  /* 0x00010c00010f7983 */ /* 0x002ee80000100800 */
[----:B------:R1:W-:Y:S04]  /*f0f50*/  STL [R1+0x3894], R17 ;  /* 0x0038941101007387 */ /* 0x0003e80000100800 */
[----:B------:R-:W1:Y:S01]  /*f0f60*/  LDL.LU R28, [R1+0x6cc0] ;  /* 0x006cc000011c7983 */ /* 0x000e620000300800 */
[----:B------:R-:W-:-:S02]  /*f0f70*/  IMAD.X R5, R18, 0x1, R26, P2 ;  /* 0x0000000112057824 */ /* 0x000fc400010e061a */
[----:B----4-:R-:W-:-:S05]  /*f0f80*/  IMAD.X R9, R18, 0x1, R24, P4 ;  /* 0x0000000112097824 */ /* 0x010fca00020e0618 */
[----:B------:R-:W-:Y:S04]  /*f0f90*/  STL [R1+0x388c], R9 ;  /* 0x00388c0901007387 */ /* 0x000fe80000100800 */
[----:B------:R4:W-:Y:S01]  /*f0fa0*/  STL.64 [R1+0x3880], R4 ;  /* 0x0038800401007387 */ /* 0x0009e20000100a00 */
[C---:B---3--:R-:W-:Y:S02]  /*f0fb0*/  IADD3 R8, P4, PT, R15.reuse, R20, RZ ;  /* 0x000000140f087210 */ /* 0x048fe40007f9e0ff */
[----:B------:R-:W-:Y:S01]  /*f0fc0*/  IADD3 R14, P2, PT, R15, R21, RZ ;  /* 0x000000150f0e7210 */ /* 0x000fe20007f5e0ff */
[----:B-1----:R-:W-:Y:S01]  /*f0fd0*/  IMAD.X R17, R18, 0x1, R28, P3 ;  /* 0x0000000112117824 */ /* 0x002fe200018e061c */
[----:B----4-:R-:W3:Y:S04]  /*f0fe0*/  LDL.LU.64 R4, [R1+0x6cb8] ;  /* 0x006cb80001047983 */ /* 0x010ee80000300a00 */
[----:B------:R-:W4:Y:S04]  /*f0ff0*/  LDL R15, [R1+0x3b0] ;  /* 0x0003b000010f7983 */ /* 0x000f280000100800 */
[----:B------:R-:W-:Y:S04]  /*f1000*/  STL.64 [R1+0x6c80], R20 ;  /* 0x006c801401007387 */ /* 0x000fe80000100a00 */
[----:B------:R-:W4:Y:S04]  /*f1010*/  LDL.LU R18, [R1+0x6cb0] ;  /* 0x006cb00001127983 */ /* 0x000f280000300800 */
[----:B------:R1:W-:Y:S04]  /*f1020*/  STL.64 [R1+0x3878], R16 ;  /* 0x0038781001007387 */ /* 0x0003e80000100a00 */
[----:B-1----:R-:W2:Y:S04]  /*f1030*/  LDL.LU.64 R16, [R1+0x6ca8] ;  /* 0x006ca80001107983 */ /* 0x002ea80000300a00 */
[----:B------:R-:W-:Y:S04]  /*f1040*/  STL.64 [R1+0x6c90], R28 ;  /* 0x006c901c01007387 */ /* 0x000fe80000100a00 */
[----:B---3--:R1:W-:Y:S01]  /*f1050*/  STL.64 [R1+0x6c88], R4 ;  /* 0x006c880401007387 */ /* 0x0083e20000100a00 */
[----:B----4-:R-:W-:-:S02]  /*f1060*/  IMAD.X R9, R15, 0x1, R18, P4 ;  /* 0x000000010f097824 */ /* 0x010fc400020e0612 */
[----:B------:R-:W-:Y:S01]  /*f1070*/  IMAD.X R15, R15, 0x1, R19, P2 ;  /* 0x000000010f0f7824 */ /* 0x000fe200010e0613 */
[----:B-1----:R-:W3:Y:S04]  /*f1080*/  LDL.LU R4, [R1+0x10c] ;  /* 0x00010c0001047983 */ /* 0x002ee80000300800 */
[----:B------:R1:W-:Y:S04]  /*f1090*/  STL.64 [R1+0x3870], R8 ;  /* 0x0038700801007387 */ /* 0x0003e80000100a00 */
[----:B-1----:R-:W4:Y:S04]  /*f10a0*/  LDL.LU.64 R8, [R1+0x6ca0] ;  /* 0x006ca00001087983 */ /* 0x002f280000300a00 */
[----:B--2---:R-:W-:Y:S04]  /*f10b0*/  STL.64 [R1+0x6c70], R2 ;  /* 0x006c700201007387 */ /* 0x004fe80000100a00 */
[----:B------:R1:W-:Y:S04]  /*f10c0*/  STL.64 [R1+0x3868], R14 ;  /* 0x0038680e01007387 */ /* 0x0003e80000100a00 */
[----:B-1----:R-:W2:Y:S04]  /*f10d0*/  LDL.LU.64 R14, [R1+0x6c98] ;  /* 0x006c9800010e7983 */ /* 0x002ea80000300a00 */
[----:B------:R1:W-:Y:S04]  /*f10e0*/  STL [R1+0x6c68], R19 ;  /* 0x006c681301007387 */ /* 0x0003e80000100800 */
[----:B-1----:R-:W2:Y:S01]  /*f10f0*/  LDL.LU R19, [R1+0x3b0] ;  /* 0x0003b00001137983 */ /* 0x002ea20000300800 */
[----:B---3--:R-:W-:-:S02]  /*f1100*/  IADD3 R20, P3, PT, R4, R23, RZ ;  /* 0x0000001704147210 */ /* 0x008fc40007f7e0ff */
[C---:B------:R-:W-:Y:S02]  /*f1110*/  IADD3 R2, P4, PT, R4.reuse, R16, RZ ;  /* 0x0000001004027210 */ /* 0x040fe40007f9e0ff */
[C---:B------:R-:W-:Y:S01]  /*f1120*/  IADD3 R28, P2, PT, R4.reuse, R17, RZ ;  /* 0x00000011041c7210 */ /* 0x040fe20007f5e0ff */
[----:B----4-:R-:W-:Y:S01]  /*f1130*/  STL.64 [R1+0x6c78], R8 ;  /* 0x006c780801007387 */ /* 0x010fe20000100a00 */
[C---:B--2---:R-:W-:Y:S02]  /*f1140*/  IMAD.X R21, R19.reuse, 0x1, R22, P3 ;  /* 0x0000000113157824 */ /* 0x044fe400018e0616 */
[C---:B------:R-:W-:Y:S02]  /*f1150*/  IMAD.X R3, R19.reuse, 0x1, R14, P4 ;  /* 0x0000000113037824 */ /* 0x040fe400020e060e */
        /* <DEDUP_REMOVED lines=21> */
[----:B------:R1:W-:Y:S04]  /*f12b0*/  STL.64 [R1+0x6c50], R26 ;  /* 0x006c501a01007387 */ /* 0x0003e80000100a00 */
[----:B-1----:R0:W2:Y:S04]  /*f12c0*/  LDL.64 R26, [R1+0x3830] ;  /* 0x00383000011a7983 */ /* 0x0020a80000100a00 */
[----:B----4-:R1:W-:Y:S04]  /*f12d0*/  STL.64 [R1+0x6c58], R2 ;  /* 0x006c580201007387 */ /* 0x0103e80000100a00 */
[----:B-1----:R0:W4:Y:S01]  /*f12e0*/  LDL.64 R2, [R1+0x3838] ;  /* 0x0038380001027983 */ /* 0x0021220000100a00 */
[----:B------:R-:W-:-:S03]  /*f12f0*/  IADD3 R14, P4, PT, R15, R21, RZ ;  /* 0x000000150f0e7210 */ /* 0x000fc60007f9e0ff */
[----:B------:R1:W-:Y:S04]  /*f1300*/  STL [R1+0x6c48], R21 ;  /* 0x006c481501007387 */ /* 0x0003e80000100800 */
[----:B-1----:R-:W2:Y:S01]  /*f1310*/  LDL.LU R21, [R1+0x110] ;  /* 0x0001100001157983 */ /* 0x002ea20000300800 */
[----:B----4-:R-:W-:-:S03]  /*f1320*/  IMAD.X R3, R19, 0x1, R28, P2 ;  /* 0x0000000113037824 */ /* 0x010fc600010e061c */
[----:B------:R-:W4:Y:S04]  /*f1330*/  LDL.LU R19, [R1+0x6c68] ;  /* 0x006c680001137983 */ /* 0x000f280000300800 */
[----:B------:R1:W-:Y:S04]  /*f1340*/  STL [R1+0x383c], R3 ;  /* 0x00383c0301007387 */ /* 0x0003e80000100800 */
[----:B-1----:R-:W3:Y:S01]  /*f1350*/  LDL R3, [R1+0x3ac] ;  /* 0x0003ac0001037983 */ /* 0x002ee20000100800 */
[----:B--2---:R-:W-:Y:S01]  /*f1360*/  IADD3 R2, P2, PT, R21, R23, RZ ;  /* 0x0000001715027210 */ /* 0x004fe20007f5e0ff */
[----:B---3--:R-:W-:-:S02]  /*f1370*/  IMAD.X R27, R3, 0x1, R18, P3 ;  /* 0x00000001031b7824 */ /* 0x008fc400018e0612 */
[----:B----4-:R-:W-:-:S03]  /*f1380*/  IMAD.X R15, R3, 0x1, R19, P4 ;  /* 0x00000001030f7824 */ /* 0x010fc600020e0613 */
[----:B------:R-:W-:Y:S04]  /*f1390*/  STL [R1+0x3834], R27 ;  /* 0x0038341b01007387 */ /* 0x000fe80000100800 */
[----:B------:R1:W-:Y:S01]  /*f13a0*/  STL.64 [R1+0x3828], R14 ;  /* 0x0038280e01007387 */ /* 0x0003e20000100a00 */
[----:B------:R-:W-:-:S03]  /*f13b0*/  IMAD.X R3, R3, 0x1, R22, P2 ;  /* 0x0000000103037824 */ /* 0x000fc600010e0616 */
[----:B-1----:R-:W2:Y:S04]  /*f13c0*/  LDL.LU.64 R14, [R1+0x6c60] ;  /* 0x006c6000010e7983 */ /* 0x002ea80000300a00 */
[----:B------:R1:W-:Y:S04]  /*f13d0*/  STL.64 [R1+0x6c40], R18 ;  /* 0x006c401201007387 */ /* 0x0003e80000100a00 */
[----:B------:R-:W-:Y:S01]  /*f13e0*/  STL.64 [R1+0x6c28], R16 ;  /* 0x006c281001007387 */ /* 0x000fe20000100a00 */
[----:B-1----:R-:W-:-:S05]  /*f13f0*/  IADD3 R18, P4, PT, R21, R17, RZ ;  /* 0x0000001115127210 */ /* 0x002fca0007f9e0ff */
[----:B------:R-:W-:Y:S04]  /*f1400*/  STL [R1+0x3810], R18 ;  /* 0x0038101201007387 */ /* 0x000fe80000100800 */
[----:B------:R1:W-:Y:S04]  /*f1410*/  STL.64 [R1+0x3820], R2 ;  /* 0x0038200201007387 */ /* 0x0003e80000100a00 */
[----:B-1----:R-:W3:Y:S04]  /*f1420*/  LDL.LU.64 R2, [R1+0x6c58] ;  /* 0x006c580001027983 */ /* 0x002ee80000300a00 */
[----:B------:R1:W-:Y:S04]  /*f1430*/  STL [R1+0x6c38], R22 ;  /* 0x006c381601007387 */ /* 0x0003e80000100800 */
[----:B-1----:R-:W2:Y:S01]  /*f1440*/  LDL.LU R22, [R1+0x3ac] ;  /* 0x0003ac0001167983 */ /* 0x002ea20000300800 */
[----:B------:R-:W-:-:S05]  /*f1450*/  IADD3 R26, P3, PT, R21, R16, RZ ;  /* 0x00000010151a7210 */ /* 0x000fca0007f7e0ff */
[----:B--2---:R-:W-:-:S05]  /*f1460*/  IMAD.X R27, R22, 0x1, R14, P3 ;  /* 0x00000001161b7824 */ /* 0x004fca00018e060e */
[----:B------:R1:W-:Y:S04]  /*f1470*/  STL.64 [R1+0x3818], R26 ;  /* 0x0038181a01007387 */ /* 0x0003e80000100a00 */
[----:B-1----:R-:W2:Y:S04]  /*f1480*/  LDL.LU.64 R26, [R1+0x6c50] ;  /* 0x006c5000011a7983 */ /* 0x002ea80000300a00 */
[----:B------:R1:W-:Y:S04]  /*f1490*/  STL.64 [R1+0x6c30], R4 ;  /* 0x006c300401007387 */ /* 0x0003e80000100a00 */
[----:B-1----:R0:W4:Y:S04]  /*f14a0*/  LDL.64 R4, [R1+0x3810] ;  /* 0x0038100001047983 */ /* 0x0021280000100a00 */
[----:B------:R1:W-:Y:S01]  /*f14b0*/  STL.64 [R1+0x6c20], R14 ;  /* 0x006c200e01007387 */ /* 0x0003e20000100a00 */
[----:B------:R-:W-:-:S02]  /*f14c0*/  IADD3 R16, P2, PT, R21, R25, RZ ;  /* 0x0000001915107210 */ /* 0x000fc40007f5e0ff */
[C---:B--2---:R-:W-:Y:S01]  /*f14d0*/  IADD3 R18, P3, PT, R21.reuse, R27, RZ ;  /* 0x0000001b15127210 */ /* 0x044fe20007f7e0ff */
[C---:B----4-:R-:W-:Y:S01]  /*f14e0*/  IMAD.X R5, R22.reuse, 0x1, R15, P4 ;  /* 0x0000000116057824 */ /* 0x050fe200020e060f */
[----:B------:R-:W-:Y:S01]  /*f14f0*/  IADD3 R4, P4, PT, R21, R29, RZ ;  /* 0x0000001d15047210 */ /* 0x000fe20007f9e0ff */
[----:B-1----:R-:W2:Y:S04]  /*f1500*/  LDL R15, [R1+0x114] ;  /* 0x00011400010f7983 */ /* 0x002ea80000100800 */
[----:B------:R1:W-:Y:S04]  /*f1510*/  STL [R1+0x3814], R5 ;  /* 0x0038140501007387 */ /* 0x0003e80000100800 */
[----:B------:R-:W4:Y:S01]  /*f1520*/  LDL.LU R21, [R1+0x6c48] ;  /* 0x006c480001157983 */ /* 0x000f220000300800 */
[----:B------:R-:W-:-:S02]  /*f1530*/  IMAD.X R17, R22, 0x1, R24, P2 ;  /* 0x0000000116117824 */ /* 0x000fc400010e0618 */
[----:B------:R-:W-:-:S03]  /*f1540*/  IMAD.X R19, R22, 0x1, R26, P3 ;  /* 0x0000000116137824 */ /* 0x000fc600018e061a */
[----:B------:R-:W-:Y:S04]  /*f1550*/  STL.64 [R1+0x3808], R16 ;  /* 0x0038081001007387 */ /* 0x000fe80000100a00 */
[----:B------:R0:W-:Y:S01]  /*f1560*/  STL.64 [R1+0x3800], R18 ;  /* 0x0038001201007387 */ /* 0x0001e20000100a00 */
[----:B-1----:R-:W-:-:S03]  /*f1570*/  IMAD.X R5, R22, 0x1, R28, P4 ;  /* 0x0000000116057824 */ /* 0x002fc600020e061c */
[----:B0-----:R-:W3:Y:S04]  /*f1580*/  LDL.LU.64 R18, [R1+0x6c40] ;  /* 0x006c400001127983 */ /* 0x001ee80000300a00 */
[----:B------:R-:W-:Y:S01]  /*f1590*/  STL.64 [R1+0x6c18], R26 ;  /* 0x006c181a01007387 */ /* 0x000fe20000100a00 */
[----:B--2---:R-:W-:-:S03]  /*f15a0*/  IADD3 R16, P2, PT, R15, R20, RZ ;  /* 0x000000140f107210 */ /* 0x004fc60007f5e0ff */
[----:B----4-:R0:W-:Y:S04]  /*f15b0*/  STL.64 [R1+0x6c08], R20 ;  /* 0x006c081401007387 */ /* 0x0101e80000100a00 */
[----:B0-----:R-:W2:Y:S04]  /*f15c0*/  LDL.LU R20, [R1+0x114] ;  /* 0x0001140001147983 */ /* 0x001ea80000300800 */
[----:B------:R-:W4:Y:S04]  /*f15d0*/  LDL.LU R22, [R1+0x6c38] ;  /* 0x006c380001167983 */ /* 0x000f280000300800 */
[----:B------:R0:W-:Y:S04]  /*f15e0*/  STL.64 [R1+0x37f8], R4 ;  /* 0x0037f80401007387 */ /* 0x0001e80000100a00 */
[----:B0-----:R-:W2:Y:S04]  /*f15f0*/  LDL.LU.64 R4, [R1+0x6c30] ;  /* 0x006c300001047983 */ /* 0x001ea80000300a00 */
[----:B------:R-:W-:Y:S04]  /*f1600*/  STL.64 [R1+0x6c10], R28 ;  /* 0x006c101c01007387 */ /* 0x000fe80000100a00 */
[----:B------:R-:W3:Y:S02]  /*f1610*/  LDL R27, [R1+0x3a8] ;  /* 0x0003a800011b7983 */ /* 0x000ee40000100800 */
[----:B---3--:R-:W-:-:S05]  /*f1620*/  IMAD.X R17, R27, 0x1, R18, P2 ;  /* 0x000000011b117824 */ /* 0x008fca00010e0612 */
[----:B------:R0:W-:Y:S04]  /*f1630*/  STL.64 [R1+0x37f0], R16 ;  /* 0x0037f01001007387 */ /* 0x0001e80000100a00 */
[----:B0-----:R-:W3:Y:S01]  /*f1640*/  LDL.LU.64 R16, [R1+0x6c28] ;  /* 0x006c280001107983 */ /* 0x001ee20000300a00 */
[----:B------:R-:W-:Y:S02]  /*f1650*/  IADD3 R14, P3, PT, R15, R21, RZ ;  /* 0x000000150f0e7210 */ /* 0x000fe40007f7e0ff */
[----:B--2---:R-:W-:-:S03]  /*f1660*/  IADD3 R26, P4, PT, R20, R23, RZ ;  /* 0x00000017141a7210 */ /* 0x004fc60007f9e0ff */
[C---:B------:R-:W-:Y:S02]  /*f1670*/  IMAD.X R15, R27.reuse, 0x1, R19, P3 ;  /* 0x000000011b0f7824 */ /* 0x040fe400018e0613 */
[----:B----4-:R-:W-:-:S03]  /*f1680*/  IMAD.X R27, R27, 0x1, R22, P4 ;  /* 0x000000011b1b7824 */ /* 0x010fc600020e0616 */
[----:B------:R0:W-:Y:S01]  /*f1690*/  STL.64 [R1+0x37e8], R14 ;  /* 0x0037e80e01007387 */ /* 0x0001e20000100a00 */
[----:B---3--:R-:W-:-:S05]  /*f16a0*/  IADD3 R28, P2, PT, R20, R16, RZ ;  /* 0x00000010141c7210 */ /* 0x008fca0007f5e0ff */
[----:B------:R-:W-:Y:S04]  /*f16b0*/  STL [R1+0x37d8], R28 ;  /* 0x0037d81c01007387 */ /* 0x000fe80000100800 */
[----:B0-----:R-:W2:Y:S04]  /*f16c0*/  LDL.LU.64 R14, [R1+0x6c20] ;  /* 0x006c2000010e7983 */ /* 0x001ea80000300a00 */
[----:B------:R0:W-:Y:S04]  /*f16d0*/  STL.64 [R1+0x6c00], R18 ;  /* 0x006c001201007387 */ /* 0x0001e80000100a00 */
[----:B0-----:R0:W2:Y:S04]  /*f16e0*/  LDL.64 R18, [R1+0x37d8] ;  /* 0x0037d80001127983 */ /* 0x0010a80000100a00 */
[----:B------:R-:W-:Y:S04]  /*f16f0*/  STL.64 [R1+0x6bf0], R16 ;  /* 0x006bf01001007387 */ /* 0x000fe80000100a00 */
[----:B------:R1:W-:Y:S04]  /*f1700*/  STL.64 [R1+0x37e0], R26 ;  /* 0x0037e01a01007387 */ /* 0x0003e80000100a00 */
[----:B-1----:R-:W3:Y:S04]  /*f1710*/  LDL.LU.64 R26, [R1+0x6c18] ;  /* 0x006c1800011a7983 */ /* 0x002ee80000300a00 */
[----:B------:R1:W-:Y:S04]  /*f1720*/  STL [R1+0x6bf8], R22 ;  /* 0x006bf81601007387 */ /* 0x0003e80000100800 */
[----:B-1----:R-:W2:Y:S01]  /*f1730*/  LDL.LU R22, [R1+0x3a8] ;  /* 0x0003a80001167983 */ /* 0x002ea20000300800 */
[----:B------:R-:W-:-:S03]  /*f1740*/  IADD3 R28, P3, PT, R20, R17, RZ ;  /* 0x00000011141c7210 */ /* 0x000fc60007f7e0ff */
[----:B------:R1:W-:Y:S04]  /*f1750*/  STL.64 [R1+0x6be0], R8 ;  /* 0x006be00801007387 */ /* 0x0003e80000100a00 */
[----:B-1----:R-:W4:Y:S04]  /*f1760*/  LDL R9, [R1+0x118] ;  /* 0x0001180001097983 */ /* 0x002f280000100800 */
[----:B------:R-:W-:Y:S01]  /*f1770*/  STL.64 [R1+0x6be8], R6 ;  /* 0x006be80601007387 */ /* 0x000fe20000100a00 */
[C---:B--2---:R-:W-:Y:S02]  /*f1780*/  IMAD.X R19, R22.reuse, 0x1, R14, P2 ;  /* 0x0000000116137824 */ /* 0x044fe400010e060e */
[----:B------:R-:W-:-:S03]  /*f1790*/  IMAD.X R29, R22, 0x1, R15, P3 ;  /* 0x00000001161d7824 */ /* 0x000fc600018e060f */
[----:B------:R-:W-:Y:S04]  /*f17a0*/  STL [R1+0x37dc], R19 ;  /* 0x0037dc1301007387 */ /* 0x000fe80000100800 */
[----:B------:R1:W-:Y:S04]  /*f17b0*/  STL.64 [R1+0x37d0], R28 ;  /* 0x0037d01c01007387 */ /* 0x0003e80000100a00 */
[----:B-1----:R-:W2:Y:S01]  /*f17c0*/  LDL.LU.64 R28, [R1+0x6c10] ;  /* 0x006c1000011c7983 */ /* 0x002ea20000300a00 */
[C---:B------:R-:W-:Y:S02]  /*f17d0*/  IADD3 R16, P4, PT, R20.reuse, R25, RZ ;  /* 0x0000001914107210 */ /* 0x040fe40007f9e0ff */
[----:B---3--:R-:W-:-:S03]  /*f17e0*/  IADD3 R18, P2, PT, R20, R27, RZ ;  /* 0x0000001b14127210 */ /* 0x008fc60007f5e0ff */
[C---:B------:R-:W-:Y:S02]  /*f17f0*/  IMAD.X R17, R22.reuse, 0x1, R24, P4 ;  /* 0x0000000116117824 */ /* 0x040fe400020e0618 */
[----:B------:R-:W-:Y:S01]  /*f1800*/  IMAD.X R19, R22, 0x1, R26, P2 ;  /* 0x0000000116137824 */ /* 0x000fe200010e061a */
[----:B--2---:R-:W-:-:S05]  /*f1810*/  IADD3 R20, P3, PT, R20, R29, RZ ;  /* 0x0000001d14147210 */ /* 0x004fca0007f7e0ff */
[----:B------:R1:W-:Y:S04]  /*f1820*/  STL [R1+0x37b8], R20 ;  /* 0x0037b81401007387 */ /* 0x0003e80000100800 */
[----:B-1----:R-:W4:Y:S04]  /*f1830*/  LDL.LU.64 R20, [R1+0x6c08] ;  /* 0x006c080001147983 */ /* 0x002f280000300a00 */
[----:B------:R-:W-:Y:S04]  /*f1840*/  STL.64 [R1+0x37c8], R16 ;  /* 0x0037c81001007387 */ /* 0x000fe80000100a00 */
[----:B------:R1:W-:Y:S04]  /*f1850*/  STL.64 [R1+0x37c0], R18 ;  /* 0x0037c01201007387 */ /* 0x0003e80000100a00 */
[----:B-1----:R-:W2:Y:S04]  /*f1860*/  LDL.LU.64 R18, [R1+0x6c00] ;  /* 0x006c000001127983 */ /* 0x002ea80000300a00 */
[----:B------:R1:W-:Y:S04]  /*f1870*/  STL.64 [R1+0x6bd8], R26 ;  /* 0x006bd81a01007387 */ /* 0x0003e80000100a00 */
[----:B-1----:R0:W3:Y:S01]  /*f1880*/  LDL.64 R26, [R1+0x37b8] ;  /* 0x0037b800011a7983 */ /* 0x0020e20000100a00 */
[----:B----4-:R-:W-:-:S03]  /*f1890*/  IADD3 R8, P2, PT, R9, R21, RZ ;  /* 0x0000001509087210 */ /* 0x010fc60007f5e0ff */
[----:B------:R1:W-:Y:S04]  /*f18a0*/  STL [R1+0x6bd0], R21 ;  /* 0x006bd01501007387 */ /* 0x0003e80000100800 */
[----:B-1----:R-:W4:Y:S01]  /*f18b0*/  LDL.LU R21, [R1+0x118] ;  /* 0x0001180001157983 */ /* 0x002f220000300800 */
[----:B---3--:R-:W-:-:S03]  /*f18c0*/  IMAD.X R27, R22, 0x1, R28, P3 ;  /* 0x00000001161b7824 */ /* 0x008fc600018e061c */
[----:B------:R-:W3:Y:S04]  /*f18d0*/  LDL.LU R22, [R1+0x6bf8] ;  /* 0x006bf80001167983 */ /* 0x000ee80000300800 */
[----:B------:R1:W-:Y:S04]  /*f18e0*/  STL [R1+0x37bc], R27 ;  /* 0x0037bc1b01007387 */ /* 0x0003e80000100800 */
[----:B-1----:R-:W2:Y:S01]  /*f18f0*/  LDL R27, [R1+0x3a4] ;  /* 0x0003a400011b7983 */ /* 0x002ea20000100800 */
[----:B------:R-:W-:-:S05]  /*f1900*/  IADD3 R16, P4, PT, R9, R20, RZ ;  /* 0x0000001409107210 */ /* 0x000fca0007f9e0ff */
[----:B--2---:R-:W-:-:S05]  /*f1910*/  IMAD.X R17, R27, 0x1, R18, P4 ;  /* 0x000000011b117824 */ /* 0x004fca00020e0612 */
[----:B------:R1:W-:Y:S04]  /*f1920*/  STL.64 [R1+0x37b0], R16 ;  /* 0x0037b01001007387 */ /* 0x0003e80000100a00 */
[----:B-1----:R-:W4:Y:S01]  /*f1930*/  LDL.LU.64 R16, [R1+0x6bf0] ;  /* 0x006bf00001107983 */ /* 0x002f220000300a00 */
[----:B------:R-:W-:Y:S01]  /*f1940*/  IMAD.X R9, R27, 0x1, R19, P2 ;  /* 0x000000011b097824 */ /* 0x000fe200010e0613 */
[----:B----4-:R-:W-:-:S05]  /*f1950*/  IADD3 R6, P4, PT, R21, R16, RZ ;  /* 0x0000001015067210 */ /* 0x010fca0007f9e0ff */
[----:B------:R1:W-:Y:S04]  /*f1960*/  STL [R1+0x3798], R6 ;  /* 0x0037980601007387 */ /* 0x0003e80000100800 */
[----:B-1----:R-:W2:Y:S04]  /*f1970*/  LDL.LU.64 R6, [R1+0x6be8] ;  /* 0x006be80001067983 */ /* 0x002ea80000300a00 */
[----:B------:R1:W-:Y:S04]  /*f1980*/  STL.64 [R1+0x37a8], R8 ;  /* 0x0037a80801007387 */ /* 0x0003e80000100a00 */
[----:B-1----:R-:W4:Y:S01]  /*f1990*/  LDL.LU.64 R8, [R1+0x6be0] ;  /* 0x006be00001087983 */ /* 0x002f220000300a00 */
[----:B------:R-:W-:-:S03]  /*f19a0*/  IADD3 R26, P3, PT, R21, R23, RZ ;  /* 0x00000017151a7210 */ /* 0x000fc60007f7e0ff */
[----:B----4-:R1:W-:Y:S04]  /*f19b0*/  STL.64 [R1+0x6bc8], R8 ;  /* 0x006bc80801007387 */ /* 0x0103e80000100a00 */
[----:B-1----:R0:W4:Y:S04]  /*f19c0*/  LDL.64 R8, [R1+0x3798] ;  /* 0x0037980001087983 */ /* 0x0021280000100a00 */
[----:B------:R1:W-:Y:S04]  /*f19d0*/  STL.64 [R1+0x6bb0], R18 ;  /* 0x006bb01201007387 */ /* 0x0003e80000100a00 */
[----:B-1----:R-:W2:Y:S01]  /*f19e0*/  LDL.LU R18, [R1+0x370] ;  /* 0x0003700001127983 */ /* 0x002ea20000300800 */
[----:B---3--:R-:W-:-:S03]  /*f19f0*/  IMAD.X R27, R27, 0x1, R22, P3 ;  /* 0x000000011b1b7824 */ /* 0x008fc600018e0616 */
[----:B--2---:R-:W-:Y:S04]  /*f1a00*/  STL.64 [R1+0x6bb8], R18 ;  /* 0x006bb81201007387 */ /* 0x004fe80000100a00 */
[----:B------:R-:W-:Y:S04]  /*f1a10*/  STL.64 [R1+0x6ba8], R16 ;  /* 0x006ba81001007387 */ /* 0x000fe80000100a00 */
[----:B------:R1:W-:Y:S04]  /*f1a20*/  STL.64 [R1+0x37a0], R26 ;  /* 0x0037a01a01007387 */ /* 0x0003e80000100a00 */
[----:B-1----:R-:W2:Y:S04]  /*f1a30*/  LDL.LU.64 R26, [R1+0x6bd8] ;  /* 0x006bd800011a7983 */ /* 0x002ea80000300a00 */
[----:B------:R1:W-:Y:S04]  /*f1a40*/  STL [R1+0x6bc0], R22 ;  /* 0x006bc01601007387 */ /* 0x0003e80000100800 */
[----:B-1----:R-:W4:Y:S01]  /*f1a50*/  LDL.LU R22, [R1+0x3a4] ;  /* 0x0003a40001167983 */ /* 0x002f220000300800 */
[----:B------:R-:W-:-:S02]  /*f1a60*/  IADD3 R18, P2, PT, R21, R17, RZ ;  /* 0x0000001115127210 */ /* 0x000fc40007f5e0ff */
[----:B------:R-:W-:Y:S01]  /*f1a70*/  IADD3 R16, P3, PT, R21, R25, RZ ;  /* 0x0000001915107210 */ /* 0x000fe20007f7e0ff */
[C---:B----4-:R-:W-:Y:S02]  /*f1a80*/  IMAD.X R9, R22.reuse, 0x1, R14, P4 ;  /* 0x0000000116097824 */ /* 0x050fe400020e060e */
[----:B------:R-:W-:-:S03]  /*f1a90*/  IMAD.X R19, R22, 0x1, R15, P2 ;  /* 0x0000000116137824 */ /* 0x000fc600010e060f */
[----:B------:R-:W-:Y:S04]  /*f1aa0*/  STL [R1+0x379c], R9 ;  /* 0x00379c0901007387 */ /* 0x000fe80000100800 */
[----:B------:R1:W-:Y:S01]  /*f1ab0*/  STL.64 [R1+0x6b98], R14 ;  /* 0x006b980e01007387 */ /* 0x0003e20000100a00 */
[----:B--2---:R-:W-:-:S03]  /*f1ac0*/  IADD3 R8, P4, PT, R21, R27, RZ ;  /* 0x0000001b15087210 */ /* 0x004fc60007f9e0ff */
[----:B-1----:R-:W2:Y:S04]  /*f1ad0*/  LDL R15, [R1+0x11c] ;  /* 0x00011c00010f7983 */ /* 0x002ea80000100800 */
[----:B------:R1:W-:Y:S02]  /*f1ae0*/  STL.64 [R1+0x3790], R18 ;  /* 0x0037901201007387 */ /* 0x0003e40000100a00 */
[----:B-1----:R-:W-:Y:S02]  /*f1af0*/  IADD3 R18, P2, PT, R21, R29, RZ ;  /* 0x0000001d15127210 */ /* 0x002fe40007f5e0ff */
[----:B------:R-:W3:Y:S01]  /*f1b00*/  LDL.LU R21, [R1+0x6bd0] ;  /* 0x006bd00001157983 */ /* 0x000ee20000300800 */
[C---:B------:R-:W-:Y:S02]  /*f1b10*/  IMAD.X R17, R22.reuse, 0x1, R24, P3 ;  /* 0x0000000116117824 */ /* 0x040fe400018e0618 */
[C---:B------:R-:W-:Y:S01]  /*f1b20*/  IMAD.X R9, R22.reuse, 0x1, R26, P4 ;  /* 0x0000000116097824 */ /* 0x040fe200020e061a */
[----:B------:R1:W-:Y:S01]  /*f1b30*/  STL.64 [R1+0x6ba0], R24 ;  /* 0x006ba01801007387 */ /* 0x0003e20000100a00 */
[----:B------:R-:W-:-:S03]  /*f1b40*/  IMAD.X R19, R22, 0x1, R28, P2 ;  /* 0x0000000116137824 */ /* 0x000fc600010e061c */
[----:B-1----:R-:W4:Y:S04]  /*f1b50*/  LDL R24, [R1+0x3a0] ;  /* 0x0003a00001187983 */ /* 0x002f280000100800 */
[----:B------:R-:W-:Y:S04]  /*f1b60*/  STL.64 [R1+0x3788], R16 ;  /* 0x0037881001007387 */ /* 0x000fe80000100a00 */
[----:B------:R1:W-:Y:S04]  /*f1b70*/  STL.64 [R1+0x3780], R8 ;  /* 0x0037800801007387 */ /* 0x0003e80000100a00 */
[----:B-1----:R-:W4:Y:S01]  /*f1b80*/  LDL.LU.64 R8, [R1+0x6bc8] ;  /* 0x006bc80001087983 */ /* 0x002f220000300a00 */
[----:B--2---:R-:W-:-:S03]  /*f1b90*/  IADD3 R16, P3, PT, R15, R20, RZ ;  /* 0x000000140f107210 */ /* 0x004fc60007f7e0ff */
[----:B---3--:R1:W-:Y:S04]  /*f1ba0*/  STL.64 [R1+0x6b88], R20 ;  /* 0x006b881401007387 */ /* 0x0083e80000100a00 */
[----:B-1----:R-:W2:Y:S04]  /*f1bb0*/  LDL.LU R20, [R1+0x11c] ;  /* 0x00011c0001147983 */ /* 0x002ea80000300800 */
[----:B------:R-:W3:Y:S04]  /*f1bc0*/  LDL.LU R22, [R1+0x6bc0] ;  /* 0x006bc00001167983 */ /* 0x000ee80000300800 */
[----:B------:R1:W-:Y:S04]  /*f1bd0*/  STL.64 [R1+0x3778], R18 ;  /* 0x0037781201007387 */ /* 0x0003e80000100a00 */
[----:B-1----:R-:W2:Y:S04]  /*f1be0*/  LDL.LU.64 R18, [R1+0x6bb8] ;  /* 0x006bb80001127983 */ /* 0x002ea80000300a00 */
[----:B------:R2:W-:Y:S02]  /*f1bf0*/  STL.64 [R1+0x6b90], R28 ;  /* 0x006b901c01007387 */ /* 0x0005e40000100a00 */
[----:B--2---:R-:W-:Y:S01]  /*f1c00*/  IMAD.MOV.U32 R29, RZ, RZ, R18 ;  /* 0x000000ffff1d7224 */ /* 0x004fe200078e0012 */
[----:B------:R-:W-:-:S05]  /*f1c10*/  IADD3 R18, P2, PT, R20, R23, RZ ;  /* 0x0000001714127210 */ /* 0x000fca0007f5e0ff */
[----:B------:R1:W-:Y:S04]  /*f1c20*/  STL [R1+0x3760], R18 ;  /* 0x0037601201007387 */ /* 0x0003e80000100800 */
[----:B-1----:R-:W4:Y:S02]  /*f1c30*/  LDL.LU.64 R18, [R1+0x6bb0] ;  /* 0x006bb00001127983 */ /* 0x002f240000300a00 */
[----:B----4-:R-:W-:-:S05]  /*f1c40*/  IMAD.X R17, R24, 0x1, R18, P3 ;  /* 0x0000000118117824 */ /* 0x010fca00018e0612 */
[----:B------:R1:W-:Y:S04]  /*f1c50*/  STL.64 [R1+0x3770], R16 ;  /* 0x0037701001007387 */ /* 0x0003e80000100a00 */
[----:B-1----:R-:W2:Y:S04]  /*f1c60*/  LDL.LU.64 R16, [R1+0x6ba8] ;  /* 0x006ba80001107983 */ /* 0x002ea80000300a00 */
[----:B------:R1:W-:Y:S04]  /*f1c70*/  STL [R1+0x6b78], R18 ;  /* 0x006b781201007387 */ /* 0x0003e80000100800 */
[----:B-1----:R-:W4:Y:S01]  /*f1c80*/  LDL.LU R18, [R1+0x3a0] ;  /* 0x0003a00001127983 */ /* 0x002f220000300800 */
[----:B------:R-:W-:-:S02]  /*f1c90*/  IADD3 R14, P4, PT, R15, R21, RZ ;  /* 0x000000150f0e7210 */ /* 0x000fc40007f9e0ff */
[----:B--2---:R-:W-:-:S05]  /*f1ca0*/  IADD3 R24, P3, PT, R20, R16, RZ ;  /* 0x0000001014187210 */ /* 0x004fca0007f7e0ff */
[----:B------:R1:W-:Y:S01]  /*f1cb0*/  STL [R1+0x3758], R24 ;  /* 0x0037581801007387 */ /* 0x0003e20000100800 */
[----:B----4-:R-:W-:-:S03]  /*f1cc0*/  IMAD.X R15, R18, 0x1, R19, P4 ;  /* 0x00000001120f7824 */ /* 0x010fc600020e0613 */
[----:B-1----:R-:W2:Y:S04]  /*f1cd0*/  LDL.LU.64 R24, [R1+0x6ba0] ;  /* 0x006ba00001187983 */ /* 0x002ea80000300a00 */
[----:B------:R1:W-:Y:S01]  /*f1ce0*/  STL.64 [R1+0x3768], R14 ;  /* 0x0037680e01007387 */ /* 0x0003e20000100a00 */
[----:B------:R-:W-:-:S03]  /*f1cf0*/  IADD3 R28, P4, PT, R20, R17, RZ ;  /* 0x00000011141c7210 */ /* 0x000fc60007f9e0ff */
[----:B-1----:R-:W4:Y:S04]  /*f1d00*/  LDL.LU.64 R14, [R1+0x6b98] ;  /* 0x006b9800010e7983 */ /* 0x002f280000300a00 */
[----:B------:R1:W-:Y:S04]  /*f1d10*/  STL.64 [R1+0x6b80], R12 ;  /* 0x006b800c01007387 */ /* 0x0003e80000100a00 */
[----:B-1----:R0:W2:Y:S04]  /*f1d20*/  LDL.64 R12, [R1+0x3758] ;  /* 0x00375800010c7983 */ /* 0x0020a80000100a00 */
[----:B------:R1:W-:Y:S04]  /*f1d30*/  STL.64 [R1+0x6b70], R16 ;  /* 0x006b701001007387 */ /* 0x0003e80000100a00 */
[----:B-1----:R0:W3:Y:S01]  /*f1d40*/  LDL.64 R16, [R1+0x3760] ;  /* 0x0037600001107983 */ /* 0x0020e20000100a00 */
[----:B--2---:R-:W-:-:S02]  /*f1d50*/  IMAD.MOV.U32 R13, RZ, RZ, R29 ;  /* 0x000000ffff0d7224 */ /* 0x004fc400078e001d */
[C---:B----4-:R-:W-:Y:S02]  /*f1d60*/  IMAD.X R29, R18.reuse, 0x1, R15, P4 ;  /* 0x00000001121d7824 */ /* 0x050fe400020e060f */
[----:B---3--:R-:W-:-:S05]  /*f1d70*/  IMAD.X R17, R18, 0x1, R22, P2 ;  /* 0x0000000112117824 */ /* 0x008fca00010e0616 */
[----:B------:R1:W-:Y:S02]  /*f1d80*/  STL [R1+0x3764], R17 ;  /* 0x0037641101007387 */ /* 0x0003e40000100800 */
[----:B-1----:R-:W-:Y:S02]  /*f1d90*/  IMAD.MOV.U32 R17, RZ, RZ, R13 ;  /* 0x000000ffff117224 */ /* 0x002fe400078e000d */
[----:B------:R-:W-:-:S05]  /*f1da0*/  IMAD.X R13, R18, 0x1, R14, P3 ;  /* 0x00000001120d7824 */ /* 0x000fca00018e060e */
[----:B------:R-:W-:Y:S04]  /*f1db0*/  STL [R1+0x375c], R13 ;  /* 0x00375c0d01007387 */ /* 0x000fe80000100800 */
[----:B------:R1:W-:Y:S04]  /*f1dc0*/  STL.64 [R1+0x6b60], R8 ;  /* 0x006b600801007387 */ /* 0x0003e80000100a00 */
[----:B-1----:R-:W2:Y:S04]  /*f1dd0*/  LDL R9, [R1+0x120] ;  /* 0x0001200001097983 */ /* 0x002ea80000100800 */
[----:B------:R1:W-:Y:S04]  /*f1de0*/  STL.64 [R1+0x3750], R28 ;  /* 0x0037501c01007387 */ /* 0x0003e80000100a00 */
[----:B-1----:R-:W3:Y:S01]  /*f1df0*/  LDL.LU.64 R28, [R1+0x6b90] ;  /* 0x006b9000011c7983 */ /* 0x002ee20000300a00 */
[----:B------:R-:W-:-:S02]  /*f1e00*/  IADD3 R16, P2, PT, R20, R25, RZ ;  /* 0x0000001914107210 */ /* 0x000fc40007f5e0ff */
[C---:B------:R-:W-:Y:S01]  /*f1e10*/  IADD3 R12, P3, PT, R20.reuse, R27, RZ ;  /* 0x0000001b140c7210 */ /* 0x040fe20007f7e0ff */
[----:B------:R-:W-:Y:S01]  /*f1e20*/  STL.64 [R1+0x6b68], R14 ;  /* 0x006b680e01007387 */ /* 0x000fe20000100a00 */
[----:B---3--:R-:W-:-:S05]  /*f1e30*/  IADD3 R20, P4, PT, R20, R29, RZ ;  /* 0x0000001d14147210 */ /* 0x008fca0007f9e0ff */
[----:B------:R1:W-:Y:S04]  /*f1e40*/  STL [R1+0x3738], R20 ;  /* 0x0037381401007387 */ /* 0x0003e80000100800 */
[----:B-1----:R-:W2:Y:S01]  /*f1e50*/  LDL.LU.64 R20, [R1+0x6b88] ;  /* 0x006b880001147983 */ /* 0x002ea20000300a00 */
[----:B------:R-:W-:Y:S02]  /*f1e60*/  IMAD.MOV.U32 R14, RZ, RZ, R17 ;  /* 0x000000ffff0e7224 */ /* 0x000fe400078e0011 */
[C---:B------:R-:W-:Y:S02]  /*f1e70*/  IMAD.X R17, R18.reuse, 0x1, R24, P2 ;  /* 0x0000000112117824 */ /* 0x040fe400010e0618 */
[----:B------:R-:W-:-:S03]  /*f1e80*/  IMAD.X R13, R18, 0x1, R26, P3 ;  /* 0x00000001120d7824 */ /* 0x000fc600018e061a */
[----:B------:R-:W-:Y:S04]  /*f1e90*/  STL.64 [R1+0x3748], R16 ;  /* 0x0037481001007387 */ /* 0x000fe80000100a00 */
[----:B------:R1:W-:Y:S04]  /*f1ea0*/  STL.64 [R1+0x3740], R12 ;  /* 0x0037400c01007387 */ /* 0x0003e80000100a00 */
[----:B-1----:R-:W3:Y:S01]  /*f1eb0*/  LDL.LU.64 R12, [R1+0x6b80] ;  /* 0x006b8000010c7983 */ /* 0x002ee20000300a00 */
[C---:B--2---:R-:W-:Y:S02]  /*f1ec0*/  IADD3 R16, P2, PT, R9.reuse, R20, RZ ;  /* 0x0000001409107210 */ /* 0x044fe40007f5e0ff */
[----:B------:R-:W-:Y:S01]  /*f1ed0*/  IADD3 R8, P3, PT, R9, R21, RZ ;  /* 0x0000001509087210 */ /* 0x000fe20007f7e0ff */
[----:B------:R1:W-:Y:S04]  /*f1ee0*/  STL.64 [R1+0x6b50], R20 ;  /* 0x006b501401007387 */ /* 0x0003e80000100a00 */
[----:B-1----:R0:W2:Y:S02]  /*f1ef0*/  LDL.64 R20, [R1+0x3738] ;  /* 0x0037380001147983 */ /* 0x0020a40000100a00 */
[----:B--2---:R-:W-:-:S02]  /*f1f00*/  IMAD.X R21, R18, 0x1, R28, P4 ;  /* 0x0000000112157824 */ /* 0x004fc400020e061c */
[----:B------:R-:W2:Y:S04]  /*f1f10*/  LDL.LU R18, [R1+0x6b78] ;  /* 0x006b780001127983 */ /* 0x000ea80000300800 */
[----:B------:R1:W-:Y:S04]  /*f1f20*/  STL [R1+0x6b58], R28 ;  /* 0x006b581c01007387 */ /* 0x0003e80000100800 */
[----:B-1----:R-:W4:Y:S04]  /*f1f30*/  LDL.LU R28, [R1+0x120] ;  /* 0x00012000011c7983 */ /* 0x002f280000300800 */
[----:B------:R-:W-:Y:S04]  /*f1f40*/  STL [R1+0x373c], R21 ;  /* 0x00373c1501007387 */ /* 0x000fe80000100800 */
[----:B------:R1:W-:Y:S01]  /*f1f50*/  STL [R1+0x6b38], R23 ;  /* 0x006b381701007387 */ /* 0x0003e20000100800 */
[----:B----4-:R-:W-:-:S03]  /*f1f60*/  IADD3 R20, P4, PT, R28, R23, RZ ;  /* 0x000000171c147210 */ /* 0x010fc60007f9e0ff */
[----:B-1----:R-:W2:Y:S02]  /*f1f70*/  LDL.LU R23, [R1+0x39c] ;  /* 0x00039c0001177983 */ /* 0x002ea40000300800 */
[----:B--2---:R-:W-:-:S05]  /*f1f80*/  IMAD.X R17, R23, 0x1, R18, P2 ;  /* 0x0000000117117824 */ /* 0x004fca00010e0612 */
[----:B------:R1:W-:Y:S04]  /*f1f90*/  STL.64 [R1+0x3730], R16 ;  /* 0x0037301001007387 */ /* 0x0003e80000100a00 */
[----:B-1----:R-:W2:Y:S01]  /*f1fa0*/  LDL.LU.64 R16, [R1+0x6b70] ;  /* 0x006b700001107983 */ /* 0x002ea20000300a00 */
[----:B------:R-:W-:Y:S02]  /*f1fb0*/  IMAD.MOV.U32 R21, RZ, RZ, R14 ;  /* 0x000000ffff157224 */ /* 0x000fe400078e000e */
        /* <DEDUP_REMOVED lines=8> */
[----:B-1----:R0:W4:Y:S04]  /*f2040*/  LDL.64 R8, [R1+0x3718] ;  /* 0x0037180001087983 */ /* 0x0021280000100a00 */
[----:B------:R1:W-:Y:S01]  /*f2050*/  STL.64 [R1+0x6b48], R6 ;  /* 0x006b480601007387 */ /* 0x0003e20000100a00 */
[----:B------:R-:W-:Y:S01]  /*f2060*/  IADD3 R18, P3, PT, R28, R17, RZ ;  /* 0x000000111c127210 */ /* 0x000fe20007f7e0ff */
[----:B-1----:R-:W-:-:S02]  /*f2070*/  IMAD.MOV.U32 R6, RZ, RZ, R21 ;  /* 0x000000ffff067224 */ /* 0x002fc400078e0015 */
[C---:B------:R-:W-:Y:S02]  /*f2080*/  IMAD.X R21, R23.reuse, 0x1, R22, P4 ;  /* 0x0000000117157824 */ /* 0x040fe400020e0616 */
[----:B--2---:R-:W-:-:S03]  /*f2090*/  IMAD.X R19, R23, 0x1, R15, P3 ;  /* 0x0000000117137824 */ /* 0x004fc600018e060f */
[----:B------:R1:W-:Y:S02]  /*f20a0*/  STL.64 [R1+0x3720], R20 ;  /* 0x0037201401007387 */ /* 0x0003e40000100a00 */
[----:B-1----:R-:W-:-:S05]  /*f20b0*/  IADD3 R20, P4, PT, R28, R25, RZ ;  /* 0x000000191c147210 */ /* 0x002fca0007f9e0ff */
[C---:B------:R-:W-:Y:S02]  /*f20c0*/  IMAD.X R21, R23.reuse, 0x1, R24, P4 ;  /* 0x0000000117157824 */ /* 0x040fe400020e0618 */
[----:B----4-:R-:W-:Y:S01]  /*f20d0*/  IMAD.X R9, R23, 0x1, R14, P2 ;  /* 0x0000000117097824 */ /* 0x010fe200010e060e */
[----:B------:R-:W-:-:S04]  /*f20e0*/  IADD3 R8, P2, PT, R28, R27, RZ ;  /* 0x0000001b1c087210 */ /* 0x000fc80007f5e0ff */
[----:B------:R-:W-:Y:S04]  /*f20f0*/  STL [R1+0x371c], R9 ;  /* 0x00371c0901007387 */ /* 0x000fe80000100800 */
[----:B------:R1:W-:Y:S04]  /*f2100*/  STL.64 [R1+0x6b28], R14 ;  /* 0x006b280e01007387 */ /* 0x0003e80000100a00 */
[----:B-1----:R-:W2:Y:S04]  /*f2110*/  LDL R15, [R1+0x124] ;  /* 0x00012400010f7983 */ /* 0x002ea80000100800 */
[----:B------:R1:W-:Y:S02]  /*f2120*/  STL.64 [R1+0x3710], R18 ;  /* 0x0037101201007387 */ /* 0x0003e40000100a00 */
[----:B-1----:R-:W-:-:S02]  /*f2130*/  IADD3 R18, P3, PT, R28, R29, RZ ;  /* 0x0000001d1c127210 */ /* 0x002fc40007f7e0ff */
[----:B------:R-:W4:Y:S04]  /*f2140*/  LDL.LU R28, [R1+0x6b58] ;  /* 0x006b5800011c7983 */ /* 0x000f280000300800 */
        /* <DEDUP_REMOVED lines=8> */
[----:B-1----:R-:W2:Y:S01]  /*f21d0*/  LDL.LU.64 R8, [R1+0x6b40] ;  /* 0x006b400001087983 */ /* 0x002ea20000300a00 */
[----:B------:R-:W-:Y:S01]  /*f21e0*/  IADD3 R14, P2, PT, R15, R21, RZ ;  /* 0x000000150f0e7210 */ /* 0x000fe20007f5e0ff */
[----:B------:R-:W-:-:S02]  /*f21f0*/  IMAD.MOV.U32 R15, RZ, RZ, R19 ;  /* 0x000000ffff0f7224 */ /* 0x000fc400078e0013 */
[----:B----4-:R-:W-:Y:S01]  /*f2200*/  IMAD.X R19, R23, 0x1, R28, P3 ;  /* 0x0000000117137824 */ /* 0x010fe200018e061c */
[----:B------:R1:W-:Y:S04]  /*f2210*/  STL [R1+0x6b10], R21 ;  /* 0x006b101501007387 */ /* 0x0003e80000100800 */
[----:B-1----:R-:W4:Y:S04]  /*f2220*/  LDL.LU R21, [R1+0x124] ;  /* 0x0001240001157983 */ /* 0x002f280000300800 */
[----:B------:R-:W4:Y:S04]  /*f2230*/  LDL.LU R23, [R1+0x6b38] ;  /* 0x006b380001177983 */ /* 0x000f280000300800 */
[----:B------:R1:W-:Y:S04]  /*f2240*/  STL.64 [R1+0x36f8], R18 ;  /* 0x0036f81201007387 */ /* 0x0003e80000100a00 */
[----:B-1----:R-:W3:Y:S04]  /*f2250*/  LDL.LU.64 R18, [R1+0x6b30] ;  /* 0x006b300001127983 */ /* 0x002ee80000300a00 */
[----:B------:R1:W-:Y:S04]  /*f2260*/  STL.64 [R1+0x6b18], R28 ;  /* 0x006b181c01007387 */ /* 0x0003e80000100a00 */
[----:B-1----:R0:W3:Y:S04]  /*f2270*/  LDL.64 R28, [R1+0x36f0] ;  /* 0x0036f000011c7983 */ /* 0x0020e80000100a00 */
[----:B--2---:R-:W-:Y:S04]  /*f2280*/  STL.64 [R1+0x6b20], R8 ;  /* 0x006b200801007387 */ /* 0x004fe80000100a00 */
[----:B------:R1:W-:Y:S04]  /*f2290*/  STL.64 [R1+0x6b08], R6 ;  /* 0x006b080601007387 */ /* 0x0003e80000100a00 */
[----:B-1----:R-:W3:Y:S01]  /*f22a0*/  LDL R7, [R1+0x398] ;  /* 0x0003980001077983 */ /* 0x002ee20000100800 */
[----:B------:R-:W-:Y:S01]  /*f22b0*/  IMAD.MOV.U32 R9, RZ, RZ, R15 ;  /* 0x000000ffff097224 */ /* 0x000fe200078e000f */
[----:B----4-:R-:W-:Y:S01]  /*f22c0*/  IADD3 R6, P3, PT, R21, R23, RZ ;  /* 0x0000001715067210 */ /* 0x010fe20007f7e0ff */
[----:B---3--:R-:W-:-:S02]  /*f22d0*/  IMAD.X R29, R7, 0x1, R18, P4 ;  /* 0x00000001071d7824 */ /* 0x008fc400020e0612 */
[----:B------:R-:W-:-:S03]  /*f22e0*/  IMAD.X R15, R7, 0x1, R19, P2 ;  /* 0x00000001070f7824 */ /* 0x000fc600010e0613 */
[----:B------:R-:W-:Y:S04]  /*f22f0*/  STL [R1+0x36f4], R29 ;  /* 0x0036f41d01007387 */ /* 0x000fe80000100800 */
[----:B------:R1:W-:Y:S01]  /*f2300*/  STL.64 [R1+0x36e8], R14 ;  /* 0x0036e80e01007387 */ /* 0x0003e20000100a00 */
[----:B------:R-:W-:Y:S01]  /*f2310*/  IADD3 R28, P2, PT, R21, R17, RZ ;  /* 0x00000011151c7210 */ /* 0x000fe20007f5e0ff */
[----:B------:R-:W-:Y:S02]  /*f2320*/  IMAD.X R7, R7, 0x1, R22, P3 ;  /* 0x0000000107077824 */ /* 0x000fe400018e0616 */
[----:B-1----:R-:W2:Y:S04]  /*f2330*/  LDL.LU.64 R14, [R1+0x6b28] ;  /* 0x006b2800010e7983 */ /* 0x002ea80000300a00 */
[----:B------:R-:W-:Y:S04]  /*f2340*/  STL.64 [R1+0x6b00], R18 ;  /* 0x006b001201007387 */ /* 0x000fe80000100a00 */
[----:B------:R1:W-:Y:S04]  /*f2350*/  STL.64 [R1+0x6af0], R16 ;  /* 0x006af01001007387 */ /* 0x0003e80000100a00 */
[----:B-1----:R-:W3:Y:S04]  /*f2360*/  LDL R17, [R1+0x128] ;  /* 0x0001280001117983 */ /* 0x002ee80000100800 */
[----:B------:R1:W-:Y:S04]  /*f2370*/  STL [R1+0x6af8], R22 ;  /* 0x006af81601007387 */ /* 0x0003e80000100800 */
[----:B-1----:R-:W2:Y:S01]  /*f2380*/  LDL.LU R22, [R1+0x398] ;  /* 0x0003980001167983 */ /* 0x002ea20000300800 */
[----:B------:R-:W-:Y:S01]  /*f2390*/  IADD3 R8, P4, PT, R21, R16, RZ ;  /* 0x0000001015087210 */ /* 0x000fe20007f9e0ff */
[----:B------:R-:W-:-:S02]  /*f23a0*/  IMAD.MOV.U32 R29, RZ, RZ, R9 ;  /* 0x000000ffff1d7224 */ /* 0x000fc400078e0009 */
[----:B------:R-:W-:Y:S02]  /*f23b0*/  STL.64 [R1+0x36e0], R6 ;  /* 0x0036e00601007387 */ /* 0x000fe40000100a00 */
[----:B------:R-:W-:Y:S02]  /*f23c0*/  IMAD.MOV.U32 R19, RZ, RZ, R29 ;  /* 0x000000ffff137224 */ /* 0x000fe400078e001d */
[C---:B--2---:R-:W-:Y:S02]  /*f23d0*/  IMAD.X R9, R22.reuse, 0x1, R14, P4 ;  /* 0x0000000116097824 */ /* 0x044fe400020e060e */
[----:B------:R-:W-:-:S03]  /*f23e0*/  IMAD.X R29, R22, 0x1, R15, P2 ;  /* 0x00000001161d7824 */ /* 0x000fc600010e060f */
[----:B------:R1:W-:Y:S04]  /*f23f0*/  STL.64 [R1+0x36d8], R8 ;  /* 0x0036d80801007387 */ /* 0x0003e80000100a00 */
[----:B-1----:R-:W2:Y:S04]  /*f2400*/  LDL.LU.64 R8, [R1+0x6b20] ;  /* 0x006b200001087983 */ /* 0x002ea80000300a00 */
[----:B------:R1:W-:Y:S04]  /*f2410*/  STL.64 [R1+0x36d0], R28 ;  /* 0x0036d01c01007387 */ /* 0x0003e80000100a00 */
[----:B-1----:R-:W4:Y:S01]  /*f2420*/  LDL.LU.64 R28, [R1+0x6b18] ;  /* 0x006b1800011c7983 */ /* 0x002f220000300a00 */
[----:B------:R-:W-:-:S03]  /*f2430*/  IADD3 R6, P3, PT, R21, R25, RZ ;  /* 0x0000001915067210 */ /* 0x000fc60007f7e0ff */
[----:B------:R4:W-:Y:S01]  /*f2440*/  STL.64 [R1+0x6ae8], R14 ;  /* 0x006ae80e01007387 */ /* 0x0009e20000100a00 */
[C---:B------:R-:W-:Y:S01]  /*f2450*/  IADD3 R18, P4, PT, R21.reuse, R27, RZ ;  /* 0x0000001b15127210 */ /* 0x040fe20007f9e0ff */
[----:B------:R-:W-:Y:S01]  /*f2460*/  IMAD.X R7, R22, 0x1, R24, P3 ;  /* 0x0000000116077824 */ /* 0x000fe200018e0618 */
[----:B----4-:R-:W-:Y:S02]  /*f2470*/  IADD3 R14, P2, PT, R21, R29, RZ ;  /* 0x0000001d150e7210 */ /* 0x010fe40007f5e0ff */
[----:B------:R-:W4:Y:S04]  /*f2480*/  LDL.LU R21, [R1+0x6b10] ;  /* 0x006b100001157983 */ /* 0x000f280000300800 */
[----:B------:R1:W-:Y:S04]  /*f2490*/  STL.64 [R1+0x36c8], R6 ;  /* 0x0036c80601007387 */ /* 0x0003e80000100a00 */
[----:B------:R-:W-:Y:S04]  /*f24a0*/  STL [R1+0x36b8], R14 ;  /* 0x0036b80e01007387 */ /* 0x000fe80000100800 */
[----:B-1----:R-:W2:Y:S01]  /*f24b0*/  LDL.LU.64 R6, [R1+0x6b08] ;  /* 0x006b080001067983 */ /* 0x002ea20000300a00 */
[----:B---3--:R-:W-:Y:S01]  /*f24c0*/  IADD3 R16, P3, PT, R17, R20, RZ ;  /* 0x0000001411107210 */ /* 0x008fe20007f7e0ff */
[----:B------:R-:W-:-:S02]  /*f24d0*/  IMAD.MOV.U32 R17, RZ, RZ, R19 ;  /* 0x000000ffff117224 */ /* 0x000fc400078e0013 */
[----:B------:R-:W-:-:S05]  /*f24e0*/  IMAD.X R19, R22, 0x1, R26, P4 ;  /* 0x0000000116137824 */ /* 0x000fca00020e061a */
[----:B------:R1:W-:Y:S04]  /*f24f0*/  STL.64 [R1+0x36c0], R18 ;  /* 0x0036c01201007387 */ /* 0x0003e80000100a00 */
[----:B-1----:R-:W3:Y:S04]  /*f2500*/  LDL.LU.64 R18, [R1+0x6b00] ;  /* 0x006b000001127983 */ /* 0x002ee80000300a00 */
[----:B--2---:R1:W-:Y:S04]  /*f2510*/  STL.64 [R1+0x6ad8], R6 ;  /* 0x006ad80601007387 */ /* 0x0043e80000100a00 */
[----:B-1----:R-:W2:Y:S04]  /*f2520*/  LDL.LU R6, [R1+0x128] ;  /* 0x0001280001067983 */ /* 0x002ea80000300800 */
[----:B------:R-:W3:Y:S04]  /*f2530*/  LDL R15, [R1+0x394] ;  /* 0x00039400010f7983 */ /* 0x000ee80000100800 */
[----:B----4-:R1:W-:Y:S01]  /*f2540*/  STL.64 [R1+0x6ad0], R20 ;  /* 0x006ad01401007387 */ /* 0x0103e20000100a00 */
[----:B--2---:R-:W-:-:S03]  /*f2550*/  IADD3 R14, P4, PT, R6, R21, RZ ;  /* 0x00000015060e7210 */ /* 0x004fc60007f9e0ff */
[----:B-1----:R0:W2:Y:S02]  /*f2560*/  LDL.64 R20, [R1+0x36b8] ;  /* 0x0036b80001147983 */ /* 0x0020a40000100a00 */
[----:B--2---:R-:W-:Y:S02]  /*f2570*/  IMAD.X R21, R22, 0x1, R28, P2 ;  /* 0x0000000116157824 */ /* 0x004fe400010e061c */
[----:B------:R-:W2:Y:S04]  /*f2580*/  LDL.LU R22, [R1+0x6af8] ;  /* 0x006af80001167983 */ /* 0x000ea80000300800 */
[----:B------:R-:W-:Y:S04]  /*f2590*/  STL.64 [R1+0x6ae0], R28 ;  /* 0x006ae01c01007387 */ /* 0x000fe80000100a00 */
[----:B------:R1:W-:Y:S02]  /*f25a0*/  STL [R1+0x36bc], R21 ;  /* 0x0036bc1501007387 */ /* 0x0003e40000100800 */
[----:B-1----:R-:W-:-:S02]  /*f25b0*/  IMAD.MOV.U32 R21, RZ, RZ, R17 ;  /* 0x000000ffff157224 */ /* 0x002fc400078e0011 */
[----:B---3--:R-:W-:-:S05]  /*f25c0*/  IMAD.X R17, R15, 0x1, R18, P3 ;  /* 0x000000010f117824 */ /* 0x008fca00018e0612 */
[----:B------:R1:W-:Y:S04]  /*f25d0*/  STL.64 [R1+0x36b0], R16 ;  /* 0x0036b01001007387 */ /* 0x0003e80000100a00 */
[----:B-1----:R-:W3:Y:S01]  /*f25e0*/  LDL.LU.64 R16, [R1+0x6af0] ;  /* 0x006af00001107983 */ /* 0x002ee20000300a00 */
[----:B------:R-:W-:-:S05]  /*f25f0*/  IMAD.X R15, R15, 0x1, R19, P4 ;  /* 0x000000010f0f7824 */ /* 0x000fca00020e0613 */
[----:B------:R1:W-:Y:S01]  /*f2600*/  STL.64 [R1+0x36a8], R14 ;  /* 0x0036a80e01007387 */ /* 0x0003e20000100a00 */
[----:B---3--:R-:W-:-:S05]  /*f2610*/  IADD3 R28, P3, PT, R6, R16, RZ ;  /* 0x00000010061c7210 */ /* 0x008fca0007f7e0ff */
[----:B------:R-:W-:Y:S04]  /*f2620*/  STL [R1+0x3698], R28 ;  /* 0x0036981c01007387 */ /* 0x000fe80000100800 */
[----:B-1----:R-:W3:Y:S04]  /*f2630*/  LDL.LU.64 R14, [R1+0x6ae8] ;  /* 0x006ae800010e7983 */ /* 0x002ee80000300a00 */
[----:B------:R1:W-:Y:S04]  /*f2640*/  STL [R1+0x6ac0], R19 ;  /* 0x006ac01301007387 */ /* 0x0003e80000100800 */
[----:B-1----:R-:W2:Y:S01]  /*f2650*/  LDL.LU R19, [R1+0x394] ;  /* 0x0003940001137983 */ /* 0x002ea20000300800 */
[----:B------:R-:W-:-:S02]  /*f2660*/  IADD3 R20, P2, PT, R6, R23, RZ ;  /* 0x0000001706147210 */ /* 0x000fc40007f5e0ff */
[----:B------:R-:W-:Y:S01]  /*f2670*/  IADD3 R28, P4, PT, R6, R17, RZ ;  /* 0x00000011061c7210 */ /* 0x000fe20007f9e0ff */
[----:B------:R1:W-:Y:S04]  /*f2680*/  STL.64 [R1+0x6ab8], R16 ;  /* 0x006ab81001007387 */ /* 0x0003e80000100a00 */
[----:B------:R4:W-:Y:S01]  /*f2690*/  STL.64 [R1+0x6ac8], R8 ;  /* 0x006ac80801007387 */ /* 0x0009e20000100a00 */
[----:B-1----:R-:W-:Y:S02]  /*f26a0*/  IMAD.MOV.U32 R17, RZ, RZ, R21 ;  /* 0x000000ffff117224 */ /* 0x002fe400078e0015 */
[----:B--2---:R-:W-:-:S05]  /*f26b0*/  IMAD.X R21, R19, 0x1, R22, P2 ;  /* 0x0000000113157824 */ /* 0x004fca00010e0616 */
[----:B------:R-:W-:Y:S04]  /*f26c0*/  STL.64 [R1+0x36a0], R20 ;  /* 0x0036a01401007387 */ /* 0x000fe80000100a00 */
[----:B----4-:R0:W2:Y:S01]  /*f26d0*/  LDL.64 R8, [R1+0x3698] ;  /* 0x0036980001087983 */ /* 0x0100a20000100a00 */
[C---:B---3--:R-:W-:Y:S02]  /*f26e0*/  IMAD.X R29, R19.reuse, 0x1, R15, P4 ;  /* 0x00000001131d7824 */ /* 0x048fe400020e060f */
[----:B--2---:R-:W-:-:S05]  /*f26f0*/  IMAD.X R9, R19, 0x1, R14, P3 ;  /* 0x0000000113097824 */ /* 0x004fca00018e060e */
[----:B------:R-:W-:Y:S04]  /*f2700*/  STL [R1+0x369c], R9 ;  /* 0x00369c0901007387 */ /* 0x000fe80000100800 */
[----:B------:R1:W-:Y:S04]  /*f2710*/  STL.64 [R1+0x3690], R28 ;  /* 0x0036901c01007387 */ /* 0x0003e80000100a00 */
[----:B-1----:R-:W2:Y:S01]  /*f2720*/  LDL.LU.64 R28, [R1+0x6ae0] ;  /* 0x006ae000011c7983 */ /* 0x002ea20000300a00 */
[C---:B------:R-:W-:Y:S02]  /*f2730*/  IADD3 R20, P2, PT, R6.reuse, R25, RZ ;  /* 0x0000001906147210 */ /* 0x040fe40007f5e0ff */
[C---:B------:R-:W-:Y:S01]  /*f2740*/  IADD3 R8, P3, PT, R6.reuse, R27, RZ ;  /* 0x0000001b06087210 */ /* 0x040fe20007f7e0ff */
[----:B------:R-:W-:Y:S01]  /*f2750*/  STL.64 [R1+0x6aa0], R14 ;  /* 0x006aa00e01007387 */ /* 0x000fe20000100a00 */
[----:B--2---:R-:W-:-:S05]  /*f2760*/  IADD3 R6, P4, PT, R6, R29, RZ ;  /* 0x0000001d06067210 */ /* 0x004fca0007f9e0ff */
[----:B------:R1:W-:Y:S04]  /*f2770*/  STL [R1+0x3678], R6 ;  /* 0x0036780601007387 */ /* 0x0003e80000100800 */
[----:B-1----:R-:W2:Y:S01]  /*f2780*/  LDL.LU.64 R6, [R1+0x6ad8] ;  /* 0x006ad80001067983 */ /* 0x002ea20000300a00 */
[----:B------:R-:W-:-:S03]  /*f2790*/  IMAD.X R21, R19, 0x1, R24, P2 ;  /* 0x0000000113157824 */ /* 0x000fc600010e0618 */
[----:B--2---:R1:W-:Y:S04]  /*f27a0*/  STL.64 [R1+0x6aa8], R6 ;  /* 0x006aa80601007387 */ /* 0x0043e80000100a00 */
[----:B-1----:R0:W2:Y:S01]  /*f27b0*/  LDL.64 R6, [R1+0x3678] ;  /* 0x0036780001067983 */ /* 0x0020a20000100a00 */
[----:B------:R-:W-:-:S03]  /*f27c0*/  IMAD.MOV.U32 R14, RZ, RZ, R17 ;  /* 0x000000ffff0e7224 */ /* 0x000fc600078e0011 */
[----:B--2---:R-:W2:Y:S04]  /*f27d0*/  LDL R7, [R1+0x12c] ;  /* 0x00012c0001077983 */ /* 0x004ea80000100800 */
[----:B------:R1:W-:Y:S04]  /*f27e0*/  STL.64 [R1+0x3688], R20 ;  /* 0x0036881401007387 */ /* 0x0003e80000100a00 */
[----:B-1----:R-:W2:Y:S04]  /*f27f0*/  LDL.LU.64 R20, [R1+0x6ad0] ;  /* 0x006ad00001147983 */ /* 0x002ea80000300a00 */
[----:B------:R-:W-:Y:S04]  /*f2800*/  STL.64 [R1+0x6ab0], R24 ;  /* 0x006ab01801007387 */ /* 0x000fe80000100a00 */
[----:B------:R-:W3:Y:S01]  /*f2810*/  LDL R17, [R1+0x390] ;  /* 0x0003900001117983 */ /* 0x000ee20000100800 */
[----:B------:R-:W-:-:S05]  /*f2820*/  IMAD.X R9, R19, 0x1, R26, P3 ;  /* 0x0000000113097824 */ /* 0x000fca00018e061a */
[----:B------:R1:W-:Y:S04]  /*f2830*/  STL.64 [R1+0x3680], R8 ;  /* 0x0036800801007387 */ /* 0x0003e80000100a00 */
[----:B-1----:R-:W4:Y:S01]  /*f2840*/  LDL.LU.64 R8, [R1+0x6ac8] ;  /* 0x006ac80001087983 */ /* 0x002f220000300a00 */
[C---:B--2---:R-:W-:Y:S02]  /*f2850*/  IADD3 R16, P2, PT, R7.reuse, R20, RZ ;  /* 0x0000001407107210 */ /* 0x044fe40007f5e0ff */
[----:B------:R-:W-:Y:S01]  /*f2860*/  IADD3 R24, P3, PT, R7, R21, RZ ;  /* 0x0000001507187210 */ /* 0x000fe20007f7e0ff */
[----:B------:R-:W-:Y:S01]  /*f2870*/  IMAD.X R7, R19, 0x1, R28, P4 ;  /* 0x0000000113077824 */ /* 0x000fe200020e061c */
[----:B------:R1:W-:Y:S01]  /*f2880*/  STL [R1+0x6a98], R21 ;  /* 0x006a981501007387 */ /* 0x0003e20000100800 */
[----:B---3--:R-:W-:-:S03]  /*f2890*/  IMAD.X R17, R17, 0x1, R18, P2 ;  /* 0x0000000111117824 */ /* 0x008fc600010e0612 */
[----:B-1----:R-:W2:Y:S04]  /*f28a0*/  LDL.LU R21, [R1+0x12c] ;  /* 0x00012c0001157983 */ /* 0x002ea80000300800 */
[----:B------:R-:W3:Y:S04]  /*f28b0*/  LDL.LU R19, [R1+0x6ac0] ;  /* 0x006ac00001137983 */ /* 0x000ee80000300800 */
[----:B------:R-:W-:Y:S04]  /*f28c0*/  STL [R1+0x367c], R7 ;  /* 0x00367c0701007387 */ /* 0x000fe80000100800 */
[----:B------:R1:W-:Y:S04]  /*f28d0*/  STL.64 [R1+0x3670], R16 ;  /* 0x0036701001007387 */ /* 0x0003e80000100a00 */
[----:B-1----:R-:W2:Y:S04]  /*f28e0*/  LDL.LU.64 R16, [R1+0x6ab8] ;  /* 0x006ab80001107983 */ /* 0x002ea80000300a00 */
[----:B------:R2:W-:Y:S02]  /*f28f0*/  STL.64 [R1+0x6a90], R4 ;  /* 0x006a900401007387 */ /* 0x0005e40000100a00 */
[----:B--2---:R-:W-:-:S02]  /*f2900*/  IADD3 R4, P2, PT, R21, R16, RZ ;  /* 0x0000001015047210 */ /* 0x004fc40007f5e0ff */
[----:B------:R1:W-:Y:S04]  /*f2910*/  STL [R1+0x6a88], R16 ;  /* 0x006a881001007387 */ /* 0x0003e80000100800 */
[----:B-1----:R-:W3:Y:S01]  /*f2920*/  LDL.LU R16, [R1+0x390] ;  /* 0x0003900001107983 */ /* 0x002ee20000300800 */
[----:B------:R-:W-:Y:S01]  /*f2930*/  IADD3 R6, P4, PT, R21, R23, RZ ;  /* 0x0000001715067210 */ /* 0x000fe20007f9e0ff */
[----:B---3--:R-:W-:-:S04]  /*f2940*/  IMAD.X R25, R16, 0x1, R19, P3 ;  /* 0x0000000110197824 */ /* 0x008fc800018e0613 */
[C---:B------:R-:W-:Y:S01]  /*f2950*/  IMAD.X R7, R16.reuse, 0x1, R22, P4 ;  /* 0x0000000110077824 */ /* 0x040fe200020e0616 */
[----:B------:R1:W-:Y:S04]  /*f2960*/  STL.64 [R1+0x3668], R24 ;  /* 0x0036681801007387 */ /* 0x0003e80000100a00 */
[----:B-1----:R-:W2:Y:S04]  /*f2970*/  LDL.LU.64 R24, [R1+0x6ab0] ;  /* 0x006ab00001187983 */ /* 0x002ea80000300a00 */
[----:B------:R-:W-:Y:S04]  /*f2980*/  STL.64 [R1+0x6a80], R18 ;  /* 0x006a801201007387 */ /* 0x000fe80000100a00 */
[----:B------:R1:W-:Y:S04]  /*f2990*/  STL.64 [R1+0x3660], R6 ;  /* 0x0036600601007387 */ /* 0x0003e80000100a00 */
[----:B-1----:R-:W3:Y:S04]  /*f29a0*/  LDL.LU.64 R6, [R1+0x6aa8] ;  /* 0x006aa80001067983 */ /* 0x002ee80000300a00 */
[----:B---3--:R1:W-:Y:S02]  /*f29b0*/  STL.64 [R1+0x6a70], R6 ;  /* 0x006a700601007387 */ /* 0x0083e40000100a00 */
[----:B-1----:R-:W-:Y:S01]  /*f29c0*/  IMAD.MOV.U32 R6, RZ, RZ, R14 ;  /* 0x000000ffff067224 */ /* 0x002fe200078e000e */
[C---:B--2---:R-:W-:Y:S01]  /*f29d0*/  IADD3 R14, P4, PT, R21.reuse, R25, RZ ;  /* 0x00000019150e7210 */ /* 0x044fe20007f9e0ff */
[----:B------:R-:W2:Y:S04]  /*f29e0*/  LDL R7, [R1+0x130] ;  /* 0x0001300001077983 */ /* 0x000ea80000100800 */
[----:B------:R1:W-:Y:S04]  /*f29f0*/  STL [R1+0x3648], R14 ;  /* 0x0036480e01007387 */ /* 0x0003e80000100800 */
[----:B-1----:R-:W3:Y:S01]  /*f2a00*/  LDL.LU.64 R14, [R1+0x6aa0] ;  /* 0x006aa000010e7983 */ /* 0x002ee20000300a00 */
[----:B------:R-:W-:Y:S01]  /*f2a10*/  IADD3 R18, P3, PT, R21, R17, RZ ;  /* 0x0000001115127210 */ /* 0x000fe20007f7e0ff */
[----:B---3--:R-:W-:-:S04]  /*f2a20*/  IMAD.X R5, R16, 0x1, R14, P2 ;  /* 0x0000000110057824 */ /* 0x008fc800010e060e */
[----:B------:R-:W-:Y:S01]  /*f2a30*/  IMAD.X R19, R16, 0x1, R15, P3 ;  /* 0x0000000110137824 */ /* 0x000fe200018e060f */
[----:B------:R-:W-:Y:S04]  /*f2a40*/  STL.64 [R1+0x3658], R4 ;  /* 0x0036580401007387 */ /* 0x000fe80000100a00 */
[----:B------:R1:W-:Y:S04]  /*f2a50*/  STL.64 [R1+0x6a78], R14 ;  /* 0x006a780e01007387 */ /* 0x0003e80000100a00 */
[----:B-1----:R0:W3:Y:S04]  /*f2a60*/  LDL.64 R14, [R1+0x3648] ;  /* 0x00364800010e7983 */ /* 0x0020e80000100a00 */
[----:B------:R1:W-:Y:S01]  /*f2a70*/  STL.64 [R1+0x3650], R18 ;  /* 0x0036501201007387 */ /* 0x0003e20000100a00 */
[----:B------:R-:W-:-:S02]  /*f2a80*/  IADD3 R4, P2, PT, R21, R27, RZ ;  /* 0x0000001b15047210 */ /* 0x000fc40007f5e0ff */
[----:B-1----:R-:W-:Y:S02]  /*f2a90*/  IADD3 R18, P3, PT, R21, R29, RZ ;  /* 0x0000001d15127210 */ /* 0x002fe40007f7e0ff */
[----:B------:R-:W4:Y:S01]  /*f2aa0*/  LDL.LU R21, [R1+0x6a98] ;  /* 0x006a980001157983 */ /* 0x000f220000300800 */
[C---:B------:R-:W-:Y:S02]  /*f2ab0*/  IMAD.X R5, R16.reuse, 0x1, R26, P2 ;  /* 0x0000000110057824 */ /* 0x040fe400010e061a */
[C---:B------:R-:W-:Y:S02]  /*f2ac0*/  IMAD.X R19, R16.reuse, 0x1, R28, P3 ;  /* 0x0000000110137824 */ /* 0x040fe400018e061c */
[----:B---3--:R-:W-:Y:S01]  /*f2ad0*/  IMAD.X R15, R16, 0x1, R24, P4 ;  /* 0x00000001100f7824 */ /* 0x008fe200020e0618 */
[----:B--2---:R-:W-:-:S04]  /*f2ae0*/  IADD3 R14, P4, PT, R7, R20, RZ ;  /* 0x00000014070e7210 */ /* 0x004fc80007f9e0ff */
[----:B------:R1:W-:Y:S04]  /*f2af0*/  STL [R1+0x364c], R15 ;  /* 0x00364c0f01007387 */ /* 0x0003e80000100800 */
[----:B------:R2:W-:Y:S01]  /*f2b00*/  STL.64 [R1+0x3640], R4 ;  /* 0x0036400401007387 */ /* 0x0005e20000100a00 */
[----:B-1----:R-:W-:Y:S01]  /*f2b10*/  IMAD.MOV.U32 R15, RZ, RZ, R6 ;  /* 0x000000ffff0f7224 */ /* 0x002fe200078e0006 */
[----:B----4-:R-:W-:Y:S02]  /*f2b20*/  IADD3 R6, P2, PT, R7, R21, RZ ;  /* 0x0000001507067210 */ /* 0x010fe40007f5e0ff */
[----:B--2---:R-:W2:Y:S04]  /*f2b30*/  LDL.LU.64 R4, [R1+0x6a90] ;  /* 0x006a900001047983 */ /* 0x004ea80000300a00 */
[----:B------:R-:W-:Y:S04]  /*f2b40*/  STL.64 [R1+0x6a68], R26 ;  /* 0x006a681a01007387 */ /* 0x000fe80000100a00 */
[----:B------:R-:W3:Y:S04]  /*f2b50*/  LDL R7, [R1+0x38c] ;  /* 0x00038c0001077983 */ /* 0x000ee80000100800 */
[----:B------:R1:W-:Y:S04]  /*f2b60*/  STL.64 [R1+0x6a58], R20 ;  /* 0x006a581401007387 */ /* 0x0003e80000100a00 */
[----:B-1----:R-:W4:Y:S04]  /*f2b70*/  LDL.LU R20, [R1+0x130] ;  /* 0x0001300001147983 */ /* 0x002f280000300800 */
[----:B------:R-:W2:Y:S04]  /*f2b80*/  LDL.LU R16, [R1+0x6a88] ;  /* 0x006a880001107983 */ /* 0x000ea80000300800 */
[----:B------:R1:W-:Y:S04]  /*f2b90*/  STL.64 [R1+0x3638], R18 ;  /* 0x0036381201007387 */ /* 0x0003e80000100a00 */
[----:B-1----:R-:W3:Y:S04]  /*f2ba0*/  LDL.LU.64 R18, [R1+0x6a80] ;  /* 0x006a800001127983 */ /* 0x002ee80000300a00 */
[----:B------:R1:W-:Y:S02]  /*f2bb0*/  STL.64 [R1+0x6a60], R28 ;  /* 0x006a601c01007387 */ /* 0x0003e40000100a00 */
[----:B-1----:R-:W-:Y:S01]  /*f2bc0*/  IMAD.MOV.U32 R29, RZ, RZ, R15 ;  /* 0x000000ffff1d7224 */ /* 0x002fe200078e000f */
[----:B----4-:R-:W-:Y:S01]  /*f2bd0*/  IADD3 R26, P3, PT, R20, R23, RZ ;  /* 0x00000017141a7210 */ /* 0x010fe20007f7e0ff */
[----:B---3--:R-:W-:-:S02]  /*f2be0*/  IMAD.X R15, R7, 0x1, R18, P4 ;  /* 0x00000001070f7824 */ /* 0x008fc400020e0612 */
[----:B------:R-:W-:-:S03]  /*f2bf0*/  IMAD.X R7, R7, 0x1, R19, P2 ;  /* 0x0000000107077824 */ /* 0x000fc600010e0613 */
[----:B------:R1:W-:Y:S04]  /*f2c00*/  STL.64 [R1+0x3630], R14 ;  /* 0x0036300e01007387 */ /* 0x0003e80000100a00 */
[----:B------:R-:W-:Y:S04]  /*f2c10*/  STL [R1+0x3620], R26 ;  /* 0x0036201a01007387 */ /* 0x000fe80000100800 */
[----:B-1----:R-:W3:Y:S04]  /*f2c20*/  LDL.LU.64 R14, [R1+0x6a78] ;  /* 0x006a7800010e7983 */ /* 0x002ee80000300a00 */
[----:B------:R1:W-:Y:S04]  /*f2c30*/  STL.64 [R1+0x3628], R6 ;  /* 0x0036280601007387 */ /* 0x0003e80000100a00 */
[----:B-1----:R-:W4:Y:S01]  /*f2c40*/  LDL.LU.64 R6, [R1+0x6a70] ;  /* 0x006a700001067983 */ /* 0x002f220000300a00 */
[----:B--2---:R-:W-:-:S02]  /*f2c50*/  IADD3 R26, P4, PT, R20, R16, RZ ;  /* 0x00000010141a7210 */ /* 0x004fc40007f9e0ff */
[----:B------:R-:W-:Y:S01]  /*f2c60*/  IADD3 R28, P2, PT, R20, R17, RZ ;  /* 0x00000011141c7210 */ /* 0x000fe20007f5e0ff */
[----:B----4-:R-:W-:Y:S04]  /*f2c70*/  STL.64 [R1+0x6a50], R6 ;  /* 0x006a500601007387 */ /* 0x010fe80000100a00 */
[----:B------:R1:W-:Y:S04]  /*f2c80*/  STL [R1+0x6a48], R19 ;  /* 0x006a481301007387 */ /* 0x0003e80000100800 */
[----:B-1----:R-:W3:Y:S04]  /*f2c90*/  LDL.LU R19, [R1+0x38c] ;  /* 0x00038c0001137983 */ /* 0x002ee80000300800 */
[----:B------:R1:W-:Y:S04]  /*f2ca0*/  STL.64 [R1+0x6a40], R16 ;  /* 0x006a401001007387 */ /* 0x0003e80000100a00 */
[----:B-1----:R0:W2:Y:S01]  /*f2cb0*/  LDL.64 R16, [R1+0x3620] ;  /* 0x0036200001107983 */ /* 0x0020a20000100a00 */
[----:B------:R-:W-:-:S03]  /*f2cc0*/  IMAD.MOV.U32 R7, RZ, RZ, R29 ;  /* 0x000000ffff077224 */ /* 0x000fc600078e001d */
[----:B------:R1:W-:Y:S01]  /*f2cd0*/  STL.64 [R1+0x6a30], R8 ;  /* 0x006a300801007387 */ /* 0x0003e20000100a00 */
[C---:B---3--:R-:W-:Y:S02]  /*f2ce0*/  IMAD.X R27, R19.reuse, 0x1, R14, P4 ;  /* 0x00000001131b7824 */ /* 0x048fe400020e060e */
[C---:B------:R-:W-:Y:S02]  /*f2cf0*/  IMAD.X R29, R19.reuse, 0x1, R15, P2 ;  /* 0x00000001131d7824 */ /* 0x040fe400010e060f */
[----:B--2---:R-:W-:-:S05]  /*f2d00*/  IMAD.X R17, R19, 0x1, R22, P3 ;  /* 0x0000000113117824 */ /* 0x004fca00018e0616 */
[----:B------:R-:W-:Y:S04]  /*f2d10*/  STL [R1+0x3624], R17 ;  /* 0x0036241101007387 */ /* 0x000fe80000100800 */
[----:B-1----:R-:W2:Y:S04]  /*f2d20*/  LDL R9, [R1+0x134] ;  /* 0x0001340001097983 */ /* 0x002ea80000100800 */
[----:B------:R1:W-:Y:S04]  /*f2d30*/  STL.64 [R1+0x3618], R26 ;  /* 0x0036181a01007387 */ /* 0x0003e80000100a00 */
[----:B-1----:R-:W3:Y:S04]  /*f2d40*/  LDL.LU.64 R26, [R1+0x6a68] ;  /* 0x006a6800011a7983 */ /* 0x002ee80000300a00 */
[----:B------:R-:W-:Y:S04]  /*f2d50*/  STL.64 [R1+0x6a38], R4 ;  /* 0x006a380401007387 */ /* 0x000fe80000100a00 */
[----:B------:R1:W-:Y:S04]  /*f2d60*/  STL.64 [R1+0x3610], R28 ;  /* 0x0036101c01007387 */ /* 0x0003e80000100a00 */
[----:B-1----:R-:W4:Y:S01]  /*f2d70*/  LDL.LU.64 R28, [R1+0x6a60] ;  /* 0x006a6000011c7983 */ /* 0x002f220000300a00 */
[----:B------:R-:W-:Y:S01]  /*f2d80*/  IADD3 R16, P3, PT, R20, R25, RZ ;  /* 0x0000001914107210 */ /* 0x000fe20007f7e0ff */
[----:B------:R-:W-:-:S04]  /*f2d90*/  IMAD.MOV.U32 R4, RZ, RZ, R7 ;  /* 0x000000ffff047224 */ /* 0x000fc800078e0007 */
[----:B------:R-:W-:Y:S01]  /*f2da0*/  IMAD.X R17, R19, 0x1, R24, P3 ;  /* 0x0000000113117824 */ /* 0x000fe200018e0618 */
[----:B---3--:R-:W-:-:S05]  /*f2db0*/  IADD3 R6, P4, PT, R20, R27, RZ ;  /* 0x0000001b14067210 */ /* 0x008fca0007f9e0ff */
[----:B------:R-:W-:Y:S01]  /*f2dc0*/  IMAD.X R7, R19, 0x1, R26, P4 ;  /* 0x0000000113077824 */ /* 0x000fe200020e061a */
[----:B----4-:R-:W-:-:S05]  /*f2dd0*/  IADD3 R20, P2, PT, R20, R29, RZ ;  /* 0x0000001d14147210 */ /* 0x010fca0007f5e0ff */
[----:B------:R1:W-:Y:S04]  /*f2de0*/  STL [R1+0x35f8], R20 ;  /* 0x0035f81401007387 */ /* 0x0003e80000100800 */
[----:B-1----:R-:W2:Y:S04]  /*f2df0*/  LDL.LU.64 R20, [R1+0x6a58] ;  /* 0x006a580001147983 */ /* 0x002ea80000300a00 */
[----:B------:R-:W-:Y:S04]  /*f2e00*/  STL.64 [R1+0x3608], R16 ;  /* 0x0036081001007387 */ /* 0x000fe80000100a00 */
[----:B------:R1:W-:Y:S04]  /*f2e10*/  STL.64 [R1+0x3600], R6 ;  /* 0x0036000601007387 */ /* 0x0003e80000100a00 */
[----:B-1----:R-:W3:Y:S01]  /*f2e20*/  LDL.LU.64 R6, [R1+0x6a50] ;  /* 0x006a500001067983 */ /* 0x002ee20000300a00 */
[----:B--2---:R-:W-:-:S02]  /*f2e30*/  IADD3 R16, P3, PT, R9, R20, RZ ;  /* 0x0000001409107210 */ /* 0x004fc40007f7e0ff */
[----:B------:R-:W-:Y:S02]  /*f2e40*/  IADD3 R8, P4, PT, R9, R21, RZ ;  /* 0x0000001509087210 */ /* 0x000fe40007f9e0ff */
[----:B------:R-:W2:Y:S04]  /*f2e50*/  LDL R9, [R1+0x388] ;  /* 0x0003880001097983 */ /* 0x000ea80000100800 */
[----:B---3--:R-:W-:Y:S04]  /*f2e60*/  STL.64 [R1+0x6a28], R6 ;  /* 0x006a280601007387 */ /* 0x008fe80000100a00 */
[----:B------:R1:W-:Y:S04]  /*f2e70*/  STL.64 [R1+0x6a18], R20 ;  /* 0x006a181401007387 */ /* 0x0003e80000100a00 */
[----:B-1----:R0:W3:Y:S01]  /*f2e80*/  LDL.64 R20, [R1+0x35f8] ;  /* 0x0035f80001147983 */ /* 0x0020e20000100a00 */
[----:B--2---:R-:W-:-:S02]  /*f2e90*/  IMAD.X R17, R9, 0x1, R18, P3 ;  /* 0x0000000109117824 */ /* 0x004fc400018e0612 */
[----:B---3--:R-:W-:Y:S02]  /*f2ea0*/  IMAD.X R21, R19, 0x1, R28, P2 ;  /* 0x0000000113157824 */ /* 0x008fe400010e061c */
[----:B------:R-:W2:Y:S04]  /*f2eb0*/  LDL.LU R19, [R1+0x6a48] ;  /* 0x006a480001137983 */ /* 0x000ea80000300800 */
[----:B------:R1:W-:Y:S04]  /*f2ec0*/  STL [R1+0x6a20], R28 ;  /* 0x006a201c01007387 */ /* 0x0003e80000100800 */
[----:B------:R-:W-:Y:S04]  /*f2ed0*/  STL [R1+0x35fc], R21 ;  /* 0x0035fc1501007387 */ /* 0x000fe80000100800 */
[----:B-1----:R-:W3:Y:S04]  /*f2ee0*/  LDL.LU R28, [R1+0x134] ;  /* 0x00013400011c7983 */ /* 0x002ee80000300800 */
[----:B------:R1:W-:Y:S04]  /*f2ef0*/  STL.64 [R1+0x35f0], R16 ;  /* 0x0035f01001007387 */ /* 0x0003e80000100a00 */
[----:B-1----:R-:W3:Y:S01]  /*f2f00*/  LDL.LU.64 R16, [R1+0x6a40] ;  /* 0x006a400001107983 */ /* 0x002ee20000300a00 */
[----:B------:R-:W-:-:S02]  /*f2f10*/  IMAD.MOV.U32 R7, RZ, RZ, R4 ;  /* 0x000000ffff077224 */ /* 0x000fc400078e0004 */
[----:B--2---:R-:W-:Y:S01]  /*f2f20*/  IMAD.X R9, R9, 0x1, R19, P4 ;  /* 0x0000000109097824 */ /* 0x004fe200020e0613 */
[----:B---3--:R-:W-:-:S05]  /*f2f30*/  IADD3 R4, P3, PT, R28, R16, RZ ;  /* 0x000000101c047210 */ /* 0x008fca0007f7e0ff */
[----:B------:R1:W-:Y:S04]  /*f2f40*/  STL [R1+0x35d8], R4 ;  /* 0x0035d80401007387 */ /* 0x0003e80000100800 */
[----:B-1----:R-:W2:Y:S04]  /*f2f50*/  LDL.LU.64 R4, [R1+0x6a38] ;  /* 0x006a380001047983 */ /* 0x002ea80000300a00 */
[----:B------:R1:W-:Y:S04]  /*f2f60*/  STL.64 [R1+0x35e8], R8 ;  /* 0x0035e80801007387 */ /* 0x0003e80000100a00 */
[----:B-1----:R-:W3:Y:S01]  /*f2f70*/  LDL.LU.64 R8, [R1+0x6a30] ;  /* 0x006a300001087983 */ /* 0x002ee20000300a00 */
[----:B------:R-:W-:-:S03]  /*f2f80*/  IADD3 R20, P2, PT, R28, R23, RZ ;  /* 0x000000171c147210 */ /* 0x000fc60007f5e0ff */
[----:B---3--:R1:W-:Y:S04]  /*f2f90*/  STL.64 [R1+0x6a08], R8 ;  /* 0x006a080801007387 */ /* 0x0083e80000100a00 */
[----:B-1----:R0:W3:Y:S04]  /*f2fa0*/  LDL.64 R8, [R1+0x35d8] ;  /* 0x0035d80001087983 */ /* 0x0020e80000100a00 */
[----:B--2---:R-:W-:Y:S04]  /*f2fb0*/  STL.64 [R1+0x6a10], R4 ;  /* 0x006a100401007387 */ /* 0x004fe80000100a00 */
[----:B------:R1:W-:Y:S04]  /*f2fc0*/  STL [R1+0x6a00], R19 ;  /* 0x006a001301007387 */ /* 0x0003e80000100800 */
[----:B-1----:R-:W2:Y:S01]  /*f2fd0*/  LDL.LU R19, [R1+0x388] ;  /* 0x0003880001137983 */ /* 0x002ea20000300800 */
[----:B------:R-:W-:Y:S01]  /*f2fe0*/  IADD3 R6, P4, PT, R28, R17, RZ ;  /* 0x000000111c067210 */ /* 0x000fe20007f9e0ff */
[----:B------:R-:W-:-:S02]  /*f2ff0*/  IMAD.MOV.U32 R4, RZ, RZ, R7 ;  /* 0x000000ffff047224 */ /* 0x000fc400078e0007 */
[C---:B--2---:R-:W-:Y:S02]  /*f3000*/  IMAD.X R21, R19.reuse, 0x1, R22, P2 ;  /* 0x0000000113157824 */ /* 0x044fe400010e0616 */
[C---:B---3--:R-:W-:Y:S02]  /*f3010*/  IMAD.X R9, R19.reuse, 0x1, R14, P3 ;  /* 0x0000000113097824 */ /* 0x048fe400018e060e */
[----:B------:R-:W-:Y:S01]  /*f3020*/  IMAD.X R7, R19, 0x1, R15, P4 ;  /* 0x0000000113077824 */ /* 0x000fe200020e060f */
[----:B------:R-:W-:Y:S04]  /*f3030*/  STL.64 [R1+0x35e0], R20 ;  /* 0x0035e01401007387 */ /* 0x000fe80000100a00 */
[----:B------:R-:W-:Y:S04]  /*f3040*/  STL [R1+0x35dc], R9 ;  /* 0x0035dc0901007387 */ /* 0x000fe80000100800 */
[----:B------:R1:W-:Y:S04]  /*f3050*/  STL.64 [R1+0x35d0], R6 ;  /* 0x0035d00601007387 */ /* 0x0003e80000100a00 */
[----:B-1----:R-:W2:Y:S01]  /*f3060*/  LDL.LU.64 R6, [R1+0x6a28] ;  /* 0x006a280001067983 */ /* 0x002ea20000300a00 */
[----:B------:R-:W-:-:S02]  /*f3070*/  IADD3 R20, P2, PT, R28, R25, RZ ;  /* 0x000000191c147210 */ /* 0x000fc40007f5e0ff */
[----:B------:R-:W-:-:S03]  /*f3080*/  IADD3 R8, P3, PT, R28, R27, RZ ;  /* 0x0000001b1c087210 */ /* 0x000fc60007f7e0ff */
[----:B------:R-:W-:Y:S01]  /*f3090*/  IMAD.X R21, R19, 0x1, R24, P2 ;  /* 0x0000000113157824 */ /* 0x000fe200010e0618 */
[----:B--2---:R1:W-:Y:S04]  /*f30a0*/  STL.64 [R1+0x69f8], R6 ;  /* 0x0069f80601007387 */ /* 0x0043e80000100a00 */
[----:B-1----:R-:W2:Y:S04]  /*f30b0*/  LDL R7, [R1+0x138] ;  /* 0x0001380001077983 */ /* 0x002ea80000100800 */
[----:B------:R1:W-:Y:S04]  /*f30c0*/  STL.64 [R1+0x69e8], R14 ;  /* 0x0069e80e01007387 */ /* 0x0003e80000100a00 */
[----:B------:R-:W-:Y:S01]  /*f30d0*/  STL [R1+0x69f0], R15 ;  /* 0x0069f00f01007387 */ /* 0x000fe20000100800 */
[----:B-1----:R-:W-:-:S03]  /*f30e0*/  IADD3 R14, P4, PT, R28, R29, RZ ;  /* 0x0000001d1c0e7210 */ /* 0x002fc60007f9e0ff */
[----:B------:R-:W3:Y:S04]  /*f30f0*/  LDL.LU R28, [R1+0x6a20] ;  /* 0x006a2000011c7983 */ /* 0x000ee80000300800 */
        /* <DEDUP_REMOVED lines=9> */
[----:B------:R1:W-:Y:S04]  /*f3190*/  STL.64 [R1+0x69e0], R26 ;  /* 0x0069e01a01007387 */ /* 0x0003e80000100a00 */
[----:B-1----:R0:W2:Y:S01]  /*f31a0*/  LDL.64 R26, [R1+0x35b0] ;  /* 0x0035b000011a7983 */ /* 0x0020a20000100a00 */
[----:B------:R-:W-:Y:S01]  /*f31b0*/  IADD3 R6, P3, PT, R7, R21, RZ ;  /* 0x0000001507067210 */ /* 0x000fe20007f7e0ff */
[----:B------:R-:W-:-:S02]  /*f31c0*/  IMAD.MOV.U32 R7, RZ, RZ, R15 ;  /* 0x000000ffff077224 */ /* 0x000fc400078e000f */
[----:B--2---:R-:W2:Y:S04]  /*f31d0*/  LDL R27, [R1+0x384] ;  /* 0x00038400011b7983 */ /* 0x004ea80000100800 */
[----:B------:R1:W-:Y:S04]  /*f31e0*/  STL [R1+0x69d8], R21 ;  /* 0x0069d81501007387 */ /* 0x0003e80000100800 */
[----:B-1----:R-:W4:Y:S01]  /*f31f0*/  LDL.LU R21, [R1+0x138] ;  /* 0x0001380001157983 */ /* 0x002f220000300800 */
[----:B---3--:R-:W-:-:S03]  /*f3200*/  IMAD.X R15, R19, 0x1, R28, P4 ;  /* 0x00000001130f7824 */ /* 0x008fc600020e061c */
[----:B------:R-:W3:Y:S04]  /*f3210*/  LDL.LU R19, [R1+0x6a00] ;  /* 0x006a000001137983 */ /* 0x000ee80000300800 */
[----:B------:R1:W-:Y:S04]  /*f3220*/  STL.64 [R1+0x35b8], R14 ;  /* 0x0035b80e01007387 */ /* 0x0003e80000100a00 */
[----:B-1----:R-:W3:Y:S01]  /*f3230*/  LDL.LU R15, [R1+0x37c] ;  /* 0x00037c00010f7983 */ /* 0x002ee20000300800 */
[----:B--2---:R-:W-:-:S05]  /*f3240*/  IMAD.X R27, R27, 0x1, R18, P2 ;  /* 0x000000011b1b7824 */ /* 0x004fca00010e0612 */
[----:B------:R-:W-:Y:S04]  /*f3250*/  STL [R1+0x35b4], R27 ;  /* 0x0035b41b01007387 */ /* 0x000fe80000100800 */
[----:B------:R1:W-:Y:S01]  /*f3260*/  STL [R1+0x69c8], R16 ;  /* 0x0069c81001007387 */ /* 0x0003e20000100800 */
[----:B----4-:R-:W-:-:S03]  /*f3270*/  IADD3 R26, P2, PT, R21, R16, RZ ;  /* 0x00000010151a7210 */ /* 0x010fc60007f5e0ff */
[----:B-1----:R-:W3:Y:S01]  /*f3280*/  LDL.LU R16, [R1+0x384] ;  /* 0x0003840001107983 */ /* 0x002ee20000300800 */
[----:B------:R-:W-:Y:S02]  /*f3290*/  IMAD.MOV.U32 R27, RZ, RZ, R7 ;  /* 0x000000ffff1b7224 */ /* 0x000fe400078e0007 */
[----:B---3--:R-:W-:-:S05]  /*f32a0*/  IMAD.X R7, R16, 0x1, R19, P3 ;  /* 0x0000000110077824 */ /* 0x008fca00018e0613 */
[----:B------:R1:W-:Y:S04]  /*f32b0*/  STL.64 [R1+0x35a8], R6 ;  /* 0x0035a80601007387 */ /* 0x0003e80000100a00 */
[----:B-1----:R-:W2:Y:S01]  /*f32c0*/  LDL.LU.64 R6, [R1+0x69f8] ;  /* 0x0069f80001067983 */ /* 0x002ea20000300a00 */
[----:B------:R-:W-:-:S03]  /*f32d0*/  IADD3 R14, P4, PT, R21, R23, RZ ;  /* 0x00000017150e7210 */ /* 0x000fc60007f9e0ff */
[----:B--2---:R-:W-:Y:S04]  /*f32e0*/  STL.64 [R1+0x69d0], R6 ;  /* 0x0069d00601007387 */ /* 0x004fe80000100a00 */
[----:B------:R1:W-:Y:S02]  /*f32f0*/  STL.64 [R1+0x69c0], R18 ;  /* 0x0069c01201007387 */ /* 0x0003e40000100a00 */
[----:B-1----:R-:W-:Y:S02]  /*f3300*/  IMAD.MOV.U32 R19, RZ, RZ, R15 ;  /* 0x000000ffff137224 */ /* 0x002fe400078e000f */
[----:B------:R-:W-:-:S05]  /*f3310*/  IMAD.X R15, R16, 0x1, R22, P4 ;  /* 0x00000001100f7824 */ /* 0x000fca00020e0616 */
[----:B------:R1:W-:Y:S04]  /*f3320*/  STL.64 [R1+0x35a0], R14 ;  /* 0x0035a00e01007387 */ /* 0x0003e80000100a00 */
[----:B-1----:R0:W2:Y:S01]  /*f3330*/  LDL.LU R15, [R1+0x69f0] ;  /* 0x0069f000010f7983 */ /* 0x0020a20000300800 */
[----:B------:R-:W-:-:S05]  /*f3340*/  IADD3 R14, P4, PT, R21, R25, RZ ;  /* 0x00000019150e7210 */ /* 0x000fca0007f9e0ff */
[----:B------:R2:W-:Y:S04]  /*f3350*/  STL [R1+0x3588], R14 ;  /* 0x0035880e01007387 */ /* 0x0005e80000100800 */
[----:B--2---:R-:W2:Y:S01]  /*f3360*/  LDL.LU.64 R14, [R1+0x69e8] ;  /* 0x0069e800010e7983 */ /* 0x004ea20000300a00 */
[----:B------:R-:W-:Y:S01]  /*f3370*/  IMAD.MOV.U32 R7, RZ, RZ, R27 ;  /* 0x000000ffff077224 */ /* 0x000fe200078e001b */
[----:B------:R-:W-:Y:S01]  /*f3380*/  IADD3 R18, P3, PT, R21, R17, RZ ;  /* 0x0000001115127210 */ /* 0x000fe20007f7e0ff */
[----:B--2---:R-:W-:-:S05]  /*f3390*/  IMAD.X R27, R16, 0x1, R14, P2 ;  /* 0x00000001101b7824 */ /* 0x004fca00010e060e */
[----:B------:R1:W-:Y:S04]  /*f33a0*/  STL.64 [R1+0x3598], R26 ;  /* 0x0035981a01007387 */ /* 0x0003e80000100a00 */
[----:B-1----:R-:W2:Y:S04]  /*f33b0*/  LDL.LU.64 R26, [R1+0x69e0] ;  /* 0x0069e000011a7983 */ /* 0x002ea80000300a00 */
[----:B------:R1:W-:Y:S04]  /*f33c0*/  STL.64 [R1+0x69b0], R4 ;  /* 0x0069b00401007387 */ /* 0x0003e80000100a00 */
[----:B-1----:R-:W3:Y:S04]  /*f33d0*/  LDL R5, [R1+0x13c] ;  /* 0x00013c0001057983 */ /* 0x002ee80000100800 */
[----:B------:R1:W-:Y:S01]  /*f33e0*/  STL.64 [R1+0x69b8], R8 ;  /* 0x0069b80801007387 */ /* 0x0003e20000100a00 */
[----:B------:R-:W-:-:S02]  /*f33f0*/  IMAD.MOV.U32 R4, RZ, RZ, R7 ;  /* 0x000000ffff047224 */ /* 0x000fc400078e0007 */
[----:B------:R-:W-:Y:S02]  /*f3400*/  IMAD.MOV.U32 R7, RZ, RZ, R19 ;  /* 0x000000ffff077224 */ /* 0x000fe400078e0013 */
[----:B------:R-:W-:Y:S01]  /*f3410*/  IMAD.X R19, R16, 0x1, R15, P3 ;  /* 0x0000000110137824 */ /* 0x000fe200018e060f */
[----:B-1----:R0:W4:Y:S04]  /*f3420*/  LDL.64 R8, [R1+0x3588] ;  /* 0x0035880001087983 */ /* 0x0021280000100a00 */
[----:B------:R1:W-:Y:S02]  /*f3430*/  STL.64 [R1+0x3590], R18 ;  /* 0x0035901201007387 */ /* 0x0003e40000100a00 */
[C---:B-1----:R-:W-:Y:S02]  /*f3440*/  IADD3 R18, P3, PT, R21.reuse, R29, RZ ;  /* 0x0000001d15127210 */ /* 0x042fe40007f7e0ff */
[----:B--2---:R-:W-:-:S02]  /*f3450*/  IADD3 R6, P2, PT, R21, R27, RZ ;  /* 0x0000001b15067210 */ /* 0x004fc40007f5e0ff */
[----:B------:R-:W2:Y:S01]  /*f3460*/  LDL.LU R21, [R1+0x69d8] ;  /* 0x0069d80001157983 */ /* 0x000ea20000300800 */
[C---:B------:R-:W-:Y:S02]  /*f3470*/  IMAD.X R19, R16.reuse, 0x1, R28, P3 ;  /* 0x0000000110137824 */ /* 0x040fe400018e061c */
[----:B----4-:R-:W-:-:S05]  /*f3480*/  IMAD.X R9, R16, 0x1, R24, P4 ;  /* 0x0000000110097824 */ /* 0x010fca00020e0618 */
[----:B------:R1:W-:Y:S02]  /*f3490*/  STL [R1+0x358c], R9 ;  /* 0x00358c0901007387 */ /* 0x0003e40000100800 */
[----:B-1----:R-:W-:Y:S02]  /*f34a0*/  IMAD.MOV.U32 R9, RZ, RZ, R7 ;  /* 0x000000ffff097224 */ /* 0x002fe400078e0007 */
[----:B------:R-:W-:Y:S01]  /*f34b0*/  IMAD.X R7, R16, 0x1, R26, P2 ;  /* 0x0000000110077824 */ /* 0x000fe200010e061a */
[----:B---3--:R-:W-:-:S04]  /*f34c0*/  IADD3 R8, P4, PT, R5, R20, RZ ;  /* 0x0000001405087210 */ /* 0x008fc80007f9e0ff */
[----:B------:R1:W-:Y:S04]  /*f34d0*/  STL.64 [R1+0x3580], R6 ;  /* 0x0035800601007387 */ /* 0x0003e80000100a00 */
[----:B-1----:R-:W3:Y:S04]  /*f34e0*/  LDL.LU.64 R6, [R1+0x69d0] ;  /* 0x0069d00001067983 */ /* 0x002ee80000300a00 */
[----:B------:R1:W-:Y:S02]  /*f34f0*/  STL.64 [R1+0x69a8], R26 ;  /* 0x0069a81a01007387 */ /* 0x0003e40000100a00 */
[----:B-1----:R-:W-:Y:S01]  /*f3500*/  IMAD.MOV.U32 R26, RZ, RZ, R4 ;  /* 0x000000ffff1a7224 */ /* 0x002fe200078e0004 */
[----:B--2---:R-:W-:-:S02]  /*f3510*/  IADD3 R4, P2, PT, R5, R21, RZ ;  /* 0x0000001505047210 */ /* 0x004fc40007f5e0ff */
[----:B------:R-:W2:Y:S04]  /*f3520*/  LDL R5, [R1+0x380] ;  /* 0x0003800001057983 */ /* 0x000ea80000100800 */
[----:B------:R1:W-:Y:S04]  /*f3530*/  STL [R1+0x6998], R21 ;  /* 0x0069981501007387 */ /* 0x0003e80000100800 */
[----:B-1----:R-:W4:Y:S04]  /*f3540*/  LDL.LU R21, [R1+0x13c] ;  /* 0x00013c0001157983 */ /* 0x002f280000300800 */
[----:B------:R-:W2:Y:S04]  /*f3550*/  LDL.LU R16, [R1+0x69c8] ;  /* 0x0069c80001107983 */ /* 0x000ea80000300800 */
[----:B------:R1:W-:Y:S04]  /*f3560*/  STL.64 [R1+0x3578], R18 ;  /* 0x0035781201007387 */ /* 0x0003e80000100a00 */
[----:B-1----:R-:W2:Y:S04]  /*f3570*/  LDL.LU.64 R18, [R1+0x69c0] ;  /* 0x0069c00001127983 */ /* 0x002ea80000300a00 */
[----:B------:R1:W-:Y:S02]  /*f3580*/  STL.64 [R1+0x69a0], R28 ;  /* 0x0069a01c01007387 */ /* 0x0003e40000100a00 */
[----:B-1----:R-:W-:-:S02]  /*f3590*/  IMAD.MOV.U32 R29, RZ, RZ, R9 ;  /* 0x000000ffff1d7224 */ /* 0x002fc400078e0009 */
[----:B------:R-:W-:Y:S01]  /*f35a0*/  IMAD.MOV.U32 R28, RZ, RZ, R26 ;  /* 0x000000ffff1c7224 */ /* 0x000fe200078e001a */
[----:B----4-:R-:W-:Y:S01]  /*f35b0*/  IADD3 R26, P3, PT, R21, R23, RZ ;  /* 0x00000017151a7210 */ /* 0x010fe20007f7e0ff */
[----:B--2---:R-:W-:-:S05]  /*f35c0*/  IMAD.X R9, R5, 0x1, R18, P4 ;  /* 0x0000000105097824 */ /* 0x004fca00020e0612 */
[----:B------:R1:W-:Y:S04]  /*f35d0*/  STL.64 [R1+0x3570], R8 ;  /* 0x0035700801007387 */ /* 0x0003e80000100a00 */
[----:B------:R-:W-:Y:S04]  /*f35e0*/  STL [R1+0x3560], R26 ;  /* 0x0035601a01007387 */ /* 0x000fe80000100800 */
[----:B-1----:R-:W2:Y:S01]  /*f35f0*/  LDL.LU.64 R8, [R1+0x69b8] ;  /* 0x0069b80001087983 */ /* 0x002ea20000300a00 */
[----:B------:R-:W-:Y:S02]  /*f3600*/  IMAD.X R5, R5, 0x1, R19, P2 ;  /* 0x0000000105057824 */ /* 0x000fe400010e0613 */
[----:B------:R-:W-:-:S03]  /*f3610*/  IMAD.MOV.U32 R27, RZ, RZ, R28 ;  /* 0x000000ffff1b7224 */ /* 0x000fc600078e001c */
[----:B------:R1:W-:Y:S01]  /*f3620*/  STL.64 [R1+0x3568], R4 ;  /* 0x0035680401007387 */ /* 0x0003e20000100a00 */
[----:B------:R-:W-:-:S03]  /*f3630*/  IADD3 R28, P2, PT, R21, R17, RZ ;  /* 0x00000011151c7210 */ /* 0x000fc60007f5e0ff */
[----:B-1----:R-:W4:Y:S04]  /*f3640*/  LDL.LU.64 R4, [R1+0x69b0] ;  /* 0x0069b00001047983 */ /* 0x002f280000300a00 */
[----:B------:R-:W-:Y:S04]  /*f3650*/  STL.64 [R1+0x6988], R18 ;  /* 0x0069881201007387 */ /* 0x000fe80000100a00 */
[----:B--2---:R1:W-:Y:S04]  /*f3660*/  STL.64 [R1+0x6990], R8 ;  /* 0x0069900801007387 */ /* 0x0043e80000100a00 */
[----:B-1----:R0:W2:Y:S04]  /*f3670*/  LDL.64 R8, [R1+0x3560] ;  /* 0x0035600001087983 */ /* 0x0020a80000100a00 */
[----:B------:R1:W-:Y:S04]  /*f3680*/  STL [R1+0x6980], R17 ;  /* 0x0069801101007387 */ /* 0x0003e80000100800 */
[----:B-1----:R-:W2:Y:S01]  /*f3690*/  LDL.LU R17, [R1+0x380] ;  /* 0x0003800001117983 */ /* 0x002ea20000300800 */
[----:B------:R-:W-:Y:S01]  /*f36a0*/  IADD3 R26, P4, PT, R21, R16, RZ ;  /* 0x00000010151a7210 */ /* 0x000fe20007f9e0ff */
[----:B------:R-:W-:-:S02]  /*f36b0*/  IMAD.MOV.U32 R19, RZ, RZ, R29 ;  /* 0x000000ffff137224 */ /* 0x000fc400078e001d */
[----:B------:R-:W-:Y:S02]  /*f36c0*/  IMAD.MOV.U32 R29, RZ, RZ, R27 ;  /* 0x000000ffff1d7224 */ /* 0x000fe400078e001b */
[C---:B--2---:R-:W-:Y:S02]  /*f36d0*/  IMAD.X R9, R17.reuse, 0x1, R22, P3 ;  /* 0x0000000111097824 */ /* 0x044fe400018e0616 */
[----:B------:R-:W-:-:S03]  /*f36e0*/  IMAD.X R27, R17, 0x1, R14, P4 ;  /* 0x00000001111b7824 */ /* 0x000fc600020e060e */
[----:B------:R-:W-:Y:S04]  /*f36f0*/  STL [R1+0x3564], R9 ;  /* 0x0035640901007387 */ /* 0x000fe80000100800 */
[----:B------:R1:W-:Y:S04]  /*f3700*/  STL.64 [R1+0x3558], R26 ;  /* 0x0035581a01007387 */ /* 0x0003e80000100a00 */
[----:B-1----:R-:W2:Y:S04]  /*f3710*/  LDL.LU.64 R26, [R1+0x69a8] ;  /* 0x0069a800011a7983 */ /* 0x002ea80000300a00 */
[----:B---3--:R1:W-:Y:S02]  /*f3720*/  STL.64 [R1+0x6970], R6 ;  /* 0x0069700601007387 */ /* 0x0083e40000100a00 */
[----:B-1----:R-:W-:-:S02]  /*f3730*/  IMAD.MOV.U32 R6, RZ, RZ, R19 ;  /* 0x000000ffff067224 */ /* 0x002fc400078e0013 */
[----:B------:R-:W-:Y:S02]  /*f3740*/  IMAD.MOV.U32 R19, RZ, RZ, R29 ;  /* 0x000000ffff137224 */ /* 0x000fe400078e001d */
[----:B------:R-:W-:Y:S01]  /*f3750*/  IMAD.X R29, R17, 0x1, R15, P2 ;  /* 0x00000001111d7824 */ /* 0x000fe200010e060f */
[----:B------:R-:W3:Y:S04]  /*f3760*/  LDL R7, [R1+0x140] ;  /* 0x0001400001077983 */ /* 0x000ee80000100800 */
[----:B------:R1:W-:Y:S04]  /*f3770*/  STL.64 [R1+0x3550], R28 ;  /* 0x0035501c01007387 */ /* 0x0003e80000100a00 */
[----:B-1----:R-:W3:Y:S01]  /*f3780*/  LDL.LU.64 R28, [R1+0x69a0] ;  /* 0x0069a000011c7983 */ /* 0x002ee20000300a00 */
[----:B------:R-:W-:-:S03]  /*f3790*/  IADD3 R8, P3, PT, R21, R25, RZ ;  /* 0x0000001915087210 */ /* 0x000fc60007f7e0ff */
[----:B------:R1:W-:Y:S02]  /*f37a0*/  STL.64 [R1+0x6978], R14 ;  /* 0x0069780e01007387 */ /* 0x0003e40000100a00 */
[----:B------:R-:W-:Y:S02]  /*f37b0*/  IMAD.X R9, R17, 0x1, R24, P3 ;  /* 0x0000000111097824 */ /* 0x000fe400018e0618 */
[----:B-1----:R-:W-:Y:S01]  /*f37c0*/  IMAD.MOV.U32 R15, RZ, RZ, R19 ;  /* 0x000000ffff0f7224 */ /* 0x002fe200078e0013 */
[----:B--2---:R-:W-:-:S05]  /*f37d0*/  IADD3 R18, P4, PT, R21, R27, RZ ;  /* 0x0000001b15127210 */ /* 0x004fca0007f9e0ff */
[----:B------:R-:W-:Y:S01]  /*f37e0*/  IMAD.X R19, R17, 0x1, R26, P4 ;  /* 0x0000000111137824 */ /* 0x000fe200020e061a */
[----:B---3--:R-:W-:Y:S02]  /*f37f0*/  IADD3 R14, P2, PT, R21, R29, RZ ;  /* 0x0000001d150e7210 */ /* 0x008fe40007f5e0ff */
[----:B------:R-:W2:Y:S04]  /*f3800*/  LDL.LU R21, [R1+0x6998] ;  /* 0x0069980001157983 */ /* 0x000ea80000300800 */
[----:B------:R1:W-:Y:S04]  /*f3810*/  STL.64 [R1+0x3548], R8 ;  /* 0x0035480801007387 */ /* 0x0003e80000100a00 */
[----:B------:R-:W-:Y:S04]  /*f3820*/  STL [R1+0x3538], R14 ;  /* 0x0035380e01007387 */ /* 0x000fe80000100800 */
[----:B-1----:R-:W3:Y:S04]  /*f3830*/  LDL.LU.64 R8, [R1+0x6990] ;  /* 0x0069900001087983 */ /* 0x002ee80000300a00 */
[----:B------:R1:W-:Y:S04]  /*f3840*/  STL.64 [R1+0x3540], R18 ;  /* 0x0035401201007387 */ /* 0x0003e80000100a00 */
[----:B-1----:R-:W3:Y:S04]  /*f3850*/  LDL.LU.64 R18, [R1+0x6988] ;  /* 0x0069880001127983 */ /* 0x002ee80000300a00 */
[----:B------:R1:W-:Y:S04]  /*f3860*/  STL.64 [R1+0x6968], R26 ;  /* 0x0069681a01007387 */ /* 0x0003e80000100a00 */
[----:B-1----:R0:W3:Y:S01]  /*f3870*/  LDL.64 R26, [R1+0x3538] ;  /* 0x00353800011a7983 */ /* 0x0020e20000100a00 */
[----:B------:R-:W-:-:S03]  /*f3880*/  IADD3 R14, P3, PT, R7, R20, RZ ;  /* 0x00000014070e7210 */ /* 0x000fc60007f7e0ff */
[----:B--2---:R1:W-:Y:S01]  /*f3890*/  STL [R1+0x6958], R21 ;  /* 0x0069581501007387 */ /* 0x0043e20000100800 */
[----:B---3--:R-:W-:Y:S01]  /*f38a0*/  IMAD.MOV.U32 R27, RZ, RZ, R6 ;  /* 0x000000ffff1b7224 */ /* 0x008fe200078e0006 */
[----:B------:R-:W-:Y:S02]  /*f38b0*/  IADD3 R6, P4, PT, R7, R21, RZ ;  /* 0x0000001507067210 */ /* 0x000fe40007f9e0ff */
[----:B-1----:R-:W2:Y:S01]  /*f38c0*/  LDL.LU R21, [R1+0x140] ;  /* 0x0001400001157983 */ /* 0x002ea20000300800 */
[----:B------:R-:W-:Y:S02]  /*f38d0*/  IMAD.MOV.U32 R7, RZ, RZ, R27 ;  /* 0x000000ffff077224 */ /* 0x000fe400078e001b */
[----:B------:R-:W-:Y:S02]  /*f38e0*/  IMAD.X R27, R17, 0x1, R28, P2 ;  /* 0x00000001111b7824 */ /* 0x000fe400010e061c */
[----:B------:R-:W3:Y:S04]  /*f38f0*/  LDL.LU R17, [R1+0x6980] ;  /* 0x0069800001117983 */ /* 0x000ee80000300800 */
[----:B------:R-:W-:Y:S04]  /*f3900*/  STL.64 [R1+0x6960], R28 ;  /* 0x0069601c01007387 */ /* 0x000fe80000100a00 */
[----:B------:R1:W-:Y:S02]  /*f3910*/  STL [R1+0x353c], R27 ;  /* 0x00353c1b01007387 */ /* 0x0003e40000100800 */
[----:B-1----:R-:W-:-:S02]  /*f3920*/  IMAD.MOV.U32 R27, RZ, RZ, R15 ;  /* 0x000000ffff1b7224 */ /* 0x002fc400078e000f */
[----:B------:R-:W-:Y:S02]  /*f3930*/  IMAD.MOV.U32 R29, RZ, RZ, R7 ;  /* 0x000000ffff1d7224 */ /* 0x000fe400078e0007 */
[----:B------:R-:W-:Y:S02]  /*f3940*/  IMAD.X R15, R7, 0x1, R18, P3 ;  /* 0x00000001070f7824 */ /* 0x000fe400018e0612 */
[----:B------:R-:W-:-:S03]  /*f3950*/  IMAD.X R7, R29, 0x1, R19, P4 ;  /* 0x000000011d077824 */ /* 0x000fc600020e0613 */
[----:B------:R1:W-:Y:S04]  /*f3960*/  STL.64 [R1+0x3530], R14 ;  /* 0x0035300e01007387 */ /* 0x0003e80000100a00 */
[----:B-1----:R-:W3:Y:S04]  /*f3970*/  LDL.LU.64 R14, [R1+0x6978] ;  /* 0x00697800010e7983 */ /* 0x002ee80000300a00 */
[----:B------:R1:W-:Y:S04]  /*f3980*/  STL.64 [R1+0x3528], R6 ;  /* 0x0035280601007387 */ /* 0x0003e80000100a00 */
[----:B-1----:R-:W3:Y:S01]  /*f3990*/  LDL.LU.64 R6, [R1+0x6970] ;  /* 0x0069700001067983 */ /* 0x002ee20000300a00 */
[----:B--2---:R-:W-:-:S02]  /*f39a0*/  IADD3 R26, P2, PT, R21, R23, RZ ;  /* 0x00000017151a7210 */ /* 0x004fc40007f5e0ff */
[C---:B------:R-:W-:Y:S01]  /*f39b0*/  IADD3 R28, P3, PT, R21.reuse, R16, RZ ;  /* 0x00000010151c7210 */ /* 0x040fe20007f7e0ff */
[----:B---3--:R1:W-:Y:S04]  /*f39c0*/  STL.64 [R1+0x6948], R6 ;  /* 0x0069480601007387 */ /* 0x0083e80000100a00 */
[----:B------:R2:W-:Y:S01]  /*f39d0*/  STL.64 [R1+0x6940], R18 ;  /* 0x0069401201007387 */ /* 0x0005e20000100a00 */
[----:B-1----:R-:W-:-:S03]  /*f39e0*/  IADD3 R6, P4, PT, R21, R17, RZ ;  /* 0x0000001115067210 */ /* 0x002fc60007f9e0ff */
[----:B--2---:R-:W2:Y:S04]  /*f39f0*/  LDL.LU R18, [R1+0x1b4] ;  /* 0x0001b40001127983 */ /* 0x004ea80000300800 */
[----:B------:R1:W-:Y:S01]  /*f3a00*/  STL.64 [R1+0x6950], R16 ;  /* 0x0069501001007387 */ /* 0x0003e20000100a00 */
[----:B------:R-:W-:Y:S02]  /*f3a10*/  IMAD.MOV.U32 R19, RZ, RZ, R27 ;  /* 0x000000ffff137224 */ /* 0x000fe400078e001b */
[----:B------:R-:W-:Y:S01]  /*f3a20*/  IMAD.X R27, R29, 0x1, R22, P2 ;  /* 0x000000011d1b7824 */ /* 0x000fe200010e0616 */
[----:B------:R-:W-:Y:S01]  /*f3a30*/  STL [R1+0x3510], R6 ;  /* 0x0035100601007387 */ /* 0x000fe20000100800 */
[----:B-1----:R-:W-:-:S03]  /*f3a40*/  IMAD.MOV.U32 R17, RZ, RZ, R29 ;  /* 0x000000ffff117224 */ /* 0x002fc600078e001d */
[----:B------:R1:W-:Y:S01]  /*f3a50*/  STL.64 [R1+0x3520], R26 ;  /* 0x0035201a01007387 */ /* 0x0003e20000100a00 */
[----:B------:R-:W-:-:S03]  /*f3a60*/  IMAD.X R29, R17, 0x1, R14, P3 ;  /* 0x00000001111d7824 */ /* 0x000fc600018e060e */
[----:B-1----:R-:W3:Y:S04]  /*f3a70*/  LDL.LU.64 R26, [R1+0x6968] ;  /* 0x00696800011a7983 */ /* 0x002ee80000300a00 */
[----:B------:R1:W-:Y:S04]  /*f3a80*/  STL.64 [R1+0x3518], R28 ;  /* 0x0035181c01007387 */ /* 0x0003e80000100a00 */
[----:B-1----:R-:W4:Y:S04]  /*f3a90*/  LDL.LU.64 R28, [R1+0x6960] ;  /* 0x00696000011c7983 */ /* 0x002f280000300a00 */
[----:B------:R1:W-:Y:S04]  /*f3aa0*/  STL.64 [R1+0x6938], R8 ;  /* 0x0069380801007387 */ /* 0x0003e80000100a00 */
[----:B-1----:R0:W4:Y:S04]  /*f3ab0*/  LDL.64 R8, [R1+0x3510] ;  /* 0x0035100001087983 */ /* 0x0021280000100a00 */
[----:B------:R1:W-:Y:S01]  /*f3ac0*/  STL.64 [R1+0x6930], R14 ;  /* 0x0069300e01007387 */ /* 0x0003e20000100a00 */
[C---:B------:R-:W-:Y:S01]  /*f3ad0*/  IADD3 R16, P2, PT, R21.reuse, R25, RZ ;  /* 0x0000001915107210 */ /* 0x040fe20007f5e0ff */
[----:B--2---:R-:W-:Y:S01]  /*f3ae0*/  IMAD.MOV.U32 R7, RZ, RZ, R18 ;  /* 0x000000ffff077224 */ /* 0x004fe200078e0012 */
[----:B---3--:R-:W-:Y:S01]  /*f3af0*/  IADD3 R6, P3, PT, R21, R27, RZ ;  /* 0x0000001b15067210 */ /* 0x008fe20007f7e0ff */
[----:B----4-:R-:W-:Y:S01]  /*f3b00*/  IMAD.X R9, R17, 0x1, R15, P4 ;  /* 0x0000000111097824 */ /* 0x010fe200020e060f */
[----:B------:R-:W-:Y:S01]  /*f3b10*/  IADD3 R18, P4, PT, R21, R29, RZ ;  /* 0x0000001d15127210 */ /* 0x000fe20007f9e0ff */
[----:B-1----:R-:W2:Y:S04]  /*f3b20*/  LDL R15, [R1+0x144] ;  /* 0x00014400010f7983 */ /* 0x002ea80000100800 */
[----:B------:R1:W-:Y:S04]  /*f3b30*/  STL [R1+0x3514], R9 ;  /* 0x0035140901007387 */ /* 0x0003e80000100800 */
[----:B------:R-:W3:Y:S01]  /*f3b40*/  LDL.LU R21, [R1+0x6958] ;  /* 0x0069580001157983 */ /* 0x000ee20000300800 */
[----:B------:R-:W-:-:S02]  /*f3b50*/  IMAD.MOV.U32 R14, RZ, RZ, R19 ;  /* 0x000000ffff0e7224 */ /* 0x000fc400078e0013 */
[----:B------:R-:W-:-:S04]  /*f3b60*/  IMAD.MOV.U32 R19, RZ, RZ, R17 ;  /* 0x000000ffff137224 */ /* 0x000fc800078e0011 */
[C---:B------:R-:W-:Y:S02]  /*f3b70*/  IMAD.X R17, R19.reuse, 0x1, R24, P2 ;  /* 0x0000000113117824 */ /* 0x040fe400010e0618 */
[----:B-1----:R-:W-:Y:S02]  /*f3b80*/  IMAD.MOV.U32 R9, RZ, RZ, R7 ;  /* 0x000000ffff097224 */ /* 0x002fe400078e0007 */
[C---:B------:R-:W-:Y:S01]  /*f3b90*/  IMAD.X R7, R19.reuse, 0x1, R26, P3 ;  /* 0x0000000113077824 */ /* 0x040fe200018e061a */
[----:B------:R1:W-:Y:S01]  /*f3ba0*/  STL.64 [R1+0x3508], R16 ;  /* 0x0035081001007387 */ /* 0x0003e20000100a00 */
[----:B------:R-:W-:-:S03]  /*f3bb0*/  IMAD.X R19, R19, 0x1, R28, P4 ;  /* 0x0000000113137824 */ /* 0x000fc600020e061c */
[----:B-1----:R-:W4:Y:S04]  /*f3bc0*/  LDL.LU.64 R16, [R1+0x6950] ;  /* 0x0069500001107983 */ /* 0x002f280000300a00 */
[----:B------:R1:W-:Y:S04]  /*f3bd0*/  STL.64 [R1+0x3500], R6 ;  /* 0x0035000601007387 */ /* 0x0003e80000100a00 */
[----:B-1----:R-:W4:Y:S04]  /*f3be0*/  LDL.LU.64 R6, [R1+0x6948] ;  /* 0x0069480001067983 */ /* 0x002f280000300a00 */
[----:B------:R1:W-:Y:S02]  /*f3bf0*/  STL.64 [R1+0x6928], R26 ;  /* 0x0069281a01007387 */ /* 0x0003e40000100a00 */
[----:B-1----:R-:W-:Y:S01]  /*f3c00*/  IMAD.MOV.U32 R27, RZ, RZ, R14 ;  /* 0x000000ffff1b7224 */ /* 0x002fe200078e000e */
[----:B--2---:R-:W-:-:S02]  /*f3c10*/  IADD3 R8, P2, PT, R15, R20, RZ ;  /* 0x000000140f087210 */ /* 0x004fc40007f5e0ff */
[----:B---3--:R-:W-:Y:S02]  /*f3c20*/  IADD3 R14, P3, PT, R15, R21, RZ ;  /* 0x000000150f0e7210 */ /* 0x008fe40007f7e0ff */
[----:B------:R-:W2:Y:S04]  /*f3c30*/  LDL R15, [R1+0x378] ;  /* 0x00037800010f7983 */ /* 0x000ea80000100800 */
[----:B------:R1:W-:Y:S04]  /*f3c40*/  STL [R1+0x6918], R21 ;  /* 0x0069181501007387 */ /* 0x0003e80000100800 */
[----:B-1----:R-:W3:Y:S04]  /*f3c50*/  LDL.LU R21, [R1+0x144] ;  /* 0x0001440001157983 */ /* 0x002ee80000300800 */
[----:B------:R1:W-:Y:S04]  /*f3c60*/  STL.64 [R1+0x34f8], R18 ;  /* 0x0034f81201007387 */ /* 0x0003e80000100a00 */
[----:B-1----:R-:W2:Y:S01]  /*f3c70*/  LDL.LU.64 R18, [R1+0x6940] ;  /* 0x0069400001127983 */ /* 0x002ea20000300a00 */
[----:B------:R-:W-:-:S03]  /*f3c80*/  IMAD.MOV.U32 R26, RZ, RZ, R9 ;  /* 0x000000ffff1a7224 */ /* 0x000fc600078e0009 */
[----:B------:R3:W-:Y:S02]  /*f3c90*/  STL.64 [R1+0x6920], R28 ;  /* 0x0069201c01007387 */ /* 0x0007e40000100a00 */
[----:B---3--:R-:W-:Y:S01]  /*f3ca0*/  IADD3 R28, P4, PT, R21, R23, RZ ;  /* 0x00000017151c7210 */ /* 0x008fe20007f9e0ff */
[----:B--2---:R-:W-:-:S05]  /*f3cb0*/  IMAD.X R9, R15, 0x1, R18, P2 ;  /* 0x000000010f097824 */ /* 0x004fca00010e0612 */
[----:B------:R1:W-:Y:S04]  /*f3cc0*/  STL.64 [R1+0x34f0], R8 ;  /* 0x0034f00801007387 */ /* 0x0003e80000100a00 */
[----:B------:R-:W-:Y:S04]  /*f3cd0*/  STL [R1+0x34e0], R28 ;  /* 0x0034e01c01007387 */ /* 0x000fe80000100800 */
[----:B-1----:R-:W2:Y:S01]  /*f3ce0*/  LDL.LU.64 R8, [R1+0x6938] ;  /* 0x0069380001087983 */ /* 0x002ea20000300a00 */
[----:B------:R-:W-:-:S03]  /*f3cf0*/  IMAD.X R15, R15, 0x1, R19, P3 ;  /* 0x000000010f0f7824 */ /* 0x000fc600018e0613 */
[----:B------:R-:W-:Y:S04]  /*f3d00*/  STL.64 [R1+0x6908], R4 ;  /* 0x0069080401007387 */ /* 0x000fe80000100a00 */
[----:B------:R1:W-:Y:S04]  /*f3d10*/  STL.64 [R1+0x34e8], R14 ;  /* 0x0034e80e01007387 */ /* 0x0003e80000100a00 */
[----:B-1----:R-:W3:Y:S04]  /*f3d20*/  LDL.LU.64 R14, [R1+0x6930] ;  /* 0x00693000010e7983 */ /* 0x002ee80000300a00 */
[----:B--2---:R1:W-:Y:S04]  /*f3d30*/  STL.64 [R1+0x6910], R8 ;  /* 0x0069100801007387 */ /* 0x0043e80000100a00 */
[----:B-1----:R0:W2:Y:S04]  /*f3d40*/  LDL.64 R8, [R1+0x34e0] ;  /* 0x0034e00001087983 */ /* 0x0020a80000100a00 */
[----:B------:R1:W-:Y:S04]  /*f3d50*/  STL [R1+0x6900], R19 ;  /* 0x0069001301007387 */ /* 0x0003e80000100800 */
[----:B-1----:R-:W2:Y:S01]  /*f3d60*/  LDL.LU R19, [R1+0x378] ;  /* 0x0003780001137983 */ /* 0x002ea20000300800 */
[----:B------:R-:W-:Y:S01]  /*f3d70*/  IMAD.MOV.U32 R4, RZ, RZ, R26 ;  /* 0x000000ffff047224 */ /* 0x000fe200078e001a */
[C---:B----4-:R-:W-:Y:S01]  /*f3d80*/  IADD3 R26, P2, PT, R21.reuse, R16, RZ ;  /* 0x00000010151a7210 */ /* 0x050fe20007f5e0ff */
[----:B------:R-:W-:Y:S01]  /*f3d90*/  IMAD.MOV.U32 R5, RZ, RZ, R27 ;  /* 0x000000ffff057224 */ /* 0x000fe200078e001b */
[----:B------:R-:W-:Y:S01]  /*f3da0*/  IADD3 R28, P3, PT, R21, R17, RZ ;  /* 0x00000011151c7210 */ /* 0x000fe20007f7e0ff */
[----:B------:R-:W-:-:S02]  /*f3db0*/  IMAD.MOV.U32 R29, RZ, RZ, R4 ;  /* 0x000000ffff1d7224 */ /* 0x000fc400078e0004 */
[C---:B--2---:R-:W-:Y:S02]  /*f3dc0*/  IMAD.X R9, R19.reuse, 0x1, R22, P4 ;  /* 0x0000000113097824 */ /* 0x044fe400020e0616 */
[----:B---3--:R-:W-:-:S03]  /*f3dd0*/  IMAD.X R27, R19, 0x1, R14, P2 ;  /* 0x00000001131b7824 */ /* 0x008fc600010e060e */
[----:B------:R-:W-:Y:S04]  /*f3de0*/  STL [R1+0x34e4], R9 ;  /* 0x0034e40901007387 */ /* 0x000fe80000100800 */
[----:B------:R1:W-:Y:S04]  /*f3df0*/  STL.64 [R1+0x34d8], R26 ;  /* 0x0034d81a01007387 */ /* 0x0003e80000100a00 */
[----:B-1----:R-:W2:Y:S04]  /*f3e00*/  LDL.LU.64 R26, [R1+0x6928] ;  /* 0x00692800011a7983 */ /* 0x002ea80000300a00 */
[----:B------:R1:W-:Y:S02]  /*f3e10*/  STL.64 [R1+0x68f0], R6 ;  /* 0x0068f00601007387 */ /* 0x0003e40000100a00 */
[----:B-1----:R-:W-:-:S02]  /*f3e20*/  IMAD.MOV.U32 R6, RZ, RZ, R5 ;  /* 0x000000ffff067224 */ /* 0x002fc400078e0005 */
[----:B------:R-:W-:Y:S02]  /*f3e30*/  IMAD.MOV.U32 R5, RZ, RZ, R29 ;  /* 0x000000ffff057224 */ /* 0x000fe400078e001d */
[----:B------:R-:W-:Y:S01]  /*f3e40*/  IMAD.X R29, R19, 0x1, R15, P3 ;  /* 0x00000001131d7824 */ /* 0x000fe200018e060f */
[----:B------:R-:W3:Y:S04]  /*f3e50*/  LDL R7, [R1+0x148] ;  /* 0x0001480001077983 */ /* 0x000ee80000100800 */
[----:B------:R1:W-:Y:S04]  /*f3e60*/  STL.64 [R1+0x34d0], R28 ;  /* 0x0034d01c01007387 */ /* 0x0003e80000100a00 */
[----:B-1----:R-:W4:Y:S01]  /*f3e70*/  LDL.LU.64 R28, [R1+0x6920] ;  /* 0x00692000011c7983 */ /* 0x002f220000300a00 */
[----:B------:R-:W-:-:S03]  /*f3e80*/  IADD3 R8, P4, PT, R21, R25, RZ ;  /* 0x0000001915087210 */ /* 0x000fc60007f9e0ff */
[----:B------:R4:W-:Y:S02]  /*f3e90*/  STL.64 [R1+0x68f8], R14 ;  /* 0x0068f80e01007387 */ /* 0x0009e40000100a00 */
[----:B------:R-:W-:Y:S01]  /*f3ea0*/  IMAD.X R9, R19, 0x1, R24, P4 ;  /* 0x0000000113097824 */ /* 0x000fe200020e0618 */
[C---:B--2---:R-:W-:Y:S02]  /*f3eb0*/  IADD3 R4, P2, PT, R21.reuse, R27, RZ ;  /* 0x0000001b15047210 */ /* 0x044fe40007f5e0ff */
[----:B----4-:R-:W-:Y:S02]  /*f3ec0*/  IADD3 R14, P3, PT, R21, R29, RZ ;  /* 0x0000001d150e7210 */ /* 0x010fe40007f7e0ff */
[----:B------:R-:W2:Y:S04]  /*f3ed0*/  LDL.LU R21, [R1+0x6918] ;  /* 0x0069180001157983 */ /* 0x000ea80000300800 */
[----:B------:R1:W-:Y:S04]  /*f3ee0*/  STL.64 [R1+0x34c8], R8 ;  /* 0x0034c80801007387 */ /* 0x0003e80000100a00 */
[----:B------:R3:W-:Y:S04]  /*f3ef0*/  STL [R1+0x34a8], R14 ;  /* 0x0034a80e01007387 */ /* 0x0007e80000100800 */
[----:B-1----:R-:W4:Y:S01]  /*f3f00*/  LDL.LU.64 R8, [R1+0x6910] ;  /* 0x0069100001087983 */ /* 0x002f220000300a00 */
[----:B------:R-:W-:-:S02]  /*f3f10*/  IMAD.MOV.U32 R15, RZ, RZ, R5 ;  /* 0x000000ffff0f7224 */ /* 0x000fc400078e0005 */
        /* <DEDUP_REMOVED lines=8> */
[----:B----4-:R1:W-:Y:S04]  /*f3fa0*/  STL.64 [R1+0x68e8], R8 ;  /* 0x0068e80801007387 */ /* 0x0103e80000100a00 */
[----:B-1----:R0:W4:Y:S04]  /*f3fb0*/  LDL.64 R8, [R1+0x34a8] ;  /* 0x0034a80001087983 */ /* 0x0021280000100a00 */
[----:B------:R1:W-:Y:S04]  /*f3fc0*/  STL.64 [R1+0x68d0], R20 ;  /* 0x0068d01401007387 */ /* 0x0003e80000100a00 */
[----:B-1----:R-:W2:Y:S01]  /*f3fd0*/  LDL.LU R20, [R1+0x148] ;  /* 0x0001480001147983 */ /* 0x002ea20000300800 */
[----:B----4-:R-:W-:-:S03]  /*f3fe0*/  IMAD.X R9, R19, 0x1, R28, P3 ;  /* 0x0000000113097824 */ /* 0x010fc600018e061c */
[----:B------:R-:W4:Y:S04]  /*f3ff0*/  LDL.LU R19, [R1+0x6900] ;  /* 0x0069000001137983 */ /* 0x000f280000300800 */
[----:B------:R1:W-:Y:S04]  /*f4000*/  STL.64 [R1+0x68d8], R28 ;  /* 0x0068d81c01007387 */ /* 0x0003e80000100a00 */
[----:B------:R-:W-:Y:S01]  /*f4010*/  STL [R1+0x34ac], R9 ;  /* 0x0034ac0901007387 */ /* 0x000fe20000100800 */
[----:B-1----:R-:W-:Y:S02]  /*f4020*/  IMAD.MOV.U32 R29, RZ, RZ, R15 ;  /* 0x000000ffff1d7224 */ /* 0x002fe400078e000f */
[----:B--2---:R-:W-:-:S05]  /*f4030*/  IMAD.X R15, R7, 0x1, R18, P4 ;  /* 0x00000001070f7824 */ /* 0x004fca00020e0612 */
[----:B------:R1:W-:Y:S04]  /*f4040*/  STL.64 [R1+0x34b0], R14 ;  /* 0x0034b00e01007387 */ /* 0x0003e80000100a00 */
[----:B-1----:R-:W2:Y:S01]  /*f4050*/  LDL.LU.64 R14, [R1+0x68f8] ;  /* 0x0068f800010e7983 */ /* 0x002ea20000300a00 */
[----:B----4-:R-:W-:-:S05]  /*f4060*/  IMAD.X R7, R7, 0x1, R19, P2 ;  /* 0x0000000107077824 */ /* 0x010fca00010e0613 */
[----:B------:R1:W-:Y:S04]  /*f4070*/  STL.64 [R1+0x34b8], R6 ;  /* 0x0034b80601007387 */ /* 0x0003e80000100a00 */
[----:B-1----:R-:W4:Y:S01]  /*f4080*/  LDL.LU.64 R6, [R1+0x68f0] ;  /* 0x0068f00001067983 */ /* 0x002f220000300a00 */
[----:B------:R-:W-:-:S03]  /*f4090*/  IADD3 R8, P3, PT, R20, R23, RZ ;  /* 0x0000001714087210 */ /* 0x000fc60007f7e0ff */
[----:B----4-:R-:W-:Y:S04]  /*f40a0*/  STL.64 [R1+0x68c8], R6 ;  /* 0x0068c80601007387 */ /* 0x010fe80000100a00 */
[----:B------:R1:W-:Y:S04]  /*f40b0*/  STL [R1+0x68c0], R19 ;  /* 0x0068c01301007387 */ /* 0x0003e80000100800 */
[----:B-1----:R-:W4:Y:S04]  /*f40c0*/  LDL.LU R19, [R1+0x374] ;  /* 0x0003740001137983 */ /* 0x002f280000300800 */
[----:B------:R-:W-:Y:S01]  /*f40d0*/  STL.64 [R1+0x68b8], R16 ;  /* 0x0068b81001007387 */ /* 0x000fe20000100a00 */
[----:B------:R-:W-:Y:S01]  /*f40e0*/  IMAD.MOV.U32 R28, RZ, RZ, R27 ;  /* 0x000000ffff1c7224 */ /* 0x000fe200078e001b */
[----:B------:R-:W-:-:S03]  /*f40f0*/  IADD3 R26, P4, PT, R20, R16, RZ ;  /* 0x00000010141a7210 */ /* 0x000fc60007f9e0ff */
[----:B------:R-:W-:Y:S02]  /*f4100*/  IMAD.MOV.U32 R27, RZ, RZ, R28 ;  /* 0x000000ffff1b7224 */ /* 0x000fe400078e001c */
[----:B----4-:R-:W-:-:S05]  /*f4110*/  IMAD.X R9, R19, 0x1, R22, P3 ;  /* 0x0000000113097824 */ /* 0x010fca00018e0616 */
[----:B------:R1:W-:Y:S04]  /*f4120*/  STL.64 [R1+0x3480], R8 ;  /* 0x0034800801007387 */ /* 0x0003e80000100a00 */
[----:B-1----:R-:W4:Y:S01]  /*f4130*/  LDL.LU.64 R8, [R1+0x68e8] ;  /* 0x0068e80001087983 */ /* 0x002f220000300a00 */
[----:B------:R-:W-:Y:S01]  /*f4140*/  IADD3 R28, P2, PT, R20, R17, RZ ;  /* 0x00000011141c7210 */ /* 0x000fe20007f5e0ff */
[----:B------:R-:W-:Y:S02]  /*f4150*/  IMAD.MOV.U32 R17, RZ, RZ, R27 ;  /* 0x000000ffff117224 */ /* 0x000fe400078e001b */
[----:B--2---:R-:W-:Y:S02]  /*f4160*/  IMAD.X R27, R19, 0x1, R14, P4 ;  /* 0x00000001131b7824 */ /* 0x004fe400020e060e */
[----:B------:R-:W-:-:S02]  /*f4170*/  IMAD.MOV.U32 R7, RZ, RZ, R29 ;  /* 0x000000ffff077224 */ /* 0x000fc400078e001d */
[----:B------:R-:W-:Y:S01]  /*f4180*/  IMAD.X R29, R19, 0x1, R15, P2 ;  /* 0x00000001131d7824 */ /* 0x000fe200010e060f */
[----:B------:R1:W-:Y:S04]  /*f4190*/  STL.64 [R1+0x3488], R26 ;  /* 0x0034881a01007387 */ /* 0x0003e80000100a00 */
[----:B-1----:R-:W2:Y:S04]  /*f41a0*/  LDL.LU.64 R26, [R1+0x68e0] ;  /* 0x0068e000011a7983 */ /* 0x002ea80000300a00 */
[----:B----4-:R1:W-:Y:S04]  /*f41b0*/  STL.64 [R1+0x68a8], R8 ;  /* 0x0068a80801007387 */ /* 0x0103e80000100a00 */
[----:B-1----:R-:W4:Y:S04]  /*f41c0*/  LDL R9, [R1+0x14c] ;  /* 0x00014c0001097983 */ /* 0x002f280000100800 */
[----:B------:R1:W-:Y:S04]  /*f41d0*/  STL.64 [R1+0x3490], R28 ;  /* 0x0034901c01007387 */ /* 0x0003e80000100a00 */
[----:B-1----:R-:W3:Y:S01]  /*f41e0*/  LDL.LU.64 R28, [R1+0x68d8] ;  /* 0x0068d800011c7983 */ /* 0x002ee20000300a00 */
[----:B------:R-:W-:-:S02]  /*f41f0*/  IADD3 R16, P3, PT, R20, R25, RZ ;  /* 0x0000001914107210 */ /* 0x000fc40007f7e0ff */
[----:B--2---:R-:W-:Y:S01]  /*f4200*/  IADD3 R6, P4, PT, R20, R27, RZ ;  /* 0x0000001b14067210 */ /* 0x004fe20007f9e0ff */
[----:B------:R1:W-:Y:S01]  /*f4210*/  STL.64 [R1+0x68b0], R14 ;  /* 0x0068b00e01007387 */ /* 0x0003e20000100a00 */
[----:B------:R-:W-:-:S03]  /*f4220*/  IMAD.MOV.U32 R8, RZ, RZ, R7 ;  /* 0x000000ffff087224 */ /* 0x000fc600078e0007 */
[C---:B------:R-:W-:Y:S02]  /*f4230*/  IMAD.X R7, R19.reuse, 0x1, R26, P4 ;  /* 0x0000000113077824 */ /* 0x040fe400020e061a */
[----:B-1----:R-:W-:Y:S02]  /*f4240*/  IMAD.MOV.U32 R14, RZ, RZ, R17 ;  /* 0x000000ffff0e7224 */ /* 0x002fe400078e0011 */
[----:B------:R-:W-:Y:S01]  /*f4250*/  IMAD.X R17, R19, 0x1, R24, P3 ;  /* 0x0000000113117824 */ /* 0x000fe200018e0618 */
[----:B---3--:R-:W-:-:S05]  /*f4260*/  IADD3 R20, P2, PT, R20, R29, RZ ;  /* 0x0000001d14147210 */ /* 0x008fca0007f5e0ff */
[----:B------:R1:W-:Y:S04]  /*f4270*/  STL [R1+0x3468], R20 ;  /* 0x0034681401007387 */ /* 0x0003e80000100800 */
[----:B-1----:R-:W4:Y:S04]  /*f4280*/  LDL.LU.64 R20, [R1+0x68d0] ;  /* 0x0068d00001147983 */ /* 0x002f280000300a00 */
[----:B------:R-:W-:Y:S04]  /*f4290*/  STL.64 [R1+0x3498], R16 ;  /* 0x0034981001007387 */ /* 0x000fe80000100a00 */
[----:B------:R1:W-:Y:S04]  /*f42a0*/  STL.64 [R1+0x34a0], R6 ;  /* 0x0034a00601007387 */ /* 0x0003e80000100a00 */
[----:B-1----:R-:W2:Y:S04]  /*f42b0*/  LDL.LU.64 R6, [R1+0x68c8] ;  /* 0x0068c80001067983 */ /* 0x002ea80000300a00 */
[----:B------:R1:W-:Y:S04]  /*f42c0*/  STL.64 [R1+0x68a0], R26 ;  /* 0x0068a01a01007387 */ /* 0x0003e80000100a00 */
[----:B-1----:R0:W3:Y:S01]  /*f42d0*/  LDL.64 R26, [R1+0x3468] ;  /* 0x00346800011a7983 */ /* 0x0020e20000100a00 */
[----:B------:R-:W-:Y:S01]  /*f42e0*/  IMAD.MOV.U32 R17, RZ, RZ, R8 ;  /* 0x000000ffff117224 */ /* 0x000fe200078e0008 */
[----:B----4-:R-:W-:-:S02]  /*f42f0*/  IADD3 R8, P4, PT, R9, R21, RZ ;  /* 0x0000001509087210 */ /* 0x010fc40007f9e0ff */
[----:B------:R1:W-:Y:S01]  /*f4300*/  STL [R1+0x6890], R21 ;  /* 0x0068901501007387 */ /* 0x0003e20000100800 */
[----:B------:R-:W-:-:S03]  /*f4310*/  IADD3 R16, P3, PT, R9, R20, RZ ;  /* 0x0000001409107210 */ /* 0x000fc60007f7e0ff */
[----:B-1----:R-:W4:Y:S01]  /*f4320*/  LDL.LU R21, [R1+0x14c] ;  /* 0x00014c0001157983 */ /* 0x002f220000300800 */
[----:B---3--:R-:W-:-:S03]  /*f4330*/  IMAD.X R27, R19, 0x1, R28, P2 ;  /* 0x00000001131b7824 */ /* 0x008fc600010e061c */
[----:B------:R-:W3:Y:S04]  /*f4340*/  LDL.LU R19, [R1+0x68c0] ;  /* 0x0068c00001137983 */ /* 0x000ee80000300800 */
[----:B------:R1:W-:Y:S04]  /*f4350*/  STL.64 [R1+0x6898], R28 ;  /* 0x0068981c01007387 */ /* 0x0003e80000100a00 */
[----:B------:R-:W-:Y:S01]  /*f4360*/  STL [R1+0x346c], R27 ;  /* 0x00346c1b01007387 */ /* 0x000fe20000100800 */
[----:B-1----:R-:W-:Y:S02]  /*f4370*/  IMAD.MOV.U32 R29, RZ, RZ, R14 ;  /* 0x000000ffff1d7224 */ /* 0x002fe400078e000e */
[----:B------:R-:W-:-:S02]  /*f4380*/  IMAD.MOV.U32 R28, RZ, RZ, R17 ;  /* 0x000000ffff1c7224 */ /* 0x000fc400078e0011 */
[----:B------:R-:W-:-:S05]  /*f4390*/  IMAD.X R17, R29, 0x1, R18, P3 ;  /* 0x000000011d117824 */ /* 0x000fca00018e0612 */
[----:B------:R1:W-:Y:S04]  /*f43a0*/  STL.64 [R1+0x3470], R16 ;  /* 0x0034701001007387 */ /* 0x0003e80000100a00 */
[----:B-1----:R-:W4:Y:S01]  /*f43b0*/  LDL.LU.64 R16, [R1+0x68b8] ;  /* 0x0068b80001107983 */ /* 0x002f220000300a00 */
[----:B---3--:R-:W-:Y:S01]  /*f43c0*/  IMAD.X R9, R29, 0x1, R19, P4 ;  /* 0x000000011d097824 */ /* 0x008fe200020e0613 */
[----:B----4-:R-:W-:-:S05]  /*f43d0*/  IADD3 R14, P3, PT, R21, R16, RZ ;  /* 0x00000010150e7210 */ /* 0x010fca0007f7e0ff */
[----:B------:R1:W-:Y:S04]  /*f43e0*/  STL [R1+0x3448], R14 ;  /* 0x0034480e01007387 */ /* 0x0003e80000100800 */
[----:B-1----:R-:W3:Y:S04]  /*f43f0*/  LDL.LU.64 R14, [R1+0x68b0] ;  /* 0x0068b000010e7983 */ /* 0x002ee80000300a00 */
[----:B------:R1:W-:Y:S04]  /*f4400*/  STL.64 [R1+0x3478], R8 ;  /* 0x0034780801007387 */ /* 0x0003e80000100a00 */
[----:B-1----:R-:W4:Y:S01]  /*f4410*/  LDL.LU.64 R8, [R1+0x68a8] ;  /* 0x0068a80001087983 */ /* 0x002f220000300a00 */
[----:B------:R-:W-:-:S03]  /*f4420*/  IADD3 R26, P2, PT, R21, R23, RZ ;  /* 0x00000017151a7210 */ /* 0x000fc60007f5e0ff */
[----:B----4-:R1:W-:Y:S04]  /*f4430*/  STL.64 [R1+0x6888], R8 ;  /* 0x0068880801007387 */ /* 0x0103e80000100a00 */
[----:B-1----:R0:W4:Y:S04]  /*f4440*/  LDL.64 R8, [R1+0x3448] ;  /* 0x0034480001087983 */ /* 0x0021280000100a00 */
[----:B------:R-:W-:Y:S04]  /*f4450*/  STL.64 [R1+0x6878], R18 ;  /* 0x0068781201007387 */ /* 0x000fe80000100a00 */
[----:B------:R1:W-:Y:S04]  /*f4460*/  STL [R1+0x6880], R19 ;  /* 0x0068801301007387 */ /* 0x0003e80000100800 */
[----:B------:R-:W-:Y:S01]  /*f4470*/  STL.64 [R1+0x6870], R16 ;  /* 0x0068701001007387 */ /* 0x000fe20000100a00 */
[----:B-1----:R-:W-:-:S02]  /*f4480*/  IMAD.MOV.U32 R19, RZ, RZ, R29 ;  /* 0x000000ffff137224 */ /* 0x002fc400078e001d */
[----:B------:R-:W-:Y:S01]  /*f4490*/  IMAD.MOV.U32 R18, RZ, RZ, R28 ;  /* 0x000000ffff127224 */ /* 0x000fe200078e001c */
[----:B------:R-:W-:Y:S01]  /*f44a0*/  IADD3 R28, P4, PT, R21, R17, RZ ;  /* 0x00000011151c7210 */ /* 0x000fe20007f9e0ff */
[----:B------:R-:W-:-:S04]  /*f44b0*/  IMAD.X R27, R19, 0x1, R22, P2 ;  /* 0x00000001131b7824 */ /* 0x000fc800010e0616 */
[C---:B---3--:R-:W-:Y:S01]  /*f44c0*/  IMAD.X R29, R19.reuse, 0x1, R15, P4 ;  /* 0x00000001131d7824 */ /* 0x048fe200020e060f */
[----:B------:R1:W-:Y:S04]  /*f44d0*/  STL.64 [R1+0x3440], R26 ;  /* 0x0034401a01007387 */ /* 0x0003e80000100a00 */
[----:B-1----:R-:W3:Y:S04]  /*f44e0*/  LDL.LU.64 R26, [R1+0x68a0] ;  /* 0x0068a000011a7983 */ /* 0x002ee80000300a00 */
[----:B--2---:R1:W-:Y:S04]  /*f44f0*/  STL.64 [R1+0x6860], R6 ;  /* 0x0068600601007387 */ /* 0x0043e80000100a00 */
[----:B-1----:R-:W2:Y:S01]  /*f4500*/  LDL R7, [R1+0x150] ;  /* 0x0001500001077983 */ /* 0x002ea20000100800 */
[----:B----4-:R-:W-:-:S05]  /*f4510*/  IMAD.X R9, R19, 0x1, R14, P3 ;  /* 0x0000000113097824 */ /* 0x010fca00018e060e */
[----:B------:R-:W-:Y:S04]  /*f4520*/  STL [R1+0x344c], R9 ;  /* 0x00344c0901007387 */ /* 0x000fe80000100800 */
[----:B------:R1:W-:Y:S04]  /*f4530*/  STL.64 [R1+0x3450], R28 ;  /* 0x0034501c01007387 */ /* 0x0003e80000100a00 */
[----:B-1----:R-:W4:Y:S04]  /*f4540*/  LDL.LU.64 R28, [R1+0x6898] ;  /* 0x00689800011c7983 */ /* 0x002f280000300a00 */
[----:B------:R-:W-:Y:S04]  /*f4550*/  STL.64 [R1+0x6868], R10 ;  /* 0x0068680a01007387 */ /* 0x000fe80000100a00 */
[----:B------:R1:W-:Y:S01]  /*f4560*/  STL.64 [R1+0x6858], R14 ;  /* 0x0068580e01007387 */ /* 0x0003e20000100a00 */
[C---:B------:R-:W-:Y:S01]  /*f4570*/  IADD3 R16, P2, PT, R21.reuse, R25, RZ ;  /* 0x0000001915107210 */ /* 0x040fe20007f5e0ff */
[----:B-1----:R-:W-:Y:S01]  /*f4580*/  IMAD.MOV.U32 R14, RZ, RZ, R18 ;  /* 0x000000ffff0e7224 */ /* 0x002fe200078e0012 */
[----:B---3--:R-:W-:-:S02]  /*f4590*/  IADD3 R8, P3, PT, R21, R27, RZ ;  /* 0x0000001b15087210 */ /* 0x008fc40007f7e0ff */
[----:B----4-:R-:W-:Y:S02]  /*f45a0*/  IADD3 R18, P4, PT, R21, R29, RZ ;  /* 0x0000001d15127210 */ /* 0x010fe40007f9e0ff */
[----:B------:R-:W3:Y:S01]  /*f45b0*/  LDL.LU R21, [R1+0x6890] ;  /* 0x0068900001157983 */ /* 0x000ee20000300800 */
[----:B------:R-:W-:-:S04]  /*f45c0*/  IMAD.MOV.U32 R10, RZ, RZ, R19 ;  /* 0x000000ffff0a7224 */ /* 0x000fc800078e0013 */
[C---:B------:R-:W-:Y:S02]  /*f45d0*/  IMAD.X R17, R10.reuse, 0x1, R24, P2 ;  /* 0x000000010a117824 */ /* 0x040fe400010e0618 */
[----:B------:R-:W-:-:S03]  /*f45e0*/  IMAD.X R9, R10, 0x1, R26, P3 ;  /* 0x000000010a097824 */ /* 0x000fc600018e061a */
[----:B------:R2:W-:Y:S04]  /*f45f0*/  STL.64 [R1+0x3458], R16 ;  /* 0x0034581001007387 */ /* 0x0005e80000100a00 */
[----:B------:R1:W-:Y:S01]  /*f4600*/  STL.64 [R1+0x3460], R8 ;  /* 0x0034600801007387 */ /* 0x0003e20000100a00 */
[----:B------:R-:W-:Y:S01]  /*f4610*/  IMAD.X R19, R10, 0x1, R28, P4 ;  /* 0x000000010a137824 */ /* 0x000fe200020e061c */
[C---:B--2---:R-:W-:Y:S02]  /*f4620*/  IADD3 R16, P2, PT, R7.reuse, R20, RZ ;  /* 0x0000001407107210 */ /* 0x044fe40007f5e0ff */
[----:B-1----:R-:W2:Y:S01]  /*f4630*/  LDL.LU.64 R8, [R1+0x6888] ;  /* 0x0068880001087983 */ /* 0x002ea20000300a00 */
[----:B---3--:R-:W-:-:S03]  /*f4640*/  IADD3 R6, P3, PT, R7, R21, RZ ;  /* 0x0000001507067210 */ /* 0x008fc60007f7e0ff */
        /* <DEDUP_REMOVED lines=17> */
[----:B---3--:R1:W-:Y:S04]  /*f4760*/  STL.64 [R1+0x6848], R6 ;  /* 0x0068480601007387 */ /* 0x0083e80000100a00 */
[----:B-1----:R0:W3:Y:S04]  /*f4770*/  LDL.64 R6, [R1+0x3408] ;  /* 0x0034080001067983 */ /* 0x0020e80000100a00 */
[----:B------:R1:W-:Y:S04]  /*f4780*/  STL [R1+0x6840], R19 ;  /* 0x0068401301007387 */ /* 0x0003e80000100800 */
[----:B-1----:R-:W4:Y:S04]  /*f4790*/  LDL.LU R19, [R1+0x36c] ;  /* 0x00036c0001137983 */ /* 0x002f280000300800 */
[----:B------:R1:W-:Y:S04]  /*f47a0*/  STL.64 [R1+0x6830], R4 ;  /* 0x0068300401007387 */ /* 0x0003e80000100a00 */
[----:B-1----:R0:W4:Y:S01]  /*f47b0*/  LDL.64 R4, [R1+0x3400] ;  /* 0x0034000001047983 */ /* 0x0021220000100a00 */
[----:B---3--:R-:W-:Y:S01]  /*f47c0*/  IMAD.MOV.U32 R7, RZ, RZ, R14 ;  /* 0x000000ffff077224 */ /* 0x008fe200078e000e */
[----:B------:R-:W-:-:S05]  /*f47d0*/  IADD3 R14, P3, PT, R21, R17, RZ ;  /* 0x00000011150e7210 */ /* 0x000fca0007f7e0ff */
[----:B------:R1:W-:Y:S04]  /*f47e0*/  STL [R1+0x3410], R14 ;  /* 0x0034100e01007387 */ /* 0x0003e80000100800 */
[----:B-1----:R-:W3:Y:S04]  /*f47f0*/  LDL.LU.64 R14, [R1+0x6858] ;  /* 0x00685800010e7983 */ /* 0x002ee80000300a00 */
[----:B------:R1:W-:Y:S04]  /*f4800*/  STL.64 [R1+0x6838], R16 ;  /* 0x0068381001007387 */ /* 0x0003e80000100a00 */
[----:B-1----:R0:W2:Y:S01]  /*f4810*/  LDL.64 R16, [R1+0x3410] ;  /* 0x0034100001107983 */ /* 0x0020a20000100a00 */
[----:B----4-:R-:W-:-:S05]  /*f4820*/  IMAD.X R5, R19, 0x1, R22, P4 ;  /* 0x0000000113057824 */ /* 0x010fca00020e0616 */
[----:B------:R1:W-:Y:S01]  /*f4830*/  STL [R1+0x3404], R5 ;  /* 0x0034040501007387 */ /* 0x0003e20000100800 */
[----:B------:R-:W-:Y:S01]  /*f4840*/  IADD3 R4, P4, PT, R21, R25, RZ ;  /* 0x0000001915047210 */ /* 0x000fe20007f9e0ff */
[----:B-1----:R-:W-:Y:S02]  /*f4850*/  IMAD.MOV.U32 R5, RZ, RZ, R7 ;  /* 0x000000ffff057224 */ /* 0x002fe400078e0007 */
[----:B---3--:R-:W-:Y:S01]  /*f4860*/  IMAD.X R7, R19, 0x1, R14, P2 ;  /* 0x0000000113077824 */ /* 0x008fe200010e060e */
[----:B------:R-:W-:-:S04]  /*f4870*/  IADD3 R6, P2, PT, R21, R27, RZ ;  /* 0x0000001b15067210 */ /* 0x000fc80007f5e0ff */
[----:B------:R-:W-:Y:S04]  /*f4880*/  STL [R1+0x340c], R7 ;  /* 0x00340c0701007387 */ /* 0x000fe80000100800 */
[----:B------:R1:W-:Y:S01]  /*f4890*/  STL.64 [R1+0x6828], R14 ;  /* 0x0068280e01007387 */ /* 0x0003e20000100a00 */
[----:B--2---:R-:W-:Y:S01]  /*f48a0*/  IMAD.X R17, R19, 0x1, R15, P3 ;  /* 0x0000000113117824 */ /* 0x004fe200018e060f */
[----:B------:R-:W-:Y:S02]  /*f48b0*/  IADD3 R16, P3, PT, R21, R29, RZ ;  /* 0x0000001d15107210 */ /* 0x000fe40007f7e0ff */
[----:B-1----:R-:W2:Y:S04]  /*f48c0*/  LDL R15, [R1+0x154] ;  /* 0x00015400010f7983 */ /* 0x002ea80000100800 */
[----:B------:R1:W-:Y:S04]  /*f48d0*/  STL [R1+0x3414], R17 ;  /* 0x0034141101007387 */ /* 0x0003e80000100800 */
[----:B------:R-:W3:Y:S01]  /*f48e0*/  LDL.LU R21, [R1+0x6850] ;  /* 0x0068500001157983 */ /* 0x000ee20000300800 */
[----:B-1----:R-:W-:-:S02]  /*f48f0*/  IMAD.MOV.U32 R17, RZ, RZ, R5 ;  /* 0x000000ffff117224 */ /* 0x002fc400078e0005 */
[----:B------:R-:W-:-:S05]  /*f4900*/  IMAD.X R5, R19, 0x1, R24, P4 ;  /* 0x0000000113057824 */ /* 0x000fca00020e0618 */
[----:B------:R1:W-:Y:S04]  /*f4910*/  STL.64 [R1+0x3418], R4 ;  /* 0x0034180401007387 */ /* 0x0003e80000100a00 */
[----:B-1----:R-:W4:Y:S01]  /*f4920*/  LDL R5, [R1+0x368] ;  /* 0x0003680001057983 */ /* 0x002f220000100800 */
[----:B------:R-:W-:-:S05]  /*f4930*/  IMAD.X R7, R19, 0x1, R26, P2 ;  /* 0x0000000113077824 */ /* 0x000fca00010e061a */
[----:B------:R1:W-:Y:S04]  /*f4940*/  STL.64 [R1+0x3420], R6 ;  /* 0x0034200601007387 */ /* 0x0003e80000100a00 */
[----:B-1----:R-:W4:Y:S01]  /*f4950*/  LDL.LU.64 R6, [R1+0x6848] ;  /* 0x0068480001067983 */ /* 0x002f220000300a00 */
[C---:B--2---:R-:W-:Y:S02]  /*f4960*/  IADD3 R4, P4, PT, R15.reuse, R20, RZ ;  /* 0x000000140f047210 */ /* 0x044fe40007f9e0ff */
[----:B---3--:R-:W-:Y:S01]  /*f4970*/  IADD3 R14, P2, PT, R15, R21, RZ ;  /* 0x000000150f0e7210 */ /* 0x008fe20007f5e0ff */
[----:B------:R-:W-:Y:S02]  /*f4980*/  IMAD.MOV.U32 R15, RZ, RZ, R17 ;  /* 0x000000ffff0f7224 */ /* 0x000fe400078e0011 */
[----:B------:R-:W-:Y:S01]  /*f4990*/  IMAD.X R17, R19, 0x1, R28, P3 ;  /* 0x0000000113117824 */ /* 0x000fe200018e061c */
[----:B------:R-:W-:Y:S04]  /*f49a0*/  STL.64 [R1+0x6810], R20 ;  /* 0x0068101401007387 */ /* 0x000fe80000100a00 */
[----:B------:R-:W2:Y:S04]  /*f49b0*/  LDL.LU R19, [R1+0x6840] ;  /* 0x0068400001137983 */ /* 0x000ea80000300800 */
[----:B------:R1:W-:Y:S04]  /*f49c0*/  STL.64 [R1+0x33e8], R16 ;  /* 0x0033e81001007387 */ /* 0x0003e80000100a00 */
[----:B-1----:R-:W3:Y:S04]  /*f49d0*/  LDL.LU.64 R16, [R1+0x6838] ;  /* 0x0068380001107983 */ /* 0x002ee80000300a00 */
[----:B------:R1:W-:Y:S01]  /*f49e0*/  STL [R1+0x6818], R28 ;  /* 0x0068181c01007387 */ /* 0x0003e20000100800 */
[----:B----4-:R-:W-:-:S03]  /*f49f0*/  IMAD.X R5, R5, 0x1, R18, P4 ;  /* 0x0000000105057824 */ /* 0x010fc600020e0612 */
[----:B-1----:R-:W4:Y:S04]  /*f4a00*/  LDL.LU R28, [R1+0x154] ;  /* 0x00015400011c7983 */ /* 0x002f280000300800 */
[----:B------:R1:W-:Y:S04]  /*f4a10*/  STL.64 [R1+0x33f0], R4 ;  /* 0x0033f00401007387 */ /* 0x0003e80000100a00 */
[----:B-1----:R-:W2:Y:S04]  /*f4a20*/  LDL.LU.64 R4, [R1+0x6830] ;  /* 0x0068300001047983 */ /* 0x002ea80000300a00 */
[----:B--2---:R4:W-:Y:S04]  /*f4a30*/  STL.64 [R1+0x6820], R4 ;  /* 0x0068200401007387 */ /* 0x0049e80000100a00 */
[----:B---3--:R1:W-:Y:S01]  /*f4a40*/  STL [R1+0x6800], R16 ;  /* 0x0068001001007387 */ /* 0x0083e20000100800 */
[----:B----4-:R-:W-:-:S03]  /*f4a50*/  IADD3 R4, P4, PT, R28, R16, RZ ;  /* 0x000000101c047210 */ /* 0x010fc60007f9e0ff */
[----:B-1----:R-:W2:Y:S01]  /*f4a60*/  LDL.LU R16, [R1+0x368] ;  /* 0x0003680001107983 */ /* 0x002ea20000300800 */
[----:B------:R-:W-:Y:S01]  /*f4a70*/  IMAD.MOV.U32 R21, RZ, RZ, R15 ;  /* 0x000000ffff157224 */ /* 0x000fe200078e000f */
[----:B------:R-:W-:Y:S02]  /*f4a80*/  IADD3 R20, P3, PT, R28, R23, RZ ;  /* 0x000000171c147210 */ /* 0x000fe40007f7e0ff */
[----:B------:R-:W-:Y:S01]  /*f4a90*/  STL [R1+0x33e0], R4 ;  /* 0x0033e00401007387 */ /* 0x000fe20000100800 */
[----:B--2---:R-:W-:-:S05]  /*f4aa0*/  IMAD.X R15, R16, 0x1, R19, P2 ;  /* 0x00000001100f7824 */ /* 0x004fca00010e0613 */
[----:B------:R1:W-:Y:S04]  /*f4ab0*/  STL.64 [R1+0x33f8], R14 ;  /* 0x0033f80e01007387 */ /* 0x0003e80000100a00 */
[----:B-1----:R-:W2:Y:S04]  /*f4ac0*/  LDL.LU.64 R14, [R1+0x6828] ;  /* 0x00682800010e7983 */ /* 0x002ea80000300a00 */
[----:B------:R1:W-:Y:S04]  /*f4ad0*/  STL.64 [R1+0x67f8], R18 ;  /* 0x0067f81201007387 */ /* 0x0003e80000100a00 */
[----:B------:R3:W-:Y:S01]  /*f4ae0*/  STL.64 [R1+0x6808], R22 ;  /* 0x0068081601007387 */ /* 0x0007e20000100a00 */
[----:B-1----:R-:W-:-:S02]  /*f4af0*/  IMAD.MOV.U32 R19, RZ, RZ, R21 ;  /* 0x000000ffff137224 */ /* 0x002fc400078e0015 */
[----:B------:R-:W-:Y:S02]  /*f4b00*/  IMAD.X R21, R16, 0x1, R22, P3 ;  /* 0x0000000110157824 */ /* 0x000fe400018e0616 */
[----:B---3--:R0:W3:Y:S01]  /*f4b10*/  LDL.64 R22, [R1+0x33e0] ;  /* 0x0033e00001167983 */ /* 0x0080e20000100a00 */
[----:B------:R-:W-:-:S03]  /*f4b20*/  IADD3 R4, P2, PT, R28, R17, RZ ;  /* 0x000000111c047210 */ /* 0x000fc60007f5e0ff */
[----:B------:R1:W-:Y:S02]  /*f4b30*/  STL.64 [R1+0x33d8], R20 ;  /* 0x0033d81401007387 */ /* 0x0003e40000100a00 */
[----:B-1----:R-:W-:-:S05]  /*f4b40*/  IADD3 R20, P3, PT, R28, R25, RZ ;  /* 0x000000191c147210 */ /* 0x002fca0007f7e0ff */
[C---:B------:R-:W-:Y:S02]  /*f4b50*/  IMAD.X R21, R16.reuse, 0x1, R24, P3 ;  /* 0x0000000110157824 */ /* 0x040fe400018e0618 */
[----:B--2---:R-:W-:Y:S01]  /*f4b60*/  IMAD.X R5, R16, 0x1, R15, P2 ;  /* 0x0000000110057824 */ /* 0x004fe200010e060f */
[----:B------:R-:W-:Y:S01]  /*f4b70*/  IADD3 R18, P2, PT, R28, R29, RZ ;  /* 0x0000001d1c127210 */ /* 0x000fe20007f5e0ff */
[----:B---3--:R-:W-:Y:S01]  /*f4b80*/  IMAD.X R23, R16, 0x1, R14, P4 ;  /* 0x0000000110177824 */ /* 0x008fe200020e060e */
        /* <DEDUP_REMOVED lines=8> */
[----:B-1----:R-:W3:Y:S04]  /*f4c10*/  LDL.LU.64 R20, [R1+0x6810] ;  /* 0x0068100001147983 */ /* 0x002ee80000300a00 */
[----:B------:R3:W-:Y:S01]  /*f4c20*/  STL.64 [R1+0x67f0], R24 ;  /* 0x0067f01801007387 */ /* 0x0007e20000100a00 */
[----:B------:R-:W-:-:S02]  /*f4c30*/  IMAD.X R23, R16, 0x1, R26, P4 ;  /* 0x0000000110177824 */ /* 0x000fc400020e061a */
[----:B------:R-:W-:-:S03]  /*f4c40*/  IMAD.MOV.U32 R15, RZ, RZ, R19 ;  /* 0x000000ffff0f7224 */ /* 0x000fc600078e0013 */
[----:B------:R1:W-:Y:S01]  /*f4c50*/  STL.64 [R1+0x33d0], R22 ;  /* 0x0033d01601007387 */ /* 0x0003e20000100a00 */
[----:B----4-:R-:W-:Y:S01]  /*f4c60*/  IMAD.X R19, R16, 0x1, R28, P2 ;  /* 0x0000000110137824 */ /* 0x010fe200010e061c */
[----:B---3--:R-:W-:-:S05]  /*f4c70*/  IADD3 R24, P3, PT, R14, R20, RZ ;  /* 0x000000140e187210 */ /* 0x008fca0007f7e0ff */
[----:B------:R3:W-:Y:S04]  /*f4c80*/  STL [R1+0x33b0], R24 ;  /* 0x0033b01801007387 */ /* 0x0007e80000100800 */
[----:B-1----:R-:W4:Y:S04]  /*f4c90*/  LDL.LU.64 R22, [R1+0x6808] ;  /* 0x0068080001167983 */ /* 0x002f280000300a00 */
[----:B------:R-:W2:Y:S04]  /*f4ca0*/  LDL R25, [R1+0x364] ;  /* 0x0003640001197983 */ /* 0x000ea80000100800 */
[----:B------:R1:W-:Y:S01]  /*f4cb0*/  STL [R1+0x67d0], R21 ;  /* 0x0067d01501007387 */ /* 0x0003e20000100800 */
[----:B---3--:R-:W-:-:S03]  /*f4cc0*/  IADD3 R24, P4, PT, R14, R21, RZ ;  /* 0x000000150e187210 */ /* 0x008fc60007f9e0ff */
[----:B-1----:R-:W4:Y:S04]  /*f4cd0*/  LDL.LU R21, [R1+0x158] ;  /* 0x0001580001157983 */ /* 0x002f280000300800 */
[----:B------:R-:W3:Y:S04]  /*f4ce0*/  LDL.LU R16, [R1+0x6800] ;  /* 0x0068000001107983 */ /* 0x000ee80000300800 */
[----:B------:R1:W-:Y:S04]  /*f4cf0*/  STL.64 [R1+0x33a8], R18 ;  /* 0x0033a81201007387 */ /* 0x0003e80000100a00 */
[----:B-1----:R-:W2:Y:S04]  /*f4d00*/  LDL.LU.64 R18, [R1+0x67f8] ;  /* 0x0067f80001127983 */ /* 0x002ea80000300a00 */
[----:B------:R1:W-:Y:S04]  /*f4d10*/  STL.64 [R1+0x67e0], R28 ;  /* 0x0067e01c01007387 */ /* 0x0003e80000100a00 */
[----:B-1----:R0:W2:Y:S02]  /*f4d20*/  LDL.64 R28, [R1+0x33b0] ;  /* 0x0033b000011c7983 */ /* 0x0020a40000100a00 */
[----:B--2---:R-:W-:-:S04]  /*f4d30*/  IMAD.MOV.U32 R29, RZ, RZ, R15 ;  /* 0x000000ffff1d7224 */ /* 0x004fc800078e000f */
[----:B------:R-:W-:Y:S02]  /*f4d40*/  IMAD.MOV.U32 R15, RZ, RZ, R29 ;  /* 0x000000ffff0f7224 */ /* 0x000fe400078e001d */
[C---:B------:R-:W-:Y:S02]  /*f4d50*/  IMAD.X R29, R25.reuse, 0x1, R18, P3 ;  /* 0x00000001191d7824 */ /* 0x040fe400018e0612 */
[----:B------:R-:W-:-:S03]  /*f4d60*/  IMAD.X R25, R25, 0x1, R19, P4 ;  /* 0x0000000119197824 */ /* 0x000fc600020e0613 */
[----:B------:R-:W-:Y:S04]  /*f4d70*/  STL [R1+0x33b4], R29 ;  /* 0x0033b41d01007387 */ /* 0x000fe80000100800 */
[----:B------:R-:W-:Y:S04]  /*f4d80*/  STL.64 [R1+0x67d8], R6 ;  /* 0x0067d80601007387 */ /* 0x000fe80000100a00 */
[----:B------:R1:W-:Y:S04]  /*f4d90*/  STL.64 [R1+0x33b8], R24 ;  /* 0x0033b81801007387 */ /* 0x0003e80000100a00 */
[----:B-1----:R-:W2:Y:S04]  /*f4da0*/  LDL.LU.64 R24, [R1+0x67f0] ;  /* 0x0067f00001187983 */ /* 0x002ea80000300a00 */
[----:B------:R1:W-:Y:S04]  /*f4db0*/  STL [R1+0x67c0], R19 ;  /* 0x0067c01301007387 */ /* 0x0003e80000100800 */
[----:B-1----:R-:W2:Y:S01]  /*f4dc0*/  LDL.LU R19, [R1+0x364] ;  /* 0x0003640001137983 */ /* 0x002ea20000300800 */
[C---:B----4-:R-:W-:Y:S01]  /*f4dd0*/  IADD3 R14, P2, PT, R21.reuse, R23, RZ ;  /* 0x00000017150e7210 */ /* 0x050fe20007f5e0ff */
[----:B------:R-:W-:Y:S01]  /*f4de0*/  IMAD.MOV.U32 R7, RZ, RZ, R15 ;  /* 0x000000ffff077224 */ /* 0x000fe200078e000f */
[----:B------:R-:W-:Y:S01]  /*f4df0*/  IADD3 R6, P4, PT, R21, R17, RZ ;  /* 0x0000001115067210 */ /* 0x000fe20007f9e0ff */
[----:B---3--:R1:W-:Y:S04]  /*f4e00*/  STL.64 [R1+0x67b0], R16 ;  /* 0x0067b01001007387 */ /* 0x0083e80000100a00 */
[----:B-1----:R-:W3:Y:S01]  /*f4e10*/  LDL R17, [R1+0x15c] ;  /* 0x00015c0001117983 */ /* 0x002ee20000100800 */
[----:B--2---:R-:W-:-:S05]  /*f4e20*/  IMAD.X R15, R19, 0x1, R22, P2 ;  /* 0x00000001130f7824 */ /* 0x004fca00010e0616 */
[----:B------:R1:W-:Y:S04]  /*f4e30*/  STL.64 [R1+0x3380], R14 ;  /* 0x0033800e01007387 */ /* 0x0003e80000100a00 */
[----:B-1----:R-:W2:Y:S01]  /*f4e40*/  LDL.LU.64 R14, [R1+0x67e8] ;  /* 0x0067e800010e7983 */ /* 0x002ea20000300a00 */
[----:B------:R-:W-:-:S03]  /*f4e50*/  IADD3 R28, P3, PT, R21, R16, RZ ;  /* 0x00000010151c7210 */ /* 0x000fc60007f7e0ff */
[----:B------:R1:W-:Y:S02]  /*f4e60*/  STL.64 [R1+0x67c8], R22 ;  /* 0x0067c81601007387 */ /* 0x0003e40000100a00 */
[----:B-1----:R-:W-:Y:S01]  /*f4e70*/  IADD3 R22, P2, PT, R21, R25, RZ ;  /* 0x0000001915167210 */ /* 0x002fe20007f5e0ff */
[----:B------:R-:W-:Y:S02]  /*f4e80*/  IMAD.MOV.U32 R23, RZ, RZ, R7 ;  /* 0x000000ffff177224 */ /* 0x000fe400078e0007 */
[C---:B--2---:R-:W-:Y:S02]  /*f4e90*/  IMAD.X R29, R19.reuse, 0x1, R14, P3 ;  /* 0x00000001131d7824 */ /* 0x044fe400018e060e */
[----:B------:R-:W-:-:S03]  /*f4ea0*/  IMAD.X R7, R19, 0x1, R15, P4 ;  /* 0x0000000113077824 */ /* 0x000fc600020e060f */
[----:B------:R1:W-:Y:S04]  /*f4eb0*/  STL.64 [R1+0x3388], R28 ;  /* 0x0033881c01007387 */ /* 0x0003e80000100a00 */
[----:B------:R-:W-:Y:S04]  /*f4ec0*/  STL [R1+0x3398], R22 ;  /* 0x0033981601007387 */ /* 0x000fe80000100800 */
[----:B-1----:R-:W2:Y:S04]  /*f4ed0*/  LDL.LU.64 R28, [R1+0x67e0] ;  /* 0x0067e000011c7983 */ /* 0x002ea80000300a00 */
[----:B------:R-:W-:Y:S04]  /*f4ee0*/  STL.64 [R1+0x67b8], R8 ;  /* 0x0067b80801007387 */ /* 0x000fe80000100a00 */
[----:B------:R1:W-:Y:S04]  /*f4ef0*/  STL.64 [R1+0x3390], R6 ;  /* 0x0033900601007387 */ /* 0x0003e80000100a00 */
[----:B-1----:R-:W4:Y:S04]  /*f4f00*/  LDL.LU.64 R6, [R1+0x67d8] ;  /* 0x0067d80001067983 */ /* 0x002f280000300a00 */
[----:B------:R1:W-:Y:S04]  /*f4f10*/  STL.64 [R1+0x67a8], R14 ;  /* 0x0067a80e01007387 */ /* 0x0003e80000100a00 */
[----:B-1----:R0:W3:Y:S01]  /*f4f20*/  LDL.64 R14, [R1+0x3398] ;  /* 0x00339800010e7983 */ /* 0x0020e20000100a00 */
[----:B------:R-:W-:-:S02]  /*f4f30*/  IADD3 R22, P3, PT, R21, R27, RZ ;  /* 0x0000001b15167210 */ /* 0x000fc40007f7e0ff */
[----:B--2---:R-:W-:Y:S02]  /*f4f40*/  IADD3 R8, P4, PT, R21, R29, RZ ;  /* 0x0000001d15087210 */ /* 0x004fe40007f9e0ff */
[----:B------:R-:W2:Y:S01]  /*f4f50*/  LDL.LU R21, [R1+0x67d0] ;  /* 0x0067d00001157983 */ /* 0x000ea20000300800 */
[----:B---3--:R-:W-:Y:S01]  /*f4f60*/  IMAD.X R15, R19, 0x1, R24, P2 ;  /* 0x00000001130f7824 */ /* 0x008fe200010e0618 */
[----:B------:R-:W-:Y:S01]  /*f4f70*/  IADD3 R16, P2, PT, R17, R20, RZ ;  /* 0x0000001411107210 */ /* 0x000fe20007f5e0ff */
[----:B------:R-:W-:Y:S02]  /*f4f80*/  IMAD.MOV.U32 R17, RZ, RZ, R23 ;  /* 0x000000ffff117224 */ /* 0x000fe400078e0017 */
[C---:B------:R-:W-:Y:S01]  /*f4f90*/  IMAD.X R23, R19.reuse, 0x1, R26, P3 ;  /* 0x0000000113177824 */ /* 0x040fe200018e061a */
[----:B------:R-:W-:Y:S04]  /*f4fa0*/  STL [R1+0x339c], R15 ;  /* 0x00339c0f01007387 */ /* 0x000fe80000100800 */
[----:B------:R1:W-:Y:S04]  /*f4fb0*/  STL.64 [R1+0x33a0], R22 ;  /* 0x0033a01601007387 */ /* 0x0003e80000100a00 */
[----:B-1----:R-:W3:Y:S04]  /*f4fc0*/  LDL.LU.64 R22, [R1+0x67c8] ;  /* 0x0067c80001167983 */ /* 0x002ee80000300a00 */
[----:B------:R1:W-:Y:S04]  /*f4fd0*/  STL [R1+0x6798], R26 ;  /* 0x0067981a01007387 */ /* 0x0003e80000100800 */
[----:B-1----:R-:W3:Y:S04]  /*f4fe0*/  LDL.LU R26, [R1+0x15c] ;  /* 0x00015c00011a7983 */ /* 0x002ee80000300800 */
[----:B------:R-:W3:Y:S01]  /*f4ff0*/  LDL R15, [R1+0x360] ;  /* 0x00036000010f7983 */ /* 0x000ee20000100800 */
[----:B------:R-:W-:-:S03]  /*f5000*/  IMAD.X R9, R19, 0x1, R28, P4 ;  /* 0x0000000113097824 */ /* 0x000fc600020e061c */
[----:B--2---:R-:W-:Y:S04]  /*f5010*/  STL.64 [R1+0x6788], R20 ;  /* 0x0067881401007387 */ /* 0x004fe80000100a00 */
[----:B------:R-:W2:Y:S04]  /*f5020*/  LDL.LU R19, [R1+0x67c0] ;  /* 0x0067c00001137983 */ /* 0x000ea80000300800 */
[----:B------:R1:W-:Y:S04]  /*f5030*/  STL.64 [R1+0x3368], R8 ;  /* 0x0033680801007387 */ /* 0x0003e80000100a00 */
[----:B-1----:R-:W4:Y:S04]  /*f5040*/  LDL.LU.64 R8, [R1+0x67b8] ;  /* 0x0067b80001087983 */ /* 0x002f280000300a00 */
[----:B------:R1:W-:Y:S02]  /*f5050*/  STL.64 [R1+0x67a0], R28 ;  /* 0x0067a01c01007387 */ /* 0x0003e40000100a00 */
[----:B-1----:R-:W-:-:S02]  /*f5060*/  IMAD.MOV.U32 R29, RZ, RZ, R17 ;  /* 0x000000ffff1d7224 */ /* 0x002fc400078e0011 */
[----:B---3--:R-:W-:-:S05]  /*f5070*/  IMAD.X R17, R15, 0x1, R18, P2 ;  /* 0x000000010f117824 */ /* 0x008fca00010e0612 */
[----:B------:R1:W-:Y:S04]  /*f5080*/  STL.64 [R1+0x3370], R16 ;  /* 0x0033701001007387 */ /* 0x0003e80000100a00 */
[----:B-1----:R-:W3:Y:S01]  /*f5090*/  LDL.LU.64 R16, [R1+0x67b0] ;  /* 0x0067b00001107983 */ /* 0x002ee20000300a00 */
[----:B------:R-:W-:-:S03]  /*f50a0*/  IADD3 R14, P3, PT, R26, R21, RZ ;  /* 0x000000151a0e7210 */ /* 0x000fc60007f7e0ff */
[----:B------:R-:W-:Y:S02]  /*f50b0*/  STL.64 [R1+0x6790], R4 ;  /* 0x0067900401007387 */ /* 0x000fe40000100a00 */
[----:B--2---:R-:W-:Y:S02]  /*f50c0*/  IMAD.X R15, R15, 0x1, R19, P3 ;  /* 0x000000010f0f7824 */ /* 0x004fe400018e0613 */
[----:B----4-:R3:W-:Y:S02]  /*f50d0*/  STL.64 [R1+0x6778], R8 ;  /* 0x0067780801007387 */ /* 0x0107e40000100a00 */
[C---:B---3--:R-:W-:Y:S02]  /*f50e0*/  IADD3 R8, P2, PT, R26.reuse, R16, RZ ;  /* 0x000000101a087210 */ /* 0x048fe40007f5e0ff */
[----:B------:R1:W-:Y:S04]  /*f50f0*/  STL [R1+0x6770], R16 ;  /* 0x0067701001007387 */ /* 0x0003e80000100800 */
[----:B-1----:R-:W2:Y:S04]  /*f5100*/  LDL R16, [R1+0x160] ;  /* 0x0001600001107983 */ /* 0x002ea80000100800 */
[----:B------:R1:W-:Y:S04]  /*f5110*/  STL.64 [R1+0x3378], R14 ;  /* 0x0033780e01007387 */ /* 0x0003e80000100a00 */
[----:B-1----:R-:W3:Y:S04]  /*f5120*/  LDL.LU.64 R14, [R1+0x67a8] ;  /* 0x0067a800010e7983 */ /* 0x002ee80000300a00 */
[----:B------:R1:W-:Y:S04]  /*f5130*/  STL [R1+0x6774], R19 ;  /* 0x0067741301007387 */ /* 0x0003e80000100800 */
[----:B-1----:R-:W4:Y:S01]  /*f5140*/  LDL.LU R19, [R1+0x360] ;  /* 0x0003600001137983 */ /* 0x002f220000300800 */
[----:B------:R-:W-:-:S02]  /*f5150*/  IADD3 R20, P4, PT, R26, R23, RZ ;  /* 0x000000171a147210 */ /* 0x000fc40007f9e0ff */
[C---:B------:R-:W-:Y:S01]  /*f5160*/  IADD3 R28, P3, PT, R26.reuse, R17, RZ ;  /* 0x000000111a1c7210 */ /* 0x040fe20007f7e0ff */
[----:B------:R-:W-:Y:S01]  /*f5170*/  IMAD.MOV.U32 R4, RZ, RZ, R29 ;  /* 0x000000ffff047224 */ /* 0x000fe200078e001d */
[----:B------:R-:W-:Y:S01]  /*f5180*/  STL.64 [R1+0x6780], R22 ;  /* 0x0067801601007387 */ /* 0x000fe20000100a00 */
[C---:B----4-:R-:W-:Y:S02]  /*f5190*/  IMAD.X R21, R19.reuse, 0x1, R22, P4 ;  /* 0x0000000113157824 */ /* 0x050fe400020e0616 */
[C---:B---3--:R-:W-:Y:S02]  /*f51a0*/  IMAD.X R9, R19.reuse, 0x1, R14, P2 ;  /* 0x0000000113097824 */ /* 0x048fe400010e060e */
[----:B------:R-:W-:Y:S01]  /*f51b0*/  IMAD.X R29, R19, 0x1, R15, P3 ;  /* 0x00000001131d7824 */ /* 0x000fe200018e060f */
[----:B------:R-:W-:Y:S04]  /*f51c0*/  STL.64 [R1+0x3340], R20 ;  /* 0x0033401401007387 */ /* 0x000fe80000100a00 */
[----:B------:R-:W-:Y:S04]  /*f51d0*/  STL.64 [R1+0x3348], R8 ;  /* 0x0033480801007387 */ /* 0x000fe80000100a00 */
[----:B------:R1:W-:Y:S04]  /*f51e0*/  STL.64 [R1+0x3350], R28 ;  /* 0x0033501c01007387 */ /* 0x0003e80000100a00 */
[----:B-1----:R-:W3:Y:S01]  /*f51f0*/  LDL.LU.64 R28, [R1+0x67a0] ;  /* 0x0067a000011c7983 */ /* 0x002ee20000300a00 */
[----:B------:R-:W-:-:S03]  /*f5200*/  IADD3 R20, P4, PT, R26, R25, RZ ;  /* 0x000000191a147210 */ /* 0x000fc60007f9e0ff */
[----:B------:R1:W-:Y:S01]  /*f5210*/  STL.64 [R1+0x6768], R14 ;  /* 0x0067680e01007387 */ /* 0x0003e20000100a00 */
[C---:B------:R-:W-:Y:S01]  /*f5220*/  IADD3 R8, P2, PT, R26.reuse, R27, RZ ;  /* 0x0000001b1a087210 */ /* 0x040fe20007f5e0ff */
[C---:B------:R-:W-:Y:S02]  /*f5230*/  IMAD.X R21, R19.reuse, 0x1, R24, P4 ;  /* 0x0000000113157824 */ /* 0x040fe400020e0618 */
[----:B-1----:R-:W-:Y:S01]  /*f5240*/  IMAD.MOV.U32 R15, RZ, RZ, R4 ;  /* 0x000000ffff0f7224 */ /* 0x002fe200078e0004 */
[----:B---3--:R-:W-:Y:S02]  /*f5250*/  IADD3 R4, P3, PT, R26, R29, RZ ;  /* 0x0000001d1a047210 */ /* 0x008fe40007f7e0ff */
[----:B------:R-:W3:Y:S04]  /*f5260*/  LDL.LU R26, [R1+0x6798] ;  /* 0x00679800011a7983 */ /* 0x000ee80000300800 */
[----:B------:R1:W-:Y:S04]  /*f5270*/  STL [R1+0x3328], R4 ;  /* 0x0033280401007387 */ /* 0x0003e80000100800 */
[----:B-1----:R-:W4:Y:S04]  /*f5280*/  LDL.LU.64 R4, [R1+0x6790] ;  /* 0x0067900001047983 */ /* 0x002f280000300a00 */
        /* <DEDUP_REMOVED lines=8> */
[----:B------:R1:W-:Y:S04]  /*f5310*/  STL.64 [R1+0x6760], R26 ;  /* 0x0067601a01007387 */ /* 0x0003e80000100a00 */
[----:B-1----:R0:W2:Y:S01]  /*f5320*/  LDL.64 R26, [R1+0x3328] ;  /* 0x00332800011a7983 */ /* 0x0020a20000100a00 */
[----:B------:R-:W-:Y:S01]  /*f5330*/  IADD3 R14, P2, PT, R16, R21, RZ ;  /* 0x00000015100e7210 */ /* 0x000fe20007f5e0ff */
[----:B--2---:R-:W-:-:S02]  /*f5340*/  IMAD.MOV.U32 R27, RZ, RZ, R15 ;  /* 0x000000ffff1b7224 */ /* 0x004fc400078e000f */
[----:B------:R-:W2:Y:S04]  /*f5350*/  LDL R15, [R1+0x35c] ;  /* 0x00035c00010f7983 */ /* 0x000ea80000100800 */
[----:B------:R1:W-:Y:S04]  /*f5360*/  STL.64 [R1+0x6750], R20 ;  /* 0x0067501401007387 */ /* 0x0003e80000100a00 */
[----:B-1----:R0:W2:Y:S02]  /*f5370*/  LDL.64 R20, [R1+0x3330] ;  /* 0x0033300001147983 */ /* 0x0020a40000100a00 */
[----:B--2---:R-:W-:-:S02]  /*f5380*/  IMAD.MOV.U32 R21, RZ, RZ, R27 ;  /* 0x000000ffff157224 */ /* 0x004fc400078e001b */
[----:B------:R-:W-:Y:S02]  /*f5390*/  IMAD.X R27, R19, 0x1, R28, P3 ;  /* 0x00000001131b7824 */ /* 0x000fe400018e061c */
[----:B------:R-:W2:Y:S04]  /*f53a0*/  LDL.LU R19, [R1+0x6774] ;  /* 0x0067740001137983 */ /* 0x000ea80000300800 */
[----:B------:R-:W-:Y:S04]  /*f53b0*/  STL.64 [R1+0x6758], R28 ;  /* 0x0067581c01007387 */ /* 0x000fe80000100a00 */
[----:B------:R1:W-:Y:S01]  /*f53c0*/  STL [R1+0x332c], R27 ;  /* 0x00332c1b01007387 */ /* 0x0003e20000100800 */
[----:B------:R-:W-:-:S03]  /*f53d0*/  IADD3 R26, P3, PT, R16, R23, RZ ;  /* 0x00000017101a7210 */ /* 0x000fc60007f7e0ff */
[----:B------:R-:W3:Y:S01]  /*f53e0*/  LDL.LU R16, [R1+0x6770] ;  /* 0x0067700001107983 */ /* 0x000ee20000300800 */
[----:B-1----:R-:W-:Y:S02]  /*f53f0*/  IMAD.MOV.U32 R27, RZ, RZ, R21 ;  /* 0x000000ffff1b7224 */ /* 0x002fe400078e0015 */
[----:B------:R-:W-:-:S05]  /*f5400*/  IMAD.X R21, R15, 0x1, R18, P4 ;  /* 0x000000010f157824 */ /* 0x000fca00020e0612 */
        /* <DEDUP_REMOVED lines=16> */
[----:B------:R-:W-:Y:S04]  /*f5510*/  STL.64 [R1+0x6740], R22 ;  /* 0x0067401601007387 */ /* 0x000fe80000100a00 */
[----:B------:R1:W-:Y:S04]  /*f5520*/  STL.64 [R1+0x3308], R28 ;  /* 0x0033081c01007387 */ /* 0x0003e80000100a00 */
[----:B-1----:R-:W3:Y:S01]  /*f5530*/  LDL.LU.64 R28, [R1+0x6758] ;  /* 0x00675800011c7983 */ /* 0x002ee20000300a00 */
[----:B------:R-:W-:-:S02]  /*f5540*/  IMAD.MOV.U32 R23, RZ, RZ, R21 ;  /* 0x000000ffff177224 */ /* 0x000fc400078e0015 */
[----:B------:R-:W-:Y:S01]  /*f5550*/  IMAD.X R21, R19, 0x1, R15, P2 ;  /* 0x0000000113157824 */ /* 0x000fe200010e060f */
[----:B------:R-:W-:Y:S04]  /*f5560*/  STL.64 [R1+0x6730], R8 ;  /* 0x0067300801007387 */ /* 0x000fe80000100a00 */
        /* <DEDUP_REMOVED lines=37> */
[C---:B------:R-:W-:Y:S01]  /*f57c0*/  IADD3 R4, P3, PT, R28.reuse, R16, RZ ;  /* 0x000000101c047210 */ /* 0x040fe20007f7e0ff */
[----:B-1----:R-:W-:Y:S02]  /*f57d0*/  IMAD.MOV.U32 R17, RZ, RZ, R21 ;  /* 0x000000ffff117224 */ /* 0x002fe400078e0015 */
[C---:B------:R-:W-:Y:S02]  /*f57e0*/  IMAD.X R21, R23.reuse, 0x1, R22, P2 ;  /* 0x0000000117157824 */ /* 0x040fe400010e0616 */
[C---:B---3--:R-:W-:Y:S02]  /*f57f0*/  IMAD.X R5, R23.reuse, 0x1, R14, P3 ;  /* 0x0000000117057824 */ /* 0x048fe400018e060e */
[----:B------:R-:W-:Y:S01]  /*f5800*/  IMAD.X R19, R23, 0x1, R15, P4 ;  /* 0x0000000117137824 */ /* 0x000fe200020e060f */
[----:B------:R1:W-:Y:S04]  /*f5810*/  STL.64 [R1+0x32c0], R20 ;  /* 0x0032c01401007387 */ /* 0x0003e80000100a00 */
[----:B------:R-:W-:Y:S04]  /*f5820*/  STL.64 [R1+0x32c8], R4 ;  /* 0x0032c80401007387 */ /* 0x000fe80000100a00 */
[----:B------:R2:W-:Y:S01]  /*f5830*/  STL.64 [R1+0x66e0], R14 ;  /* 0x0066e00e01007387 */ /* 0x0005e20000100a00 */
[----:B-1----:R-:W-:-:S03]  /*f5840*/  IADD3 R20, P2, PT, R28, R25, RZ ;  /* 0x000000191c147210 */ /* 0x002fc60007f5e0ff */
[----:B--2---:R-:W2:Y:S04]  /*f5850*/  LDL R15, [R1+0x168] ;  /* 0x00016800010f7983 */ /* 0x004ea80000100800 */
[----:B------:R1:W-:Y:S01]  /*f5860*/  STL.64 [R1+0x32d0], R18 ;  /* 0x0032d01201007387 */ /* 0x0003e20000100a00 */
[C---:B------:R-:W-:Y:S01]  /*f5870*/  IMAD.X R21, R23.reuse, 0x1, R24, P2 ;  /* 0x0000000117157824 */ /* 0x040fe200010e0618 */
[C---:B------:R-:W-:Y:S02]  /*f5880*/  IADD3 R4, P3, PT, R28.reuse, R27, RZ ;  /* 0x0000001b1c047210 */ /* 0x040fe40007f7e0ff */
        /* <DEDUP_REMOVED lines=120> */
[----:B------:R1:W-:Y:S04]  /*f6010*/  STL.64 [R1+0x6660], R28 ;  /* 0x0066601c01007387 */ /* 0x0003e80000100a00 */
[----:B------:R-:W-:Y:S01]  /*f6020*/  STL [R1+0x322c], R21 ;  /* 0x00322c1501007387 */ /* 0x000fe20000100800 */
[----:B-1----:R-:W-:-:S02]  /*f6030*/  IMAD.MOV.U32 R28, RZ, RZ, R17 ;  /* 0x000000ffff1c7224 */ /* 0x002fc400078e0011 */
[----:B----4-:R-:W-:-:S05]  /*f6040*/  IMAD.X R17, R15, 0x1, R18, P3 ;  /* 0x000000010f117824 */ /* 0x010fca00018e0612 */
[----:B------:R1:W-:Y:S04]  /*f6050*/  STL.64 [R1+0x3230], R16 ;  /* 0x0032301001007387 */ /* 0x0003e80000100a00 */
[----:B-1----:R-:W4:Y:S04]  /*f6060*/  LDL.LU.64 R16, [R1+0x6670] ;  /* 0x0066700001107983 */ /* 0x002f280000300a00 */
[----:B------:R1:W-:Y:S02]  /*f6070*/  STL.64 [R1+0x6650], R6 ;  /* 0x0066500601007387 */ /* 0x0003e40000100a00 */
[----:B-1----:R-:W-:-:S02]  /*f6080*/  IMAD.MOV.U32 R6, RZ, RZ, R28 ;  /* 0x000000ffff067224 */ /* 0x002fc400078e001c */
[----:B---3--:R-:W-:-:S05]  /*f6090*/  IMAD.X R15, R15, 0x1, R19, P4 ;  /* 0x000000010f0f7824 */ /* 0x008fca00020e0613 */
[----:B------:R1:W-:Y:S01]  /*f60a0*/  STL.64 [R1+0x3238], R14 ;  /* 0x0032380e01007387 */ /* 0x0003e20000100a00 */
[----:B----4-:R-:W-:-:S05]  /*f60b0*/  IADD3 R28, P3, PT, R26, R16, RZ ;  /* 0x000000101a1c7210 */ /* 0x010fca0007f7e0ff */
[----:B------:R3:W-:Y:S04]  /*f60c0*/  STL [R1+0x3218], R28 ;  /* 0x0032181c01007387 */ /* 0x0007e80000100800 */
[----:B-1----:R-:W4:Y:S04]  /*f60d0*/  LDL.LU.64 R14, [R1+0x6668] ;  /* 0x00666800010e7983 */ /* 0x002f280000300a00 */
[----:B------:R1:W-:Y:S01]  /*f60e0*/  STL.64 [R1+0x6638], R18 ;  /* 0x0066381201007387 */ /* 0x0003e20000100a00 */
[----:B---3--:R-:W-:-:S03]  /*f60f0*/  IADD3 R28, P4, PT, R26, R17, RZ ;  /* 0x000000111a1c7210 */ /* 0x008fc60007f9e0ff */
[----:B-1----:R0:W4:Y:S04]  /*f6100*/  LDL.64 R18, [R1+0x3218] ;  /* 0x0032180001127983 */ /* 0x0021280000100a00 */
[----:B------:R-:W-:Y:S04]  /*f6110*/  STL.64 [R1+0x6640], R4 ;  /* 0x0066400401007387 */ /* 0x000fe80000100a00 */
[----:B------:R1:W-:Y:S04]  /*f6120*/  STL [R1+0x6630], R17 ;  /* 0x0066301101007387 */ /* 0x0003e80000100800 */
[----:B-1----:R-:W3:Y:S01]  /*f6130*/  LDL.LU R17, [R1+0x34c] ;  /* 0x00034c0001117983 */ /* 0x002ee20000300800 */
[----:B--2---:R-:W-:-:S05]  /*f6140*/  IADD3 R20, P2, PT, R26, R23, RZ ;  /* 0x000000171a147210 */ /* 0x004fca0007f5e0ff */
[C---:B---3--:R-:W-:Y:S02]  /*f6150*/  IMAD.X R21, R17.reuse, 0x1, R22, P2 ;  /* 0x0000000111157824 */ /* 0x048fe400010e0616 */
[C---:B----4-:R-:W-:Y:S02]  /*f6160*/  IMAD.X R19, R17.reuse, 0x1, R14, P3 ;  /* 0x0000000111137824 */ /* 0x050fe400018e060e */
[----:B------:R-:W-:Y:S01]  /*f6170*/  IMAD.X R29, R17, 0x1, R15, P4 ;  /* 0x00000001111d7824 */ /* 0x000fe200020e060f */
[----:B------:R-:W-:Y:S04]  /*f6180*/  STL.64 [R1+0x3210], R20 ;  /* 0x0032101401007387 */ /* 0x000fe80000100a00 */
[----:B------:R-:W-:Y:S04]  /*f6190*/  STL [R1+0x321c], R19 ;  /* 0x00321c1301007387 */ /* 0x000fe80000100800 */
[----:B------:R1:W-:Y:S04]  /*f61a0*/  STL.64 [R1+0x6628], R8 ;  /* 0x0066280801007387 */ /* 0x0003e80000100a00 */
[----:B-1----:R-:W2:Y:S04]  /*f61b0*/  LDL R9, [R1+0x174] ;  /* 0x0001740001097983 */ /* 0x002ea80000100800 */
        /* <DEDUP_REMOVED lines=21> */
[----:B------:R-:W3:Y:S04]  /*f6310*/  LDL R9, [R1+0x348] ;  /* 0x0003480001097983 */ /* 0x000ee80000100800 */
[----:B-1----:R0:W3:Y:S04]  /*f6320*/  LDL.64 R26, [R1+0x31f0] ;  /* 0x0031f000011a7983 */ /* 0x0020e80000100a00 */
[----:B------:R1:W-:Y:S04]  /*f6330*/  STL.64 [R1+0x6618], R20 ;  /* 0x0066181401007387 */ /* 0x0003e80000100a00 */
[----:B-1----:R0:W2:Y:S01]  /*f6340*/  LDL.64 R20, [R1+0x31e8] ;  /* 0x0031e80001147983 */ /* 0x0020a20000100a00 */
[----:B---3--:R-:W-:-:S02]  /*f6350*/  IMAD.X R27, R9, 0x1, R18, P2 ;  /* 0x00000001091b7824 */ /* 0x008fc400010e0612 */
[----:B------:R-:W-:Y:S02]  /*f6360*/  IMAD.X R9, R9, 0x1, R19, P3 ;  /* 0x0000000109097824 */ /* 0x000fe400018e0613 */
[----:B--2---:R-:W-:Y:S02]  /*f6370*/  IMAD.X R21, R17, 0x1, R28, P4 ;  /* 0x0000000111157824 */ /* 0x004fe400020e061c */
[----:B------:R-:W2:Y:S04]  /*f6380*/  LDL.LU R17, [R1+0x6630] ;  /* 0x0066300001117983 */ /* 0x000ea80000300800 */
[----:B------:R1:W-:Y:S04]  /*f6390*/  STL [R1+0x6608], R28 ;  /* 0x0066081c01007387 */ /* 0x0003e80000100800 */
[----:B------:R-:W-:Y:S04]  /*f63a0*/  STL [R1+0x31ec], R21 ;  /* 0x0031ec1501007387 */ /* 0x000fe80000100800 */
[----:B-1----:R-:W2:Y:S04]  /*f63b0*/  LDL.LU R28, [R1+0x174] ;  /* 0x00017400011c7983 */ /* 0x002ea80000300800 */
[----:B------:R-:W-:Y:S04]  /*f63c0*/  STL [R1+0x31f4], R27 ;  /* 0x0031f41b01007387 */ /* 0x000fe80000100800 */
[----:B------:R1:W-:Y:S04]  /*f63d0*/  STL.64 [R1+0x31f8], R8 ;  /* 0x0031f80801007387 */ /* 0x0003e80000100a00 */
[----:B-1----:R-:W3:Y:S04]  /*f63e0*/  LDL.LU.64 R8, [R1+0x6628] ;  /* 0x0066280001087983 */ /* 0x002ee80000300a00 */
[----:B---3--:R-:W-:Y:S04]  /*f63f0*/  STL.64 [R1+0x6600], R8 ;  /* 0x0066000801007387 */ /* 0x008fe80000100a00 */
[----:B------:R1:W-:Y:S04]  /*f6400*/  STL [R1+0x65f8], R19 ;  /* 0x0065f81301007387 */ /* 0x0003e80000100800 */
[----:B-1----:R-:W3:Y:S01]  /*f6410*/  LDL.LU R19, [R1+0x348] ;  /* 0x0003480001137983 */ /* 0x002ee20000300800 */
[----:B------:R-:W-:Y:S01]  /*f6420*/  IMAD.MOV.U32 R9, RZ, RZ, R14 ;  /* 0x000000ffff097224 */ /* 0x000fe200078e000e */
[----:B--2---:R-:W-:-:S05]  /*f6430*/  IADD3 R14, P3, PT, R28, R17, RZ ;  /* 0x000000111c0e7210 */ /* 0x004fca0007f7e0ff */
[----:B------:R1:W-:Y:S04]  /*f6440*/  STL [R1+0x31d0], R14 ;  /* 0x0031d00e01007387 */ /* 0x0003e80000100800 */
[----:B-1----:R-:W2:Y:S01]  /*f6450*/  LDL.LU.64 R14, [R1+0x6620] ;  /* 0x00662000010e7983 */ /* 0x002ea20000300a00 */
[C---:B------:R-:W-:Y:S02]  /*f6460*/  IADD3 R20, P4, PT, R28.reuse, R23, RZ ;  /* 0x000000171c147210 */ /* 0x040fe40007f9e0ff */
[----:B------:R-:W-:Y:S01]  /*f6470*/  IADD3 R26, P2, PT, R28, R16, RZ ;  /* 0x000000101c1a7210 */ /* 0x000fe20007f5e0ff */
[----:B------:R-:W-:Y:S02]  /*f6480*/  STL.64 [R1+0x65e8], R16 ;  /* 0x0065e81001007387 */ /* 0x000fe40000100a00 */
[----:B---3--:R-:W-:-:S05]  /*f6490*/  IMAD.X R21, R19, 0x1, R22, P4 ;  /* 0x0000000113157824 */ /* 0x008fca00020e0616 */
[----:B------:R1:W-:Y:S01]  /*f64a0*/  STL.64 [R1+0x31c0], R20 ;  /* 0x0031c01401007387 */ /* 0x0003e20000100a00 */
[----:B--2---:R-:W-:-:S03]  /*f64b0*/  IMAD.X R27, R19, 0x1, R14, P2 ;  /* 0x00000001131b7824 */ /* 0x004fc600010e060e */
[----:B-1----:R-:W2:Y:S04]  /*f64c0*/  LDL.LU.64 R20, [R1+0x6618] ;  /* 0x0066180001147983 */ /* 0x002ea80000300a00 */
[----:B----4-:R1:W-:Y:S04]  /*f64d0*/  STL.64 [R1+0x65d8], R6 ;  /* 0x0065d80601007387 */ /* 0x0103e80000100a00 */
[----:B-1----:R-:W2:Y:S04]  /*f64e0*/  LDL R7, [R1+0x178] ;  /* 0x0001780001077983 */ /* 0x002ea80000100800 */
[----:B------:R1:W-:Y:S04]  /*f64f0*/  STL.64 [R1+0x31c8], R26 ;  /* 0x0031c81a01007387 */ /* 0x0003e80000100a00 */
[----:B-1----:R-:W3:Y:S04]  /*f6500*/  LDL.LU.64 R26, [R1+0x6610] ;  /* 0x00661000011a7983 */ /* 0x002ee80000300a00 */
[----:B------:R-:W-:Y:S04]  /*f6510*/  STL.64 [R1+0x65e0], R2 ;  /* 0x0065e00201007387 */ /* 0x000fe80000100a00 */
[----:B------:R1:W-:Y:S04]  /*f6520*/  STL.64 [R1+0x65f0], R4 ;  /* 0x0065f00401007387 */ /* 0x0003e80000100a00 */
[----:B-1----:R0:W4:Y:S01]  /*f6530*/  LDL.64 R4, [R1+0x31d0] ;  /* 0x0031d00001047983 */ /* 0x0021220000100a00 */
[----:B------:R-:W-:Y:S01]  /*f6540*/  IADD3 R16, P4, PT, R28, R25, RZ ;  /* 0x000000191c107210 */ /* 0x000fe20007f9e0ff */
[----:B------:R-:W-:-:S04]  /*f6550*/  IMAD.MOV.U32 R2, RZ, RZ, R9 ;  /* 0x000000ffff027224 */ /* 0x000fc800078e0009 */
[----:B------:R-:W-:Y:S01]  /*f6560*/  IMAD.X R17, R19, 0x1, R24, P4 ;  /* 0x0000000113117824 */ /* 0x000fe200020e0618 */
[----:B---3--:R-:W-:-:S05]  /*f6570*/  IADD3 R8, P2, PT, R28, R27, RZ ;  /* 0x0000001b1c087210 */ /* 0x008fca0007f5e0ff */
[C---:B------:R-:W-:Y:S02]  /*f6580*/  IMAD.X R9, R19.reuse, 0x1, R26, P2 ;  /* 0x0000000113097824 */ /* 0x040fe400010e061a */
[----:B----4-:R-:W-:Y:S01]  /*f6590*/  IMAD.X R5, R19, 0x1, R15, P3 ;  /* 0x0000000113057824 */ /* 0x010fe200018e060f */
[----:B------:R-:W-:-:S04]  /*f65a0*/  IADD3 R4, P3, PT, R28, R29, RZ ;  /* 0x0000001d1c047210 */ /* 0x000fc80007f7e0ff */
[----:B------:R-:W-:Y:S04]  /*f65b0*/  STL [R1+0x31d4], R5 ;  /* 0x0031d40501007387 */ /* 0x000fe80000100800 */
[----:B------:R-:W3:Y:S04]  /*f65c0*/  LDL.LU R28, [R1+0x6608] ;  /* 0x00660800011c7983 */ /* 0x000ee80000300800 */
[----:B------:R1:W-:Y:S04]  /*f65d0*/  STL.64 [R1+0x31d8], R16 ;  /* 0x0031d81001007387 */ /* 0x0003e80000100a00 */
[----:B------:R4:W-:Y:S01]  /*f65e0*/  STL.64 [R1+0x31e0], R8 ;  /* 0x0031e00801007387 */ /* 0x0009e20000100a00 */
[----:B--2---:R-:W-:-:S02]  /*f65f0*/  IADD3 R6, P2, PT, R7, R21, RZ ;  /* 0x0000001507067210 */ /* 0x004fc40007f5e0ff */
[----:B-1----:R-:W-:Y:S01]  /*f6600*/  IADD3 R16, P4, PT, R7, R20, RZ ;  /* 0x0000001407107210 */ /* 0x002fe20007f9e0ff */
[----:B----4-:R-:W2:Y:S04]  /*f6610*/  LDL.LU.64 R8, [R1+0x6600] ;  /* 0x0066000001087983 */ /* 0x010ea80000300a00 */
[----:B------:R-:W-:Y:S04]  /*f6620*/  STL.64 [R1+0x65d0], R26 ;  /* 0x0065d01a01007387 */ /* 0x000fe80000100a00 */
[----:B------:R-:W4:Y:S04]  /*f6630*/  LDL R7, [R1+0x344] ;  /* 0x0003440001077983 */ /* 0x000f280000100800 */
[----:B------:R1:W-:Y:S04]  /*f6640*/  STL [R1+0x65c8], R21 ;  /* 0x0065c81501007387 */ /* 0x0003e80000100800 */
[----:B-1----:R-:W2:Y:S01]  /*f6650*/  LDL.LU R21, [R1+0x178] ;  /* 0x0001780001157983 */ /* 0x002ea20000300800 */
[----:B---3--:R-:W-:-:S03]  /*f6660*/  IMAD.X R5, R19, 0x1, R28, P3 ;  /* 0x0000000113057824 */ /* 0x008fc600018e061c */
[----:B------:R-:W3:Y:S04]  /*f6670*/  LDL.LU R19, [R1+0x65f8] ;  /* 0x0065f80001137983 */ /* 0x000ee80000300800 */
[----:B------:R1:W-:Y:S04]  /*f6680*/  STL.64 [R1+0x31a8], R4 ;  /* 0x0031a80401007387 */ /* 0x0003e80000100a00 */
[----:B-1----:R-:W2:Y:S01]  /*f6690*/  LDL.LU.64 R4, [R1+0x65f0] ;  /* 0x0065f00001047983 */ /* 0x002ea20000300a00 */
[----:B----4-:R-:W-:-:S05]  /*f66a0*/  IMAD.X R17, R7, 0x1, R18, P4 ;  /* 0x0000000107117824 */ /* 0x010fca00020e0612 */
[----:B------:R1:W-:Y:S04]  /*f66b0*/  STL.64 [R1+0x31b0], R16 ;  /* 0x0031b01001007387 */ /* 0x0003e80000100a00 */
[----:B-1----:R-:W2:Y:S01]  /*f66c0*/  LDL.LU.64 R16, [R1+0x65e8] ;  /* 0x0065e80001107983 */ /* 0x002ea20000300a00 */
[----:B------:R-:W-:Y:S02]  /*f66d0*/  IMAD.MOV.U32 R27, RZ, RZ, R2 ;  /* 0x000000ffff1b7224 */ /* 0x000fe400078e0002 */
[----:B---3--:R-:W-:Y:S01]  /*f66e0*/  IMAD.X R7, R7, 0x1, R19, P2 ;  /* 0x0000000107077824 */ /* 0x008fe200010e0613 */
        /* <DEDUP_REMOVED lines=8> */
[----:B------:R-:W-:Y:S04]  /*f6770*/  STL.64 [R1+0x65b0], R4 ;  /* 0x0065b00401007387 */ /* 0x000fe80000100a00 */
[----:B------:R1:W-:Y:S04]  /*f6780*/  STL.64 [R1+0x65a8], R18 ;  /* 0x0065a81201007387 */ /* 0x0003e80000100a00 */
[----:B-1----:R-:W4:Y:S04]  /*f6790*/  LDL.LU R18, [R1+0x344] ;  /* 0x0003440001127983 */ /* 0x002f280000300800 */
[----:B------:R-:W-:Y:S01]  /*f67a0*/  STL.64 [R1+0x65a0], R16 ;  /* 0x0065a01001007387 */ /* 0x000fe20000100a00 */
[----:B---3--:R-:W-:-:S02]  /*f67b0*/  IMAD.MOV.U32 R7, RZ, RZ, R27 ;  /* 0x000000ffff077224 */ /* 0x008fc400078e001b */
[----:B----4-:R-:W-:-:S05]  /*f67c0*/  IMAD.X R27, R18, 0x1, R22, P3 ;  /* 0x00000001121b7824 */ /* 0x010fca00018e0616 */
[----:B------:R1:W-:Y:S04]  /*f67d0*/  STL.64 [R1+0x3180], R26 ;  /* 0x0031801a01007387 */ /* 0x0003e80000100a00 */
[----:B-1----:R-:W3:Y:S01]  /*f67e0*/  LDL.LU.64 R26, [R1+0x65d0] ;  /* 0x0065d000011a7983 */ /* 0x002ee20000300a00 */
[----:B------:R-:W-:-:S03]  /*f67f0*/  IADD3 R4, P2, PT, R21, R17, RZ ;  /* 0x0000001115047210 */ /* 0x000fc60007f5e0ff */
[----:B------:R1:W-:Y:S02]  /*f6800*/  STL.64 [R1+0x65b8], R22 ;  /* 0x0065b81601007387 */ /* 0x0003e40000100a00 */
[C---:B------:R-:W-:Y:S02]  /*f6810*/  IMAD.X R5, R18.reuse, 0x1, R15, P2 ;  /* 0x0000000112057824 */ /* 0x040fe400010e060f */
[----:B-1----:R-:W-:Y:S02]  /*f6820*/  IMAD.MOV.U32 R22, RZ, RZ, R7 ;  /* 0x000000ffff167224 */ /* 0x002fe400078e0007 */
[----:B------:R-:W-:Y:S01]  /*f6830*/  IMAD.X R7, R18, 0x1, R14, P4 ;  /* 0x0000000112077824 */ /* 0x000fe200020e060e */
[----:B------:R-:W-:-:S04]  /*f6840*/  IADD3 R16, P3, PT, R21, R25, RZ ;  /* 0x0000001915107210 */ /* 0x000fc80007f7e0ff */
[----:B------:R-:W-:Y:S04]  /*f6850*/  STL [R1+0x318c], R7 ;  /* 0x00318c0701007387 */ /* 0x000fe80000100800 */
[----:B------:R1:W-:Y:S04]  /*f6860*/  STL [R1+0x6598], R14 ;  /* 0x0065980e01007387 */ /* 0x0003e80000100800 */
[----:B-1----:R-:W4:Y:S04]  /*f6870*/  LDL R14, [R1+0x17c] ;  /* 0x00017c00010e7983 */ /* 0x002f280000100800 */
[----:B------:R1:W-:Y:S02]  /*f6880*/  STL.64 [R1+0x3190], R4 ;  /* 0x0031900401007387 */ /* 0x0003e40000100a00 */
[----:B-1----:R-:W-:-:S02]  /*f6890*/  IADD3 R4, P2, PT, R21, R29, RZ ;  /* 0x0000001d15047210 */ /* 0x002fc40007f5e0ff */
[----:B---3--:R-:W-:Y:S02]  /*f68a0*/  IADD3 R6, P4, PT, R21, R27, RZ ;  /* 0x0000001b15067210 */ /* 0x008fe40007f9e0ff */
[----:B------:R-:W4:Y:S01]  /*f68b0*/  LDL.LU R21, [R1+0x65c8] ;  /* 0x0065c80001157983 */ /* 0x000f220000300800 */
[C---:B------:R-:W-:Y:S02]  /*f68c0*/  IMAD.X R17, R18.reuse, 0x1, R24, P3 ;  /* 0x0000000112117824 */ /* 0x040fe400018e0618 */
[----:B------:R-:W-:-:S03]  /*f68d0*/  IMAD.X R7, R18, 0x1, R26, P4 ;  /* 0x0000000112077824 */ /* 0x000fc600020e061a */
[----:B------:R-:W-:Y:S04]  /*f68e0*/  STL.64 [R1+0x3198], R16 ;  /* 0x0031981001007387 */ /* 0x000fe80000100a00 */
[----:B------:R1:W-:Y:S04]  /*f68f0*/  STL.64 [R1+0x31a0], R6 ;  /* 0x0031a00601007387 */ /* 0x0003e80000100a00 */
[----:B-1----:R-:W3:Y:S04]  /*f6900*/  LDL.LU.64 R6, [R1+0x65c0] ;  /* 0x0065c00001067983 */ /* 0x002ee80000300a00 */
[----:B------:R1:W-:Y:S02]  /*f6910*/  STL.64 [R1+0x6590], R26 ;  /* 0x0065901a01007387 */ /* 0x0003e40000100a00 */
[----:B-1----:R-:W-:Y:S01]  /*f6920*/  IMAD.MOV.U32 R27, RZ, RZ, R22 ;  /* 0x000000ffff1b7224 */ /* 0x002fe200078e0016 */
[----:B----4-:R-:W-:-:S05]  /*f6930*/  IADD3 R22, P4, PT, R14, R21, RZ ;  /* 0x000000150e167210 */ /* 0x010fca0007f9e0ff */
[----:B------:R1:W-:Y:S04]  /*f6940*/  STL [R1+0x3178], R22 ;  /* 0x0031781601007387 */ /* 0x0003e80000100800 */
[----:B-1----:R-:W4:Y:S01]  /*f6950*/  LDL.LU.64 R22, [R1+0x65b8] ;  /* 0x0065b80001167983 */ /* 0x002f220000300a00 */
[----:B------:R-:W-:Y:S01]  /*f6960*/  IMAD.X R5, R18, 0x1, R28, P2 ;  /* 0x0000000112057824 */ /* 0x000fe200010e061c */
[C---:B------:R-:W-:Y:S02]  /*f6970*/  IADD3 R16, P3, PT, R14.reuse, R20, RZ ;  /* 0x000000140e107210 */ /* 0x040fe40007f7e0ff */
[----:B------:R1:W-:Y:S04]  /*f6980*/  STL.64 [R1+0x6588], R20 ;  /* 0x0065881401007387 */ /* 0x0003e80000100a00 */
[----:B-1----:R0:W2:Y:S04]  /*f6990*/  LDL.64 R20, [R1+0x3178] ;  /* 0x0031780001147983 */ /* 0x0020a80000100a00 */
[----:B------:R1:W-:Y:S04]  /*f69a0*/  STL.64 [R1+0x3168], R4 ;  /* 0x0031680401007387 */ /* 0x0003e80000100a00 */
[----:B-1----:R-:W2:Y:S01]  /*f69b0*/  LDL.LU.64 R4, [R1+0x65b0] ;  /* 0x0065b00001047983 */ /* 0x002ea20000300a00 */
[----:B----4-:R-:W-:-:S05]  /*f69c0*/  IADD3 R18, P2, PT, R14, R23, RZ ;  /* 0x000000170e127210 */ /* 0x010fca0007f5e0ff */
[----:B------:R1:W-:Y:S04]  /*f69d0*/  STL [R1+0x3140], R18 ;  /* 0x0031401201007387 */ /* 0x0003e80000100800 */
[----:B-1----:R-:W4:Y:S04]  /*f69e0*/  LDL.LU.64 R18, [R1+0x65a8] ;  /* 0x0065a80001127983 */ /* 0x002f280000300a00 */
[----:B------:R1:W-:Y:S04]  /*f69f0*/  STL [R1+0x6578], R23 ;  /* 0x0065781701007387 */ /* 0x0003e80000100800 */
[----:B-1----:R-:W4:Y:S02]  /*f6a00*/  LDL.LU R23, [R1+0x340] ;  /* 0x0003400001177983 */ /* 0x002f240000300800 */
[----:B----4-:R-:W-:-:S05]  /*f6a10*/  IMAD.X R17, R23, 0x1, R18, P3 ;  /* 0x0000000117117824 */ /* 0x010fca00018e0612 */
[----:B------:R1:W-:Y:S04]  /*f6a20*/  STL.64 [R1+0x3170], R16 ;  /* 0x0031701001007387 */ /* 0x0003e80000100a00 */
[----:B-1----:R-:W4:Y:S04]  /*f6a30*/  LDL.LU.64 R16, [R1+0x65a0] ;  /* 0x0065a00001107983 */ /* 0x002f280000300a00 */
[----:B------:R-:W-:Y:S01]  /*f6a40*/  STL.64 [R1+0x6580], R8 ;  /* 0x0065800801007387 */ /* 0x000fe20000100a00 */
[----:B--2---:R-:W-:Y:S01]  /*f6a50*/  IMAD.X R21, R23, 0x1, R19, P4 ;  /* 0x0000000117157824 */ /* 0x004fe200020e0613 */
[----:B----4-:R-:W-:-:S02]  /*f6a60*/  IADD3 R26, P3, PT, R14, R16, RZ ;  /* 0x000000100e1a7210 */ /* 0x010fc40007f7e0ff */
[----:B------:R-:W2:Y:S04]  /*f6a70*/  LDL.LU R14, [R1+0x6598] ;  /* 0x00659800010e7983 */ /* 0x000ea80000300800 */
[----:B------:R1:W-:Y:S04]  /*f6a80*/  STL.64 [R1+0x6570], R18 ;  /* 0x0065701201007387 */ /* 0x0003e80000100a00 */
[----:B-1----:R-:W4:Y:S04]  /*f6a90*/  LDL.LU R19, [R1+0x17c] ;  /* 0x00017c0001137983 */ /* 0x002f280000300800 */
[----:B------:R-:W-:Y:S04]  /*f6aa0*/  STL [R1+0x317c], R21 ;  /* 0x00317c1501007387 */ /* 0x000fe80000100800 */
[----:B------:R1:W-:Y:S01]  /*f6ab0*/  STL.64 [R1+0x6568], R16 ;  /* 0x0065681001007387 */ /* 0x0003e20000100a00 */
[----:B----4-:R-:W-:-:S03]  /*f6ac0*/  IADD3 R20, P4, PT, R19, R17, RZ ;  /* 0x0000001113147210 */ /* 0x010fc60007f9e0ff */
[----:B-1----:R0:W4:Y:S01]  /*f6ad0*/  LDL.64 R16, [R1+0x3140] ;  /* 0x0031400001107983 */ /* 0x0021220000100a00 */
[----:B------:R-:W-:Y:S02]  /*f6ae0*/  IMAD.MOV.U32 R9, RZ, RZ, R27 ;  /* 0x000000ffff097224 */ /* 0x000fe400078e001b */
[C---:B--2---:R-:W-:Y:S02]  /*f6af0*/  IMAD.X R27, R23.reuse, 0x1, R14, P3 ;  /* 0x00000001171b7824 */ /* 0x044fe400018e060e */
[----:B----4-:R-:W-:-:S05]  /*f6b00*/  IMAD.X R17, R23, 0x1, R22, P2 ;  /* 0x0000000117117824 */ /* 0x010fca00010e0616 */
[----:B------:R-:W-:Y:S04]  /*f6b10*/  STL [R1+0x3144], R17 ;  /* 0x0031441101007387 */ /* 0x000fe80000100800 */
[----:B------:R1:W-:Y:S04]  /*f6b20*/  STL.64 [R1+0x3148], R26 ;  /* 0x0031481a01007387 */ /* 0x0003e80000100a00 */
[----:B-1----:R-:W2:Y:S01]  /*f6b30*/  LDL.LU.64 R26, [R1+0x6590] ;  /* 0x00659000011a7983 */ /* 0x002ea20000300a00 */
[----:B------:R-:W-:-:S03]  /*f6b40*/  IADD3 R16, P2, PT, R19, R25, RZ ;  /* 0x0000001913107210 */ /* 0x000fc60007f5e0ff */
[----:B---3--:R1:W-:Y:S01]  /*f6b50*/  STL.64 [R1+0x6558], R6 ;  /* 0x0065580601007387 */ /* 0x0083e20000100a00 */
[C---:B------:R-:W-:Y:S02]  /*f6b60*/  IMAD.X R21, R23.reuse, 0x1, R15, P4 ;  /* 0x0000000117157824 */ /* 0x040fe400020e060f */
[----:B------:R-:W-:Y:S01]  /*f6b70*/  IMAD.X R17, R23, 0x1, R24, P2 ;  /* 0x0000000117117824 */ /* 0x000fe200010e0618 */
[----:B-1----:R-:W3:Y:S04]  /*f6b80*/  LDL R7, [R1+0x180] ;  /* 0x0001800001077983 */ /* 0x002ee80000100800 */
[----:B------:R1:W-:Y:S04]  /*f6b90*/  STL.64 [R1+0x6560], R2 ;  /* 0x0065600201007387 */ /* 0x0003e80000100a00 */
[----:B------:R4:W-:Y:S01]  /*f6ba0*/  STL.64 [R1+0x3150], R20 ;  /* 0x0031501401007387 */ /* 0x0009e20000100a00 */
[----:B-1----:R-:W-:-:S03]  /*f6bb0*/  IMAD.MOV.U32 R2, RZ, RZ, R9 ;  /* 0x000000ffff027224 */ /* 0x002fc600078e0009 */
[----:B----4-:R-:W4:Y:S04]  /*f6bc0*/  LDL.LU.64 R20, [R1+0x6588] ;  /* 0x0065880001147983 */ /* 0x010f280000300a00 */
[----:B------:R-:W-:Y:S01]  /*f6bd0*/  STL.64 [R1+0x3158], R16 ;  /* 0x0031581001007387 */ /* 0x000fe20000100a00 */
[----:B--2---:R-:W-:-:S05]  /*f6be0*/  IADD3 R8, P3, PT, R19, R27, RZ ;  /* 0x0000001b13087210 */ /* 0x004fca0007f7e0ff */
[----:B------:R-:W-:-:S05]  /*f6bf0*/  IMAD.X R9, R23, 0x1, R26, P3 ;  /* 0x0000000117097824 */ /* 0x000fca00018e061a */
[----:B------:R1:W-:Y:S04]  /*f6c00*/  STL.64 [R1+0x3160], R8 ;  /* 0x0031600801007387 */ /* 0x0003e80000100a00 */
[----:B-1----:R-:W2:Y:S01]  /*f6c10*/  LDL.LU.64 R8, [R1+0x6580] ;  /* 0x0065800001087983 */ /* 0x002ea20000300a00 */
[----:B------:R-:W-:-:S05]  /*f6c20*/  IADD3 R18, P4, PT, R19, R29, RZ ;  /* 0x0000001d13127210 */ /* 0x000fca0007f9e0ff */
[----:B------:R-:W-:Y:S01]  /*f6c30*/  IMAD.X R19, R23, 0x1, R28, P4 ;  /* 0x0000000117137824 */ /* 0x000fe200020e061c */
[----:B----4-:R-:W-:Y:S04]  /*f6c40*/  STL.64 [R1+0x6540], R20 ;  /* 0x0065401401007387 */ /* 0x010fe80000100a00 */
[----:B------:R-:W4:Y:S04]  /*f6c50*/  LDL.LU R23, [R1+0x6578] ;  /* 0x0065780001177983 */ /* 0x000f280000300800 */
[----:B------:R1:W-:Y:S01]  /*f6c60*/  STL.64 [R1+0x3128], R18 ;  /* 0x0031281201007387 */ /* 0x0003e20000100a00 */
[----:B---3--:R-:W-:-:S03]  /*f6c70*/  IADD3 R6, P3, PT, R7, R21, RZ ;  /* 0x0000001507067210 */ /* 0x008fc60007f7e0ff */
[----:B-1----:R-:W3:Y:S04]  /*f6c80*/  LDL.LU.64 R18, [R1+0x6570] ;  /* 0x0065700001127983 */ /* 0x002ee80000300a00 */
[----:B--2---:R-:W-:Y:S04]  /*f6c90*/  STL.64 [R1+0x6550], R8 ;  /* 0x0065500801007387 */ /* 0x004fe80000100a00 */
[----:B------:R1:W-:Y:S04]  /*f6ca0*/  STL [R1+0x6548], R28 ;  /* 0x0065481c01007387 */ /* 0x0003e80000100800 */
[----:B-1----:R-:W4:Y:S04]  /*f6cb0*/  LDL.LU R28, [R1+0x180] ;  /* 0x00018000011c7983 */ /* 0x002f280000300800 */
[----:B------:R-:W3:Y:S01]  /*f6cc0*/  LDL R21, [R1+0x33c] ;  /* 0x00033c0001157983 */ /* 0x000ee20000100800 */
[----:B------:R-:W-:-:S05]  /*f6cd0*/  IADD3 R16, P2, PT, R7, R20, RZ ;  /* 0x0000001407107210 */ /* 0x000fca0007f5e0ff */
[----:B---3--:R-:W-:-:S05]  /*f6ce0*/  IMAD.X R17, R21, 0x1, R18, P2 ;  /* 0x0000000115117824 */ /* 0x008fca00010e0612 */
[----:B------:R1:W-:Y:S04]  /*f6cf0*/  STL.64 [R1+0x3130], R16 ;  /* 0x0031301001007387 */ /* 0x0003e80000100a00 */
[----:B-1----:R-:W2:Y:S01]  /*f6d00*/  LDL.LU.64 R16, [R1+0x6568] ;  /* 0x0065680001107983 */ /* 0x002ea20000300a00 */
[----:B------:R-:W-:Y:S02]  /*f6d10*/  IMAD.MOV.U32 R9, RZ, RZ, R2 ;  /* 0x000000ffff097224 */ /* 0x000fe400078e0002 */
[----:B------:R-:W-:Y:S01]  /*f6d20*/  IMAD.X R7, R21, 0x1, R19, P3 ;  /* 0x0000000115077824 */ /* 0x000fe200018e0613 */
[----:B----4-:R-:W-:-:S05]  /*f6d30*/  IADD3 R20, P4, PT, R28, R23, RZ ;  /* 0x000000171c147210 */ /* 0x010fca0007f9e0ff */
[----:B------:R-:W-:Y:S01]  /*f6d40*/  IMAD.X R21, R21, 0x1, R22, P4 ;  /* 0x0000000115157824 */ /* 0x000fe200020e0616 */
[----:B--2---:R-:W-:-:S05]  /*f6d50*/  IADD3 R2, P2, PT, R28, R16, RZ ;  /* 0x000000101c027210 */ /* 0x004fca0007f5e0ff */
[----:B------:R1:W-:Y:S01]  /*f6d60*/  STL [R1+0x30f0], R2 ;  /* 0x0030f00201007387 */ /* 0x0003e20000100800 */
[----:B------:R-:W-:-:S03]  /*f6d70*/  IADD3 R8, P3, PT, R28, R17, RZ ;  /* 0x000000111c087210 */ /* 0x000fc60007f7e0ff */
[----:B-1----:R-:W2:Y:S04]  /*f6d80*/  LDL.LU.64 R2, [R1+0x6560] ;  /* 0x0065600001027983 */ /* 0x002ea80000300a00 */
[----:B------:R1:W-:Y:S04]  /*f6d90*/  STL.64 [R1+0x3138], R6 ;  /* 0x0031380601007387 */ /* 0x0003e80000100a00 */
[----:B-1----:R-:W3:Y:S04]  /*f6da0*/  LDL.LU.64 R6, [R1+0x6558] ;  /* 0x0065580001067983 */ /* 0x002ee80000300a00 */
[----:B------:R1:W-:Y:S04]  /*f6db0*/  STL.64 [R1+0x6538], R4 ;  /* 0x0065380401007387 */ /* 0x0003e80000100a00 */
[----:B-1----:R0:W4:Y:S04]  /*f6dc0*/  LDL.64 R4, [R1+0x30f0] ;  /* 0x0030f00001047983 */ /* 0x0021280000100a00 */
[----:B------:R-:W-:Y:S04]  /*f6dd0*/  STL.64 [R1+0x6528], R18 ;  /* 0x0065281201007387 */ /* 0x000fe80000100a00 */
[----:B------:R-:W-:Y:S04]  /*f6de0*/  STL [R1+0x6530], R19 ;  /* 0x0065301301007387 */ /* 0x000fe80000100800 */
[----:B------:R1:W-:Y:S04]  /*f6df0*/  STL.64 [R1+0x6520], R16 ;  /* 0x0065201001007387 */ /* 0x0003e80000100a00 */
[----:B-1----:R-:W2:Y:S04]  /*f6e00*/  LDL R17, [R1+0x184] ;  /* 0x0001840001117983 */ /* 0x002ea80000100800 */
[----:B------:R1:W-:Y:S04]  /*f6e10*/  STL [R1+0x6534], R22 ;  /* 0x0065341601007387 */ /* 0x0003e80000100800 */
[----:B-1----:R-:W4:Y:S01]  /*f6e20*/  LDL.LU R22, [R1+0x33c] ;  /* 0x00033c0001167983 */ /* 0x002f220000300800 */
[----:B------:R-:W-:-:S03]  /*f6e30*/  IMAD.MOV.U32 R18, RZ, RZ, R9 ;  /* 0x000000ffff127224 */ /* 0x000fc600078e0009 */
[----:B------:R-:W-:Y:S01]  /*f6e40*/  STL.64 [R1+0x30e8], R20 ;  /* 0x0030e81401007387 */ /* 0x000fe20000100a00 */
[C---:B----4-:R-:W-:Y:S02]  /*f6e50*/  IMAD.X R5, R22.reuse, 0x1, R14, P2 ;  /* 0x0000000116057824 */ /* 0x050fe400010e060e */
[----:B------:R-:W-:-:S03]  /*f6e60*/  IMAD.X R9, R22, 0x1, R15, P3 ;  /* 0x0000000116097824 */ /* 0x000fc600018e060f */
[----:B------:R-:W-:Y:S04]  /*f6e70*/  STL [R1+0x30f4], R5 ;  /* 0x0030f40501007387 */ /* 0x000fe80000100800 */
[----:B------:R1:W-:Y:S04]  /*f6e80*/  STL.64 [R1+0x30f8], R8 ;  /* 0x0030f80801007387 */ /* 0x0003e80000100a00 */
[----:B-1----:R-:W4:Y:S01]  /*f6e90*/  LDL.LU.64 R8, [R1+0x6550] ;  /* 0x0065500001087983 */ /* 0x002f220000300a00 */
[----:B------:R-:W-:-:S03]  /*f6ea0*/  IADD3 R20, P4, PT, R28, R25, RZ ;  /* 0x000000191c147210 */ /* 0x000fc60007f9e0ff */
[----:B------:R1:W-:Y:S01]  /*f6eb0*/  STL.64 [R1+0x6510], R14 ;  /* 0x0065100e01007387 */ /* 0x0003e20000100a00 */
[----:B------:R-:W-:Y:S01]  /*f6ec0*/  IADD3 R4, P2, PT, R28, R27, RZ ;  /* 0x0000001b1c047210 */ /* 0x000fe20007f5e0ff */
[----:B------:R-:W-:Y:S02]  /*f6ed0*/  IMAD.X R21, R22, 0x1, R24, P4 ;  /* 0x0000000116157824 */ /* 0x000fe400020e0618 */
[----:B-1----:R-:W-:Y:S01]  /*f6ee0*/  IMAD.MOV.U32 R15, RZ, RZ, R18 ;  /* 0x000000ffff0f7224 */ /* 0x002fe200078e0012 */
[----:B------:R-:W-:Y:S01]  /*f6ef0*/  IADD3 R18, P3, PT, R28, R29, RZ ;  /* 0x0000001d1c127210 */ /* 0x000fe20007f7e0ff */
[----:B----4-:R1:W-:Y:S04]  /*f6f00*/  STL.64 [R1+0x6518], R8 ;  /* 0x0065180801007387 */ /* 0x0103e80000100a00 */
[----:B-1----:R-:W4:Y:S04]  /*f6f10*/  LDL R8, [R1+0x338] ;  /* 0x0003380001087983 */ /* 0x002f280000100800 */
[----:B------:R-:W2:Y:S04]  /*f6f20*/  LDL.LU R28, [R1+0x6548] ;  /* 0x00654800011c7983 */ /* 0x000ea80000300800 */
[----:B------:R1:W-:Y:S04]  /*f6f30*/  STL.64 [R1+0x3118], R20 ;  /* 0x0031181401007387 */ /* 0x0003e80000100a00 */
[----:B-1----:R-:W2:Y:S01]  /*f6f40*/  LDL.LU.64 R20, [R1+0x6540] ;  /* 0x0065400001147983 */ /* 0x002ea20000300a00 */
[----:B------:R-:W-:Y:S01]  /*f6f50*/  IMAD.X R5, R22, 0x1, R26, P2 ;  /* 0x0000000116057824 */ /* 0x000fe200010e061a */
[----:B--2---:R-:W-:-:S02]  /*f6f60*/  IADD3 R16, P4, PT, R17, R20, RZ ;  /* 0x0000001411107210 */ /* 0x004fc40007f9e0ff */
[----:B------:R1:W-:Y:S04]  /*f6f70*/  STL [R1+0x6500], R20 ;  /* 0x0065001401007387 */ /* 0x0003e80000100800 */
[----:B-1----:R-:W2:Y:S04]  /*f6f80*/  LDL.LU R20, [R1+0x184] ;  /* 0x0001840001147983 */ /* 0x002ea80000300800 */
[----:B------:R1:W-:Y:S04]  /*f6f90*/  STL.64 [R1+0x3120], R4 ;  /* 0x0031200401007387 */ /* 0x0003e80000100a00 */
[----:B-1----:R-:W2:Y:S01]  /*f6fa0*/  LDL.LU.64 R4, [R1+0x6538] ;  /* 0x0065380001047983 */ /* 0x002ea20000300a00 */
[----:B------:R-:W-:-:S03]  /*f6fb0*/  IMAD.X R19, R22, 0x1, R28, P3 ;  /* 0x0000000116137824 */ /* 0x000fc600018e061c */
[----:B--2---:R-:W-:Y:S04]  /*f6fc0*/  STL.64 [R1+0x6508], R4 ;  /* 0x0065080401007387 */ /* 0x004fe80000100a00 */
[----:B------:R-:W2:Y:S04]  /*f6fd0*/  LDL.LU R22, [R1+0x6534] ;  /* 0x0065340001167983 */ /* 0x000ea80000300800 */
[----:B------:R1:W-:Y:S04]  /*f6fe0*/  STL.64 [R1+0x30d0], R18 ;  /* 0x0030d01201007387 */ /* 0x0003e80000100a00 */
[----:B-1----:R0:W2:Y:S01]  /*f6ff0*/  LDL.LU R19, [R1+0x6530] ;  /* 0x0065300001137983 */ /* 0x0020a20000300800 */
[----:B------:R-:W-:-:S05]  /*f7000*/  IADD3 R18, P3, PT, R20, R23, RZ ;  /* 0x0000001714127210 */ /* 0x000fca0007f7e0ff */
[----:B------:R2:W-:Y:S04]  /*f7010*/  STL [R1+0x30a8], R18 ;  /* 0x0030a81201007387 */ /* 0x0005e80000100800 */
[----:B--2---:R-:W4:Y:S02]  /*f7020*/  LDL.LU.64 R18, [R1+0x6528] ;  /* 0x0065280001127983 */ /* 0x004f240000300a00 */
[----:B----4-:R-:W-:-:S05]  /*f7030*/  IMAD.X R17, R8, 0x1, R18, P4 ;  /* 0x0000000108117824 */ /* 0x010fca00020e0612 */
[----:B------:R1:W-:Y:S04]  /*f7040*/  STL.64 [R1+0x30d8], R16 ;  /* 0x0030d81001007387 */ /* 0x0003e80000100a00 */
[----:B-1----:R-:W2:Y:S02]  /*f7050*/  LDL.LU.64 R16, [R1+0x6520] ;  /* 0x0065200001107983 */ /* 0x002ea40000300a00 */
[----:B--2---:R-:W-:-:S05]  /*f7060*/  IADD3 R8, P4, PT, R20, R16, RZ ;  /* 0x0000001014087210 */ /* 0x004fca0007f9e0ff */
[----:B------:R1:W-:Y:S04]  /*f7070*/  STL [R1+0x30b0], R8 ;  /* 0x0030b00801007387 */ /* 0x0003e80000100800 */
[----:B-1----:R-:W2:Y:S04]  /*f7080*/  LDL.LU.64 R8, [R1+0x6518] ;  /* 0x0065180001087983 */ /* 0x002ea80000300a00 */
[----:B------:R1:W-:Y:S04]  /*f7090*/  STL [R1+0x64f0], R16 ;  /* 0x0064f01001007387 */ /* 0x0003e80000100800 */
[----:B-1----:R-:W4:Y:S01]  /*f70a0*/  LDL.LU R16, [R1+0x338] ;  /* 0x0003380001107983 */ /* 0x002f220000300800 */
[----:B------:R-:W-:Y:S01]  /*f70b0*/  IADD3 R14, P2, PT, R20, R21, RZ ;  /* 0x00000015140e7210 */ /* 0x000fe20007f5e0ff */
[----:B------:R-:W-:-:S04]  /*f70c0*/  IMAD.MOV.U32 R5, RZ, RZ, R15 ;  /* 0x000000ffff057224 */ /* 0x000fc800078e000f */
[----:B----4-:R-:W-:-:S05]  /*f70d0*/  IMAD.X R15, R16, 0x1, R19, P2 ;  /* 0x00000001100f7824 */ /* 0x010fca00010e0613 */
[----:B------:R1:W-:Y:S04]  /*f70e0*/  STL.64 [R1+0x30e0], R14 ;  /* 0x0030e00e01007387 */ /* 0x0003e80000100a00 */
[----:B-1----:R-:W4:Y:S04]  /*f70f0*/  LDL.LU.64 R14, [R1+0x6510] ;  /* 0x00651000010e7983 */ /* 0x002f280000300a00 */
[----:B------:R1:W-:Y:S04]  /*f7100*/  STL.64 [R1+0x64f8], R18 ;  /* 0x0064f81201007387 */ /* 0x0003e80000100a00 */
[----:B-1----:R0:W3:Y:S04]  /*f7110*/  LDL.64 R18, [R1+0x30b0] ;  /* 0x0030b00001127983 */ /* 0x0020e80000100a00 */
[----:B--2---:R1:W-:Y:S04]  /*f7120*/  STL.64 [R1+0x64e8], R8 ;  /* 0x0064e80801007387 */ /* 0x0043e80000100a00 */
[----:B-1----:R0:W2:Y:S01]  /*f7130*/  LDL.64 R8, [R1+0x30a8] ;  /* 0x0030a80001087983 */ /* 0x0020a20000100a00 */
[----:B------:R-:W-:Y:S01]  /*f7140*/  IADD3 R4, P2, PT, R20, R17, RZ ;  /* 0x0000001114047210 */ /* 0x000fe20007f5e0ff */
[----:B---3--:R-:W-:-:S04]  /*f7150*/  IMAD.MOV.U32 R19, RZ, RZ, R5 ;  /* 0x000000ffff137224 */ /* 0x008fc800078e0005 */
[C---:B----4-:R-:W-:Y:S02]  /*f7160*/  IMAD.X R5, R16.reuse, 0x1, R15, P2 ;  /* 0x0000000110057824 */ /* 0x050fe400010e060f */
[----:B--2---:R-:W-:-:S05]  /*f7170*/  IMAD.X R9, R16, 0x1, R22, P3 ;  /* 0x0000000110097824 */ /* 0x004fca00018e0616 */
[----:B------:R1:W-:Y:S02]  /*f7180*/  STL [R1+0x30ac], R9 ;  /* 0x0030ac0901007387 */ /* 0x0003e40000100800 */
[----:B-1----:R-:W-:Y:S02]  /*f7190*/  IMAD.MOV.U32 R9, RZ, RZ, R19 ;  /* 0x000000ffff097224 */ /* 0x002fe400078e0013 */
[----:B------:R-:W-:-:S05]  /*f71a0*/  IMAD.X R19, R16, 0x1, R14, P4 ;  /* 0x0000000110137824 */ /* 0x000fca00020e060e */
[----:B------:R-:W-:Y:S04]  /*f71b0*/  STL [R1+0x30b4], R19 ;  /* 0x0030b41301007387 */ /* 0x000fe80000100800 */
[----:B------:R1:W-:Y:S04]  /*f71c0*/  STL.64 [R1+0x30b8], R4 ;  /* 0x0030b80401007387 */ /* 0x0003e80000100a00 */
[----:B-1----:R-:W2:Y:S01]  /*f71d0*/  LDL.LU.64 R4, [R1+0x6508] ;  /* 0x0065080001047983 */ /* 0x002ea20000300a00 */
[C---:B------:R-:W-:Y:S02]  /*f71e0*/  IADD3 R8, P3, PT, R20.reuse, R25, RZ ;  /* 0x0000001914087210 */ /* 0x040fe40007f7e0ff */
[----:B------:R-:W-:Y:S01]  /*f71f0*/  IADD3 R18, P4, PT, R20, R27, RZ ;  /* 0x0000001b14127210 */ /* 0x000fe20007f9e0ff */
[----:B------:R1:W-:Y:S04]  /*f7200*/  STL.64 [R1+0x64d8], R14 ;  /* 0x0064d80e01007387 */ /* 0x0003e80000100a00 */
[----:B------:R-:W-:-:S02]  /*f7210*/  IMAD.X R19, R16, 0x1, R26, P4 ;  /* 0x0000000110137824 */ /* 0x000fc400020e061a */
[----:B-1----:R-:W-:Y:S01]  /*f7220*/  IMAD.MOV.U32 R15, RZ, RZ, R9 ;  /* 0x000000ffff0f7224 */ /* 0x002fe200078e0009 */
[----:B------:R-:W-:Y:S01]  /*f7230*/  IADD3 R14, P2, PT, R20, R29, RZ ;  /* 0x0000001d140e7210 */ /* 0x000fe20007f5e0ff */
[----:B------:R-:W-:Y:S01]  /*f7240*/  IMAD.X R9, R16, 0x1, R24, P3 ;  /* 0x0000000110097824 */ /* 0x000fe200018e0618 */
[----:B------:R-:W3:Y:S04]  /*f7250*/  LDL.LU R20, [R1+0x6500] ;  /* 0x0065000001147983 */ /* 0x000ee80000300800 */
[----:B--2---:R1:W-:Y:S04]  /*f7260*/  STL.64 [R1+0x64e0], R4 ;  /* 0x0064e00401007387 */ /* 0x0043e80000100a00 */
[----:B-1----:R-:W3:Y:S04]  /*f7270*/  LDL R5, [R1+0x188] ;  /* 0x0001880001057983 */ /* 0x002ee80000100800 */
[----:B------:R1:W-:Y:S04]  /*f7280*/  STL.64 [R1+0x30c0], R8 ;  /* 0x0030c00801007387 */ /* 0x0003e80000100a00 */
[----:B-1----:R-:W2:Y:S04]  /*f7290*/  LDL R9, [R1+0x334] ;  /* 0x0003340001097983 */ /* 0x002ea80000100800 */
[----:B------:R1:W-:Y:S04]  /*f72a0*/  STL.64 [R1+0x30c8], R18 ;  /* 0x0030c81201007387 */ /* 0x0003e80000100a00 */
[----:B-1----:R-:W2:Y:S04]  /*f72b0*/  LDL.LU.64 R18, [R1+0x64f8] ;  /* 0x0064f80001127983 */ /* 0x002ea80000300a00 */
[----:B------:R1:W-:Y:S01]  /*f72c0*/  STL [R1+0x64d0], R21 ;  /* 0x0064d01501007387 */ /* 0x0003e20000100800 */
[----:B---3--:R-:W-:-:S02]  /*f72d0*/  IADD3 R8, P3, PT, R5, R20, RZ ;  /* 0x0000001405087210 */ /* 0x008fc40007f7e0ff */
[----:B------:R-:W-:Y:S01]  /*f72e0*/  IADD3 R4, P4, PT, R5, R21, RZ ;  /* 0x0000001505047210 */ /* 0x000fe20007f9e0ff */
[----:B------:R-:W-:Y:S02]  /*f72f0*/  IMAD.MOV.U32 R5, RZ, RZ, R15 ;  /* 0x000000ffff057224 */ /* 0x000fe400078e000f */
[----:B------:R-:W-:Y:S01]  /*f7300*/  IMAD.X R15, R16, 0x1, R28, P2 ;  /* 0x00000001100f7824 */ /* 0x000fe200010e061c */
[----:B-1----:R-:W3:Y:S04]  /*f7310*/  LDL.LU R21, [R1+0x188] ;  /* 0x0001880001157983 */ /* 0x002ee80000300800 */
[----:B------:R-:W4:Y:S04]  /*f7320*/  LDL.LU R16, [R1+0x64f0] ;  /* 0x0064f00001107983 */ /* 0x000f280000300800 */
[----:B------:R-:W-:Y:S01]  /*f7330*/  STL.64 [R1+0x3090], R14 ;  /* 0x0030900e01007387 */ /* 0x000fe20000100a00 */
[----:B--2---:R-:W-:-:S05]  /*f7340*/  IMAD.X R9, R9, 0x1, R18, P3 ;  /* 0x0000000109097824 */ /* 0x004fca00018e0612 */
[----:B------:R1:W-:Y:S04]  /*f7350*/  STL.64 [R1+0x3098], R8 ;  /* 0x0030980801007387 */ /* 0x0003e80000100a00 */
[----:B-1----:R-:W2:Y:S04]  /*f7360*/  LDL.LU.64 R8, [R1+0x64e8] ;  /* 0x0064e80001087983 */ /* 0x002ea80000300a00 */
[----:B--2---:R3:W-:Y:S04]  /*f7370*/  STL.64 [R1+0x64c0], R8 ;  /* 0x0064c00801007387 */ /* 0x0047e80000100a00 */
[----:B----4-:R1:W-:Y:S01]  /*f7380*/  STL [R1+0x64b8], R16 ;  /* 0x0064b81001007387 */ /* 0x0103e20000100800 */
[----:B---3--:R-:W-:-:S03]  /*f7390*/  IADD3 R8, P3, PT, R21, R16, RZ ;  /* 0x0000001015087210 */ /* 0x008fc60007f7e0ff */
[----:B-1----:R-:W2:Y:S01]  /*f73a0*/  LDL.LU R16, [R1+0x334] ;  /* 0x0003340001107983 */ /* 0x002ea20000300800 */
[----:B------:R-:W-:Y:S01]  /*f73b0*/  IMAD.MOV.U32 R9, RZ, RZ, R5 ;  /* 0x000000ffff097224 */ /* 0x000fe200078e0005 */
[----:B------:R-:W-:Y:S01]  /*f73c0*/  IADD3 R14, P2, PT, R21, R23, RZ ;  /* 0x00000017150e7210 */ /* 0x000fe20007f5e0ff */
[----:B--2---:R-:W-:-:S04]  /*f73d0*/  IMAD.X R5, R16, 0x1, R19, P4 ;  /* 0x0000000110057824 */ /* 0x004fc800020e0613 */
[----:B------:R-:W-:Y:S01]  /*f73e0*/  IMAD.X R15, R16, 0x1, R22, P2 ;  /* 0x00000001100f7824 */ /* 0x000fe200010e0616 */
[----:B------:R1:W-:Y:S04]  /*f73f0*/  STL.64 [R1+0x30a0], R4 ;  /* 0x0030a00401007387 */ /* 0x0003e80000100a00 */
[----:B-1----:R-:W2:Y:S04]  /*f7400*/  LDL.LU.64 R4, [R1+0x64e0] ;  /* 0x0064e00001047983 */ /* 0x002ea80000300a00 */
[----:B------:R1:W-:Y:S04]  /*f7410*/  STL.64 [R1+0x64c8], R18 ;  /* 0x0064c81201007387 */ /* 0x0003e80000100a00 */
[----:B------:R3:W-:Y:S01]  /*f7420*/  STL.64 [R1+0x3068], R14 ;  /* 0x0030680e01007387 */ /* 0x0007e20000100a00 */
[----:B-1----:R-:W-:-:S05]  /*f7430*/  IADD3 R18, P4, PT, R21, R17, RZ ;  /* 0x0000001115127210 */ /* 0x002fca0007f9e0ff */
[----:B------:R-:W-:Y:S04]  /*f7440*/  STL [R1+0x3078], R18 ;  /* 0x0030781201007387 */ /* 0x000fe80000100800 */
[----:B---3--:R-:W3:Y:S04]  /*f7450*/  LDL.LU.64 R14, [R1+0x64d8] ;  /* 0x0064d800010e7983 */ /* 0x008ee80000300a00 */
[----:B--2---:R1:W-:Y:S02]  /*f7460*/  STL.64 [R1+0x64a0], R4 ;  /* 0x0064a00401007387 */ /* 0x0043e40000100a00 */
[----:B-1----:R-:W-:-:S02]  /*f7470*/  IMAD.MOV.U32 R4, RZ, RZ, R9 ;  /* 0x000000ffff047224 */ /* 0x002fc400078e0009 */
[----:B------:R-:W2:Y:S04]  /*f7480*/  LDL R5, [R1+0x18c] ;  /* 0x00018c0001057983 */ /* 0x000ea80000100800 */
[----:B------:R1:W-:Y:S01]  /*f7490*/  STL.64 [R1+0x64b0], R12 ;  /* 0x0064b00c01007387 */ /* 0x0003e20000100a00 */
[----:B---3--:R-:W-:-:S05]  /*f74a0*/  IMAD.X R9, R16, 0x1, R14, P3 ;  /* 0x0000000110097824 */ /* 0x008fca00018e060e */
[----:B------:R3:W-:Y:S04]  /*f74b0*/  STL.64 [R1+0x3070], R8 ;  /* 0x0030700801007387 */ /* 0x0007e80000100a00 */
[----:B-1----:R0:W4:Y:S04]  /*f74c0*/  LDL.64 R12, [R1+0x3078] ;  /* 0x00307800010c7983 */ /* 0x0021280000100a00 */
[----:B------:R1:W-:Y:S01]  /*f74d0*/  STL.64 [R1+0x64a8], R14 ;  /* 0x0064a80e01007387 */ /* 0x0003e20000100a00 */
[C---:B------:R-:W-:Y:S02]  /*f74e0*/  IADD3 R18, P2, PT, R21.reuse, R25, RZ ;  /* 0x0000001915127210 */ /* 0x040fe40007f5e0ff */
[C---:B---3--:R-:W-:Y:S01]  /*f74f0*/  IADD3 R8, P3, PT, R21.reuse, R27, RZ ;  /* 0x0000001b15087210 */ /* 0x048fe20007f7e0ff */
[----:B----4-:R-:W-:Y:S01]  /*f7500*/  IMAD.X R13, R16, 0x1, R15, P4 ;  /* 0x00000001100d7824 */ /* 0x010fe200020e060f */
[----:B------:R-:W-:-:S04]  /*f7510*/  IADD3 R12, P4, PT, R21, R29, RZ ;  /* 0x0000001d150c7210 */ /* 0x000fc80007f9e0ff */
[----:B------:R-:W-:Y:S04]  /*f7520*/  STL [R1+0x307c], R13 ;  /* 0x00307c0d01007387 */ /* 0x000fe80000100800 */
[----:B------:R-:W3:Y:S01]  /*f7530*/  LDL.LU R21, [R1+0x64d0] ;  /* 0x0064d00001157983 */ /* 0x000ee20000300800 */
[C---:B------:R-:W-:Y:S02]  /*f7540*/  IMAD.X R19, R16.reuse, 0x1, R24, P2 ;  /* 0x0000000110137824 */ /* 0x040fe400010e0618 */
[----:B------:R-:W-:Y:S02]  /*f7550*/  IMAD.X R9, R16, 0x1, R26, P3 ;  /* 0x0000000110097824 */ /* 0x000fe400018e061a */
[----:B-1----:R-:W-:Y:S01]  /*f7560*/  IMAD.MOV.U32 R15, RZ, RZ, R4 ;  /* 0x000000ffff0f7224 */ /* 0x002fe200078e0004 */
[----:B------:R1:W-:Y:S01]  /*f7570*/  STL.64 [R1+0x3080], R18 ;  /* 0x0030801201007387 */ /* 0x0003e20000100a00 */
[----:B--2---:R-:W-:-:S03]  /*f7580*/  IADD3 R14, P2, PT, R5, R20, RZ ;  /* 0x00000014050e7210 */ /* 0x004fc60007f5e0ff */
[----:B-1----:R-:W2:Y:S04]  /*f7590*/  LDL.LU.64 R18, [R1+0x64c8] ;  /* 0x0064c80001127983 */ /* 0x002ea80000300a00 */
[----:B------:R1:W-:Y:S04]  /*f75a0*/  STL.64 [R1+0x3088], R8 ;  /* 0x0030880801007387 */ /* 0x0003e80000100a00 */
[----:B-1----:R-:W4:Y:S04]  /*f75b0*/  LDL.LU.64 R8, [R1+0x64c0] ;  /* 0x0064c00001087983 */ /* 0x002f280000300a00 */
[----:B------:R1:W-:Y:S01]  /*f75c0*/  STL.64 [R1+0x6498], R26 ;  /* 0x0064981a01007387 */ /* 0x0003e20000100a00 */
[----:B---3--:R-:W-:-:S03]  /*f75d0*/  IADD3 R4, P3, PT, R5, R21, RZ ;  /* 0x0000001505047210 */ /* 0x008fc60007f7e0ff */
[----:B------:R-:W2:Y:S01]  /*f75e0*/  LDL R5, [R1+0x330] ;  /* 0x0003300001057983 */ /* 0x000ea20000100800 */
[----:B------:R-:W-:-:S03]  /*f75f0*/  IMAD.X R13, R16, 0x1, R28, P4 ;  /* 0x00000001100d7824 */ /* 0x000fc600020e061c */
[----:B------:R3:W-:Y:S01]  /*f7600*/  STL [R1+0x6488], R21 ;  /* 0x0064881501007387 */ /* 0x0007e20000100800 */
[----:B-1----:R-:W-:-:S03]  /*f7610*/  IMAD.MOV.U32 R27, RZ, RZ, R15 ;  /* 0x000000ffff1b7224 */ /* 0x002fc600078e000f */
[----:B---3--:R-:W3:Y:S04]  /*f7620*/  LDL.LU R21, [R1+0x18c] ;  /* 0x00018c0001157983 */ /* 0x008ee80000300800 */
[----:B------:R-:W3:Y:S04]  /*f7630*/  LDL.LU R16, [R1+0x64b8] ;  /* 0x0064b80001107983 */ /* 0x000ee80000300800 */
[----:B------:R1:W-:Y:S04]  /*f7640*/  STL.64 [R1+0x3050], R12 ;  /* 0x0030500c01007387 */ /* 0x0003e80000100a00 */
[----:B-1----:R-:W3:Y:S04]  /*f7650*/  LDL.LU.64 R12, [R1+0x64b0] ;  /* 0x0064b000010c7983 */ /* 0x002ee80000300a00 */
[----:B------:R-:W-:Y:S01]  /*f7660*/  STL.64 [R1+0x6490], R28 ;  /* 0x0064901c01007387 */ /* 0x000fe20000100a00 */
[----:B--2---:R-:W-:-:S02]  /*f7670*/  IMAD.X R15, R5, 0x1, R18, P2 ;  /* 0x00000001050f7824 */ /* 0x004fc400010e0612 */
[----:B------:R-:W-:-:S03]  /*f7680*/  IMAD.X R5, R5, 0x1, R19, P3 ;  /* 0x0000000105057824 */ /* 0x000fc600018e0613 */
[----:B------:R1:W-:Y:S04]  /*f7690*/  STL.64 [R1+0x3058], R14 ;  /* 0x0030580e01007387 */ /* 0x0003e80000100a00 */
[----:B-1----:R-:W2:Y:S04]  /*f76a0*/  LDL.LU.64 R14, [R1+0x64a8] ;  /* 0x0064a800010e7983 */ /* 0x002ea80000300a00 */
[----:B------:R1:W-:Y:S04]  /*f76b0*/  STL.64 [R1+0x3060], R4 ;  /* 0x0030600401007387 */ /* 0x0003e80000100a00 */
[----:B-1----:R-:W2:Y:S01]  /*f76c0*/  LDL.LU.64 R4, [R1+0x64a0] ;  /* 0x0064a00001047983 */ /* 0x002ea20000300a00 */
[----:B---3--:R-:W-:-:S03]  /*f76d0*/  IADD3 R26, P4, PT, R21, R23, RZ ;  /* 0x00000017151a7210 */ /* 0x008fc60007f9e0ff */
[----:B--2---:R-:W-:Y:S04]  /*f76e0*/  STL.64 [R1+0x6478], R4 ;  /* 0x0064780401007387 */ /* 0x004fe80000100a00 */
[----:B------:R1:W-:Y:S04]  /*f76f0*/  STL.64 [R1+0x6468], R18 ;  /* 0x0064681201007387 */ /* 0x0003e80000100a00 */
[----:B------:R-:W-:Y:S04]  /*f7700*/  STL.64 [R1+0x6480], R12 ;  /* 0x0064800c01007387 */ /* 0x000fe80000100a00 */
[----:B------:R2:W-:Y:S01]  /*f7710*/  STL [R1+0x6470], R17 ;  /* 0x0064701101007387 */ /* 0x0005e20000100800 */
[----:B-1----:R-:W-:-:S03]  /*f7720*/  IADD3 R18, P3, PT, R21, R17, RZ ;  /* 0x0000001115127210 */ /* 0x002fc60007f7e0ff */
[----:B--2---:R-:W2:Y:S01]  /*f7730*/  LDL.LU R17, [R1+0x330] ;  /* 0x0003300001117983 */ /* 0x004ea20000300800 */
[----:B------:R-:W-:Y:S01]  /*f7740*/  IADD3 R28, P2, PT, R21, R16, RZ ;  /* 0x00000010151c7210 */ /* 0x000fe20007f5e0ff */
[----:B------:R-:W-:-:S04]  /*f7750*/  IMAD.MOV.U32 R29, RZ, RZ, R27 ;  /* 0x000000ffff1d7224 */ /* 0x000fc800078e001b */
[----:B------:R-:W-:Y:S02]  /*f7760*/  IMAD.MOV.U32 R13, RZ, RZ, R29 ;  /* 0x000000ffff0d7224 */ /* 0x000fe400078e001d */
[C---:B--2---:R-:W-:Y:S02]  /*f7770*/  IMAD.X R27, R17.reuse, 0x1, R22, P4 ;  /* 0x00000001111b7824 */ /* 0x044fe400020e0616 */
[----:B------:R-:W-:-:S03]  /*f7780*/  IMAD.X R29, R17, 0x1, R14, P2 ;  /* 0x00000001111d7824 */ /* 0x000fc600010e060e */
[----:B------:R1:W-:Y:S04]  /*f7790*/  STL.64 [R1+0x3028], R26 ;  /* 0x0030281a01007387 */ /* 0x0003e80000100a00 */
[----:B-1----:R-:W2:Y:S04]  /*f77a0*/  LDL.LU.64 R26, [R1+0x6498] ;  /* 0x00649800011a7983 */ /* 0x002ea80000300a00 */
[----:B------:R1:W-:Y:S04]  /*f77b0*/  STL.64 [R1+0x3030], R28 ;  /* 0x0030301c01007387 */ /* 0x0003e80000100a00 */
[----:B-1----:R-:W3:Y:S01]  /*f77c0*/  LDL.LU.64 R28, [R1+0x6490] ;  /* 0x00649000011c7983 */ /* 0x002ee20000300a00 */
[----:B------:R-:W-:-:S03]  /*f77d0*/  IMAD.X R19, R17, 0x1, R15, P3 ;  /* 0x0000000111137824 */ /* 0x000fc600018e060f */
[----:B----4-:R1:W-:Y:S01]  /*f77e0*/  STL.64 [R1+0x6458], R8 ;  /* 0x0064580801007387 */ /* 0x0103e20000100a00 */
[----:B------:R-:W-:-:S03]  /*f77f0*/  IADD3 R12, P4, PT, R21, R25, RZ ;  /* 0x00000019150c7210 */ /* 0x000fc60007f9e0ff */
[----:B-1----:R-:W4:Y:S04]  /*f7800*/  LDL R9, [R1+0x190] ;  /* 0x0001900001097983 */ /* 0x002f280000100800 */
[----:B------:R-:W-:Y:S04]  /*f7810*/  STL.64 [R1+0x6460], R14 ;  /* 0x0064600e01007387 */ /* 0x000fe80000100a00 */
[----:B------:R3:W-:Y:S01]  /*f7820*/  STL.64 [R1+0x3038], R18 ;  /* 0x0030381201007387 */ /* 0x0007e20000100a00 */
[C---:B--2---:R-:W-:Y:S02]  /*f7830*/  IADD3 R4, P2, PT, R21.reuse, R27, RZ ;  /* 0x0000001b15047210 */ /* 0x044fe40007f5e0ff */
[----:B---3--:R-:W-:-:S02]  /*f7840*/  IADD3 R18, P3, PT, R21, R29, RZ ;  /* 0x0000001d15127210 */ /* 0x008fc40007f7e0ff */
[----:B------:R-:W2:Y:S01]  /*f7850*/  LDL.LU R21, [R1+0x6488] ;  /* 0x0064880001157983 */ /* 0x000ea20000300800 */
[----:B------:R-:W-:Y:S02]  /*f7860*/  IMAD.MOV.U32 R19, RZ, RZ, R13 ;  /* 0x000000ffff137224 */ /* 0x000fe400078e000d */
[C---:B------:R-:W-:Y:S02]  /*f7870*/  IMAD.X R13, R17.reuse, 0x1, R24, P4 ;  /* 0x00000001110d7824 */ /* 0x040fe400020e0618 */
[----:B------:R-:W-:-:S03]  /*f7880*/  IMAD.X R5, R17, 0x1, R26, P2 ;  /* 0x0000000111057824 */ /* 0x000fc600010e061a */
[----:B------:R1:W-:Y:S01]  /*f7890*/  STL.64 [R1+0x3040], R12 ;  /* 0x0030400c01007387 */ /* 0x0003e20000100a00 */
[----:B----4-:R-:W-:-:S03]  /*f78a0*/  IADD3 R14, P4, PT, R9, R20, RZ ;  /* 0x00000014090e7210 */ /* 0x010fc60007f9e0ff */
[----:B-1----:R-:W3:Y:S04]  /*f78b0*/  LDL.LU.64 R12, [R1+0x6480] ;  /* 0x00648000010c7983 */ /* 0x002ee80000300a00 */
[----:B------:R-:W4:Y:S04]  /*f78c0*/  LDL R15, [R1+0x32c] ;  /* 0x00032c00010f7983 */ /* 0x000f280000100800 */
        /* <DEDUP_REMOVED lines=8> */
[----:B------:R-:W3:Y:S04]  /*f7950*/  LDL.LU R17, [R1+0x6470] ;  /* 0x0064700001117983 */ /* 0x000ee80000300800 */
[----:B------:R1:W-:Y:S04]  /*f7960*/  STL.64 [R1+0x3010], R18 ;  /* 0x0030101201007387 */ /* 0x0003e80000100a00 */
[----:B-1----:R-:W4:Y:S01]  /*f7970*/  LDL.LU.64 R18, [R1+0x6468] ;  /* 0x0064680001127983 */ /* 0x002f220000300a00 */
[----:B--2---:R-:W-:Y:S01]  /*f7980*/  IADD3 R26, P3, PT, R21, R23, RZ ;  /* 0x00000017151a7210 */ /* 0x004fe20007f7e0ff */
[----:B----4-:R-:W-:-:S05]  /*f7990*/  IMAD.X R15, R15, 0x1, R18, P4 ;  /* 0x000000010f0f7824 */ /* 0x010fca00020e0612 */
[----:B------:R-:W-:Y:S04]  /*f79a0*/  STL.64 [R1+0x3018], R14 ;  /* 0x0030180e01007387 */ /* 0x000fe80000100a00 */
[----:B------:R1:W-:Y:S02]  /*f79b0*/  STL [R1+0x2fe8], R26 ;  /* 0x002fe81a01007387 */ /* 0x0003e40000100800 */
[----:B-1----:R-:W-:Y:S02]  /*f79c0*/  IADD3 R26, P4, PT, R21, R16, RZ ;  /* 0x00000010151a7210 */ /* 0x002fe40007f9e0ff */
[----:B------:R-:W2:Y:S04]  /*f79d0*/  LDL.LU.64 R14, [R1+0x6460] ;  /* 0x00646000010e7983 */ /* 0x000ea80000300a00 */
[----:B------:R1:W-:Y:S04]  /*f79e0*/  STL [R1+0x6430], R16 ;  /* 0x0064301001007387 */ /* 0x0003e80000100800 */
[----:B-1----:R-:W4:Y:S01]  /*f79f0*/  LDL.LU R16, [R1+0x32c] ;  /* 0x00032c0001107983 */ /* 0x002f220000300800 */
[----:B------:R-:W-:-:S02]  /*f7a00*/  IMAD.MOV.U32 R27, RZ, RZ, R9 ;  /* 0x000000ffff1b7224 */ /* 0x000fc400078e0009 */
[----:B----4-:R-:W-:-:S05]  /*f7a10*/  IMAD.X R9, R16, 0x1, R19, P2 ;  /* 0x0000000110097824 */ /* 0x010fca00010e0613 */
[----:B------:R1:W-:Y:S04]  /*f7a20*/  STL.64 [R1+0x3020], R8 ;  /* 0x0030200801007387 */ /* 0x0003e80000100a00 */
[----:B-1----:R-:W4:Y:S04]  /*f7a30*/  LDL.LU.64 R8, [R1+0x6458] ;  /* 0x0064580001087983 */ /* 0x002f280000300a00 */
[----:B----4-:R1:W-:Y:S04]  /*f7a40*/  STL.64 [R1+0x6438], R8 ;  /* 0x0064380801007387 */ /* 0x0103e80000100a00 */
[----:B-1----:R-:W4:Y:S04]  /*f7a50*/  LDL.LU R8, [R1+0x324] ;  /* 0x0003240001087983 */ /* 0x002f280000300800 */
[----:B------:R-:W2:Y:S04]  /*f7a60*/  LDL.LU R9, [R1+0x328] ;  /* 0x0003280001097983 */ /* 0x000ea80000300800 */
[----:B------:R1:W-:Y:S04]  /*f7a70*/  STL.64 [R1+0x6440], R2 ;  /* 0x0064400201007387 */ /* 0x0003e80000100a00 */
[----:B-1----:R0:W2:Y:S04]  /*f7a80*/  LDL.64 R2, [R1+0x2fe8] ;  /* 0x002fe80001027983 */ /* 0x0020a80000100a00 */
[----:B------:R-:W-:Y:S01]  /*f7a90*/  STL.64 [R1+0x6428], R18 ;  /* 0x0064281201007387 */ /* 0x000fe20000100a00 */
[----:B--2---:R-:W-:-:S05]  /*f7aa0*/  IMAD.X R3, R16, 0x1, R22, P3 ;  /* 0x0000000110037824 */ /* 0x004fca00018e0616 */
[----:B------:R1:W-:Y:S02]  /*f7ab0*/  STL [R1+0x2fec], R3 ;  /* 0x002fec0301007387 */ /* 0x0003e40000100800 */
[----:B-1----:R-:W-:Y:S02]  /*f7ac0*/  IMAD.MOV.U32 R3, RZ, RZ, R27 ;  /* 0x000000ffff037224 */ /* 0x002fe400078e001b */
[----:B------:R-:W-:-:S05]  /*f7ad0*/  IMAD.X R27, R16, 0x1, R14, P4 ;  /* 0x00000001101b7824 */ /* 0x000fca00020e060e */
[----:B------:R1:W-:Y:S04]  /*f7ae0*/  STL.64 [R1+0x2ff0], R26 ;  /* 0x002ff01a01007387 */ /* 0x0003e80000100a00 */
[----:B-1----:R-:W2:Y:S01]  /*f7af0*/  LDL.LU.64 R26, [R1+0x6450] ;  /* 0x00645000011a7983 */ /* 0x002ea20000300a00 */
[C---:B---3--:R-:W-:Y:S01]  /*f7b00*/  IADD3 R18, P2, PT, R21.reuse, R17, RZ ;  /* 0x0000001115127210 */ /* 0x048fe20007f5e0ff */
[----:B----4-:R-:W-:Y:S02]  /*f7b10*/  IMAD.MOV.U32 R19, RZ, RZ, R8 ;  /* 0x000000ffff137224 */ /* 0x010fe400078e0008 */
[----:B------:R1:W-:Y:S01]  /*f7b20*/  STL.64 [R1+0x6418], R4 ;  /* 0x0064180401007387 */ /* 0x0003e20000100a00 */
[----:B------:R-:W-:Y:S01]  /*f7b30*/  IADD3 R2, P3, PT, R21, R25, RZ ;  /* 0x0000001915027210 */ /* 0x000fe20007f7e0ff */
[----:B-1----:R-:W-:-:S02]  /*f7b40*/  IMAD.MOV.U32 R4, RZ, RZ, R9 ;  /* 0x000000ffff047224 */ /* 0x002fc400078e0009 */
[----:B------:R-:W-:Y:S02]  /*f7b50*/  IMAD.MOV.U32 R9, RZ, RZ, R19 ;  /* 0x000000ffff097224 */ /* 0x000fe400078e0013 */
[----:B------:R-:W-:Y:S01]  /*f7b60*/  IMAD.X R19, R16, 0x1, R15, P2 ;  /* 0x0000000110137824 */ /* 0x000fe200010e060f */
[----:B------:R-:W3:Y:S04]  /*f7b70*/  LDL R5, [R1+0x194] ;  /* 0x0001940001057983 */ /* 0x000ee80000100800 */
[----:B------:R-:W-:Y:S04]  /*f7b80*/  STL.64 [R1+0x6420], R14 ;  /* 0x0064200e01007387 */ /* 0x000fe80000100a00 */
[----:B------:R1:W-:Y:S02]  /*f7b90*/  STL.64 [R1+0x2ff8], R18 ;  /* 0x002ff81201007387 */ /* 0x0003e40000100a00 */
[----:B-1----:R-:W-:-:S02]  /*f7ba0*/  IADD3 R18, P2, PT, R21, R29, RZ ;  /* 0x0000001d15127210 */ /* 0x002fc40007f5e0ff */
[----:B--2---:R-:W-:Y:S02]  /*f7bb0*/  IADD3 R8, P4, PT, R21, R27, RZ ;  /* 0x0000001b15087210 */ /* 0x004fe40007f9e0ff */
[----:B------:R-:W3:Y:S01]  /*f7bc0*/  LDL.LU R21, [R1+0x6448] ;  /* 0x0064480001157983 */ /* 0x000ee20000300800 */
[----:B------:R-:W-:Y:S02]  /*f7bd0*/  IMAD.MOV.U32 R19, RZ, RZ, R3 ;  /* 0x000000ffff137224 */ /* 0x000fe400078e0003 */
[C---:B------:R-:W-:Y:S02]  /*f7be0*/  IMAD.X R3, R16.reuse, 0x1, R24, P3 ;  /* 0x0000000110037824 */ /* 0x040fe400018e0618 */
[----:B------:R-:W-:Y:S02]  /*f7bf0*/  IMAD.MOV.U32 R15, RZ, RZ, R9 ;  /* 0x000000ffff0f7224 */ /* 0x000fe400078e0009 */
[----:B------:R-:W-:Y:S01]  /*f7c00*/  IMAD.X R9, R16, 0x1, R26, P4 ;  /* 0x0000000110097824 */ /* 0x000fe200020e061a */
[----:B------:R1:W-:Y:S04]  /*f7c10*/  STL.64 [R1+0x3000], R2 ;  /* 0x0030000201007387 */ /* 0x0003e80000100a00 */
[----:B-1----:R-:W2:Y:S04]  /*f7c20*/  LDL.LU.64 R2, [R1+0x6440] ;  /* 0x0064400001027983 */ /* 0x002ea80000300a00 */
[----:B------:R1:W-:Y:S04]  /*f7c30*/  STL.64 [R1+0x3008], R8 ;  /* 0x0030080801007387 */ /* 0x0003e80000100a00 */
[----:B-1----:R-:W4:Y:S04]  /*f7c40*/  LDL.LU.64 R8, [R1+0x6438] ;  /* 0x0064380001087983 */ /* 0x002f280000300a00 */
[----:B------:R1:W-:Y:S02]  /*f7c50*/  STL.64 [R1+0x6410], R26 ;  /* 0x0064101a01007387 */ /* 0x0003e40000100a00 */
[----:B-1----:R-:W-:Y:S01]  /*f7c60*/  IMAD.MOV.U32 R26, RZ, RZ, R4 ;  /* 0x000000ffff1a7224 */ /* 0x002fe200078e0004 */
[----:B---3--:R-:W-:Y:S01]  /*f7c70*/  IADD3 R4, P4, PT, R5, R21, RZ ;  /* 0x0000001505047210 */ /* 0x008fe20007f9e0ff */
[----:B------:R1:W-:Y:S02]  /*f7c80*/  STL.64 [R1+0x6408], R20 ;  /* 0x0064081401007387 */ /* 0x0003e40000100a00 */
[----:B-1----:R-:W-:-:S02]  /*f7c90*/  IMAD.MOV.U32 R21, RZ, RZ, R19 ;  /* 0x000000ffff157224 */ /* 0x002fc400078e0013 */
[----:B------:R-:W-:Y:S02]  /*f7ca0*/  IMAD.X R19, R16, 0x1, R28, P2 ;  /* 0x0000000110137824 */ /* 0x000fe400010e061c */
[----:B------:R-:W3:Y:S04]  /*f7cb0*/  LDL.LU R16, [R1+0x6430] ;  /* 0x0064300001107983 */ /* 0x000ee80000300800 */
[----:B------:R1:W-:Y:S04]  /*f7cc0*/  STL.64 [R1+0x2fd0], R18 ;  /* 0x002fd01201007387 */ /* 0x0003e80000100a00 */
[----:B-1----:R-:W2:Y:S04]  /*f7cd0*/  LDL.LU.64 R18, [R1+0x6428] ;  /* 0x0064280001127983 */ /* 0x002ea80000300a00 */
[----:B------:R1:W-:Y:S04]  /*f7ce0*/  STL [R1+0x6400], R28 ;  /* 0x0064001c01007387 */ /* 0x0003e80000100800 */
[----:B-1----:R-:W3:Y:S01]  /*f7cf0*/  LDL.LU R28, [R1+0x194] ;  /* 0x00019400011c7983 */ /* 0x002ee20000300800 */
[----:B------:R-:W-:Y:S01]  /*f7d00*/  IADD3 R14, P3, PT, R5, R20, RZ ;  /* 0x00000014050e7210 */ /* 0x000fe20007f7e0ff */
[----:B------:R-:W-:-:S02]  /*f7d10*/  IMAD.MOV.U32 R5, RZ, RZ, R26 ;  /* 0x000000ffff057224 */ /* 0x000fc400078e001a */
[----:B------:R-:W-:Y:S02]  /*f7d20*/  IMAD.MOV.U32 R20, RZ, RZ, R15 ;  /* 0x000000ffff147224 */ /* 0x000fe400078e000f */
[----:B------:R-:W-:Y:S02]  /*f7d30*/  IMAD.MOV.U32 R27, RZ, RZ, R5 ;  /* 0x000000ffff1b7224 */ /* 0x000fe400078e0005 */
[----:B--2---:R-:W-:Y:S02]  /*f7d40*/  IMAD.X R15, R5, 0x1, R18, P3 ;  /* 0x00000001050f7824 */ /* 0x004fe400018e0612 */
[----:B------:R-:W-:-:S03]  /*f7d50*/  IMAD.X R5, R27, 0x1, R19, P4 ;  /* 0x000000011b057824 */ /* 0x000fc600020e0613 */
[----:B------:R1:W-:Y:S01]  /*f7d60*/  STL.64 [R1+0x2fd8], R14 ;  /* 0x002fd80e01007387 */ /* 0x0003e20000100a00 */
[----:B---3--:R-:W-:-:S05]  /*f7d70*/  IADD3 R26, P2, PT, R28, R23, RZ ;  /* 0x000000171c1a7210 */ /* 0x008fca0007f5e0ff */
[----:B------:R-:W-:Y:S04]  /*f7d80*/  STL [R1+0x2fa8], R26 ;  /* 0x002fa81a01007387 */ /* 0x000fe80000100800 */
[----:B-1----:R-:W2:Y:S04]  /*f7d90*/  LDL.LU.64 R14, [R1+0x6420] ;  /* 0x00642000010e7983 */ /* 0x002ea80000300a00 */
[----:B------:R1:W-:Y:S04]  /*f7da0*/  STL.64 [R1+0x2fe0], R4 ;  /* 0x002fe00401007387 */ /* 0x0003e80000100a00 */
[----:B-1----:R-:W3:Y:S01]  /*f7db0*/  LDL.LU.64 R4, [R1+0x6418] ;  /* 0x0064180001047983 */ /* 0x002ee20000300a00 */
[----:B------:R-:W-:-:S03]  /*f7dc0*/  IADD3 R26, P3, PT, R28, R16, RZ ;  /* 0x000000101c1a7210 */ /* 0x000fc60007f7e0ff */
[----:B---3--:R1:W-:Y:S04]  /*f7dd0*/  STL.64 [R1+0x63f8], R4 ;  /* 0x0063f80401007387 */ /* 0x0083e80000100a00 */
[----:B-1----:R-:W3:Y:S04]  /*f7de0*/  LDL.LU R5, [R1+0x1a0] ;  /* 0x0001a00001057983 */ /* 0x002ee80000300800 */
[----:B------:R1:W-:Y:S04]  /*f7df0*/  STL.64 [R1+0x63f0], R18 ;  /* 0x0063f01201007387 */ /* 0x0003e80000100a00 */
[----:B------:R0:W-:Y:S01]  /*f7e00*/  STL.64 [R1+0x63e8], R16 ;  /* 0x0063e81001007387 */ /* 0x0001e20000100a00 */
[----:B-1----:R-:W-:Y:S01]  /*f7e10*/  IMAD.MOV.U32 R18, RZ, RZ, R20 ;  /* 0x000000ffff127224 */ /* 0x002fe200078e0014 */
[----:B------:R-:W-:-:S02]  /*f7e20*/  IADD3 R20, P4, PT, R28, R17, RZ ;  /* 0x000000111c147210 */ /* 0x000fc40007f9e0ff */
[----:B0-----:R0:W2:Y:S02]  /*f7e30*/  LDL.64 R16, [R1+0x2fa8] ;  /* 0x002fa80001107983 */ /* 0x0010a40000100a00 */
[----:B--2---:R-:W-:-:S05]  /*f7e40*/  IMAD.X R17, R27, 0x1, R22, P2 ;  /* 0x000000011b117824 */ /* 0x004fca00010e0616 */
[----:B------:R1:W-:Y:S02]  /*f7e50*/  STL [R1+0x2fac], R17 ;  /* 0x002fac1101007387 */ /* 0x0003e40000100800 */
[----:B-1----:R-:W-:-:S04]  /*f7e60*/  IMAD.MOV.U32 R17, RZ, RZ, R27 ;  /* 0x000000ffff117224 */ /* 0x002fc800078e001b */
[----:B------:R-:W-:-:S05]  /*f7e70*/  IMAD.X R27, R17, 0x1, R14, P3 ;  /* 0x00000001111b7824 */ /* 0x000fca00018e060e */
[----:B------:R1:W-:Y:S04]  /*f7e80*/  STL.64 [R1+0x2fb0], R26 ;  /* 0x002fb01a01007387 */ /* 0x0003e80000100a00 */
[----:B-1----:R-:W2:Y:S01]  /*f7e90*/  LDL.LU.64 R26, [R1+0x6410] ;  /* 0x00641000011a7983 */ /* 0x002ea20000300a00 */
[----:B------:R-:W-:Y:S02]  /*f7ea0*/  IMAD.MOV.U32 R19, RZ, RZ, R21 ;  /* 0x000000ffff137224 */ /* 0x000fe400078e0015 */
[----:B------:R-:W-:Y:S01]  /*f7eb0*/  IMAD.X R21, R17, 0x1, R15, P4 ;  /* 0x0000000111157824 */ /* 0x000fe200020e060f */
[----:B----4-:R1:W-:Y:S01]  /*f7ec0*/  STL.64 [R1+0x63d8], R8 ;  /* 0x0063d80801007387 */ /* 0x0103e20000100a00 */
[----:B------:R-:W-:-:S03]  /*f7ed0*/  IADD3 R16, P2, PT, R28, R25, RZ ;  /* 0x000000191c107210 */ /* 0x000fc60007f5e0ff */
[----:B-1----:R-:W4:Y:S04]  /*f7ee0*/  LDL R9, [R1+0x198] ;  /* 0x0001980001097983 */ /* 0x002f280000100800 */
[----:B------:R-:W-:Y:S04]  /*f7ef0*/  STL.64 [R1+0x63e0], R6 ;  /* 0x0063e00601007387 */ /* 0x000fe80000100a00 */
[----:B------:R1:W-:Y:S04]  /*f7f00*/  STL.64 [R1+0x2fb8], R20 ;  /* 0x002fb81401007387 */ /* 0x0003e80000100a00 */
[----:B-1----:R-:W4:Y:S04]  /*f7f10*/  LDL.LU.64 R20, [R1+0x6408] ;  /* 0x0064080001147983 */ /* 0x002f280000300a00 */
[----:B------:R1:W-:Y:S02]  /*f7f20*/  STL.64 [R1+0x63d0], R14 ;  /* 0x0063d00e01007387 */ /* 0x0003e40000100a00 */
[----:B-1----:R-:W-:Y:S01]  /*f7f30*/  IMAD.MOV.U32 R14, RZ, RZ, R18 ;  /* 0x000000ffff0e7224 */ /* 0x002fe200078e0012 */
[----:B------:R-:W-:-:S02]  /*f7f40*/  IADD3 R18, P4, PT, R28, R29, RZ ;  /* 0x0000001d1c127210 */ /* 0x000fc40007f9e0ff */
[----:B--2---:R-:W-:Y:S02]  /*f7f50*/  IADD3 R4, P3, PT, R28, R27, RZ ;  /* 0x0000001b1c047210 */ /* 0x004fe40007f7e0ff */
[----:B------:R-:W2:Y:S01]  /*f7f60*/  LDL.LU R28, [R1+0x6400] ;  /* 0x00640000011c7983 */ /* 0x000ea20000300800 */
[----:B------:R-:W-:Y:S02]  /*f7f70*/  IMAD.MOV.U32 R15, RZ, RZ, R19 ;  /* 0x000000ffff0f7224 */ /* 0x000fe400078e0013 */
[----:B------:R-:W-:Y:S02]  /*f7f80*/  IMAD.MOV.U32 R19, RZ, RZ, R17 ;  /* 0x000000ffff137224 */ /* 0x000fe400078e0011 */
[----:B---3--:R-:W-:Y:S02]  /*f7f90*/  IMAD.MOV.U32 R6, RZ, RZ, R5 ;  /* 0x000000ffff067224 */ /* 0x008fe400078e0005 */
[C---:B------:R-:W-:Y:S02]  /*f7fa0*/  IMAD.X R17, R19.reuse, 0x1, R24, P2 ;  /* 0x0000000113117824 */ /* 0x040fe400010e0618 */
[----:B------:R-:W-:-:S03]  /*f7fb0*/  IMAD.X R5, R19, 0x1, R26, P3 ;  /* 0x0000000113057824 */ /* 0x000fc600018e061a */
[----:B------:R-:W-:Y:S04]  /*f7fc0*/  STL.64 [R1+0x2fc0], R16 ;  /* 0x002fc01001007387 */ /* 0x000fe80000100a00 */
[----:B------:R1:W-:Y:S04]  /*f7fd0*/  STL.64 [R1+0x2fc8], R4 ;  /* 0x002fc80401007387 */ /* 0x0003e80000100a00 */
[----:B-1----:R-:W3:Y:S04]  /*f7fe0*/  LDL.LU.64 R4, [R1+0x63f8] ;  /* 0x0063f80001047983 */ /* 0x002ee80000300a00 */
[----:B----4-:R1:W-:Y:S01]  /*f7ff0*/  STL [R1+0x63c0], R21 ;  /* 0x0063c01501007387 */ /* 0x0103e20000100800 */
[----:B------:R-:W-:-:S03]  /*f8000*/  IADD3 R8, P3, PT, R9, R21, RZ ;  /* 0x0000001509087210 */ /* 0x000fc60007f7e0ff */
[----:B-1----:R-:W4:Y:S01]  /*f8010*/  LDL.LU R21, [R1+0x198] ;  /* 0x0001980001157983 */ /* 0x002f220000300800 */
[----:B--2---:R-:W-:-:S05]  /*f8020*/  IMAD.X R19, R19, 0x1, R28, P4 ;  /* 0x0000000113137824 */ /* 0x004fca00020e061c */
[----:B------:R1:W-:Y:S04]  /*f8030*/  STL.64 [R1+0x2f98], R18 ;  /* 0x002f981201007387 */ /* 0x0003e80000100a00 */
[----:B-1----:R-:W2:Y:S01]  /*f8040*/  LDL.LU.64 R18, [R1+0x63f0] ;  /* 0x0063f00001127983 */ /* 0x002ea20000300a00 */
[----:B------:R-:W-:-:S03]  /*f8050*/  IADD3 R16, P2, PT, R9, R20, RZ ;  /* 0x0000001409107210 */ /* 0x000fc60007f5e0ff */
[----:B------:R1:W-:Y:S02]  /*f8060*/  STL.64 [R1+0x63c8], R28 ;  /* 0x0063c81c01007387 */ /* 0x0003e40000100a00 */
[----:B-1----:R-:W-:-:S04]  /*f8070*/  IMAD.MOV.U32 R28, RZ, RZ, R14 ;  /* 0x000000ffff1c7224 */ /* 0x002fc800078e000e */
[----:B--2---:R-:W-:-:S05]  /*f8080*/  IMAD.X R17, R28, 0x1, R18, P2 ;  /* 0x000000011c117824 */ /* 0x004fca00010e0612 */
[----:B------:R1:W-:Y:S04]  /*f8090*/  STL.64 [R1+0x2fa0], R16 ;  /* 0x002fa01001007387 */ /* 0x0003e80000100a00 */
[----:B-1----:R-:W4:Y:S01]  /*f80a0*/  LDL.LU.64 R16, [R1+0x63e8] ;  /* 0x0063e80001107983 */ /* 0x002f220000300a00 */
[----:B------:R-:W-:Y:S02]  /*f80b0*/  IMAD.MOV.U32 R29, RZ, RZ, R15 ;  /* 0x000000ffff1d7224 */ /* 0x000fe400078e000f */
[----:B------:R-:W-:Y:S01]  /*f80c0*/  IMAD.MOV.U32 R15, RZ, RZ, R6 ;  /* 0x000000ffff0f7224 */ /* 0x000fe200078e0006 */
[----:B----4-:R-:W-:-:S05]  /*f80d0*/  IADD3 R6, P2, PT, R21, R16, RZ ;  /* 0x0000001015067210 */ /* 0x010fca0007f5e0ff */
[----:B------:R1:W-:Y:S04]  /*f80e0*/  STL [R1+0x2f70], R6 ;  /* 0x002f700601007387 */ /* 0x0003e80000100800 */
[----:B-1----:R-:W2:Y:S01]  /*f80f0*/  LDL.LU.64 R6, [R1+0x63e0] ;  /* 0x0063e00001067983 */ /* 0x002ea20000300a00 */
[----:B------:R-:W-:-:S05]  /*f8100*/  IMAD.X R9, R28, 0x1, R19, P3 ;  /* 0x000000011c097824 */ /* 0x000fca00018e0613 */
[----:B------:R1:W-:Y:S04]  /*f8110*/  STL.64 [R1+0x2f90], R8 ;  /* 0x002f900801007387 */ /* 0x0003e80000100a00 */
[----:B-1----:R-:W4:Y:S04]  /*f8120*/  LDL.LU.64 R8, [R1+0x63d8] ;  /* 0x0063d80001087983 */ /* 0x002f280000300a00 */
[----:B--2---:R1:W-:Y:S04]  /*f8130*/  STL.64 [R1+0x63b8], R6 ;  /* 0x0063b80601007387 */ /* 0x0043e80000100a00 */
[----:B-1----:R0:W2:Y:S01]  /*f8140*/  LDL.64 R6, [R1+0x2f70] ;  /* 0x002f700001067983 */ /* 0x0020a20000100a00 */
[----:B------:R-:W-:-:S03]  /*f8150*/  IADD3 R14, P4, PT, R21, R23, RZ ;  /* 0x00000017150e7210 */ /* 0x000fc60007f9e0ff */
[----:B------:R1:W-:Y:S04]  /*f8160*/  STL.64 [R1+0x63a8], R18 ;  /* 0x0063a81201007387 */ /* 0x0003e80000100a00 */
[----:B------:R-:W-:Y:S01]  /*f8170*/  STL.64 [R1+0x63a0], R16 ;  /* 0x0063a01001007387 */ /* 0x000fe20000100a00 */
[----:B-1----:R-:W-:Y:S02]  /*f8180*/  IMAD.MOV.U32 R18, RZ, RZ, R29 ;  /* 0x000000ffff127224 */ /* 0x002fe400078e001d */
[----:B------:R-:W-:Y:S02]  /*f8190*/  IMAD.MOV.U32 R29, RZ, RZ, R15 ;  /* 0x000000ffff1d7224 */ /* 0x000fe400078e000f */
[----:B--2---:R-:W-:-:S04]  /*f81a0*/  IMAD.MOV.U32 R7, RZ, RZ, R28 ;  /* 0x000000ffff077224 */ /* 0x004fc800078e001c */
[----:B------:R-:W-:-:S05]  /*f81b0*/  IMAD.X R15, R7, 0x1, R22, P4 ;  /* 0x00000001070f7824 */ /* 0x000fca00020e0616 */
[----:B------:R1:W-:Y:S04]  /*f81c0*/  STL.64 [R1+0x2f68], R14 ;  /* 0x002f680e01007387 */ /* 0x0003e80000100a00 */
[----:B-1----:R-:W2:Y:S04]  /*f81d0*/  LDL.LU.64 R14, [R1+0x63d0] ;  /* 0x0063d000010e7983 */ /* 0x002ea80000300a00 */
[----:B------:R-:W-:Y:S04]  /*f81e0*/  STL.64 [R1+0x63b0], R22 ;  /* 0x0063b01601007387 */ /* 0x000fe80000100a00 */
[----:B---3--:R1:W-:Y:S01]  /*f81f0*/  STL.64 [R1+0x6390], R4 ;  /* 0x0063900401007387 */ /* 0x0083e20000100a00 */
[----:B------:R-:W-:Y:S01]  /*f8200*/  IADD3 R28, P3, PT, R21, R17, RZ ;  /* 0x00000011151c7210 */ /* 0x000fe20007f7e0ff */
[----:B-1----:R-:W-:-:S02]  /*f8210*/  IMAD.MOV.U32 R4, RZ, RZ, R7 ;  /* 0x000000ffff047224 */ /* 0x002fc400078e0007 */
[----:B------:R-:W-:Y:S01]  /*f8220*/  IMAD.MOV.U32 R23, RZ, RZ, R29 ;  /* 0x000000ffff177224 */ /* 0x000fe200078e001d */
[----:B------:R-:W3:Y:S01]  /*f8230*/  LDL R5, [R1+0x19c] ;  /* 0x00019c0001057983 */ /* 0x000ee20000100800 */
[C---:B--2---:R-:W-:Y:S02]  /*f8240*/  IMAD.X R7, R4.reuse, 0x1, R14, P2 ;  /* 0x0000000104077824 */ /* 0x044fe400010e060e */
[----:B------:R-:W-:-:S03]  /*f8250*/  IMAD.X R29, R4, 0x1, R15, P3 ;  /* 0x00000001041d7824 */ /* 0x000fc600018e060f */
[----:B------:R-:W-:Y:S04]  /*f8260*/  STL [R1+0x2f74], R7 ;  /* 0x002f740701007387 */ /* 0x000fe80000100800 */
[----:B------:R1:W-:Y:S04]  /*f8270*/  STL.64 [R1+0x2f78], R28 ;  /* 0x002f781c01007387 */ /* 0x0003e80000100a00 */
[----:B-1----:R-:W2:Y:S01]  /*f8280*/  LDL.LU.64 R28, [R1+0x63c8] ;  /* 0x0063c800011c7983 */ /* 0x002ea20000300a00 */
[C---:B------:R-:W-:Y:S02]  /*f8290*/  IADD3 R16, P4, PT, R21.reuse, R25, RZ ;  /* 0x0000001915107210 */ /* 0x040fe40007f9e0ff */
[C---:B------:R-:W-:Y:S01]  /*f82a0*/  IADD3 R6, P2, PT, R21.reuse, R27, RZ ;  /* 0x0000001b15067210 */ /* 0x040fe20007f5e0ff */
[----:B------:R1:W-:Y:S01]  /*f82b0*/  STL.64 [R1+0x6398], R14 ;  /* 0x0063980e01007387 */ /* 0x0003e20000100a00 */
[----:B--2---:R-:W-:-:S03]  /*f82c0*/  IADD3 R22, P3, PT, R21, R29, RZ ;  /* 0x0000001d15167210 */ /* 0x004fc60007f7e0ff */
[----:B------:R-:W2:Y:S01]  /*f82d0*/  LDL.LU R21, [R1+0x63c0] ;  /* 0x0063c00001157983 */ /* 0x000ea20000300800 */
[----:B-1----:R-:W-:Y:S02]  /*f82e0*/  IMAD.MOV.U32 R14, RZ, RZ, R23 ;  /* 0x000000ffff0e7224 */ /* 0x002fe400078e0017 */
[----:B------:R-:W-:-:S04]  /*f82f0*/  IMAD.MOV.U32 R23, RZ, RZ, R4 ;  /* 0x000000ffff177224 */ /* 0x000fc800078e0004 */
[C---:B------:R-:W-:Y:S02]  /*f8300*/  IMAD.X R17, R23.reuse, 0x1, R24, P4 ;  /* 0x0000000117117824 */ /* 0x040fe400020e0618 */
[C---:B------:R-:W-:Y:S02]  /*f8310*/  IMAD.X R7, R23.reuse, 0x1, R26, P2 ;  /* 0x0000000117077824 */ /* 0x040fe400010e061a */
[----:B------:R-:W-:Y:S01]  /*f8320*/  IMAD.X R23, R23, 0x1, R28, P3 ;  /* 0x0000000117177824 */ /* 0x000fe200018e061c */
[----:B------:R3:W-:Y:S04]  /*f8330*/  STL.64 [R1+0x2f80], R16 ;  /* 0x002f801001007387 */ /* 0x0007e80000100a00 */
[----:B------:R1:W-:Y:S01]  /*f8340*/  STL.64 [R1+0x2f88], R6 ;  /* 0x002f880601007387 */ /* 0x0003e20000100a00 */
[----:B---3--:R-:W-:-:S03]  /*f8350*/  IADD3 R16, P4, PT, R5, R20, RZ ;  /* 0x0000001405107210 */ /* 0x008fc60007f9e0ff */
[----:B-1----:R-:W3:Y:S01]  /*f8360*/  LDL.LU.64 R6, [R1+0x63b8] ;  /* 0x0063b80001067983 */ /* 0x002ee20000300a00 */
[----:B--2---:R-:W-:-:S03]  /*f8370*/  IADD3 R4, P2, PT, R5, R21, RZ ;  /* 0x0000001505047210 */ /* 0x004fc60007f5e0ff */
[----:B------:R-:W2:Y:S04]  /*f8380*/  LDL R5, [R1+0x320] ;  /* 0x0003200001057983 */ /* 0x000ea80000100800 */
[----:B------:R1:W-:Y:S04]  /*f8390*/  STL [R1+0x6380], R21 ;  /* 0x0063801501007387 */ /* 0x0003e80000100800 */
[----:B-1----:R-:W2:Y:S04]  /*f83a0*/  LDL.LU R21, [R1+0x19c] ;  /* 0x00019c0001157983 */ /* 0x002ea80000300800 */
[----:B------:R1:W-:Y:S04]  /*f83b0*/  STL.64 [R1+0x2f50], R22 ;  /* 0x002f501601007387 */ /* 0x0003e80000100a00 */
[----:B-1----:R-:W2:Y:S04]  /*f83c0*/  LDL.LU.64 R22, [R1+0x63b0] ;  /* 0x0063b00001167983 */ /* 0x002ea80000300a00 */
[----:B------:R1:W-:Y:S02]  /*f83d0*/  STL.64 [R1+0x6388], R28 ;  /* 0x0063881c01007387 */ /* 0x0003e40000100a00 */
[----:B-1----:R-:W-:Y:S01]  /*f83e0*/  IMAD.MOV.U32 R29, RZ, RZ, R18 ;  /* 0x000000ffff1d7224 */ /* 0x002fe200078e0012 */
[----:B--2---:R-:W-:-:S05]  /*f83f0*/  IADD3 R18, P3, PT, R21, R23, RZ ;  /* 0x0000001715127210 */ /* 0x004fca0007f7e0ff */
[----:B------:R1:W-:Y:S04]  /*f8400*/  STL [R1+0x2f28], R18 ;  /* 0x002f281201007387 */ /* 0x0003e80000100800 */
[----:B-1----:R-:W2:Y:S02]  /*f8410*/  LDL.LU.64 R18, [R1+0x63a8] ;  /* 0x0063a80001127983 */ /* 0x002ea40000300a00 */
        /* <DEDUP_REMOVED lines=9> */
[----:B-1----:R-:W2:Y:S04]  /*f84b0*/  LDL.LU.64 R4, [R1+0x6390] ;  /* 0x0063900001047983 */ /* 0x002ea80000300a00 */
[----:B--2---:R1:W-:Y:S04]  /*f84c0*/  STL.64 [R1+0x6378], R4 ;  /* 0x0063780401007387 */ /* 0x0043e80000100a00 */
[----:B-1----:R0:W2:Y:S04]  /*f84d0*/  LDL.64 R4, [R1+0x2f30] ;  /* 0x002f300001047983 */ /* 0x0020a80000100a00 */
[----:B------:R-:W-:Y:S04]  /*f84e0*/  STL.64 [R1+0x6368], R18 ;  /* 0x0063681201007387 */ /* 0x000fe80000100a00 */
[----:B------:R1:W-:Y:S04]  /*f84f0*/  STL [R1+0x6370], R3 ;  /* 0x0063700301007387 */ /* 0x0003e80000100800 */
[----:B-1----:R-:W2:Y:S01]  /*f8500*/  LDL.LU R3, [R1+0x320] ;  /* 0x0003200001037983 */ /* 0x002ea20000300800 */
[----:B------:R-:W-:Y:S01]  /*f8510*/  IMAD.MOV.U32 R18, RZ, RZ, R28 ;  /* 0x000000ffff127224 */ /* 0x000fe200078e001c */
[----:B------:R-:W-:-:S02]  /*f8520*/  IADD3 R28, P2, PT, R21, R17, RZ ;  /* 0x00000011151c7210 */ /* 0x000fc40007f5e0ff */
[----:B------:R1:W-:Y:S04]  /*f8530*/  STL.64 [R1+0x6360], R16 ;  /* 0x0063601001007387 */ /* 0x0003e80000100a00 */
[----:B-1----:R0:W3:Y:S01]  /*f8540*/  LDL.64 R16, [R1+0x2f28] ;  /* 0x002f280001107983 */ /* 0x0020e20000100a00 */
[----:B------:R-:W-:Y:S02]  /*f8550*/  IMAD.MOV.U32 R19, RZ, RZ, R29 ;  /* 0x000000ffff137224 */ /* 0x000fe400078e001d */
[C---:B--2---:R-:W-:Y:S02]  /*f8560*/  IMAD.X R5, R3.reuse, 0x1, R14, P4 ;  /* 0x0000000103057824 */ /* 0x044fe400020e060e */
[C---:B------:R-:W-:Y:S02]  /*f8570*/  IMAD.X R29, R3.reuse, 0x1, R15, P2 ;  /* 0x00000001031d7824 */ /* 0x040fe400010e060f */
[----:B---3--:R-:W-:-:S05]  /*f8580*/  IMAD.X R17, R3, 0x1, R22, P3 ;  /* 0x0000000103117824 */ /* 0x008fca00018e0616 */
[----:B------:R-:W-:Y:S04]  /*f8590*/  STL [R1+0x2f2c], R17 ;  /* 0x002f2c1101007387 */ /* 0x000fe80000100800 */
[----:B------:R-:W-:Y:S04]  /*f85a0*/  STL [R1+0x2f34], R5 ;  /* 0x002f340501007387 */ /* 0x000fe80000100800 */
[----:B------:R1:W-:Y:S04]  /*f85b0*/  STL.64 [R1+0x2f38], R28 ;  /* 0x002f381c01007387 */ /* 0x0003e80000100a00 */
[----:B-1----:R-:W2:Y:S04]  /*f85c0*/  LDL.LU.64 R28, [R1+0x6388] ;  /* 0x00638800011c7983 */ /* 0x002ea80000300a00 */
[----:B------:R1:W-:Y:S01]  /*f85d0*/  STL.64 [R1+0x6358], R14 ;  /* 0x0063580e01007387 */ /* 0x0003e20000100a00 */
[----:B------:R-:W-:-:S02]  /*f85e0*/  IADD3 R16, P3, PT, R21, R25, RZ ;  /* 0x0000001915107210 */ /* 0x000fc40007f7e0ff */
[C---:B------:R-:W-:Y:S01]  /*f85f0*/  IADD3 R4, P4, PT, R21.reuse, R27, RZ ;  /* 0x0000001b15047210 */ /* 0x040fe20007f9e0ff */
[----:B-1----:R-:W-:Y:S01]  /*f8600*/  IMAD.MOV.U32 R14, RZ, RZ, R18 ;  /* 0x000000ffff0e7224 */ /* 0x002fe200078e0012 */
[----:B--2---:R-:W-:Y:S02]  /*f8610*/  IADD3 R18, P2, PT, R21, R29, RZ ;  /* 0x0000001d15127210 */ /* 0x004fe40007f5e0ff */
[----:B------:R-:W2:Y:S01]  /*f8620*/  LDL.LU R21, [R1+0x6380] ;  /* 0x0063800001157983 */ /* 0x000ea20000300800 */
[C---:B------:R-:W-:Y:S02]  /*f8630*/  IMAD.X R17, R3.reuse, 0x1, R24, P3 ;  /* 0x0000000103117824 */ /* 0x040fe400018e0618 */
[C---:B------:R-:W-:Y:S02]  /*f8640*/  IMAD.X R5, R3.reuse, 0x1, R26, P4 ;  /* 0x0000000103057824 */ /* 0x040fe400020e061a */
[----:B------:R-:W-:Y:S02]  /*f8650*/  IMAD.MOV.U32 R15, RZ, RZ, R19 ;  /* 0x000000ffff0f7224 */ /* 0x000fe400078e0013 */
[----:B------:R-:W-:Y:S01]  /*f8660*/  IMAD.X R19, R3, 0x1, R28, P2 ;  /* 0x0000000103137824 */ /* 0x000fe200010e061c */
[----:B------:R1:W-:Y:S04]  /*f8670*/  STL.64 [R1+0x2f40], R16 ;  /* 0x002f401001007387 */ /* 0x0003e80000100a00 */
[----:B-1----:R-:W3:Y:S04]  /*f8680*/  LDL R17, [R1+0x31c] ;  /* 0x00031c0001117983 */ /* 0x002ee80000100800 */
[----:B------:R1:W-:Y:S04]  /*f8690*/  STL.64 [R1+0x2f48], R4 ;  /* 0x002f480401007387 */ /* 0x0003e80000100a00 */
[----:B-1----:R-:W3:Y:S04]  /*f86a0*/  LDL.LU.64 R4, [R1+0x6378] ;  /* 0x0063780001047983 */ /* 0x002ee80000300a00 */
[----:B------:R-:W-:Y:S04]  /*f86b0*/  STL.64 [R1+0x6350], R26 ;  /* 0x0063501a01007387 */ /* 0x000fe80000100a00 */
[----:B--2---:R-:W-:Y:S04]  /*f86c0*/  STL.64 [R1+0x6348], R20 ;  /* 0x0063481401007387 */ /* 0x004fe80000100a00 */
[----:B------:R-:W2:Y:S04]  /*f86d0*/  LDL.LU R3, [R1+0x6370] ;  /* 0x0063700001037983 */ /* 0x000ea80000300800 */
[----:B------:R1:W-:Y:S04]  /*f86e0*/  STL.64 [R1+0x2f10], R18 ;  /* 0x002f101201007387 */ /* 0x0003e80000100a00 */
[----:B-1----:R-:W3:Y:S01]  /*f86f0*/  LDL.LU.64 R18, [R1+0x6368] ;  /* 0x0063680001127983 */ /* 0x002ee20000300a00 */
[----:B------:R-:W-:Y:S01]  /*f8700*/  IADD3 R16, P3, PT, R14, R20, RZ ;  /* 0x000000140e107210 */ /* 0x000fe20007f7e0ff */
[----:B------:R-:W-:-:S05]  /*f8710*/  IMAD.MOV.U32 R26, RZ, RZ, R14 ;  /* 0x000000ffff1a7224 */ /* 0x000fca00078e000e */
[----:B------:R-:W-:Y:S01]  /*f8720*/  IADD3 R20, P2, PT, R26, R23, RZ ;  /* 0x000000171a147210 */ /* 0x000fe20007f5e0ff */
[----:B---3--:R-:W-:-:S05]  /*f8730*/  IMAD.X R17, R17, 0x1, R18, P3 ;  /* 0x0000000111117824 */ /* 0x008fca00018e0612 */
[----:B------:R1:W-:Y:S04]  /*f8740*/  STL.64 [R1+0x2f18], R16 ;  /* 0x002f181001007387 */ /* 0x0003e80000100a00 */
[----:B------:R-:W-:Y:S04]  /*f8750*/  STL [R1+0x2ee8], R20 ;  /* 0x002ee81401007387 */ /* 0x000fe80000100800 */
[----:B-1----:R-:W3:Y:S04]  /*f8760*/  LDL.LU.64 R16, [R1+0x6360] ;  /* 0x0063600001107983 */ /* 0x002ee80000300a00 */
[----:B--2---:R-:W-:Y:S04]  /*f8770*/  STL.64 [R1+0x6340], R2 ;  /* 0x0063400201007387 */ /* 0x004fe80000100a00 */
[----:B------:R1:W-:Y:S04]  /*f8780*/  STL [R1+0x6338], R18 ;  /* 0x0063381201007387 */ /* 0x0003e80000100800 */
[----:B-1----:R-:W2:Y:S01]  /*f8790*/  LDL.LU R18, [R1+0x31c] ;  /* 0x00031c0001127983 */ /* 0x002ea20000300800 */
[----:B------:R-:W-:Y:S01]  /*f87a0*/  IADD3 R14, P4, PT, R26, R21, RZ ;  /* 0x000000151a0e7210 */ /* 0x000fe20007f9e0ff */
[----:B------:R-:W-:-:S02]  /*f87b0*/  IMAD.MOV.U32 R27, RZ, RZ, R15 ;  /* 0x000000ffff1b7224 */ /* 0x000fc400078e000f */
[----:B------:R-:W-:-:S05]  /*f87c0*/  IMAD.MOV.U32 R2, RZ, RZ, R26 ;  /* 0x000000ffff027224 */ /* 0x000fca00078e001a */
[----:B---3--:R-:W-:Y:S01]  /*f87d0*/  IADD3 R26, P3, PT, R2, R16, RZ ;  /* 0x00000010021a7210 */ /* 0x008fe20007f7e0ff */
[----:B--2---:R-:W-:Y:S01]  /*f87e0*/  IMAD.X R15, R18, 0x1, R19, P4 ;  /* 0x00000001120f7824 */ /* 0x004fe200020e0613 */
[----:B------:R-:W-:-:S04]  /*f87f0*/  IADD3 R20, P4, PT, R2, R17, RZ ;  /* 0x0000001102147210 */ /* 0x000fc80007f9e0ff */
[----:B------:R1:W-:Y:S04]  /*f8800*/  STL.64 [R1+0x2f20], R14 ;  /* 0x002f200e01007387 */ /* 0x0003e80000100a00 */
[----:B-1----:R-:W2:Y:S04]  /*f8810*/  LDL.LU.64 R14, [R1+0x6358] ;  /* 0x00635800010e7983 */ /* 0x002ea80000300a00 */
[----:B------:R1:W-:Y:S04]  /*f8820*/  STL.64 [R1+0x6328], R16 ;  /* 0x0063281001007387 */ /* 0x0003e80000100a00 */
[----:B-1----:R0:W3:Y:S01]  /*f8830*/  LDL.64 R16, [R1+0x2ee8] ;  /* 0x002ee80001107983 */ /* 0x0020e20000100a00 */
[----:B------:R-:W-:-:S03]  /*f8840*/  IMAD.MOV.U32 R3, RZ, RZ, R27 ;  /* 0x000000ffff037224 */ /* 0x000fc600078e001b */
[----:B------:R-:W-:Y:S01]  /*f8850*/  STL.64 [R1+0x6330], R12 ;  /* 0x0063300c01007387 */ /* 0x000fe20000100a00 */
[C---:B--2---:R-:W-:Y:S02]  /*f8860*/  IMAD.X R27, R18.reuse, 0x1, R14, P3 ;  /* 0x00000001121b7824 */ /* 0x044fe400018e060e */
[C---:B------:R-:W-:Y:S02]  /*f8870*/  IMAD.X R21, R18.reuse, 0x1, R15, P4 ;  /* 0x0000000112157824 */ /* 0x040fe400020e060f */
[----:B---3--:R-:W-:-:S05]  /*f8880*/  IMAD.X R17, R18, 0x1, R22, P2 ;  /* 0x0000000112117824 */ /* 0x008fca00010e0616 */
[----:B------:R-:W-:Y:S04]  /*f8890*/  STL [R1+0x2eec], R17 ;  /* 0x002eec1101007387 */ /* 0x000fe80000100800 */
[----:B------:R1:W-:Y:S04]  /*f88a0*/  STL.64 [R1+0x2ef0], R26 ;  /* 0x002ef01a01007387 */ /* 0x0003e80000100a00 */
[----:B-1----:R-:W2:Y:S04]  /*f88b0*/  LDL.LU.64 R26, [R1+0x6350] ;  /* 0x00635000011a7983 */ /* 0x002ea80000300a00 */
[----:B------:R1:W-:Y:S04]  /*f88c0*/  STL.64 [R1+0x6320], R4 ;  /* 0x0063200401007387 */ /* 0x0003e80000100a00 */
[----:B-1----:R-:W3:Y:S04]  /*f88d0*/  LDL R5, [R1+0x1a4] ;  /* 0x0001a40001057983 */ /* 0x002ee80000100800 */
[----:B------:R1:W-:Y:S04]  /*f88e0*/  STL.64 [R1+0x2ef8], R20 ;  /* 0x002ef81401007387 */ /* 0x0003e80000100a00 */
[----:B-1----:R-:W3:Y:S01]  /*f88f0*/  LDL.LU.64 R20, [R1+0x6348] ;  /* 0x0063480001147983 */ /* 0x002ee20000300a00 */
[----:B------:R-:W-:-:S05]  /*f8900*/  IMAD.MOV.U32 R13, RZ, RZ, R2 ;  /* 0x000000ffff0d7224 */ /* 0x000fca00078e0002 */
[----:B------:R-:W-:Y:S01]  /*f8910*/  IADD3 R16, P2, PT, R13, R25, RZ ;  /* 0x000000190d107210 */ /* 0x000fe20007f5e0ff */
[----:B------:R-:W-:-:S04]  /*f8920*/  IMAD.MOV.U32 R4, RZ, RZ, R3 ;  /* 0x000000ffff047224 */ /* 0x000fc800078e0003 */
[----:B------:R-:W-:Y:S01]  /*f8930*/  IMAD.X R17, R18, 0x1, R24, P2 ;  /* 0x0000000112117824 */ /* 0x000fe200010e0618 */
[----:B------:R-:W-:-:S04]  /*f8940*/  IADD3 R12, P4, PT, R13, R29, RZ ;  /* 0x0000001d0d0c7210 */ /* 0x000fc80007f9e0ff */
[----:B------:R1:W-:Y:S02]  /*f8950*/  STL.64 [R1+0x2f00], R16 ;  /* 0x002f001001007387 */ /* 0x0003e40000100a00 */
[----:B-1----:R-:W-:Y:S01]  /*f8960*/  IMAD.MOV.U32 R17, RZ, RZ, R4 ;  /* 0x000000ffff117224 */ /* 0x002fe200078e0004 */
[----:B--2---:R-:W-:-:S05]  /*f8970*/  IADD3 R2, P3, PT, R13, R27, RZ ;  /* 0x0000001b0d027210 */ /* 0x004fca0007f7e0ff */
[C---:B------:R-:W-:Y:S02]  /*f8980*/  IMAD.X R3, R18.reuse, 0x1, R26, P3 ;  /* 0x0000000112037824 */ /* 0x040fe400018e061a */
[----:B------:R-:W-:-:S03]  /*f8990*/  IMAD.X R13, R18, 0x1, R28, P4 ;  /* 0x00000001120d7824 */ /* 0x000fc600020e061c */
[----:B------:R1:W-:Y:S04]  /*f89a0*/  STL.64 [R1+0x2f08], R2 ;  /* 0x002f080201007387 */ /* 0x0003e80000100a00 */
[----:B-1----:R-:W2:Y:S01]  /*f89b0*/  LDL.LU.64 R2, [R1+0x6340] ;  /* 0x0063400001027983 */ /* 0x002ea20000300a00 */
[C---:B---3--:R-:W-:Y:S02]  /*f89c0*/  IADD3 R16, P2, PT, R5.reuse, R20, RZ ;  /* 0x0000001405107210 */ /* 0x048fe40007f5e0ff */
[----:B------:R-:W-:Y:S02]  /*f89d0*/  IADD3 R4, P3, PT, R5, R21, RZ ;  /* 0x0000001505047210 */ /* 0x000fe40007f7e0ff */
[----:B------:R-:W3:Y:S04]  /*f89e0*/  LDL R5, [R1+0x318] ;  /* 0x0003180001057983 */ /* 0x000ee80000100800 */
[----:B------:R-:W-:Y:S04]  /*f89f0*/  STL.64 [R1+0x6308], R20 ;  /* 0x0063081401007387 */ /* 0x000fe80000100a00 */
[----:B------:R-:W3:Y:S04]  /*f8a00*/  LDL.LU R18, [R1+0x6338] ;  /* 0x0063380001127983 */ /* 0x000ee80000300800 */
[----:B------:R1:W-:Y:S04]  /*f8a10*/  STL.64 [R1+0x2ed0], R12 ;  /* 0x002ed00c01007387 */ /* 0x0003e80000100a00 */
[----:B-1----:R-:W2:Y:S04]  /*f8a20*/  LDL.LU.64 R12, [R1+0x6330] ;  /* 0x00633000010c7983 */ /* 0x002ea80000300a00 */
[----:B------:R1:W-:Y:S04]  /*f8a30*/  STL.64 [R1+0x6318], R28 ;  /* 0x0063181c01007387 */ /* 0x0003e80000100a00 */
[----:B------:R0:W-:Y:S01]  /*f8a40*/  STL.64 [R1+0x6310], R6 ;  /* 0x0063100601007387 */ /* 0x0001e20000100a00 */
[----:B-1----:R-:W-:-:S03]  /*f8a50*/  IMAD.MOV.U32 R29, RZ, RZ, R17 ;  /* 0x000000ffff1d7224 */ /* 0x002fc600078e0011 */
[----:B0-----:R-:W4:Y:S01]  /*f8a60*/  LDL.LU R6, [R1+0x1a4] ;  /* 0x0001a40001067983 */ /* 0x001f220000300800 */
[C---:B---3--:R-:W-:Y:S02]  /*f8a70*/  IMAD.X R17, R5.reuse, 0x1, R18, P2 ;  /* 0x0000000105117824 */ /* 0x048fe400010e0612 */
[----:B------:R-:W-:-:S03]  /*f8a80*/  IMAD.X R5, R5, 0x1, R19, P3 ;  /* 0x0000000105057824 */ /* 0x000fc600018e0613 */
[----:B------:R0:W-:Y:S04]  /*f8a90*/  STL.64 [R1+0x2ed8], R16 ;  /* 0x002ed81001007387 */ /* 0x0001e80000100a00 */
[----:B0-----:R-:W3:Y:S04]  /*f8aa0*/  LDL.LU.64 R16, [R1+0x6328] ;  /* 0x0063280001107983 */ /* 0x001ee80000300a00 */
[----:B--2---:R-:W-:Y:S04]  /*f8ab0*/  STL.64 [R1+0x62f8], R12 ;  /* 0x0062f80c01007387 */ /* 0x004fe80000100a00 */
[----:B------:R0:W-:Y:S04]  /*f8ac0*/  STL.64 [R1+0x2ee0], R4 ;  /* 0x002ee00401007387 */ /* 0x0001e80000100a00 */
[----:B0-----:R-:W2:Y:S01]  /*f8ad0*/  LDL.LU.64 R4, [R1+0x6320] ;  /* 0x0063200001047983 */ /* 0x001ea20000300a00 */
[----:B----4-:R-:W-:-:S03]  /*f8ae0*/  IADD3 R20, P4, PT, R6, R23, RZ ;  /* 0x0000001706147210 */ /* 0x010fc60007f9e0ff */
[----:B--2---:R-:W-:Y:S04]  /*f8af0*/  STL.64 [R1+0x6300], R4 ;  /* 0x0063000401007387 */ /* 0x004fe80000100a00 */
[----:B------:R0:W-:Y:S04]  /*f8b00*/  STL [R1+0x62f0], R19 ;  /* 0x0062f01301007387 */ /* 0x0001e80000100800 */
[----:B0-----:R-:W2:Y:S01]  /*f8b10*/  LDL.LU R19, [R1+0x318] ;  /* 0x0003180001137983 */ /* 0x001ea20000300800 */
[C---:B---3--:R-:W-:Y:S02]  /*f8b20*/  IADD3 R12, P2, PT, R6.reuse, R16, RZ ;  /* 0x00000010060c7210 */ /* 0x048fe40007f5e0ff */
[----:B------:R-:W-:Y:S01]  /*f8b30*/  IADD3 R28, P3, PT, R6, R17, RZ ;  /* 0x00000011061c7210 */ /* 0x000fe20007f7e0ff */
[----:B------:R-:W-:-:S02]  /*f8b40*/  IMAD.MOV.U32 R4, RZ, RZ, R29 ;  /* 0x000000ffff047224 */ /* 0x000fc400078e001d */
[C---:B--2---:R-:W-:Y:S02]  /*f8b50*/  IMAD.X R21, R19.reuse, 0x1, R22, P4 ;  /* 0x0000000113157824 */ /* 0x044fe400020e0616 */
[C---:B------:R-:W-:Y:S02]  /*f8b60*/  IMAD.X R13, R19.reuse, 0x1, R14, P2 ;  /* 0x00000001130d7824 */ /* 0x040fe400010e060e */
[----:B------:R-:W-:Y:S01]  /*f8b70*/  IMAD.X R29, R19, 0x1, R15, P3 ;  /* 0x00000001131d7824 */ /* 0x000fe200018e060f */
[----:B------:R-:W-:Y:S04]  /*f8b80*/  STL.64 [R1+0x2ea8], R20 ;  /* 0x002ea81401007387 */ /* 0x000fe80000100a00 */
[----:B------:R-:W-:Y:S04]  /*f8b90*/  STL.64 [R1+0x2eb0], R12 ;  /* 0x002eb00c01007387 */ /* 0x000fe80000100a00 */
[----:B------:R0:W-:Y:S04]  /*f8ba0*/  STL.64 [R1+0x2eb8], R28 ;  /* 0x002eb81c01007387 */ /* 0x0001e80000100a00 */
[----:B0-----:R-:W2:Y:S01]  /*f8bb0*/  LDL.LU.64 R28, [R1+0x6318] ;  /* 0x00631800011c7983 */ /* 0x001ea20000300a00 */
[----:B------:R-:W-:-:S02]  /*f8bc0*/  IADD3 R20, P4, PT, R6, R25, RZ ;  /* 0x0000001906147210 */ /* 0x000fc40007f9e0ff */
[C---:B------:R-:W-:Y:S01]  /*f8bd0*/  IADD3 R12, P2, PT, R6.reuse, R27, RZ ;  /* 0x0000001b060c7210 */ /* 0x040fe20007f5e0ff */
[----:B------:R0:W-:Y:S02]  /*f8be0*/  STL.64 [R1+0x62e8], R14 ;  /* 0x0062e80e01007387 */ /* 0x0001e40000100a00 */
[----:B------:R-:W-:Y:S02]  /*f8bf0*/  IMAD.X R21, R19, 0x1, R24, P4 ;  /* 0x0000000113157824 */ /* 0x000fe400020e0618 */
[----:B0-----:R-:W3:Y:S01]  /*f8c00*/  LDL R15, [R1+0x1a8] ;  /* 0x0001a800010f7983 */ /* 0x001ee20000100800 */
[----:B--2---:R-:W-:-:S05]  /*f8c10*/  IADD3 R6, P3, PT, R6, R29, RZ ;  /* 0x0000001d06067210 */ /* 0x004fca0007f7e0ff */
[----:B------:R0:W-:Y:S04]  /*f8c20*/  STL [R1+0x2e90], R6 ;  /* 0x002e900601007387 */ /* 0x0001e80000100800 */
[----:B0-----:R-:W2:Y:S04]  /*f8c30*/  LDL.LU.64 R6, [R1+0x6310] ;  /* 0x0063100001067983 */ /* 0x001ea80000300a00 */
[----:B------:R0:W-:Y:S04]  /*f8c40*/  STL.64 [R1+0x2ec0], R20 ;  /* 0x002ec01401007387 */ /* 0x0001e80000100a00 */
[----:B0-----:R-:W3:Y:S01]  /*f8c50*/  LDL.LU.64 R20, [R1+0x6308] ;  /* 0x0063080001147983 */ /* 0x001ee20000300a00 */
[----:B------:R-:W-:-:S02]  /*f8c60*/  IMAD.MOV.U32 R14, RZ, RZ, R4 ;  /* 0x000000ffff0e7224 */ /* 0x000fc400078e0004 */
[----:B------:R-:W-:Y:S01]  /*f8c70*/  IMAD.X R13, R19, 0x1, R26, P2 ;  /* 0x00000001130d7824 */ /* 0x000fe200010e061a */
[----:B---3--:R-:W-:-:S05]  /*f8c80*/  IADD3 R4, P4, PT, R15, R20, RZ ;  /* 0x000000140f047210 */ /* 0x008fca0007f9e0ff */
[----:B------:R0:W-:Y:S04]  /*f8c90*/  STL [R1+0x2e98], R4 ;  /* 0x002e980401007387 */ /* 0x0001e80000100800 */
[----:B0-----:R-:W3:Y:S04]  /*f8ca0*/  LDL.LU.64 R4, [R1+0x6300] ;  /* 0x0063000001047983 */ /* 0x001ee80000300a00 */
[----:B------:R0:W-:Y:S04]  /*f8cb0*/  STL.64 [R1+0x2ec8], R12 ;  /* 0x002ec80c01007387 */ /* 0x0001e80000100a00 */
[----:B0-----:R-:W4:Y:S04]  /*f8cc0*/  LDL.LU.64 R12, [R1+0x62f8] ;  /* 0x0062f800010c7983 */ /* 0x001f280000300a00 */
[----:B------:R0:W-:Y:S04]  /*f8cd0*/  STL.64 [R1+0x62e0], R26 ;  /* 0x0062e01a01007387 */ /* 0x0001e80000100a00 */
[----:B0-----:R0:W2:Y:S02]  /*f8ce0*/  LDL.64 R26, [R1+0x2e90] ;  /* 0x002e9000011a7983 */ /* 0x0010a40000100a00 */
[----:B--2---:R-:W-:Y:S01]  /*f8cf0*/  IMAD.MOV.U32 R27, RZ, RZ, R14 ;  /* 0x000000ffff1b7224 */ /* 0x004fe200078e000e */
[----:B------:R-:W-:-:S02]  /*f8d00*/  IADD3 R14, P2, PT, R15, R21, RZ ;  /* 0x000000150f0e7210 */ /* 0x000fc40007f5e0ff */
[----:B------:R-:W2:Y:S04]  /*f8d10*/  LDL R15, [R1+0x314] ;  /* 0x00031400010f7983 */ /* 0x000ea80000100800 */
[----:B---3--:R1:W-:Y:S04]  /*f8d20*/  STL.64 [R1+0x62d0], R4 ;  /* 0x0062d00401007387 */ /* 0x0083e80000100a00 */
[----:B-1----:R0:W3:Y:S04]  /*f8d30*/  LDL.64 R4, [R1+0x2e98] ;  /* 0x002e980001047983 */ /* 0x0020e80000100a00 */
[----:B------:R1:W-:Y:S04]  /*f8d40*/  STL.64 [R1+0x62c8], R20 ;  /* 0x0062c81401007387 */ /* 0x0003e80000100a00 */
[----:B-1----:R-:W2:Y:S01]  /*f8d50*/  LDL.LU R20, [R1+0x1a8] ;  /* 0x0001a80001147983 */ /* 0x002ea20000300800 */
[----:B---3--:R-:W-:-:S02]  /*f8d60*/  IMAD.MOV.U32 R5, RZ, RZ, R27 ;  /* 0x000000ffff057224 */ /* 0x008fc400078e001b */
[----:B------:R-:W-:Y:S02]  /*f8d70*/  IMAD.X R27, R19, 0x1, R28, P3 ;  /* 0x00000001131b7824 */ /* 0x000fe400018e061c */
[----:B------:R-:W3:Y:S04]  /*f8d80*/  LDL.LU R19, [R1+0x62f0] ;  /* 0x0062f00001137983 */ /* 0x000ee80000300800 */
[----:B------:R-:W-:Y:S04]  /*f8d90*/  STL.64 [R1+0x62d8], R28 ;  /* 0x0062d81c01007387 */ /* 0x000fe80000100a00 */
[----:B------:R1:W-:Y:S02]  /*f8da0*/  STL [R1+0x2e94], R27 ;  /* 0x002e941b01007387 */ /* 0x0003e40000100800 */
[----:B-1----:R-:W-:-:S02]  /*f8db0*/  IMAD.MOV.U32 R27, RZ, RZ, R5 ;  /* 0x000000ffff1b7224 */ /* 0x002fc400078e0005 */
[----:B--2---:R-:W-:-:S05]  /*f8dc0*/  IMAD.X R5, R15, 0x1, R18, P4 ;  /* 0x000000010f057824 */ /* 0x004fca00020e0612 */
[----:B------:R-:W-:Y:S01]  /*f8dd0*/  STL [R1+0x2e9c], R5 ;  /* 0x002e9c0501007387 */ /* 0x000fe20000100800 */
[----:B---3--:R-:W-:-:S05]  /*f8de0*/  IMAD.X R15, R15, 0x1, R19, P2 ;  /* 0x000000010f0f7824 */ /* 0x008fca00010e0613 */
[----:B------:R1:W-:Y:S04]  /*f8df0*/  STL.64 [R1+0x2ea0], R14 ;  /* 0x002ea00e01007387 */ /* 0x0003e80000100a00 */
[----:B-1----:R-:W2:Y:S04]  /*f8e00*/  LDL.LU.64 R14, [R1+0x62e8] ;  /* 0x0062e800010e7983 */ /* 0x002ea80000300a00 */
[----:B------:R1:W-:Y:S04]  /*f8e10*/  STL [R1+0x62b8], R19 ;  /* 0x0062b81301007387 */ /* 0x0003e80000100800 */
[----:B-1----:R-:W3:Y:S01]  /*f8e20*/  LDL.LU R19, [R1+0x314] ;  /* 0x0003140001137983 */ /* 0x002ee20000300800 */
[----:B------:R-:W-:-:S02]  /*f8e30*/  IADD3 R26, P3, PT, R20, R23, RZ ;  /* 0x00000017141a7210 */ /* 0x000fc40007f7e0ff */
[----:B------:R-:W-:Y:S01]  /*f8e40*/  IADD3 R28, P4, PT, R20, R16, RZ ;  /* 0x00000010141c7210 */ /* 0x000fe20007f9e0ff */
[----:B------:R-:W-:Y:S01]  /*f8e50*/  IMAD.MOV.U32 R5, RZ, RZ, R27 ;  /* 0x000000ffff057224 */ /* 0x000fe200078e001b */
[----:B------:R-:W-:Y:S01]  /*f8e60*/  STL.64 [R1+0x62b0], R16 ;  /* 0x0062b01001007387 */ /* 0x000fe20000100a00 */
[C---:B---3--:R-:W-:Y:S02]  /*f8e70*/  IMAD.X R27, R19.reuse, 0x1, R22, P3 ;  /* 0x00000001131b7824 */ /* 0x048fe400018e0616 */
[----:B--2---:R-:W-:-:S03]  /*f8e80*/  IMAD.X R29, R19, 0x1, R14, P4 ;  /* 0x00000001131d7824 */ /* 0x004fc600020e060e */
[----:B------:R1:W-:Y:S04]  /*f8e90*/  STL.64 [R1+0x2e68], R26 ;  /* 0x002e681a01007387 */ /* 0x0003e80000100a00 */
[----:B-1----:R-:W2:Y:S04]  /*f8ea0*/  LDL.LU.64 R26, [R1+0x62e0] ;  /* 0x0062e000011a7983 */ /* 0x002ea80000300a00 */
[----:B------:R-:W-:Y:S04]  /*f8eb0*/  STL.64 [R1+0x62c0], R22 ;  /* 0x0062c01601007387 */ /* 0x000fe80000100a00 */
[----:B------:R1:W-:Y:S04]  /*f8ec0*/  STL.64 [R1+0x2e70], R28 ;  /* 0x002e701c01007387 */ /* 0x0003e80000100a00 */
[----:B-1----:R-:W3:Y:S01]  /*f8ed0*/  LDL.LU.64 R28, [R1+0x62d8] ;  /* 0x0062d800011c7983 */ /* 0x002ee20000300a00 */
[----:B------:R-:W-:-:S03]  /*f8ee0*/  IADD3 R4, P2, PT, R20, R17, RZ ;  /* 0x0000001114047210 */ /* 0x000fc60007f5e0ff */
[----:B----4-:R1:W-:Y:S01]  /*f8ef0*/  STL.64 [R1+0x62a8], R12 ;  /* 0x0062a80c01007387 */ /* 0x0103e20000100a00 */
[----:B------:R-:W-:Y:S01]  /*f8f00*/  IADD3 R16, P3, PT, R20, R25, RZ ;  /* 0x0000001914107210 */ /* 0x000fe20007f7e0ff */
[----:B-1----:R-:W-:Y:S02]  /*f8f10*/  IMAD.MOV.U32 R12, RZ, RZ, R5 ;  /* 0x000000ffff0c7224 */ /* 0x002fe400078e0005 */
[C---:B------:R-:W-:Y:S01]  /*f8f20*/  IMAD.X R5, R19.reuse, 0x1, R15, P2 ;  /* 0x0000000113057824 */ /* 0x040fe200010e060f */
[----:B------:R-:W4:Y:S01]  /*f8f30*/  LDL R13, [R1+0x1ac] ;  /* 0x0001ac00010d7983 */ /* 0x000f220000100800 */
[----:B------:R-:W-:-:S03]  /*f8f40*/  IMAD.X R17, R19, 0x1, R24, P3 ;  /* 0x0000000113117824 */ /* 0x000fc600018e0618 */
[----:B------:R1:W-:Y:S04]  /*f8f50*/  STL.64 [R1+0x2e78], R4 ;  /* 0x002e780401007387 */ /* 0x0003e80000100a00 */
[----:B-1----:R-:W4:Y:S04]  /*f8f60*/  LDL.LU.64 R4, [R1+0x62d0] ;  /* 0x0062d00001047983 */ /* 0x002f280000300a00 */
[----:B------:R1:W-:Y:S04]  /*f8f70*/  STL.64 [R1+0x62a0], R14 ;  /* 0x0062a00e01007387 */ /* 0x0003e80000100a00 */
[----:B-1----:R-:W4:Y:S01]  /*f8f80*/  LDL R14, [R1+0x310] ;  /* 0x00031000010e7983 */ /* 0x002f220000100800 */
[----:B--2---:R-:W-:-:S05]  /*f8f90*/  IADD3 R22, P4, PT, R20, R27, RZ ;  /* 0x0000001b14167210 */ /* 0x004fca0007f9e0ff */
        /* <DEDUP_REMOVED lines=11> */
[----:B------:R-:W-:Y:S01]  /*f9050*/  IADD3 R12, P4, PT, R13, R21, RZ ;  /* 0x000000150d0c7210 */ /* 0x000fe20007f9e0ff */
[----:B------:R-:W-:Y:S01]  /*f9060*/  IMAD.MOV.U32 R13, RZ, RZ, R17 ;  /* 0x000000ffff0d7224 */ /* 0x000fe200078e0011 */
[----:B------:R1:W-:Y:S01]  /*f9070*/  STL [R1+0x6290], R21 ;  /* 0x0062901501007387 */ /* 0x0003e20000100800 */
[----:B------:R-:W-:-:S03]  /*f9080*/  IMAD.X R17, R14, 0x1, R18, P3 ;  /* 0x000000010e117824 */ /* 0x000fc600018e0612 */
[----:B-1----:R-:W4:Y:S01]  /*f9090*/  LDL.LU R21, [R1+0x1ac] ;  /* 0x0001ac0001157983 */ /* 0x002f220000300800 */
[----:B---3--:R-:W-:-:S03]  /*f90a0*/  IMAD.X R27, R19, 0x1, R28, P2 ;  /* 0x00000001131b7824 */ /* 0x008fc600010e061c */
[----:B------:R-:W3:Y:S04]  /*f90b0*/  LDL.LU R19, [R1+0x62b8] ;  /* 0x0062b80001137983 */ /* 0x000ee80000300800 */
[----:B------:R-:W-:Y:S04]  /*f90c0*/  STL [R1+0x2e54], R27 ;  /* 0x002e541b01007387 */ /* 0x000fe80000100800 */
[----:B------:R1:W-:Y:S04]  /*f90d0*/  STL.64 [R1+0x2e58], R16 ;  /* 0x002e581001007387 */ /* 0x0003e80000100a00 */
[----:B-1----:R-:W4:Y:S04]  /*f90e0*/  LDL.LU.64 R16, [R1+0x62b0] ;  /* 0x0062b00001107983 */ /* 0x002f280000300a00 */
[----:B------:R1:W-:Y:S02]  /*f90f0*/  STL.64 [R1+0x6288], R6 ;  /* 0x0062880601007387 */ /* 0x0003e40000100a00 */
[----:B-1----:R-:W-:-:S02]  /*f9100*/  IMAD.MOV.U32 R7, RZ, RZ, R13 ;  /* 0x000000ffff077224 */ /* 0x002fc400078e000d */
[----:B---3--:R-:W-:-:S05]  /*f9110*/  IMAD.X R13, R14, 0x1, R19, P4 ;  /* 0x000000010e0d7824 */ /* 0x008fca00020e0613 */
[----:B------:R1:W-:Y:S01]  /*f9120*/  STL.64 [R1+0x2e60], R12 ;  /* 0x002e600c01007387 */ /* 0x0003e20000100a00 */
[----:B----4-:R-:W-:-:S03]  /*f9130*/  IADD3 R14, P4, PT, R21, R17, RZ ;  /* 0x00000011150e7210 */ /* 0x010fc60007f9e0ff */
[----:B-1----:R-:W3:Y:S04]  /*f9140*/  LDL.LU.64 R12, [R1+0x62a8] ;  /* 0x0062a800010c7983 */ /* 0x002ee80000300a00 */
[----:B------:R1:W-:Y:S04]  /*f9150*/  STL [R1+0x6280], R19 ;  /* 0x0062801301007387 */ /* 0x0003e80000100800 */
[----:B-1----:R-:W4:Y:S04]  /*f9160*/  LDL.LU R19, [R1+0x310] ;  /* 0x0003100001137983 */ /* 0x002f280000300800 */
[----:B------:R1:W-:Y:S04]  /*f9170*/  STL [R1+0x2e38], R14 ;  /* 0x002e380e01007387 */ /* 0x0003e80000100800 */
[----:B-1----:R-:W3:Y:S01]  /*f9180*/  LDL.LU.64 R14, [R1+0x62a0] ;  /* 0x0062a000010e7983 */ /* 0x002ee20000300a00 */
[----:B--2---:R-:W-:-:S02]  /*f9190*/  IADD3 R26, P2, PT, R21, R23, RZ ;  /* 0x00000017151a7210 */ /* 0x004fc40007f5e0ff */
[----:B------:R-:W-:Y:S01]  /*f91a0*/  IADD3 R6, P3, PT, R21, R16, RZ ;  /* 0x0000001015067210 */ /* 0x000fe20007f7e0ff */
[----:B------:R1:W-:Y:S02]  /*f91b0*/  STL.64 [R1+0x6270], R16 ;  /* 0x0062701001007387 */ /* 0x0003e40000100a00 */
[----:B-1----:R-:W-:Y:S02]  /*f91c0*/  IMAD.MOV.U32 R17, RZ, RZ, R7 ;  /* 0x000000ffff117224 */ /* 0x002fe400078e0007 */
[----:B----4-:R-:W-:-:S05]  /*f91d0*/  IMAD.X R27, R19, 0x1, R22, P2 ;  /* 0x00000001131b7824 */ /* 0x010fca00010e0616 */
[----:B------:R1:W-:Y:S01]  /*f91e0*/  STL.64 [R1+0x2e28], R26 ;  /* 0x002e281a01007387 */ /* 0x0003e20000100a00 */
[----:B---3--:R-:W-:-:S03]  /*f91f0*/  IMAD.X R7, R19, 0x1, R14, P3 ;  /* 0x0000000113077824 */ /* 0x008fc600018e060e */
[----:B-1----:R-:W2:Y:S04]  /*f9200*/  LDL.LU.64 R26, [R1+0x6298] ;  /* 0x00629800011a7983 */ /* 0x002ea80000300a00 */
[----:B------:R-:W-:Y:S04]  /*f9210*/  STL.64 [R1+0x2e30], R6 ;  /* 0x002e300601007387 */ /* 0x000fe80000100a00 */
[----:B------:R1:W-:Y:S04]  /*f9220*/  STL.64 [R1+0x6278], R2 ;  /* 0x0062780201007387 */ /* 0x0003e80000100a00 */
[----:B-1----:R0:W3:Y:S04]  /*f9230*/  LDL.64 R2, [R1+0x2e38] ;  /* 0x002e380001027983 */ /* 0x0020e80000100a00 */
[----:B------:R1:W-:Y:S01]  /*f9240*/  STL.64 [R1+0x6268], R14 ;  /* 0x0062680e01007387 */ /* 0x0003e20000100a00 */
[----:B------:R-:W-:-:S02]  /*f9250*/  IADD3 R16, P2, PT, R21, R25, RZ ;  /* 0x0000001915107210 */ /* 0x000fc40007f5e0ff */
[----:B--2---:R-:W-:Y:S01]  /*f9260*/  IADD3 R6, P3, PT, R21, R27, RZ ;  /* 0x0000001b15067210 */ /* 0x004fe20007f7e0ff */
[----:B---3--:R-:W-:Y:S01]  /*f9270*/  IMAD.X R3, R19, 0x1, R15, P4 ;  /* 0x0000000113037824 */ /* 0x008fe200020e060f */
[----:B------:R-:W-:Y:S01]  /*f9280*/  IADD3 R2, P4, PT, R21, R29, RZ ;  /* 0x0000001d15027210 */ /* 0x000fe20007f9e0ff */
[----:B-1----:R-:W2:Y:S04]  /*f9290*/  LDL R15, [R1+0x1b0] ;  /* 0x0001b000010f7983 */ /* 0x002ea80000100800 */
[----:B------:R-:W-:Y:S04]  /*f92a0*/  STL [R1+0x2e3c], R3 ;  /* 0x002e3c0301007387 */ /* 0x000fe80000100800 */
[----:B------:R-:W3:Y:S01]  /*f92b0*/  LDL.LU R21, [R1+0x6290] ;  /* 0x0062900001157983 */ /* 0x000ee20000300800 */
[----:B------:R-:W-:-:S02]  /*f92c0*/  IMAD.MOV.U32 R7, RZ, RZ, R17 ;  /* 0x000000ffff077224 */ /* 0x000fc400078e0011 */
[----:B------:R-:W-:-:S05]  /*f92d0*/  IMAD.X R17, R19, 0x1, R24, P2 ;  /* 0x0000000113117824 */ /* 0x000fca00010e0618 */
[----:B------:R1:W-:Y:S02]  /*f92e0*/  STL.64 [R1+0x2e40], R16 ;  /* 0x002e401001007387 */ /* 0x0003e40000100a00 */
[----:B-1----:R-:W-:Y:S02]  /*f92f0*/  IMAD.MOV.U32 R17, RZ, RZ, R7 ;  /* 0x000000ffff117224 */ /* 0x002fe400078e0007 */
[----:B------:R-:W-:-:S05]  /*f9300*/  IMAD.X R7, R19, 0x1, R26, P3 ;  /* 0x0000000113077824 */ /* 0x000fca00018e061a */
[----:B------:R1:W-:Y:S04]  /*f9310*/  STL.64 [R1+0x2e48], R6 ;  /* 0x002e480601007387 */ /* 0x0003e80000100a00 */
[----:B-1----:R-:W4:Y:S01]  /*f9320*/  LDL.LU.64 R6, [R1+0x6288] ;  /* 0x0062880001067983 */ /* 0x002f220000300a00 */
[C---:B--2---:R-:W-:Y:S02]  /*f9330*/  IADD3 R16, P2, PT, R15.reuse, R20, RZ ;  /* 0x000000140f107210 */ /* 0x044fe40007f5e0ff */
[----:B---3--:R-:W-:Y:S02]  /*f9340*/  IADD3 R14, P3, PT, R15, R21, RZ ;  /* 0x000000150f0e7210 */ /* 0x008fe40007f7e0ff */
[----:B------:R-:W2:Y:S01]  /*f9350*/  LDL R15, [R1+0x30c] ;  /* 0x00030c00010f7983 */ /* 0x000ea20000100800 */
[----:B------:R-:W-:-:S03]  /*f9360*/  IMAD.X R3, R19, 0x1, R28, P4 ;  /* 0x0000000113037824 */ /* 0x000fc600020e061c */
[----:B------:R-:W-:Y:S04]  /*f9370*/  STL.64 [R1+0x6260], R12 ;  /* 0x0062600c01007387 */ /* 0x000fe80000100a00 */
[----:B------:R1:W-:Y:S04]  /*f9380*/  STL [R1+0x6250], R21 ;  /* 0x0062501501007387 */ /* 0x0003e80000100800 */
[----:B-1----:R-:W3:Y:S01]  /*f9390*/  LDL.LU R21, [R1+0x1b0] ;  /* 0x0001b00001157983 */ /* 0x002ee20000300800 */
[----:B------:R-:W-:-:S03]  /*f93a0*/  IMAD.MOV.U32 R13, RZ, RZ, R17 ;  /* 0x000000ffff0d7224 */ /* 0x000fc600078e0011 */
[----:B------:R-:W3:Y:S04]  /*f93b0*/  LDL.LU R19, [R1+0x6280] ;  /* 0x0062800001137983 */ /* 0x000ee80000300800 */
[----:B------:R1:W-:Y:S04]  /*f93c0*/  STL.64 [R1+0x2e10], R2 ;  /* 0x002e100201007387 */ /* 0x0003e80000100a00 */
[----:B-1----:R-:W4:Y:S04]  /*f93d0*/  LDL.LU.64 R2, [R1+0x6278] ;  /* 0x0062780001027983 */ /* 0x002f280000300a00 */
[----:B------:R-:W-:Y:S01]  /*f93e0*/  STL.64 [R1+0x6258], R4 ;  /* 0x0062580401007387 */ /* 0x000fe20000100a00 */
[----:B--2---:R-:W-:-:S05]  /*f93f0*/  IMAD.X R17, R15, 0x1, R18, P2 ;  /* 0x000000010f117824 */ /* 0x004fca00010e0612 */
[----:B------:R1:W-:Y:S04]  /*f9400*/  STL.64 [R1+0x2e18], R16 ;  /* 0x002e181001007387 */ /* 0x0003e80000100a00 */
[----:B-1----:R-:W2:Y:S01]  /*f9410*/  LDL.LU.64 R16, [R1+0x6270] ;  /* 0x0062700001107983 */ /* 0x002ea20000300a00 */
[----:B---3--:R-:W-:-:S05]  /*f9420*/  IMAD.X R15, R15, 0x1, R19, P3 ;  /* 0x000000010f0f7824 */ /* 0x008fca00018e0613 */
[----:B------:R1:W-:Y:S01]  /*f9430*/  STL.64 [R1+0x2e20], R14 ;  /* 0x002e200e01007387 */ /* 0x0003e20000100a00 */
[----:B--2---:R-:W-:-:S05]  /*f9440*/  IADD3 R4, P2, PT, R21, R16, RZ ;  /* 0x0000001015047210 */ /* 0x004fca0007f5e0ff */
[----:B------:R-:W-:Y:S04]  /*f9450*/  STL [R1+0x2df0], R4 ;  /* 0x002df00401007387 */ /* 0x000fe80000100800 */
[----:B-1----:R-:W2:Y:S04]  /*f9460*/  LDL.LU.64 R14, [R1+0x6268] ;  /* 0x00626800010e7983 */ /* 0x002ea80000300a00 */
[----:B------:R1:W-:Y:S04]  /*f9470*/  STL [R1+0x6238], R19 ;  /* 0x0062381301007387 */ /* 0x0003e80000100800 */
[----:B-1----:R-:W3:Y:S04]  /*f9480*/  LDL.LU R19, [R1+0x30c] ;  /* 0x00030c0001137983 */ /* 0x002ee80000300800 */
[----:B----4-:R-:W-:Y:S01]  /*f9490*/  STL.64 [R1+0x6248], R2 ;  /* 0x0062480201007387 */ /* 0x010fe20000100a00 */
[----:B------:R-:W-:-:S02]  /*f94a0*/  IADD3 R12, P4, PT, R21, R23, RZ ;  /* 0x00000017150c7210 */ /* 0x000fc40007f9e0ff */
[----:B------:R-:W-:Y:S01]  /*f94b0*/  IADD3 R4, P3, PT, R21, R17, RZ ;  /* 0x0000001115047210 */ /* 0x000fe20007f7e0ff */
[----:B------:R1:W-:Y:S01]  /*f94c0*/  STL.64 [R1+0x6230], R16 ;  /* 0x0062301001007387 */ /* 0x0003e20000100a00 */
[----:B------:R-:W-:-:S03]  /*f94d0*/  IMAD.MOV.U32 R5, RZ, RZ, R13 ;  /* 0x000000ffff057224 */ /* 0x000fc600078e000d */
[----:B-1----:R0:W2:Y:S01]  /*f94e0*/  LDL.64 R16, [R1+0x2df0] ;  /* 0x002df00001107983 */ /* 0x0020a20000100a00 */
[----:B---3--:R-:W-:-:S05]  /*f94f0*/  IMAD.X R13, R19, 0x1, R22, P4 ;  /* 0x00000001130d7824 */ /* 0x008fca00020e0616 */
[----:B------:R1:W-:Y:S04]  /*f9500*/  STL.64 [R1+0x2de8], R12 ;  /* 0x002de80c01007387 */ /* 0x0003e80000100a00 */
[----:B-1----:R-:W3:Y:S01]  /*f9510*/  LDL.LU.64 R12, [R1+0x6260] ;  /* 0x00626000010c7983 */ /* 0x002ee20000300a00 */
[----:B--2---:R-:W-:Y:S02]  /*f9520*/  IMAD.X R17, R19, 0x1, R14, P2 ;  /* 0x0000000113117824 */ /* 0x004fe400010e060e */
[----:B------:R-:W-:Y:S01]  /*f9530*/  IMAD.MOV.U32 R3, RZ, RZ, R5 ;  /* 0x000000ffff037224 */ /* 0x000fe200078e0005 */
[----:B------:R-:W-:Y:S01]  /*f9540*/  IADD3 R2, P4, PT, R21, R25, RZ ;  /* 0x0000001915027210 */ /* 0x000fe20007f9e0ff */
[----:B------:R-:W-:Y:S01]  /*f9550*/  IMAD.X R5, R19, 0x1, R15, P3 ;  /* 0x0000000113057824 */ /* 0x000fe200018e060f */
[----:B------:R-:W-:Y:S04]  /*f9560*/  STL.64 [R1+0x6240], R22 ;  /* 0x0062401601007387 */ /* 0x000fe80000100a00 */
[----:B------:R1:W-:Y:S04]  /*f9570*/  STL [R1+0x2df4], R17 ;  /* 0x002df41101007387 */ /* 0x0003e80000100800 */
[----:B------:R2:W-:Y:S01]  /*f9580*/  STL.64 [R1+0x2df8], R4 ;  /* 0x002df80401007387 */ /* 0x0005e20000100a00 */
[----:B------:R-:W-:Y:S01]  /*f9590*/  IADD3 R16, P3, PT, R21, R29, RZ ;  /* 0x0000001d15107210 */ /* 0x000fe20007f7e0ff */
[----:B-1----:R-:W-:-:S02]  /*f95a0*/  IMAD.MOV.U32 R17, RZ, RZ, R3 ;  /* 0x000000ffff117224 */ /* 0x002fc400078e0003 */
[----:B------:R-:W-:Y:S01]  /*f95b0*/  IMAD.X R3, R19, 0x1, R24, P4 ;  /* 0x0000000113037824 */ /* 0x000fe200020e0618 */
[----:B------:R-:W-:Y:S01]  /*f95c0*/  IADD3 R22, P2, PT, R21, R27, RZ ;  /* 0x0000001b15167210 */ /* 0x000fe20007f5e0ff */
[----:B--2---:R-:W2:Y:S04]  /*f95d0*/  LDL.LU.64 R4, [R1+0x6258] ;  /* 0x0062580001047983 */ /* 0x004ea80000300a00 */
[----:B------:R-:W-:Y:S04]  /*f95e0*/  STL.64 [R1+0x6220], R14 ;  /* 0x0062200e01007387 */ /* 0x000fe80000100a00 */
[----:B---3--:R-:W-:Y:S04]  /*f95f0*/  STL.64 [R1+0x6228], R12 ;  /* 0x0062280c01007387 */ /* 0x008fe80000100a00 */
[----:B------:R-:W3:Y:S04]  /*f9600*/  LDL.LU R21, [R1+0x6250] ;  /* 0x0062500001157983 */ /* 0x000ee80000300800 */
[----:B------:R1:W-:Y:S04]  /*f9610*/  STL.64 [R1+0x2e00], R2 ;  /* 0x002e000201007387 */ /* 0x0003e80000100a00 */
[----:B-1----:R-:W4:Y:S04]  /*f9620*/  LDL.LU.64 R2, [R1+0x6248] ;  /* 0x0062480001027983 */ /* 0x002f280000300a00 */
[----:B------:R-:W2:Y:S01]  /*f9630*/  LDL R13, [R1+0x308] ;  /* 0x00030800010d7983 */ /* 0x000ea20000100800 */
[----:B------:R-:W-:Y:S01]  /*f9640*/  IMAD.X R23, R19, 0x1, R26, P2 ;  /* 0x0000000113177824 */ /* 0x000fe200010e061a */
[----:B------:R-:W-:Y:S01]  /*f9650*/  IADD3 R12, P4, PT, R17, R20, RZ ;  /* 0x00000014110c7210 */ /* 0x000fe20007f9e0ff */
[----:B------:R-:W-:-:S03]  /*f9660*/  IMAD.MOV.U32 R15, RZ, RZ, R17 ;  /* 0x000000ffff0f7224 */ /* 0x000fc600078e0011 */
[----:B------:R1:W-:Y:S04]  /*f9670*/  STL.64 [R1+0x2e08], R22 ;  /* 0x002e081601007387 */ /* 0x0003e80000100a00 */
[----:B-1----:R-:W4:Y:S04]  /*f9680*/  LDL.LU.64 R22, [R1+0x6240] ;  /* 0x0062400001167983 */ /* 0x002f280000300a00 */
[----:B------:R-:W-:Y:S01]  /*f9690*/  STL.64 [R1+0x6218], R26 ;  /* 0x0062181a01007387 */ /* 0x000fe20000100a00 */
[----:B---3--:R-:W-:Y:S01]  /*f96a0*/  IADD3 R14, P2, PT, R17, R21, RZ ;  /* 0x00000015110e7210 */ /* 0x008fe20007f5e0ff */
[----:B------:R-:W-:-:S02]  /*f96b0*/  IMAD.X R17, R19, 0x1, R28, P3 ;  /* 0x0000000113117824 */ /* 0x000fc400018e061c */
[----:B------:R-:W-:Y:S04]  /*f96c0*/  STL.64 [R1+0x6210], R20 ;  /* 0x0062101401007387 */ /* 0x000fe80000100a00 */
[----:B------:R-:W3:Y:S04]  /*f96d0*/  LDL.LU R19, [R1+0x6238] ;  /* 0x0062380001137983 */ /* 0x000ee80000300800 */
[----:B------:R1:W-:Y:S01]  /*f96e0*/  STL.64 [R1+0x2dd0], R16 ;  /* 0x002dd01001007387 */ /* 0x0003e20000100a00 */
[----:B--2---:R-:W-:-:S03]  /*f96f0*/  IMAD.X R13, R13, 0x1, R18, P4 ;  /* 0x000000010d0d7824 */ /* 0x004fc600020e0612 */
[----:B-1----:R-:W2:Y:S04]  /*f9700*/  LDL.LU.64 R16, [R1+0x6230] ;  /* 0x0062300001107983 */ /* 0x002ea80000300a00 */
[----:B------:R1:W-:Y:S04]  /*f9710*/  STL.64 [R1+0x2dd8], R12 ;  /* 0x002dd80c01007387 */ /* 0x0003e80000100a00 */
[----:B-1----:R-:W3:Y:S04]  /*f9720*/  LDL.LU.64 R12, [R1+0x6228] ;  /* 0x00622800010c7983 */ /* 0x002ee80000300a00 */
[----:B------:R1:W-:Y:S04]  /*f9730*/  STL [R1+0x6204], R18 ;  /* 0x0062041201007387 */ /* 0x0003e80000100800 */
[----:B-1----:R-:W3:Y:S01]  /*f9740*/  LDL.LU R18, [R1+0x308] ;  /* 0x0003080001127983 */ /* 0x002ee20000300800 */
[C---:B----4-:R-:W-:Y:S01]  /*f9750*/  IADD3 R26, P3, PT, R15.reuse, R23, RZ ;  /* 0x000000170f1a7210 */ /* 0x050fe20007f7e0ff */
[----:B------:R-:W-:Y:S01]  /*f9760*/  IMAD.MOV.U32 R21, RZ, RZ, R15 ;  /* 0x000000ffff157224 */ /* 0x000fe200078e000f */
[----:B--2---:R-:W-:Y:S01]  /*f9770*/  IADD3 R20, P4, PT, R15, R16, RZ ;  /* 0x000000100f147210 */ /* 0x004fe20007f9e0ff */
[----:B---3--:R-:W-:-:S05]  /*f9780*/  IMAD.X R15, R18, 0x1, R19, P2 ;  /* 0x00000001120f7824 */ /* 0x008fca00010e0613 */
[----:B------:R1:W-:Y:S04]  /*f9790*/  STL.64 [R1+0x2de0], R14 ;  /* 0x002de00e01007387 */ /* 0x0003e80000100a00 */
[----:B-1----:R-:W2:Y:S04]  /*f97a0*/  LDL.LU.64 R14, [R1+0x6220] ;  /* 0x00622000010e7983 */ /* 0x002ea80000300a00 */
[----:B------:R1:W-:Y:S01]  /*f97b0*/  STL.64 [R1+0x6208], R6 ;  /* 0x0062080601007387 */ /* 0x0003e20000100a00 */
[----:B------:R-:W-:-:S03]  /*f97c0*/  IMAD.X R27, R18, 0x1, R22, P3 ;  /* 0x00000001121b7824 */ /* 0x000fc600018e0616 */
[----:B------:R-:W-:Y:S01]  /*f97d0*/  STL.64 [R1+0x61f8], R16 ;  /* 0x0061f81001007387 */ /* 0x000fe20000100a00 */
[----:B-1----:R-:W-:-:S05]  /*f97e0*/  IADD3 R6, P2, PT, R21, R17, RZ ;  /* 0x0000001115067210 */ /* 0x002fca0007f5e0ff */
[----:B------:R-:W-:Y:S04]  /*f97f0*/  STL [R1+0x2db8], R6 ;  /* 0x002db80601007387 */ /* 0x000fe80000100800 */
[----:B------:R1:W-:Y:S04]  /*f9800*/  STL.64 [R1+0x2da8], R26 ;  /* 0x002da81a01007387 */ /* 0x0003e80000100a00 */
[----:B-1----:R-:W3:Y:S04]  /*f9810*/  LDL.LU.64 R26, [R1+0x6218] ;  /* 0x00621800011a7983 */ /* 0x002ee80000300a00 */
[----:B------:R1:W-:Y:S02]  /*f9820*/  STL.64 [R1+0x61e8], R12 ;  /* 0x0061e80c01007387 */ /* 0x0003e40000100a00 */
[----:B-1----:R-:W-:-:S02]  /*f9830*/  IMAD.MOV.U32 R12, RZ, RZ, R21 ;  /* 0x000000ffff0c7224 */ /* 0x002fc400078e0015 */
[----:B------:R-:W4:Y:S01]  /*f9840*/  LDL R13, [R1+0x1b8] ;  /* 0x0001b800010d7983 */ /* 0x000f220000100800 */
[----:B--2---:R-:W-:-:S05]  /*f9850*/  IMAD.X R21, R18, 0x1, R14, P4 ;  /* 0x0000000112157824 */ /* 0x004fca00020e060e */
[----:B------:R1:W-:Y:S04]  /*f9860*/  STL.64 [R1+0x2db0], R20 ;  /* 0x002db01401007387 */ /* 0x0003e80000100a00 */
[----:B-1----:R-:W2:Y:S04]  /*f9870*/  LDL.LU.64 R20, [R1+0x6210] ;  /* 0x0062100001147983 */ /* 0x002ea80000300a00 */
[----:B------:R-:W-:Y:S04]  /*f9880*/  STL.64 [R1+0x61f0], R4 ;  /* 0x0061f00401007387 */ /* 0x000fe80000100a00 */
[----:B------:R1:W-:Y:S04]  /*f9890*/  STL [R1+0x6200], R5 ;  /* 0x0062000501007387 */ /* 0x0003e80000100800 */
[----:B-1----:R0:W2:Y:S01]  /*f98a0*/  LDL.64 R4, [R1+0x2db8] ;  /* 0x002db80001047983 */ /* 0x0020a20000100a00 */
[----:B------:R-:W-:-:S02]  /*f98b0*/  IADD3 R16, P3, PT, R12, R25, RZ ;  /* 0x000000190c107210 */ /* 0x000fc40007f7e0ff */
[----:B---3--:R-:W-:-:S03]  /*f98c0*/  IADD3 R6, P4, PT, R12, R27, RZ ;  /* 0x0000001b0c067210 */ /* 0x008fc60007f9e0ff */
[C---:B------:R-:W-:Y:S02]  /*f98d0*/  IMAD.X R17, R18.reuse, 0x1, R24, P3 ;  /* 0x0000000112117824 */ /* 0x040fe400018e0618 */
[C---:B------:R-:W-:Y:S02]  /*f98e0*/  IMAD.X R7, R18.reuse, 0x1, R26, P4 ;  /* 0x0000000112077824 */ /* 0x040fe400020e061a */
[----:B--2---:R-:W-:Y:S01]  /*f98f0*/  IMAD.X R5, R18, 0x1, R15, P2 ;  /* 0x0000000112057824 */ /* 0x004fe200010e060f */
[----:B------:R-:W-:-:S04]  /*f9900*/  IADD3 R4, P2, PT, R12, R29, RZ ;  /* 0x0000001d0c047210 */ /* 0x000fc80007f5e0ff */
[----:B------:R1:W-:Y:S04]  /*f9910*/  STL [R1+0x2dbc], R5 ;  /* 0x002dbc0501007387 */ /* 0x0003e80000100800 */
[----:B------:R-:W-:Y:S04]  /*f9920*/  STL.64 [R1+0x2dc0], R16 ;  /* 0x002dc01001007387 */ /* 0x000fe80000100a00 */
[----:B------:R2:W-:Y:S01]  /*f9930*/  STL.64 [R1+0x2dc8], R6 ;  /* 0x002dc80601007387 */ /* 0x0005e20000100a00 */
[----:B-1----:R-:W-:-:S03]  /*f9940*/  IMAD.X R5, R18, 0x1, R28, P2 ;  /* 0x0000000112057824 */ /* 0x002fc600010e061c */
[----:B--2---:R-:W2:Y:S04]  /*f9950*/  LDL.LU.64 R6, [R1+0x6208] ;  /* 0x0062080001067983 */ /* 0x004ea80000300a00 */
[----:B------:R-:W-:Y:S04]  /*f9960*/  STL.64 [R1+0x61d8], R20 ;  /* 0x0061d81401007387 */ /* 0x000fe80000100a00 */
[----:B------:R-:W3:Y:S04]  /*f9970*/  LDL.LU R18, [R1+0x6204] ;  /* 0x0062040001127983 */ /* 0x000ee80000300800 */
[----:B------:R1:W-:Y:S04]  /*f9980*/  STL.64 [R1+0x2d90], R4 ;  /* 0x002d900401007387 */ /* 0x0003e80000100a00 */
[----:B-1----:R0:W2:Y:S04]  /*f9990*/  LDL.LU R5, [R1+0x6200] ;  /* 0x0062000001057983 */ /* 0x0020a80000300800 */
[----:B------:R1:W-:Y:S04]  /*f99a0*/  STL [R1+0x61e0], R28 ;  /* 0x0061e01c01007387 */ /* 0x0003e80000100800 */
[----:B-1----:R-:W2:Y:S01]  /*f99b0*/  LDL.LU R28, [R1+0x1b8] ;  /* 0x0001b800011c7983 */ /* 0x002ea20000300800 */
[----:B----4-:R-:W-:-:S03]  /*f99c0*/  IADD3 R16, P3, PT, R13, R20, RZ ;  /* 0x000000140d107210 */ /* 0x010fc60007f7e0ff */
[----:B------:R1:W-:Y:S01]  /*f99d0*/  STL [R1+0x61c8], R23 ;  /* 0x0061c81701007387 */ /* 0x0003e20000100800 */
[----:B--2---:R-:W-:-:S03]  /*f99e0*/  IADD3 R20, P2, PT, R28, R23, RZ ;  /* 0x000000171c147210 */ /* 0x004fc60007f5e0ff */
[----:B-1----:R-:W3:Y:S02]  /*f99f0*/  LDL.LU R23, [R1+0x304] ;  /* 0x0003040001177983 */ /* 0x002ee40000300800 */
[----:B---3--:R-:W-:-:S05]  /*f9a00*/  IMAD.X R17, R23, 0x1, R18, P3 ;  /* 0x0000000117117824 */ /* 0x008fca00018e0612 */
[----:B------:R1:W-:Y:S04]  /*f9a10*/  STL.64 [R1+0x2d98], R16 ;  /* 0x002d981001007387 */ /* 0x0003e80000100a00 */
[----:B-1----:R-:W2:Y:S01]  /*f9a20*/  LDL.LU.64 R16, [R1+0x61f8] ;  /* 0x0061f80001107983 */ /* 0x002ea20000300a00 */
[----:B------:R-:W-:-:S05]  /*f9a30*/  IADD3 R12, P4, PT, R13, R21, RZ ;  /* 0x000000150d0c7210 */ /* 0x000fca0007f9e0ff */
[----:B------:R-:W-:Y:S01]  /*f9a40*/  IMAD.X R13, R23, 0x1, R19, P4 ;  /* 0x00000001170d7824 */ /* 0x000fe200020e0613 */
[----:B--2---:R-:W-:-:S05]  /*f9a50*/  IADD3 R4, P3, PT, R28, R16, RZ ;  /* 0x000000101c047210 */ /* 0x004fca0007f7e0ff */
[----:B------:R1:W-:Y:S04]  /*f9a60*/  STL [R1+0x2d70], R4 ;  /* 0x002d700401007387 */ /* 0x0003e80000100800 */
[----:B-1----:R-:W2:Y:S04]  /*f9a70*/  LDL.LU.64 R4, [R1+0x61f0] ;  /* 0x0061f00001047983 */ /* 0x002ea80000300a00 */
[----:B------:R1:W-:Y:S04]  /*f9a80*/  STL.64 [R1+0x2da0], R12 ;  /* 0x002da00c01007387 */ /* 0x0003e80000100a00 */
[----:B-1----:R-:W3:Y:S01]  /*f9a90*/  LDL.LU.64 R12, [R1+0x61e8] ;  /* 0x0061e800010c7983 */ /* 0x002ee20000300a00 */
[----:B------:R-:W-:-:S03]  /*f9aa0*/  IMAD.X R21, R23, 0x1, R22, P2 ;  /* 0x0000000117157824 */ /* 0x000fc600010e0616 */
[----:B---3--:R-:W-:Y:S04]  /*f9ab0*/  STL.64 [R1+0x61c0], R12 ;  /* 0x0061c00c01007387 */ /* 0x008fe80000100a00 */
[----:B--2---:R1:W-:Y:S04]  /*f9ac0*/  STL.64 [R1+0x61d0], R4 ;  /* 0x0061d00401007387 */ /* 0x0043e80000100a00 */
[----:B-1----:R0:W2:Y:S04]  /*f9ad0*/  LDL.64 R4, [R1+0x2d70] ;  /* 0x002d700001047983 */ /* 0x0020a80000100a00 */
[----:B------:R1:W-:Y:S01]  /*f9ae0*/  STL.64 [R1+0x61b8], R18 ;  /* 0x0061b81201007387 */ /* 0x0003e20000100a00 */
[----:B------:R-:W-:-:S05]  /*f9af0*/  IADD3 R12, P4, PT, R28, R17, RZ ;  /* 0x000000111c0c7210 */ /* 0x000fca0007f9e0ff */
[----:B------:R-:W-:Y:S01]  /*f9b00*/  IMAD.X R13, R23, 0x1, R15, P4 ;  /* 0x00000001170d7824 */ /* 0x000fe200020e060f */
[----:B-1----:R-:W3:Y:S04]  /*f9b10*/  LDL R18, [R1+0x1bc] ;  /* 0x0001bc0001127983 */ /* 0x002ee80000100800 */
[----:B------:R1:W-:Y:S02]  /*f9b20*/  STL.64 [R1+0x2d68], R20 ;  /* 0x002d681401007387 */ /* 0x0003e40000100a00 */
[----:B-1----:R-:W-:-:S05]  /*f9b30*/  IADD3 R20, P2, PT, R28, R25, RZ ;  /* 0x000000191c147210 */ /* 0x002fca0007f5e0ff */
[C---:B------:R-:W-:Y:S02]  /*f9b40*/  IMAD.X R21, R23.reuse, 0x1, R24, P2 ;  /* 0x0000000117157824 */ /* 0x040fe400010e0618 */
[----:B--2---:R-:W-:Y:S01]  /*f9b50*/  IMAD.X R5, R23, 0x1, R14, P3 ;  /* 0x0000000117057824 */ /* 0x004fe200018e060e */
[----:B------:R-:W-:-:S04]  /*f9b60*/  IADD3 R4, P3, PT, R28, R27, RZ ;  /* 0x0000001b1c047210 */ /* 0x000fc80007f7e0ff */
[----:B------:R-:W-:Y:S04]  /*f9b70*/  STL [R1+0x2d74], R5 ;  /* 0x002d740501007387 */ /* 0x000fe80000100800 */
[----:B------:R-:W-:Y:S04]  /*f9b80*/  STL.64 [R1+0x61b0], R14 ;  /* 0x0061b00e01007387 */ /* 0x000fe80000100a00 */
[----:B------:R1:W-:Y:S02]  /*f9b90*/  STL.64 [R1+0x2d78], R12 ;  /* 0x002d780c01007387 */ /* 0x0003e40000100a00 */
[----:B-1----:R-:W-:-:S02]  /*f9ba0*/  IADD3 R12, P4, PT, R28, R29, RZ ;  /* 0x0000001d1c0c7210 */ /* 0x002fc40007f9e0ff */
[----:B------:R-:W2:Y:S04]  /*f9bb0*/  LDL.LU R28, [R1+0x61e0] ;  /* 0x0061e000011c7983 */ /* 0x000ea80000300800 */
[----:B------:R1:W-:Y:S04]  /*f9bc0*/  STL.64 [R1+0x2d80], R20 ;  /* 0x002d801401007387 */ /* 0x0003e80000100a00 */
[----:B-1----:R-:W3:Y:S01]  /*f9bd0*/  LDL.LU.64 R20, [R1+0x61d8] ;  /* 0x0061d80001147983 */ /* 0x002ee20000300a00 */
[----:B------:R-:W-:-:S05]  /*f9be0*/  IMAD.X R5, R23, 0x1, R26, P3 ;  /* 0x0000000117057824 */ /* 0x000fca00018e061a */
[----:B------:R1:W-:Y:S01]  /*f9bf0*/  STL.64 [R1+0x2d88], R4 ;  /* 0x002d880401007387 */ /* 0x0003e20000100a00 */
[----:B--2---:R-:W-:Y:S01]  /*f9c00*/  IMAD.X R13, R23, 0x1, R28, P4 ;  /* 0x00000001170d7824 */ /* 0x004fe200020e061c */
[----:B---3--:R-:W-:-:S05]  /*f9c10*/  IADD3 R14, P2, PT, R18, R20, RZ ;  /* 0x00000014120e7210 */ /* 0x008fca0007f5e0ff */
[----:B------:R2:W-:Y:S04]  /*f9c20*/  STL [R1+0x2d58], R14 ;  /* 0x002d580e01007387 */ /* 0x0005e80000100800 */
[----:B-1----:R-:W3:Y:S04]  /*f9c30*/  LDL.LU.64 R4, [R1+0x61d0] ;  /* 0x0061d00001047983 */ /* 0x002ee80000300a00 */
[----:B------:R-:W4:Y:S04]  /*f9c40*/  LDL R15, [R1+0x300] ;  /* 0x00030000010f7983 */ /* 0x000f280000100800 */
[----:B------:R1:W-:Y:S01]  /*f9c50*/  STL [R1+0x61a0], R21 ;  /* 0x0061a01501007387 */ /* 0x0003e20000100800 */
[----:B--2---:R-:W-:-:S03]  /*f9c60*/  IADD3 R14, P3, PT, R18, R21, RZ ;  /* 0x00000015120e7210 */ /* 0x004fc60007f7e0ff */
[----:B-1----:R-:W2:Y:S04]  /*f9c70*/  LDL.LU R21, [R1+0x1bc] ;  /* 0x0001bc0001157983 */ /* 0x002ea80000300800 */
[----:B------:R-:W2:Y:S04]  /*f9c80*/  LDL.LU R23, [R1+0x61c8] ;  /* 0x0061c80001177983 */ /* 0x000ea80000300800 */
[----:B------:R1:W-:Y:S04]  /*f9c90*/  STL.64 [R1+0x2d50], R12 ;  /* 0x002d500c01007387 */ /* 0x0003e80000100a00 */
[----:B-1----:R-:W4:Y:S04]  /*f9ca0*/  LDL.LU.64 R12, [R1+0x61c0] ;  /* 0x0061c000010c7983 */ /* 0x002f280000300a00 */
[----:B------:R-:W-:Y:S04]  /*f9cb0*/  STL.64 [R1+0x61a8], R28 ;  /* 0x0061a81c01007387 */ /* 0x000fe80000100a00 */
[----:B---3--:R1:W-:Y:S04]  /*f9cc0*/  STL.64 [R1+0x6190], R4 ;  /* 0x0061900401007387 */ /* 0x0083e80000100a00 */
[----:B-1----:R0:W4:Y:S01]  /*f9cd0*/  LDL.64 R4, [R1+0x2d58] ;  /* 0x002d580001047983 */ /* 0x0021220000100a00 */
[----:B--2---:R-:W-:-:S05]  /*f9ce0*/  IADD3 R18, P4, PT, R21, R23, RZ ;  /* 0x0000001715127210 */ /* 0x004fca0007f9e0ff */
[----:B------:R1:W-:Y:S04]  /*f9cf0*/  STL [R1+0x2d38], R18 ;  /* 0x002d381201007387 */ /* 0x0003e80000100800 */
[----:B-1----:R-:W4:Y:S02]  /*f9d00*/  LDL.LU.64 R18, [R1+0x61b8] ;  /* 0x0061b80001127983 */ /* 0x002f240000300a00 */
[----:B----4-:R-:W-:Y:S02]  /*f9d10*/  IMAD.X R5, R15, 0x1, R18, P2 ;  /* 0x000000010f057824 */ /* 0x010fe400010e0612 */
[----:B------:R1:W-:Y:S04]  /*f9d20*/  STL [R1+0x6188], R18 ;  /* 0x0061881201007387 */ /* 0x0003e80000100800 */
[----:B-1----:R-:W2:Y:S04]  /*f9d30*/  LDL.LU R18, [R1+0x300] ;  /* 0x0003000001127983 */ /* 0x002ea80000300800 */
[----:B------:R-:W-:Y:S01]  /*f9d40*/  STL [R1+0x2d5c], R5 ;  /* 0x002d5c0501007387 */ /* 0x000fe20000100800 */
[----:B------:R-:W-:Y:S01]  /*f9d50*/  IADD3 R4, P2, PT, R21, R16, RZ ;  /* 0x0000001015047210 */ /* 0x000fe20007f5e0ff */
[----:B--2---:R-:W-:-:S05]  /*f9d60*/  IMAD.X R15, R18, 0x1, R19, P3 ;  /* 0x00000001120f7824 */ /* 0x004fca00018e0613 */
[----:B------:R1:W-:Y:S01]  /*f9d70*/  STL.64 [R1+0x2d60], R14 ;  /* 0x002d600e01007387 */ /* 0x0003e20000100a00 */
[----:B------:R-:W-:-:S03]  /*f9d80*/  IADD3 R28, P3, PT, R21, R17, RZ ;  /* 0x00000011151c7210 */ /* 0x000fc60007f7e0ff */
[----:B-1----:R-:W2:Y:S04]  /*f9d90*/  LDL.LU.64 R14, [R1+0x61b0] ;  /* 0x0061b000010e7983 */ /* 0x002ea80000300a00 */
[----:B------:R1:W-:Y:S04]  /*f9da0*/  STL.64 [R1+0x6198], R2 ;  /* 0x0061980201007387 */ /* 0x0003e80000100a00 */
[----:B-1----:R0:W3:Y:S04]  /*f9db0*/  LDL.64 R2, [R1+0x2d38] ;  /* 0x002d380001027983 */ /* 0x0020e80000100a00 */
[----:B------:R1:W-:Y:S04]  /*f9dc0*/  STL.64 [R1+0x6180], R16 ;  /* 0x0061801001007387 */ /* 0x0003e80000100a00 */
[----:B------:R4:W-:Y:S01]  /*f9dd0*/  STL [R1+0x2d48], R28 ;  /* 0x002d481c01007387 */ /* 0x0009e20000100800 */
[----:B-1----:R-:W-:-:S02]  /*f9de0*/  IMAD.MOV.U32 R16, RZ, RZ, R28 ;  /* 0x000000ffff107224 */ /* 0x002fc400078e001c */
[----:B------:R-:W-:Y:S02]  /*f9df0*/  IMAD.MOV.U32 R17, RZ, RZ, R29 ;  /* 0x000000ffff117224 */ /* 0x000fe400078e001d */
[----:B----4-:R-:W4:Y:S01]  /*f9e00*/  LDL.LU.64 R28, [R1+0x61a8] ;  /* 0x0061a800011c7983 */ /* 0x010f220000300a00 */
[C---:B--2---:R-:W-:Y:S02]  /*f9e10*/  IMAD.X R5, R18.reuse, 0x1, R14, P2 ;  /* 0x0000000112057824 */ /* 0x044fe400010e060e */
[C---:B------:R-:W-:Y:S02]  /*f9e20*/  IMAD.X R17, R18.reuse, 0x1, R15, P3 ;  /* 0x0000000112117824 */ /* 0x040fe400018e060f */
[----:B---3--:R-:W-:Y:S01]  /*f9e30*/  IMAD.X R3, R18, 0x1, R22, P4 ;  /* 0x0000000112037824 */ /* 0x008fe200020e0616 */
[----:B------:R-:W-:-:S04]  /*f9e40*/  IADD3 R2, P4, PT, R21, R25, RZ ;  /* 0x0000001915027210 */ /* 0x000fc80007f9e0ff */
[----:B------:R1:W-:Y:S04]  /*f9e50*/  STL [R1+0x2d3c], R3 ;  /* 0x002d3c0301007387 */ /* 0x0003e80000100800 */
[----:B------:R2:W-:Y:S04]  /*f9e60*/  STL.64 [R1+0x2d40], R4 ;  /* 0x002d400401007387 */ /* 0x0005e80000100a00 */
[----:B------:R-:W-:Y:S04]  /*f9e70*/  STL.64 [R1+0x6178], R14 ;  /* 0x0061780e01007387 */ /* 0x000fe80000100a00 */
[----:B------:R3:W-:Y:S01]  /*f9e80*/  STL [R1+0x2d4c], R17 ;  /* 0x002d4c1101007387 */ /* 0x0007e20000100800 */
[----:B-1----:R-:W-:Y:S01]  /*f9e90*/  IMAD.X R3, R18, 0x1, R24, P4 ;  /* 0x0000000112037824 */ /* 0x002fe200020e0618 */
[----:B--2---:R-:W-:-:S02]  /*f9ea0*/  IADD3 R4, P2, PT, R21, R27, RZ ;  /* 0x0000001b15047210 */ /* 0x004fc40007f5e0ff */
[----:B----4-:R-:W-:Y:S02]  /*f9eb0*/  IADD3 R16, P3, PT, R21, R29, RZ ;  /* 0x0000001d15107210 */ /* 0x010fe40007f7e0ff */
[----:B------:R-:W2:Y:S04]  /*f9ec0*/  LDL.LU R21, [R1+0x61a0] ;  /* 0x0061a00001157983 */ /* 0x000ea80000300800 */
[----:B---3--:R-:W3:Y:S01]  /*f9ed0*/  LDL R17, [R1+0x1c0] ;  /* 0x0001c00001117983 */ /* 0x008ee20000100800 */
[----:B------:R-:W-:-:S03]  /*f9ee0*/  IMAD.X R5, R18, 0x1, R26, P2 ;  /* 0x0000000112057824 */ /* 0x000fc600010e061a */
[----:B------:R1:W-:Y:S04]  /*f9ef0*/  STL.64 [R1+0x2d28], R2 ;  /* 0x002d280201007387 */ /* 0x0003e80000100a00 */
[----:B-1----:R-:W4:Y:S04]  /*f9f00*/  LDL.LU.64 R2, [R1+0x6198] ;  /* 0x0061980001027983 */ /* 0x002f280000300a00 */
[----:B------:R1:W-:Y:S04]  /*f9f10*/  STL.64 [R1+0x2d30], R4 ;  /* 0x002d300401007387 */ /* 0x0003e80000100a00 */
[----:B-1----:R-:W2:Y:S01]  /*f9f20*/  LDL.LU.64 R4, [R1+0x6190] ;  /* 0x0061900001047983 */ /* 0x002ea20000300a00 */
[----:B---3--:R-:W-:-:S03]  /*f9f30*/  IADD3 R14, P4, PT, R17, R20, RZ ;  /* 0x00000014110e7210 */ /* 0x008fc60007f9e0ff */
[----:B--2---:R1:W-:Y:S04]  /*f9f40*/  STL.64 [R1+0x6158], R4 ;  /* 0x0061580401007387 */ /* 0x0043e80000100a00 */
[----:B------:R2:W-:Y:S01]  /*f9f50*/  STL.64 [R1+0x6160], R20 ;  /* 0x0061601401007387 */ /* 0x0005e20000100a00 */
[----:B-1----:R-:W-:Y:S01]  /*f9f60*/  IADD3 R4, P2, PT, R17, R21, RZ ;  /* 0x0000001511047210 */ /* 0x002fe20007f5e0ff */
[----:B------:R-:W-:Y:S02]  /*f9f70*/  IMAD.X R17, R18, 0x1, R28, P3 ;  /* 0x0000000112117824 */ /* 0x000fe400018e061c */
[----:B--2---:R-:W2:Y:S04]  /*f9f80*/  LDL.LU R20, [R1+0x1c0] ;  /* 0x0001c00001147983 */ /* 0x004ea80000300800 */
[----:B------:R-:W-:Y:S04]  /*f9f90*/  STL [R1+0x2d20], R4 ;  /* 0x002d200401007387 */ /* 0x000fe80000100800 */
[----:B------:R-:W3:Y:S04]  /*f9fa0*/  LDL.LU R18, [R1+0x6188] ;  /* 0x0061880001127983 */ /* 0x000ee80000300800 */
[----:B------:R1:W-:Y:S04]  /*f9fb0*/  STL.64 [R1+0x2d10], R16 ;  /* 0x002d101001007387 */ /* 0x0003e80000100a00 */
[----:B-1----:R-:W2:Y:S04]  /*f9fc0*/  LDL.LU.64 R16, [R1+0x6180] ;  /* 0x0061800001107983 */ /* 0x002ea80000300a00 */
[----:B------:R1:W-:Y:S04]  /*f9fd0*/  STL.64 [R1+0x6168], R28 ;  /* 0x0061681c01007387 */ /* 0x0003e80000100a00 */
[----:B-1----:R0:W2:Y:S04]  /*f9fe0*/  LDL.64 R28, [R1+0x2d20] ;  /* 0x002d2000011c7983 */ /* 0x0020a80000100a00 */
[----:B--2---:R-:W3:Y:S04]  /*f9ff0*/  LDL R29, [R1+0x2fc] ;  /* 0x0002fc00011d7983 */ /* 0x004ee80000100800 */
[----:B----4-:R-:W-:Y:S01]  /*fa000*/  STL.64 [R1+0x6170], R2 ;  /* 0x0061700201007387 */ /* 0x010fe20000100a00 */
[----:B---3--:R-:W-:-:S02]  /*fa010*/  IMAD.X R15, R29, 0x1, R18, P4 ;  /* 0x000000011d0f7824 */ /* 0x008fc400020e0612 */
[----:B------:R-:W-:-:S03]  /*fa020*/  IMAD.X R29, R29, 0x1, R19, P2 ;  /* 0x000000011d1d7824 */ /* 0x000fc600010e0613 */
[----:B------:R1:W-:Y:S01]  /*fa030*/  STL.64 [R1+0x2d18], R14 ;  /* 0x002d180e01007387 */ /* 0x0003e20000100a00 */
[----:B------:R-:W-:-:S03]  /*fa040*/  IADD3 R28, P2, PT, R20, R17, RZ ;  /* 0x00000011141c7210 */ /* 0x000fc60007f5e0ff */
[----:B-1----:R-:W2:Y:S04]  /*fa050*/  LDL.LU.64 R14, [R1+0x6178] ;  /* 0x00617800010e7983 */ /* 0x002ea80000300a00 */
[----:B------:R-:W-:Y:S04]  /*fa060*/  STL.64 [R1+0x6150], R18 ;  /* 0x0061501201007387 */ /* 0x000fe80000100a00 */
[----:B------:R-:W-:Y:S04]  /*fa070*/  STL [R1+0x2d24], R29 ;  /* 0x002d241d01007387 */ /* 0x000fe80000100800 */
[----:B------:R1:W-:Y:S04]  /*fa080*/  STL [R1+0x6148], R17 ;  /* 0x0061481101007387 */ /* 0x0003e80000100800 */
[----:B-1----:R-:W3:Y:S01]  /*fa090*/  LDL.LU R17, [R1+0x2fc] ;  /* 0x0002fc0001117983 */ /* 0x002ee20000300800 */
[----:B------:R-:W-:-:S02]  /*fa0a0*/  IADD3 R4, P3, PT, R20, R23, RZ ;  /* 0x0000001714047210 */ /* 0x000fc40007f7e0ff */
[----:B------:R-:W-:-:S03]  /*fa0b0*/  IADD3 R2, P4, PT, R20, R16, RZ ;  /* 0x0000001014027210 */ /* 0x000fc60007f9e0ff */
[C---:B---3--:R-:W-:Y:S02]  /*fa0c0*/  IMAD.X R5, R17.reuse, 0x1, R22, P3 ;  /* 0x0000000111057824 */ /* 0x048fe400018e0616 */
[C---:B--2---:R-:W-:Y:S02]  /*fa0d0*/  IMAD.X R3, R17.reuse, 0x1, R14, P4 ;  /* 0x0000000111037824 */ /* 0x044fe400020e060e */
[----:B------:R-:W-:Y:S01]  /*fa0e0*/  IMAD.X R29, R17, 0x1, R15, P2 ;  /* 0x00000001111d7824 */ /* 0x000fe200010e060f */
[----:B------:R-:W-:Y:S04]  /*fa0f0*/  STL.64 [R1+0x2ce8], R4 ;  /* 0x002ce80401007387 */ /* 0x000fe80000100a00 */
[----:B------:R1:W-:Y:S04]  /*fa100*/  STL.64 [R1+0x2cf0], R2 ;  /* 0x002cf00201007387 */ /* 0x0003e80000100a00 */
[----:B-1----:R-:W2:Y:S04]  /*fa110*/  LDL.LU.64 R2, [R1+0x6170] ;  /* 0x0061700001027983 */ /* 0x002ea80000300a00 */
[----:B------:R-:W3:Y:S04]  /*fa120*/  LDL R19, [R1+0x1c4] ;  /* 0x0001c40001137983 */ /* 0x000ee80000100800 */
[----:B------:R1:W-:Y:S04]  /*fa130*/  STL.64 [R1+0x2cf8], R28 ;  /* 0x002cf81c01007387 */ /* 0x0003e80000100a00 */
[----:B-1----:R-:W4:Y:S01]  /*fa140*/  LDL.LU.64 R28, [R1+0x6168] ;  /* 0x00616800011c7983 */ /* 0x002f220000300a00 */
[----:B------:R-:W-:-:S02]  /*fa150*/  IADD3 R4, P3, PT, R20, R25, RZ ;  /* 0x0000001914047210 */ /* 0x000fc40007f7e0ff */
[C---:B------:R-:W-:Y:S01]  /*fa160*/  IADD3 R18, P4, PT, R20.reuse, R27, RZ ;  /* 0x0000001b14127210 */ /* 0x040fe20007f9e0ff */
[----:B------:R-:W-:Y:S01]  /*fa170*/  STL.64 [R1+0x6140], R14 ;  /* 0x0061400e01007387 */ /* 0x000fe20000100a00 */
[----:B----4-:R-:W-:-:S05]  /*fa180*/  IADD3 R20, P2, PT, R20, R29, RZ ;  /* 0x0000001d14147210 */ /* 0x010fca0007f5e0ff */
[----:B------:R1:W-:Y:S04]  /*fa190*/  STL [R1+0x2cd0], R20 ;  /* 0x002cd01401007387 */ /* 0x0003e80000100800 */
[----:B-1----:R-:W3:Y:S01]  /*fa1a0*/  LDL.LU.64 R20, [R1+0x6160] ;  /* 0x0061600001147983 */ /* 0x002ee20000300a00 */
[----:B------:R-:W-:-:S05]  /*fa1b0*/  IMAD.X R5, R17, 0x1, R24, P3 ;  /* 0x0000000111057824 */ /* 0x000fca00018e0618 */
[----:B------:R1:W-:Y:S04]  /*fa1c0*/  STL.64 [R1+0x2d00], R4 ;  /* 0x002d000401007387 */ /* 0x0003e80000100a00 */
[----:B-1----:R-:W4:Y:S01]  /*fa1d0*/  LDL.LU.64 R4, [R1+0x6158] ;  /* 0x0061580001047983 */ /* 0x002f220000300a00 */
[----:B---3--:R-:W-:Y:S01]  /*fa1e0*/  IADD3 R14, P3, PT, R19, R20, RZ ;  /* 0x00000014130e7210 */ /* 0x008fe20007f7e0ff */
[----:B------:R-:W-:-:S04]  /*fa1f0*/  IMAD.X R19, R17, 0x1, R26, P4 ;  /* 0x0000000111137824 */ /* 0x000fc800020e061a */
[----:B------:R-:W-:Y:S04]  /*fa200*/  STL [R1+0x2cd8], R14 ;  /* 0x002cd80e01007387 */ /* 0x000fe80000100800 */
[----:B------:R1:W-:Y:S04]  /*fa210*/  STL.64 [R1+0x2d08], R18 ;  /* 0x002d081201007387 */ /* 0x0003e80000100a00 */
[----:B-1----:R-:W3:Y:S04]  /*fa220*/  LDL.LU.64 R18, [R1+0x6150] ;  /* 0x0061500001127983 */ /* 0x002ee80000300a00 */
[----:B------:R1:W-:Y:S04]  /*fa230*/  STL [R1+0x6130], R26 ;  /* 0x0061301a01007387 */ /* 0x0003e80000100800 */
[----:B-1----:R-:W2:Y:S04]  /*fa240*/  LDL.LU R26, [R1+0x1c4] ;  /* 0x0001c400011a7983 */ /* 0x002ea80000300800 */
[----:B------:R1:W-:Y:S04]  /*fa250*/  STL.64 [R1+0x6128], R6 ;  /* 0x0061280601007387 */ /* 0x0003e80000100a00 */
[----:B-1----:R0:W2:Y:S02]  /*fa260*/  LDL.64 R6, [R1+0x2cd0] ;  /* 0x002cd00001067983 */ /* 0x0020a40000100a00 */
[----:B--2---:R-:W-:-:S02]  /*fa270*/  IMAD.MOV.U32 R7, RZ, RZ, R10 ;  /* 0x000000ffff077224 */ /* 0x004fc400078e000a */
[----:B------:R-:W-:Y:S02]  /*fa280*/  IMAD.MOV.U32 R10, RZ, RZ, R8 ;  /* 0x000000ffff0a7224 */ /* 0x000fe400078e0008 */
[----:B------:R-:W2:Y:S01]  /*fa290*/  LDL.LU R8, [R1+0x1cc] ;  /* 0x0001cc0001087983 */ /* 0x000ea20000300800 */
[----:B------:R-:W-:Y:S01]  /*fa2a0*/  IADD3 R14, P4, PT, R26, R21, RZ ;  /* 0x000000151a0e7210 */ /* 0x000fe20007f9e0ff */
[----:B------:R-:W-:Y:S02]  /*fa2b0*/  IMAD.MOV.U32 R15, RZ, RZ, R7 ;  /* 0x000000ffff0f7224 */ /* 0x000fe400078e0007 */
[----:B------:R-:W-:Y:S01]  /*fa2c0*/  IMAD.X R7, R17, 0x1, R28, P2 ;  /* 0x0000000111077824 */ /* 0x000fe200010e061c */
[----:B--2---:R1:W-:Y:S04]  /*fa2d0*/  STL [R1+0x6118], R8 ;  /* 0x0061180801007387 */ /* 0x0043e80000100800 */
[----:B-1----:R-:W3:Y:S04]  /*fa2e0*/  LDL.LU R8, [R1+0x2f8] ;  /* 0x0002f80001087983 */ /* 0x002ee80000300800 */
[----:B------:R1:W-:Y:S04]  /*fa2f0*/  STL.64 [R1+0x6138], R20 ;  /* 0x0061381401007387 */ /* 0x0003e80000100a00 */
[----:B-1----:R0:W2:Y:S04]  /*fa300*/  LDL.64 R20, [R1+0x2cd8] ;  /* 0x002cd80001147983 */ /* 0x0020a80000100a00 */
[----:B------:R-:W4:Y:S04]  /*fa310*/  LDL.LU R17, [R1+0x6148] ;  /* 0x0061480001117983 */ /* 0x000f280000300800 */
[----:B------:R-:W-:Y:S04]  /*fa320*/  STL.64 [R1+0x6120], R12 ;  /* 0x0061200c01007387 */ /* 0x000fe80000100a00 */
[----:B------:R1:W-:Y:S02]  /*fa330*/  STL [R1+0x2cd4], R7 ;  /* 0x002cd40701007387 */ /* 0x0003e40000100800 */
[----:B-1----:R-:W-:-:S02]  /*fa340*/  IMAD.MOV.U32 R7, RZ, RZ, R15 ;  /* 0x000000ffff077224 */ /* 0x002fc400078e000f */
[----:B---3--:R-:W-:-:S05]  /*fa350*/  IMAD.X R15, R8, 0x1, R19, P4 ;  /* 0x00000001080f7824 */ /* 0x008fca00020e0613 */
[----:B------:R1:W-:Y:S01]  /*fa360*/  STL.64 [R1+0x2ce0], R14 ;  /* 0x002ce00e01007387 */ /* 0x0003e20000100a00 */
[----:B--2---:R-:W-:-:S05]  /*fa370*/  IMAD.X R21, R8, 0x1, R18, P3 ;  /* 0x0000000108157824 */ /* 0x004fca00018e0612 */
[----:B------:R2:W-:Y:S04]  /*fa380*/  STL [R1+0x2cdc], R21 ;  /* 0x002cdc1501007387 */ /* 0x0005e80000100800 */
[----:B-1----:R-:W3:Y:S01]  /*fa390*/  LDL.LU.64 R14, [R1+0x6140] ;  /* 0x00614000010e7983 */ /* 0x002ee20000300a00 */
[C---:B------:R-:W-:Y:S02]  /*fa3a0*/  IADD3 R6, P2, PT, R26.reuse, R23, RZ ;  /* 0x000000171a067210 */ /* 0x040fe40007f5e0ff */
[C---:B------:R-:W-:Y:S02]  /*fa3b0*/  IADD3 R12, P3, PT, R26.reuse, R16, RZ ;  /* 0x000000101a0c7210 */ /* 0x040fe40007f7e0ff */
[----:B----4-:R-:W-:Y:S01]  /*fa3c0*/  IADD3 R20, P4, PT, R26, R17, RZ ;  /* 0x000000111a147210 */ /* 0x010fe20007f9e0ff */
[----:B------:R-:W-:Y:S01]  /*fa3d0*/  STL.64 [R1+0x6110], R16 ;  /* 0x0061101001007387 */ /* 0x000fe20000100a00 */
[----:B--2---:R-:W-:-:S02]  /*fa3e0*/  IMAD.MOV.U32 R21, RZ, RZ, R7 ;  /* 0x000000ffff157224 */ /* 0x004fc400078e0007 */
[----:B------:R-:W-:-:S05]  /*fa3f0*/  IMAD.X R7, R8, 0x1, R22, P2 ;  /* 0x0000000108077824 */ /* 0x000fca00010e0616 */
[----:B------:R1:W-:Y:S02]  /*fa400*/  STL.64 [R1+0x2ca8], R6 ;  /* 0x002ca80601007387 */ /* 0x0003e40000100a00 */
[----:B-1----:R-:W-:-:S05]  /*fa410*/  IADD3 R6, P2, PT, R26, R25, RZ ;  /* 0x000000191a067210 */ /* 0x002fca0007f5e0ff */
[C---:B------:R-:W-:Y:S02]  /*fa420*/  IMAD.X R7, R8.reuse, 0x1, R24, P2 ;  /* 0x0000000108077824 */ /* 0x040fe400010e0618 */
[----:B---3--:R-:W-:-:S05]  /*fa430*/  IMAD.X R13, R8, 0x1, R14, P3 ;  /* 0x00000001080d7824 */ /* 0x008fca00018e060e */
[----:B------:R1:W-:Y:S02]  /*fa440*/  STL.64 [R1+0x2cb0], R12 ;  /* 0x002cb00c01007387 */ /* 0x0003e40000100a00 */
[----:B-1----:R-:W-:Y:S02]  /*fa450*/  IMAD.MOV.U32 R13, RZ, RZ, R21 ;  /* 0x000000ffff0d7224 */ /* 0x002fe400078e0015 */
[----:B------:R-:W-:Y:S01]  /*fa460*/  IMAD.X R21, R8, 0x1, R15, P4 ;  /* 0x0000000108157824 */ /* 0x000fe200020e060f */
[C---:B------:R-:W-:Y:S02]  /*fa470*/  IADD3 R12, P3, PT, R26.reuse, R27, RZ ;  /* 0x0000001b1a0c7210 */ /* 0x040fe40007f7e0ff */
[----:B------:R-:W-:Y:S02]  /*fa480*/  IADD3 R16, P4, PT, R26, R29, RZ ;  /* 0x0000001d1a107210 */ /* 0x000fe40007f9e0ff */
[----:B------:R1:W-:Y:S04]  /*fa490*/  STL.64 [R1+0x2cb8], R20 ;  /* 0x002cb81401007387 */ /* 0x0003e80000100a00 */
[----:B-1----:R-:W2:Y:S04]  /*fa4a0*/  LDL.LU.64 R20, [R1+0x6138] ;  /* 0x0061380001147983 */ /* 0x002ea80000300a00 */
[----:B------:R1:W-:Y:S04]  /*fa4b0*/  STL.64 [R1+0x6108], R14 ;  /* 0x0061080e01007387 */ /* 0x0003e80000100a00 */
[----:B-1----:R-:W2:Y:S04]  /*fa4c0*/  LDL R15, [R1+0x1c8] ;  /* 0x0001c800010f7983 */ /* 0x002ea80000100800 */
[----:B------:R-:W3:Y:S04]  /*fa4d0*/  LDL.LU R26, [R1+0x6130] ;  /* 0x00613000011a7983 */ /* 0x000ee80000300800 */
[----:B------:R1:W-:Y:S04]  /*fa4e0*/  STL.64 [R1+0x2cc0], R6 ;  /* 0x002cc00601007387 */ /* 0x0003e80000100a00 */
[----:B-1----:R-:W4:Y:S04]  /*fa4f0*/  LDL.LU.64 R6, [R1+0x6128] ;  /* 0x0061280001067983 */ /* 0x002f280000300a00 */
[----:B----4-:R1:W-:Y:S02]  /*fa500*/  STL.64 [R1+0x60f8], R6 ;  /* 0x0060f80601007387 */ /* 0x0103e40000100a00 */
[----:B-1----:R-:W-:-:S02]  /*fa510*/  IMAD.MOV.U32 R7, RZ, RZ, R13 ;  /* 0x000000ffff077224 */ /* 0x002fc400078e000d */
[C---:B---3--:R-:W-:Y:S01]  /*fa520*/  IMAD.X R13, R8.reuse, 0x1, R26, P3 ;  /* 0x00000001080d7824 */ /* 0x048fe200018e061a */
[C---:B--2---:R-:W-:Y:S02]  /*fa530*/  IADD3 R6, P2, PT, R15.reuse, R20, RZ ;  /* 0x000000140f067210 */ /* 0x044fe40007f5e0ff */
[----:B------:R-:W-:Y:S02]  /*fa540*/  IADD3 R14, P3, PT, R15, R21, RZ ;  /* 0x000000150f0e7210 */ /* 0x000fe40007f7e0ff */
[----:B------:R1:W-:Y:S04]  /*fa550*/  STL.64 [R1+0x2cc8], R12 ;  /* 0x002cc80c01007387 */ /* 0x0003e80000100a00 */
[----:B-1----:R-:W2:Y:S04]  /*fa560*/  LDL.LU.64 R12, [R1+0x6120] ;  /* 0x00612000010c7983 */ /* 0x002ea80000300a00 */
[----:B------:R1:W-:Y:S04]  /*fa570*/  STL.64 [R1+0x6100], R26 ;  /* 0x0061001a01007387 */ /* 0x0003e80000100a00 */
[----:B------:R-:W3:Y:S01]  /*fa580*/  LDL R15, [R1+0x2f4] ;  /* 0x0002f400010f7983 */ /* 0x000ee20000100800 */
[----:B------:R-:W-:-:S03]  /*fa590*/  IMAD.X R17, R8, 0x1, R28, P4 ;  /* 0x0000000108117824 */ /* 0x000fc600020e061c */
[----:B------:R4:W-:Y:S01]  /*fa5a0*/  STL [R1+0x60f4], R21 ;  /* 0x0060f41501007387 */ /* 0x0009e20000100800 */
[----:B-1----:R-:W-:-:S03]  /*fa5b0*/  IMAD.MOV.U32 R27, RZ, RZ, R7 ;  /* 0x000000ffff1b7224 */ /* 0x002fc600078e0007 */
[----:B----4-:R-:W4:Y:S04]  /*fa5c0*/  LDL.LU R21, [R1+0x1c8] ;  /* 0x0001c80001157983 */ /* 0x010f280000300800 */
[----:B------:R-:W2:Y:S04]  /*fa5d0*/  LDL.LU R8, [R1+0x6118] ;  /* 0x0061180001087983 */ /* 0x000ea80000300800 */
[----:B------:R1:W-:Y:S04]  /*fa5e0*/  STL.64 [R1+0x2c90], R16 ;  /* 0x002c901001007387 */ /* 0x0003e80000100a00 */
[----:B-1----:R-:W2:Y:S01]  /*fa5f0*/  LDL.LU.64 R16, [R1+0x6110] ;  /* 0x0061100001107983 */ /* 0x002ea20000300a00 */
[----:B---3--:R-:W-:-:S02]  /*fa600*/  IMAD.X R7, R15, 0x1, R18, P2 ;  /* 0x000000010f077824 */ /* 0x008fc400010e0612 */
[----:B------:R-:W-:-:S03]  /*fa610*/  IMAD.X R15, R15, 0x1, R19, P3 ;  /* 0x000000010f0f7824 */ /* 0x000fc600018e0613 */
[----:B------:R-:W-:Y:S04]  /*fa620*/  STL.64 [R1+0x2c98], R6 ;  /* 0x002c980601007387 */ /* 0x000fe80000100a00 */
[----:B------:R-:W-:Y:S04]  /*fa630*/  STL.64 [R1+0x60e0], R4 ;  /* 0x0060e00401007387 */ /* 0x000fe80000100a00 */
[----:B------:R1:W-:Y:S04]  /*fa640*/  STL.64 [R1+0x2ca0], R14 ;  /* 0x002ca00e01007387 */ /* 0x0003e80000100a00 */
[----:B-1----:R-:W3:Y:S04]  /*fa650*/  LDL.LU.64 R14, [R1+0x6108] ;  /* 0x00610800010e7983 */ /* 0x002ee80000300a00 */
[----:B------:R1:W-:Y:S04]  /*fa660*/  STL [R1+0x60f0], R19 ;  /* 0x0060f01301007387 */ /* 0x0003e80000100800 */
[----:B-1----:R-:W3:Y:S01]  /*fa670*/  LDL.LU R19, [R1+0x2f4] ;  /* 0x0002f40001137983 */ /* 0x002ee20000300800 */
[----:B----4-:R-:W-:-:S02]  /*fa680*/  IADD3 R26, P4, PT, R21, R23, RZ ;  /* 0x00000017151a7210 */ /* 0x010fc40007f9e0ff */
[C---:B--2---:R-:W-:Y:S01]  /*fa690*/  IADD3 R6, P2, PT, R21.reuse, R16, RZ ;  /* 0x0000001015067210 */ /* 0x044fe20007f5e0ff */
[----:B------:R-:W-:Y:S01]  /*fa6a0*/  IMAD.MOV.U32 R7, RZ, RZ, R27 ;  /* 0x000000ffff077224 */ /* 0x000fe200078e001b */
[----:B------:R-:W-:Y:S01]  /*fa6b0*/  IADD3 R4, P3, PT, R21, R17, RZ ;  /* 0x0000001115047210 */ /* 0x000fe20007f7e0ff */
[----:B------:R1:W-:Y:S02]  /*fa6c0*/  STL.64 [R1+0x60e8], R16 ;  /* 0x0060e81001007387 */ /* 0x0003e40000100a00 */
[----:B------:R-:W-:Y:S02]  /*fa6d0*/  IMAD.MOV.U32 R5, RZ, RZ, R7 ;  /* 0x000000ffff057224 */ /* 0x000fe400078e0007 */
[----:B------:R-:W-:Y:S04]  /*fa6e0*/  STL [R1+0x2c78], R4 ;  /* 0x002c780401007387 */ /* 0x000fe80000100800 */
[----:B-1----:R0:W2:Y:S01]  /*fa6f0*/  LDL.64 R16, [R1+0x2c78] ;  /* 0x002c780001107983 */ /* 0x0020a20000100a00 */
[----:B---3--:R-:W-:-:S02]  /*fa700*/  IMAD.X R27, R19, 0x1, R22, P4 ;  /* 0x00000001131b7824 */ /* 0x008fc400020e0616 */
[----:B------:R-:W-:-:S03]  /*fa710*/  IMAD.X R7, R19, 0x1, R14, P2 ;  /* 0x0000000113077824 */ /* 0x000fc600010e060e */
[----:B------:R1:W-:Y:S04]  /*fa720*/  STL.64 [R1+0x2c68], R26 ;  /* 0x002c681a01007387 */ /* 0x0003e80000100a00 */
[----:B-1----:R-:W3:Y:S04]  /*fa730*/  LDL.LU.64 R26, [R1+0x6100] ;  /* 0x00610000011a7983 */ /* 0x002ee80000300a00 */
[----:B------:R1:W-:Y:S04]  /*fa740*/  STL.64 [R1+0x2c70], R6 ;  /* 0x002c700601007387 */ /* 0x0003e80000100a00 */
[----:B-1----:R-:W4:Y:S01]  /*fa750*/  LDL.LU.64 R6, [R1+0x60f8] ;  /* 0x0060f80001067983 */ /* 0x002f220000300a00 */
[----:B--2---:R-:W-:Y:S01]  /*fa760*/  IMAD.X R17, R19, 0x1, R15, P3 ;  /* 0x0000000113117824 */ /* 0x004fe200018e060f */
[----:B------:R-:W-:-:S02]  /*fa770*/  IADD3 R4, P4, PT, R21, R25, RZ ;  /* 0x0000001915047210 */ /* 0x000fc40007f9e0ff */
[----:B------:R-:W-:Y:S01]  /*fa780*/  IADD3 R16, P3, PT, R21, R29, RZ ;  /* 0x0000001d15107210 */ /* 0x000fe20007f7e0ff */
[----:B----4-:R-:W-:Y:S04]  /*fa790*/  STL.64 [R1+0x60d8], R6 ;  /* 0x0060d80601007387 */ /* 0x010fe80000100a00 */
[----:B------:R1:W-:Y:S02]  /*fa7a0*/  STL [R1+0x2c7c], R17 ;  /* 0x002c7c1101007387 */ /* 0x0003e40000100800 */
[----:B-1----:R-:W-:Y:S02]  /*fa7b0*/  IMAD.MOV.U32 R17, RZ, RZ, R5 ;  /* 0x000000ffff117224 */ /* 0x002fe400078e0005 */
[----:B------:R-:W-:Y:S01]  /*fa7c0*/  IMAD.X R5, R19, 0x1, R24, P4 ;  /* 0x0000000113057824 */ /* 0x000fe200020e0618 */
[----:B---3--:R-:W-:-:S02]  /*fa7d0*/  IADD3 R6, P2, PT, R21, R27, RZ ;  /* 0x0000001b15067210 */ /* 0x008fc40007f5e0ff */
[----:B------:R-:W2:Y:S04]  /*fa7e0*/  LDL.LU R21, [R1+0x60f4] ;  /* 0x0060f40001157983 */ /* 0x000ea80000300800 */
[----:B------:R1:W-:Y:S04]  /*fa7f0*/  STL.64 [R1+0x2c80], R4 ;  /* 0x002c800401007387 */ /* 0x0003e80000100a00 */
[----:B-1----:R-:W3:Y:S01]  /*fa800*/  LDL R5, [R1+0x2f0] ;  /* 0x0002f00001057983 */ /* 0x002ee20000100800 */
[----:B------:R-:W-:Y:S01]  /*fa810*/  IMAD.X R7, R19, 0x1, R26, P2 ;  /* 0x0000000113077824 */ /* 0x000fe200010e061a */
[----:B------:R-:W-:-:S04]  /*fa820*/  IADD3 R4, P4, PT, R8, R20, RZ ;  /* 0x0000001408047210 */ /* 0x000fc80007f9e0ff */
[----:B------:R1:W-:Y:S02]  /*fa830*/  STL.64 [R1+0x2c88], R6 ;  /* 0x002c880601007387 */ /* 0x0003e40000100a00 */
[----:B-1----:R-:W-:Y:S02]  /*fa840*/  IMAD.MOV.U32 R7, RZ, RZ, R17 ;  /* 0x000000ffff077224 */ /* 0x002fe400078e0011 */
[----:B------:R-:W-:Y:S01]  /*fa850*/  IMAD.X R17, R19, 0x1, R28, P3 ;  /* 0x0000000113117824 */ /* 0x000fe200018e061c */
[----:B--2---:R-:W-:Y:S04]  /*fa860*/  STL.64 [R1+0x60d0], R20 ;  /* 0x0060d01401007387 */ /* 0x004fe80000100a00 */
[----:B------:R-:W2:Y:S04]  /*fa870*/  LDL.LU R19, [R1+0x60f0] ;  /* 0x0060f00001137983 */ /* 0x000ea80000300800 */
[----:B------:R1:W-:Y:S01]  /*fa880*/  STL.64 [R1+0x2c50], R16 ;  /* 0x002c501001007387 */ /* 0x0003e20000100a00 */
[----:B---3--:R-:W-:-:S03]  /*fa890*/  IMAD.X R5, R5, 0x1, R18, P4 ;  /* 0x0000000105057824 */ /* 0x008fc600020e0612 */
[----:B-1----:R-:W3:Y:S04]  /*fa8a0*/  LDL.LU.64 R16, [R1+0x60e8] ;  /* 0x0060e80001107983 */ /* 0x002ee80000300a00 */
[----:B------:R1:W-:Y:S04]  /*fa8b0*/  STL.64 [R1+0x2c58], R4 ;  /* 0x002c580401007387 */ /* 0x0003e80000100a00 */
[----:B-1----:R-:W4:Y:S01]  /*fa8c0*/  LDL.LU.64 R4, [R1+0x60e0] ;  /* 0x0060e00001047983 */ /* 0x002f220000300a00 */
[----:B------:R-:W-:-:S03]  /*fa8d0*/  IADD3 R6, P2, PT, R8, R21, RZ ;  /* 0x0000001508067210 */ /* 0x000fc60007f5e0ff */
[----:B----4-:R1:W-:Y:S04]  /*fa8e0*/  STL.64 [R1+0x60c8], R4 ;  /* 0x0060c80401007387 */ /* 0x0103e80000100a00 */
[----:B---3--:R3:W-:Y:S01]  /*fa8f0*/  STL [R1+0x60b8], R16 ;  /* 0x0060b81001007387 */ /* 0x0087e20000100800 */
[----:B-1----:R-:W-:-:S03]  /*fa900*/  IADD3 R4, P4, PT, R8, R16, RZ ;  /* 0x0000001008047210 */ /* 0x002fc60007f9e0ff */
[----:B---3--:R-:W2:Y:S01]  /*fa910*/  LDL.LU R16, [R1+0x2f0] ;  /* 0x0002f00001107983 */ /* 0x008ea20000300800 */
[----:B------:R-:W-:Y:S01]  /*fa920*/  IMAD.MOV.U32 R21, RZ, RZ, R7 ;  /* 0x000000ffff157224 */ /* 0x000fe200078e0007 */
[----:B------:R-:W-:Y:S01]  /*fa930*/  IADD3 R20, P3, PT, R8, R23, RZ ;  /* 0x0000001708147210 */ /* 0x000fe20007f7e0ff */
[----:B--2---:R-:W-:-:S05]  /*fa940*/  IMAD.X R7, R16, 0x1, R19, P2 ;  /* 0x0000000110077824 */ /* 0x004fca00010e0613 */
[----:B------:R1:W-:Y:S04]  /*fa950*/  STL.64 [R1+0x2c60], R6 ;  /* 0x002c600601007387 */ /* 0x0003e80000100a00 */
[----:B-1----:R-:W2:Y:S04]  /*fa960*/  LDL.LU.64 R6, [R1+0x60d8] ;  /* 0x0060d80001067983 */ /* 0x002ea80000300a00 */
[----:B------:R1:W-:Y:S01]  /*fa970*/  STL.64 [R1+0x60a8], R18 ;  /* 0x0060a81201007387 */ /* 0x0003e20000100a00 */
[----:B------:R-:W-:Y:S02]  /*fa980*/  IMAD.X R5, R16, 0x1, R14, P4 ;  /* 0x0000000110057824 */ /* 0x000fe400020e060e */
[----:B-1----:R-:W-:-:S02]  /*fa990*/  IMAD.MOV.U32 R18, RZ, RZ, R21 ;  /* 0x000000ffff127224 */ /* 0x002fc400078e0015 */
[----:B------:R-:W-:-:S03]  /*fa9a0*/  IMAD.X R21, R16, 0x1, R22, P3 ;  /* 0x0000000110157824 */ /* 0x000fc600018e0616 */
[----:B------:R1:W-:Y:S02]  /*fa9b0*/  STL.64 [R1+0x60b0], R18 ;  /* 0x0060b01201007387 */ /* 0x0003e40000100a00 */
[----:B-1----:R-:W-:-:S05]  /*fa9c0*/  IADD3 R18, P2, PT, R8, R17, RZ ;  /* 0x0000001108127210 */ /* 0x002fca0007f5e0ff */
[----:B------:R-:W-:Y:S01]  /*fa9d0*/  IMAD.X R19, R16, 0x1, R15, P2 ;  /* 0x0000000110137824 */ /* 0x000fe200010e060f */
[----:B--2---:R-:W-:Y:S04]  /*fa9e0*/  STL.64 [R1+0x60a0], R6 ;  /* 0x0060a00601007387 */ /* 0x004fe80000100a00 */
[----:B------:R1:W-:Y:S04]  /*fa9f0*/  STL.64 [R1+0x2c28], R20 ;  /* 0x002c281401007387 */ /* 0x0003e80000100a00 */
[----:B-1----:R-:W2:Y:S04]  /*faa00*/  LDL.LU.64 R20, [R1+0x60d0] ;  /* 0x0060d00001147983 */ /* 0x002ea80000300a00 */
[----:B------:R1:W-:Y:S01]  /*faa10*/  STL.64 [R1+0x60c0], R22 ;  /* 0x0060c01601007387 */ /* 0x0003e20000100a00 */
[----:B------:R-:W-:-:S05]  /*faa20*/  IADD3 R6, P3, PT, R8, R25, RZ ;  /* 0x0000001908067210 */ /* 0x000fca0007f7e0ff */
[----:B------:R-:W-:Y:S01]  /*faa30*/  IMAD.X R7, R16, 0x1, R24, P3 ;  /* 0x0000000110077824 */ /* 0x000fe200018e0618 */
[----:B-1----:R-:W2:Y:S04]  /*faa40*/  LDL R22, [R1+0x1d0] ;  /* 0x0001d00001167983 */ /* 0x002ea80000100800 */
[----:B------:R1:W-:Y:S04]  /*faa50*/  STL.64 [R1+0x2c30], R4 ;  /* 0x002c300401007387 */ /* 0x0003e80000100a00 */
[----:B------:R-:W-:Y:S04]  /*faa60*/  STL.64 [R1+0x2c38], R18 ;  /* 0x002c381201007387 */ /* 0x000fe80000100a00 */
[----:B------:R3:W-:Y:S01]  /*faa70*/  STL.64 [R1+0x2c40], R6 ;  /* 0x002c400601007387 */ /* 0x0007e20000100a00 */
[----:B-1----:R-:W-:-:S03]  /*faa80*/  IADD3 R4, P4, PT, R8, R27, RZ ;  /* 0x0000001b08047210 */ /* 0x002fc60007f9e0ff */
[----:B---3--:R-:W3:Y:S02]  /*faa90*/  LDL R7, [R1+0x2ec] ;  /* 0x0002ec0001077983 */ /* 0x008ee40000100800 */
[----:B------:R-:W-:-:S05]  /*faaa0*/  IMAD.X R5, R16, 0x1, R26, P4 ;  /* 0x0000000110057824 */ /* 0x000fca00020e061a */
[----:B------:R1:W-:Y:S04]  /*faab0*/  STL.64 [R1+0x2c48], R4 ;  /* 0x002c480401007387 */ /* 0x0003e80000100a00 */
[----:B-1----:R-:W4:Y:S01]  /*faac0*/  LDL.LU.64 R4, [R1+0x60c8] ;  /* 0x0060c80001047983 */ /* 0x002f220000300a00 */
[----:B------:R-:W-:-:S05]  /*faad0*/  IADD3 R18, P2, PT, R8, R29, RZ ;  /* 0x0000001d08127210 */ /* 0x000fca0007f5e0ff */
[----:B------:R-:W-:Y:S01]  /*faae0*/  IMAD.X R19, R16, 0x1, R28, P2 ;  /* 0x0000000110137824 */ /* 0x000fe200010e061c */
[C---:B--2---:R-:W-:Y:S02]  /*faaf0*/  IADD3 R6, P3, PT, R22.reuse, R20, RZ ;  /* 0x0000001416067210 */ /* 0x044fe40007f7e0ff */
[----:B------:R-:W-:Y:S01]  /*fab00*/  IADD3 R22, P4, PT, R22, R21, RZ ;  /* 0x0000001516167210 */ /* 0x000fe20007f9e0ff */
[----:B----4-:R-:W-:Y:S02]  /*fab10*/  IMAD.MOV.U32 R8, RZ, RZ, R4 ;  /* 0x000000ffff087224 */ /* 0x010fe400078e0004 */
[----:B------:R-:W-:Y:S02]  /*fab20*/  IMAD.MOV.U32 R4, RZ, RZ, R11 ;  /* 0x000000ffff047224 */ /* 0x000fe400078e000b */
[----:B------:R-:W2:Y:S04]  /*fab30*/  LDL.LU R11, [R1+0x1d8] ;  /* 0x0001d800010b7983 */ /* 0x000ea80000300800 */
[----:B------:R1:W-:Y:S04]  /*fab40*/  STL [R1+0x2c20], R22 ;  /* 0x002c201601007387 */ /* 0x0003e80000100800 */
[----:B-1----:R-:W4:Y:S04]  /*fab50*/  LDL.LU.64 R22, [R1+0x60c0] ;  /* 0x0060c00001167983 */ /* 0x002f280000300a00 */
[----:B------:R1:W-:Y:S04]  /*fab60*/  STL [R1+0x6090], R21 ;  /* 0x0060901501007387 */ /* 0x0003e80000100800 */
[----:B-1----:R-:W4:Y:S04]  /*fab70*/  LDL.LU R21, [R1+0x1d0] ;  /* 0x0001d00001157983 */ /* 0x002f280000300800 */
[----:B------:R-:W3:Y:S04]  /*fab80*/  LDL.LU R16, [R1+0x60b8] ;  /* 0x0060b80001107983 */ /* 0x000ee80000300800 */
[----:B------:R1:W-:Y:S04]  /*fab90*/  STL.64 [R1+0x2c10], R18 ;  /* 0x002c101201007387 */ /* 0x0003e80000100a00 */
[----:B-1----:R-:W3:Y:S04]  /*faba0*/  LDL.LU.64 R18, [R1+0x60b0] ;  /* 0x0060b00001127983 */ /* 0x002ee80000300a00 */
[----:B--2---:R3:W-:Y:S02]  /*fabb0*/  STL.64 [R1+0x6080], R10 ;  /* 0x0060800a01007387 */ /* 0x0047e40000100a00 */
[----:B---3--:R-:W-:Y:S01]  /*fabc0*/  IMAD.MOV.U32 R11, RZ, RZ, R18 ;  /* 0x000000ffff0b7224 */ /* 0x008fe200078e0012 */
[----:B----4-:R-:W-:-:S05]  /*fabd0*/  IADD3 R18, P2, PT, R21, R23, RZ ;  /* 0x0000001715127210 */ /* 0x010fca0007f5e0ff */
[----:B------:R1:W-:Y:S04]  /*fabe0*/  STL [R1+0x2be8], R18 ;  /* 0x002be81201007387 */ /* 0x0003e80000100800 */
[----:B-1----:R-:W2:Y:S02]  /*fabf0*/  LDL.LU.64 R18, [R1+0x60a8] ;  /* 0x0060a80001127983 */ /* 0x002ea40000300a00 */
[----:B--2---:R-:W-:-:S05]  /*fac00*/  IMAD.X R7, R7, 0x1, R18, P3 ;  /* 0x0000000107077824 */ /* 0x004fca00018e0612 */
[----:B------:R1:W-:Y:S04]  /*fac10*/  STL.64 [R1+0x2c18], R6 ;  /* 0x002c180601007387 */ /* 0x0003e80000100a00 */
[----:B-1----:R-:W2:Y:S01]  /*fac20*/  LDL.LU.64 R6, [R1+0x60a0] ;  /* 0x0060a00001067983 */ /* 0x002ea20000300a00 */
[----:B------:R-:W-:-:S03]  /*fac30*/  IADD3 R10, P3, PT, R21, R16, RZ ;  /* 0x00000010150a7210 */ /* 0x000fc60007f7e0ff */
[----:B--2---:R1:W-:Y:S04]  /*fac40*/  STL.64 [R1+0x6098], R6 ;  /* 0x0060980601007387 */ /* 0x0043e80000100a00 */
[----:B-1----:R0:W2:Y:S04]  /*fac50*/  LDL.64 R6, [R1+0x2c20] ;  /* 0x002c200001067983 */ /* 0x0020a80000100a00 */
[----:B------:R1:W-:Y:S04]  /*fac60*/  STL.64 [R1+0x6088], R12 ;  /* 0x0060880c01007387 */ /* 0x0003e80000100a00 */
[----:B-1----:R0:W3:Y:S04]  /*fac70*/  LDL.64 R12, [R1+0x2be8] ;  /* 0x002be800010c7983 */ /* 0x0020e80000100a00 */
[----:B------:R1:W-:Y:S04]  /*fac80*/  STL [R1+0x6078], R16 ;  /* 0x0060781001007387 */ /* 0x0003e80000100800 */
[----:B-1----:R-:W2:Y:S01]  /*fac90*/  LDL.LU R16, [R1+0x2ec] ;  /* 0x0002ec0001107983 */ /* 0x002ea20000300800 */
[----:B---3--:R-:W-:-:S02]  /*faca0*/  IMAD.MOV.U32 R13, RZ, RZ, R11 ;  /* 0x000000ffff0d7224 */ /* 0x008fc400078e000b */
[C---:B--2---:R-:W-:Y:S02]  /*facb0*/  IMAD.X R7, R16.reuse, 0x1, R19, P4 ;  /* 0x0000000110077824 */ /* 0x044fe400020e0613 */
[----:B------:R-:W-:-:S03]  /*facc0*/  IMAD.X R11, R16, 0x1, R14, P3 ;  /* 0x00000001100b7824 */ /* 0x000fc600018e060e */
[----:B------:R1:W-:Y:S01]  /*facd0*/  STL [R1+0x2c24], R7 ;  /* 0x002c240701007387 */ /* 0x0003e20000100800 */
[----:B------:R-:W-:Y:S01]  /*face0*/  IADD3 R6, P4, PT, R21, R17, RZ ;  /* 0x0000001115067210 */ /* 0x000fe20007f9e0ff */
[----:B-1----:R-:W-:Y:S02]  /*facf0*/  IMAD.MOV.U32 R7, RZ, RZ, R13 ;  /* 0x000000ffff077224 */ /* 0x002fe400078e000d */
[----:B------:R-:W-:-:S05]  /*fad00*/  IMAD.X R13, R16, 0x1, R22, P2 ;  /* 0x00000001100d7824 */ /* 0x000fca00010e0616 */
[----:B------:R-:W-:Y:S04]  /*fad10*/  STL [R1+0x2bec], R13 ;  /* 0x002bec0d01007387 */ /* 0x000fe80000100800 */
[----:B------:R1:W-:Y:S01]  /*fad20*/  STL.64 [R1+0x2bf0], R10 ;  /* 0x002bf00a01007387 */ /* 0x0003e20000100a00 */
[----:B------:R-:W-:-:S03]  /*fad30*/  IADD3 R12, P2, PT, R21, R25, RZ ;  /* 0x00000019150c7210 */ /* 0x000fc60007f5e0ff */
[----:B------:R2:W-:Y:S01]  /*fad40*/  STL.64 [R1+0x6070], R4 ;  /* 0x0060700401007387 */ /* 0x0005e20000100a00 */
[----:B-1----:R-:W-:Y:S02]  /*fad50*/  IMAD.MOV.U32 R11, RZ, RZ, R7 ;  /* 0x000000ffff0b7224 */ /* 0x002fe400078e0007 */
[C---:B------:R-:W-:Y:S01]  /*fad60*/  IMAD.X R7, R16.reuse, 0x1, R15, P4 ;  /* 0x0000000110077824 */ /* 0x040fe200020e060f */
[----:B------:R-:W-:Y:S01]  /*fad70*/  IADD3 R10, P3, PT, R21, R27, RZ ;  /* 0x0000001b150a7210 */ /* 0x000fe20007f7e0ff */
[----:B------:R-:W-:-:S03]  /*fad80*/  IMAD.X R13, R16, 0x1, R24, P2 ;  /* 0x00000001100d7824 */ /* 0x000fc600010e0618 */
[----:B------:R1:W-:Y:S01]  /*fad90*/  STL.64 [R1+0x2bf8], R6 ;  /* 0x002bf80601007387 */ /* 0x0003e20000100a00 */
[----:B--2---:R-:W-:-:S03]  /*fada0*/  IADD3 R4, P4, PT, R21, R29, RZ ;  /* 0x0000001d15047210 */ /* 0x004fc60007f9e0ff */
[----:B-1----:R-:W2:Y:S04]  /*fadb0*/  LDL.LU.64 R6, [R1+0x6098] ;  /* 0x0060980001067983 */ /* 0x002ea80000300a00 */
[----:B------:R1:W-:Y:S04]  /*fadc0*/  STL.64 [R1+0x6068], R14 ;  /* 0x0060680e01007387 */ /* 0x0003e80000100a00 */
[----:B------:R-:W3:Y:S04]  /*fadd0*/  LDL.LU R21, [R1+0x6090] ;  /* 0x0060900001157983 */ /* 0x000ee80000300800 */
[----:B------:R-:W4:Y:S04]  /*fade0*/  LDL R5, [R1+0x1d4] ;  /* 0x0001d40001057983 */ /* 0x000f280000100800 */
[----:B------:R0:W-:Y:S01]  /*fadf0*/  STL.64 [R1+0x2c00], R12 ;  /* 0x002c000c01007387 */ /* 0x0001e20000100a00 */
[----:B-1----:R-:W-:-:S02]  /*fae00*/  IMAD.MOV.U32 R15, RZ, RZ, R11 ;  /* 0x000000ffff0f7224 */ /* 0x002fc400078e000b */
[----:B------:R-:W-:Y:S01]  /*fae10*/  IMAD.X R11, R16, 0x1, R26, P3 ;  /* 0x00000001100b7824 */ /* 0x000fe200018e061a */
[----:B0-----:R-:W2:Y:S04]  /*fae20*/  LDL.LU.64 R12, [R1+0x6088] ;  /* 0x00608800010c7983 */ /* 0x001ea80000300a00 */
[----:B------:R0:W-:Y:S04]  /*fae30*/  STL.64 [R1+0x2c08], R10 ;  /* 0x002c080a01007387 */ /* 0x0001e80000100a00 */
[----:B0-----:R-:W2:Y:S01]  /*fae40*/  LDL.LU.64 R10, [R1+0x6080] ;  /* 0x00608000010a7983 */ /* 0x001ea20000300a00 */
[----:B----4-:R-:W-:-:S03]  /*fae50*/  IADD3 R14, P2, PT, R5, R20, RZ ;  /* 0x00000014050e7210 */ /* 0x010fc60007f5e0ff */
[----:B--2---:R0:W-:Y:S04]  /*fae60*/  STL.64 [R1+0x6050], R10 ;  /* 0x0060500a01007387 */ /* 0x0041e80000100a00 */
[----:B------:R-:W-:Y:S04]  /*fae70*/  STL.64 [R1+0x6060], R6 ;  /* 0x0060600601007387 */ /* 0x000fe80000100a00 */
[----:B0-----:R-:W2:Y:S01]  /*fae80*/  LDL R11, [R1+0x2e8] ;  /* 0x0002e800010b7983 */ /* 0x001ea20000100800 */
[----:B---3--:R-:W-:Y:S01]  /*fae90*/  IADD3 R10, P3, PT, R5, R21, RZ ;  /* 0x00000015050a7210 */ /* 0x008fe20007f7e0ff */
[----:B------:R-:W-:-:S02]  /*faea0*/  IMAD.X R5, R16, 0x1, R28, P4 ;  /* 0x0000000110057824 */ /* 0x000fc400020e061c */
[----:B------:R-:W-:Y:S04]  /*faeb0*/  STL.64 [R1+0x6058], R20 ;  /* 0x0060581401007387 */ /* 0x000fe80000100a00 */
[----:B------:R-:W3:Y:S04]  /*faec0*/  LDL.LU R16, [R1+0x6078] ;  /* 0x0060780001107983 */ /* 0x000ee80000300800 */
[----:B------:R0:W-:Y:S04]  /*faed0*/  STL.64 [R1+0x2bd0], R4 ;  /* 0x002bd00401007387 */ /* 0x0001e80000100a00 */
[----:B0-----:R-:W4:Y:S04]  /*faee0*/  LDL.LU.64 R4, [R1+0x6070] ;  /* 0x0060700001047983 */ /* 0x001f280000300a00 */
[----:B------:R0:W-:Y:S04]  /*faef0*/  STL [R1+0x6048], R28 ;  /* 0x0060481c01007387 */ /* 0x0001e80000100800 */
[----:B0-----:R-:W3:Y:S01]  /*faf00*/  LDL.LU R28, [R1+0x1d4] ;  /* 0x0001d400011c7983 */ /* 0x001ee20000300800 */
[----:B------:R-:W-:-:S02]  /*faf10*/  IMAD.MOV.U32 R7, RZ, RZ, R15 ;  /* 0x000000ffff077224 */ /* 0x000fc400078e000f */
[C---:B--2---:R-:W-:Y:S02]  /*faf20*/  IMAD.X R15, R11.reuse, 0x1, R18, P2 ;  /* 0x000000010b0f7824 */ /* 0x044fe400010e0612 */
[----:B------:R-:W-:-:S03]  /*faf30*/  IMAD.X R11, R11, 0x1, R19, P3 ;  /* 0x000000010b0b7824 */ /* 0x000fc600018e0613 */
[----:B------:R0:W-:Y:S04]  /*faf40*/  STL.64 [R1+0x2bd8], R14 ;  /* 0x002bd80e01007387 */ /* 0x0001e80000100a00 */
[----:B0-----:R-:W2:Y:S04]  /*faf50*/  LDL.LU.64 R14, [R1+0x6068] ;  /* 0x00606800010e7983 */ /* 0x001ea80000300a00 */
[----:B------:R-:W-:Y:S04]  /*faf60*/  STL.64 [R1+0x6038], R18 ;  /* 0x0060381201007387 */ /* 0x000fe80000100a00 */
[----:B------:R3:W-:Y:S04]  /*faf70*/  STL.64 [R1+0x2be0], R10 ;  /* 0x002be00a01007387 */ /* 0x0007e80000100a00 */
[----:B----4-:R-:W-:Y:S04]  /*faf80*/  STL.64 [R1+0x6040], R4 ;  /* 0x0060400401007387 */ /* 0x010fe80000100a00 */
[----:B------:R0:W-:Y:S01]  /*faf90*/  STL [R1+0x6030], R17 ;  /* 0x0060301101007387 */ /* 0x0001e20000100800 */
[----:B---3--:R-:W-:-:S03]  /*fafa0*/  IADD3 R10, P3, PT, R28, R17, RZ ;  /* 0x000000111c0a7210 */ /* 0x008fc60007f7e0ff */
[----:B0-----:R-:W3:Y:S01]  /*fafb0*/  LDL.LU R17, [R1+0x2e8] ;  /* 0x0002e80001117983 */ /* 0x001ee20000300800 */
[C---:B------:R-:W-:Y:S01]  /*fafc0*/  IADD3 R6, P4, PT, R28.reuse, R23, RZ ;  /* 0x000000171c067210 */ /* 0x040fe20007f9e0ff */
[----:B------:R-:W-:Y:S01]  /*fafd0*/  IMAD.MOV.U32 R21, RZ, RZ, R7 ;  /* 0x000000ffff157224 */ /* 0x000fe200078e0007 */
[----:B------:R-:W-:-:S03]  /*fafe0*/  IADD3 R20, P2, PT, R28, R16, RZ ;  /* 0x000000101c147210 */ /* 0x000fc60007f5e0ff */
[----:B---3--:R-:W-:-:S05]  /*faff0*/  IMAD.X R7, R17, 0x1, R22, P4 ;  /* 0x0000000111077824 */ /* 0x008fca00020e0616 */
[----:B------:R0:W-:Y:S04]  /*fb000*/  STL.64 [R1+0x2ba8], R6 ;  /* 0x002ba80601007387 */ /* 0x0001e80000100a00 */
[----:B0-----:R-:W3:Y:S01]  /*fb010*/  LDL.LU.64 R6, [R1+0x6060] ;  /* 0x0060600001067983 */ /* 0x001ee20000300a00 */
[----:B------:R-:W-:Y:S02]  /*fb020*/  IMAD.MOV.U32 R5, RZ, RZ, R21 ;  /* 0x000000ffff057224 */ /* 0x000fe400078e0015 */
[C---:B--2---:R-:W-:Y:S02]  /*fb030*/  IMAD.X R21, R17.reuse, 0x1, R14, P2 ;  /* 0x0000000111157824 */ /* 0x044fe400010e060e */
[----:B------:R-:W-:Y:S01]  /*fb040*/  IMAD.X R11, R17, 0x1, R15, P3 ;  /* 0x00000001110b7824 */ /* 0x000fe200018e060f */
[----:B------:R-:W-:-:S02]  /*fb050*/  IADD3 R4, P4, PT, R28, R25, RZ ;  /* 0x000000191c047210 */ /* 0x000fc40007f9e0ff */
[----:B------:R0:W-:Y:S01]  /*fb060*/  STL.64 [R1+0x2bb0], R20 ;  /* 0x002bb01401007387 */ /* 0x0001e20000100a00 */
[----:B------:R-:W-:-:S03]  /*fb070*/  IADD3 R18, P2, PT, R28, R27, RZ ;  /* 0x0000001b1c127210 */ /* 0x000fc60007f5e0ff */
[----:B0-----:R-:W2:Y:S04]  /*fb080*/  LDL.LU.64 R20, [R1+0x6058] ;  /* 0x0060580001147983 */ /* 0x001ea80000300a00 */
[----:B------:R0:W-:Y:S01]  /*fb090*/  STL.64 [R1+0x2bb8], R10 ;  /* 0x002bb80a01007387 */ /* 0x0001e20000100a00 */
[----:B------:R-:W-:-:S03]  /*fb0a0*/  IMAD.X R19, R17, 0x1, R26, P2 ;  /* 0x0000000111137824 */ /* 0x000fc600010e061a */
[----:B0-----:R-:W2:Y:S04]  /*fb0b0*/  LDL.LU.64 R10, [R1+0x6050] ;  /* 0x00605000010a7983 */ /* 0x001ea80000300a00 */
[----:B---3--:R-:W-:Y:S04]  /*fb0c0*/  STL.64 [R1+0x6020], R6 ;  /* 0x0060200601007387 */ /* 0x008fe80000100a00 */
[----:B------:R0:W-:Y:S04]  /*fb0d0*/  STL.64 [R1+0x6018], R14 ;  /* 0x0060180e01007387 */ /* 0x0001e80000100a00 */
[----:B------:R-:W-:Y:S01]  /*fb0e0*/  STL.64 [R1+0x6010], R12 ;  /* 0x0060100c01007387 */ /* 0x000fe20000100a00 */
[----:B0-----:R-:W-:-:S02]  /*fb0f0*/  IMAD.MOV.U32 R14, RZ, RZ, R5 ;  /* 0x000000ffff0e7224 */ /* 0x001fc400078e0005 */
[----:B------:R-:W-:Y:S01]  /*fb100*/  IMAD.X R5, R17, 0x1, R24, P4 ;  /* 0x0000000111057824 */ /* 0x000fe200020e0618 */
[----:B------:R-:W-:Y:S02]  /*fb110*/  IADD3 R6, P3, PT, R28, R29, RZ ;  /* 0x0000001d1c067210 */ /* 0x000fe40007f7e0ff */
[----:B------:R-:W3:Y:S04]  /*fb120*/  LDL.LU R28, [R1+0x6048] ;  /* 0x00604800011c7983 */ /* 0x000ee80000300800 */
[----:B------:R0:W-:Y:S04]  /*fb130*/  STL.64 [R1+0x2bc0], R4 ;  /* 0x002bc00401007387 */ /* 0x0001e80000100a00 */
[----:B0-----:R-:W4:Y:S04]  /*fb140*/  LDL.LU.64 R4, [R1+0x6040] ;  /* 0x0060400001047983 */ /* 0x001f280000300a00 */
[----:B------:R-:W-:Y:S04]  /*fb150*/  STL.64 [R1+0x6028], R24 ;  /* 0x0060281801007387 */ /* 0x000fe80000100a00 */
[----:B------:R0:W-:Y:S04]  /*fb160*/  STL.64 [R1+0x2bc8], R18 ;  /* 0x002bc81201007387 */ /* 0x0001e80000100a00 */
[----:B0-----:R-:W4:Y:S04]  /*fb170*/  LDL.LU.64 R18, [R1+0x6038] ;  /* 0x0060380001127983 */ /* 0x001f280000300a00 */
[----:B------:R-:W4:Y:S01]  /*fb180*/  LDL R25, [R1+0x2e4] ;  /* 0x0002e40001197983 */ /* 0x000f220000100800 */
[----:B--2---:R-:W-:-:S02]  /*fb190*/  IADD3 R12, P4, PT, R11, R20, RZ ;  /* 0x000000140b0c7210 */ /* 0x004fc40007f9e0ff */
[----:B------:R-:W-:Y:S01]  /*fb1a0*/  IADD3 R24, P2, PT, R11, R21, RZ ;  /* 0x000000150b187210 */ /* 0x000fe20007f5e0ff */
[----:B------:R-:W-:Y:S01]  /*fb1b0*/  STL.64 [R1+0x6008], R20 ;  /* 0x0060081401007387 */ /* 0x000fe20000100a00 */
[----:B---3--:R-:W-:-:S03]  /*fb1c0*/  IMAD.X R7, R17, 0x1, R28, P3 ;  /* 0x0000000111077824 */ /* 0x008fc600018e061c */
[----:B------:R-:W2:Y:S04]  /*fb1d0*/  LDL.LU R17, [R1+0x6030] ;  /* 0x0060300001117983 */ /* 0x000ea80000300800 */
[----:B------:R-:W-:Y:S01]  /*fb1e0*/  STL.64 [R1+0x1fd0], R6 ;  /* 0x001fd00601007387 */ /* 0x000fe20000100a00 */
[C---:B----4-:R-:W-:Y:S02]  /*fb1f0*/  IMAD.X R13, R25.reuse, 0x1, R18, P4 ;  /* 0x00000001190d7824 */ /* 0x050fe400020e0612 */
[----:B------:R-:W-:-:S03]  /*fb200*/  IMAD.X R25, R25, 0x1, R19, P2 ;  /* 0x0000000119197824 */ /* 0x000fc600010e0613 */
[----:B------:R-:W-:Y:S04]  /*fb210*/  STL.64 [R1+0x1fd8], R12 ;  /* 0x001fd80c01007387 */ /* 0x000fe80000100a00 */
[----:B------:R0:W-:Y:S04]  /*fb220*/  STL.64 [R1+0x2ba0], R24 ;  /* 0x002ba01801007387 */ /* 0x0001e80000100a00 */
[----:B0-----:R-:W3:Y:S04]  /*fb230*/  LDL.LU.64 R24, [R1+0x6028] ;  /* 0x0060280001187983 */ /* 0x001ee80000300a00 */
[----:B------:R0:W-:Y:S04]  /*fb240*/  STL [R1+0x6000], R19 ;  /* 0x0060001301007387 */ /* 0x0001e80000100800 */
[----:B0-----:R-:W4:Y:S01]  /*fb250*/  LDL.LU R19, [R1+0x2e4] ;  /* 0x0002e40001137983 */ /* 0x001f220000300800 */
[----:B------:R-:W-:-:S02]  /*fb260*/  IADD3 R6, P3, PT, R11, R23, RZ ;  /* 0x000000170b067210 */ /* 0x000fc40007f7e0ff */
[----:B--2---:R-:W-:Y:S01]  /*fb270*/  IADD3 R20, P2, PT, R11, R17, RZ ;  /* 0x000000110b147210 */ /* 0x004fe20007f5e0ff */
[----:B------:R0:W-:Y:S02]  /*fb280*/  STL.64 [R1+0x5ff8], R16 ;  /* 0x005ff81001007387 */ /* 0x0001e40000100a00 */
[----:B0-----:R-:W-:Y:S02]  /*fb290*/  IMAD.MOV.U32 R17, RZ, RZ, R14 ;  /* 0x000000ffff117224 */ /* 0x001fe400078e000e */
[----:B----4-:R-:W-:Y:S01]  /*fb2a0*/  IMAD.X R7, R19, 0x1, R22, P3 ;  /* 0x0000000113077824 */ /* 0x010fe200018e0616 */
[----:B---3--:R-:W-:-:S04]  /*fb2b0*/  IADD3 R14, P3, PT, R11, R25, RZ ;  /* 0x000000190b0e7210 */ /* 0x008fc80007f7e0ff */
[----:B------:R0:W-:Y:S04]  /*fb2c0*/  STL.64 [R1+0x1fa0], R6 ;  /* 0x001fa00601007387 */ /* 0x0001e80000100a00 */
[----:B0-----:R-:W2:Y:S04]  /*fb2d0*/  LDL.LU.64 R6, [R1+0x6020] ;  /* 0x0060200001067983 */ /* 0x001ea80000300a00 */
[----:B------:R0:W-:Y:S04]  /*fb2e0*/  STL [R1+0x1fb8], R14 ;  /* 0x001fb80e01007387 */ /* 0x0001e80000100800 */
[----:B0-----:R-:W3:Y:S01]  /*fb2f0*/  LDL.LU.64 R14, [R1+0x6018] ;  /* 0x00601800010e7983 */ /* 0x001ee20000300a00 */
[----:B------:R-:W-:-:S05]  /*fb300*/  IADD3 R12, P4, PT, R11, R16, RZ ;  /* 0x000000100b0c7210 */ /* 0x000fca0007f9e0ff */
[----:B---3--:R-:W-:-:S05]  /*fb310*/  IMAD.X R13, R19, 0x1, R14, P4 ;  /* 0x00000001130d7824 */ /* 0x008fca00020e060e */
[----:B------:R0:W-:Y:S04]  /*fb320*/  STL.64 [R1+0x1fa8], R12 ;  /* 0x001fa80c01007387 */ /* 0x0001e80000100a00 */
[----:B0-----:R-:W3:Y:S01]  /*fb330*/  LDL.LU.64 R12, [R1+0x6010] ;  /* 0x00601000010c7983 */ /* 0x001ee20000300a00 */
[----:B------:R-:W-:-:S03]  /*fb340*/  IMAD.X R21, R19, 0x1, R15, P2 ;  /* 0x0000000113157824 */ /* 0x000fc600010e060f */
[----:B---3--:R0:W-:Y:S04]  /*fb350*/  STL.64 [R1+0x5fe0], R12 ;  /* 0x005fe00c01007387 */ /* 0x0081e80000100a00 */
[----:B0-----:R-:W3:Y:S04]  /*fb360*/  LDL R13, [R1+0x1dc] ;  /* 0x0001dc00010d7983 */ /* 0x001ee80000100800 */
[----:B------:R0:W-:Y:S04]  /*fb370*/  STL.64 [R1+0x1fb0], R20 ;  /* 0x001fb01401007387 */ /* 0x0001e80000100a00 */
[----:B0-----:R-:W3:Y:S04]  /*fb380*/  LDL.LU.64 R20, [R1+0x6008] ;  /* 0x0060080001147983 */ /* 0x001ee80000300a00 */
[----:B------:R0:W-:Y:S02]  /*fb390*/  STL.64 [R1+0x5fd8], R14 ;  /* 0x005fd80e01007387 */ /* 0x0001e40000100a00 */
[----:B0-----:R-:W-:-:S05]  /*fb3a0*/  IMAD.MOV.U32 R14, RZ, RZ, R17 ;  /* 0x000000ffff0e7224 */ /* 0x001fca00078e0011 */
[----:B------:R0:W-:Y:S04]  /*fb3b0*/  STL.64 [R1+0x5ff0], R14 ;  /* 0x005ff00e01007387 */ /* 0x0001e80000100a00 */
[----:B0-----:R0:W4:Y:S01]  /*fb3c0*/  LDL.64 R14, [R1+0x1fb8] ;  /* 0x001fb800010e7983 */ /* 0x0011220000100a00 */
[C---:B------:R-:W-:Y:S02]  /*fb3d0*/  IADD3 R12, P4, PT, R11.reuse, R27, RZ ;  /* 0x0000001b0b0c7210 */ /* 0x040fe40007f9e0ff */
[----:B------:R-:W-:Y:S02]  /*fb3e0*/  IADD3 R16, P2, PT, R11, R29, RZ ;  /* 0x0000001d0b107210 */ /* 0x000fe40007f5e0ff */
[----:B------:R-:W2:Y:S03]  /*fb3f0*/  LDL.LU R11, [R1+0x6004] ;  /* 0x00600400010b7983 */ /* 0x000ea60000300800 */
[----:B------:R-:W-:-:S02]  /*fb400*/  IMAD.X R17, R19, 0x1, R28, P2 ;  /* 0x0000000113117824 */ /* 0x000fc400010e061c */
[----:B----4-:R-:W-:Y:S01]  /*fb410*/  IMAD.X R15, R19, 0x1, R24, P3 ;  /* 0x00000001130f7824 */ /* 0x010fe200018e0618 */
[----:B---3--:R-:W-:Y:S01]  /*fb420*/  IADD3 R14, P3, PT, R13, R20, RZ ;  /* 0x000000140d0e7210 */ /* 0x008fe20007f7e0ff */
[----:B------:R-:W-:-:S03]  /*fb430*/  IMAD.X R13, R19, 0x1, R26, P4 ;  /* 0x00000001130d7824 */ /* 0x000fc600020e061a */
[----:B------:R-:W-:Y:S04]  /*fb440*/  STL [R1+0x1fbc], R15 ;  /* 0x001fbc0f01007387 */ /* 0x000fe80000100800 */
[----:B------:R-:W-:Y:S04]  /*fb450*/  STL.64 [R1+0x5fd0], R4 ;  /* 0x005fd00401007387 */ /* 0x000fe80000100a00 */
[----:B------:R1:W-:Y:S04]  /*fb460*/  STL [R1+0x5fc0], R26 ;  /* 0x005fc01a01007387 */ /* 0x0003e80000100800 */
[----:B-1----:R-:W3:Y:S04]  /*fb470*/  LDL.LU R26, [R1+0x1dc] ;  /* 0x0001dc00011a7983 */ /* 0x002ee80000300800 */
[----:B------:R-:W-:Y:S04]  /*fb480*/  STL.64 [R1+0x1f98], R12 ;  /* 0x001f980c01007387 */ /* 0x000fe80000100a00 */
[----:B------:R-:W-:Y:S04]  /*fb490*/  STL.64 [R1+0x5fb8], R20 ;  /* 0x005fb81401007387 */ /* 0x000fe80000100a00 */
[----:B------:R-:W4:Y:S01]  /*fb4a0*/  LDL.LU R19, [R1+0x6000] ;  /* 0x0060000001137983 */ /* 0x000f220000300800 */
[----:B--2---:R-:W-:-:S03]  /*fb4b0*/  IMAD.X R15, R11, 0x1, R18, P3 ;  /* 0x000000010b0f7824 */ /* 0x004fc600018e0612 */
[----:B------:R1:W-:Y:S04]  /*fb4c0*/  STL.64 [R1+0x1f60], R16 ;  /* 0x001f601001007387 */ /* 0x0003e80000100a00 */
[----:B-1----:R-:W2:Y:S04]  /*fb4d0*/  LDL.LU.64 R16, [R1+0x5ff8] ;  /* 0x005ff80001107983 */ /* 0x002ea80000300a00 */
[----:B------:R-:W-:Y:S04]  /*fb4e0*/  STL.64 [R1+0x5fc8], R28 ;  /* 0x005fc81c01007387 */ /* 0x000fe80000100a00 */
[----:B------:R1:W-:Y:S04]  /*fb4f0*/  STL.64 [R1+0x1f68], R14 ;  /* 0x001f680e01007387 */ /* 0x0003e80000100a00 */
[----:B-1----:R-:W2:Y:S01]  /*fb500*/  LDL.LU.64 R14, [R1+0x5ff0] ;  /* 0x005ff000010e7983 */ /* 0x002ea20000300a00 */
[----:B---3--:R-:W-:-:S05]  /*fb510*/  IADD3 R12, P4, PT, R26, R21, RZ ;  /* 0x000000151a0c7210 */ /* 0x008fca0007f9e0ff */
[----:B----4-:R-:W-:Y:S02]  /*fb520*/  IMAD.X R13, R11, 0x1, R19, P4 ;  /* 0x000000010b0d7824 */ /* 0x010fe400020e0613 */
[----:B------:R-:W3:Y:S04]  /*fb530*/  LDL.LU R11, [R1+0x5fe8] ;  /* 0x005fe800010b7983 */ /* 0x000ee80000300800 */
[----:B------:R1:W-:Y:S04]  /*fb540*/  STL.64 [R1+0x1f90], R12 ;  /* 0x001f900c01007387 */ /* 0x0003e80000100a00 */
[----:B-1----:R-:W4:Y:S04]  /*fb550*/  LDL.LU.64 R12, [R1+0x5fe0] ;  /* 0x005fe000010c7983 */ /* 0x002f280000300a00 */
[----:B----4-:R2:W-:Y:S02]  /*fb560*/  STL.64 [R1+0x5fa0], R12 ;  /* 0x005fa00c01007387 */ /* 0x0105e40000100a00 */
[----:B--2---:R-:W-:Y:S01]  /*fb570*/  IMAD.MOV.U32 R13, RZ, RZ, R14 ;  /* 0x000000ffff0d7224 */ /* 0x004fe200078e000e */
[----:B------:R-:W-:-:S05]  /*fb580*/  IADD3 R14, P4, PT, R26, R17, RZ ;  /* 0x000000111a0e7210 */ /* 0x000fca0007f9e0ff */
[----:B------:R1:W-:Y:S04]  /*fb590*/  STL [R1+0x1f38], R14 ;  /* 0x001f380e01007387 */ /* 0x0003e80000100800 */
[----:B-1----:R-:W2:Y:S04]  /*fb5a0*/  LDL.LU.64 R14, [R1+0x5fd8] ;  /* 0x005fd800010e7983 */ /* 0x002ea80000300a00 */
[----:B------:R1:W-:Y:S04]  /*fb5b0*/  STL [R1+0x5fb0], R17 ;  /* 0x005fb01101007387 */ /* 0x0003e80000100800 */
[----:B-1----:R-:W4:Y:S01]  /*fb5c0*/  LDL.LU R17, [R1+0x2e0] ;  /* 0x0002e00001117983 */ /* 0x002f220000300800 */
[----:B------:R-:W-:-:S02]  /*fb5d0*/  IADD3 R20, P2, PT, R26, R23, RZ ;  /* 0x000000171a147210 */ /* 0x000fc40007f5e0ff */
[----:B------:R-:W-:-:S03]  /*fb5e0*/  IADD3 R4, P3, PT, R26, R16, RZ ;  /* 0x000000101a047210 */ /* 0x000fc60007f7e0ff */
[C---:B----4-:R-:W-:Y:S02]  /*fb5f0*/  IMAD.X R21, R17.reuse, 0x1, R22, P2 ;  /* 0x0000000111157824 */ /* 0x050fe400010e0616 */
[----:B--2---:R-:W-:-:S03]  /*fb600*/  IMAD.X R5, R17, 0x1, R14, P3 ;  /* 0x0000000111057824 */ /* 0x004fc600018e060e */
[----:B------:R-:W-:Y:S04]  /*fb610*/  STL.64 [R1+0x1f18], R20 ;  /* 0x001f181401007387 */ /* 0x000fe80000100a00 */
[----:B------:R1:W-:Y:S04]  /*fb620*/  STL.64 [R1+0x1f30], R4 ;  /* 0x001f300401007387 */ /* 0x0003e80000100a00 */
[----:B-1----:R-:W2:Y:S01]  /*fb630*/  LDL.LU.64 R4, [R1+0x5fd0] ;  /* 0x005fd00001047983 */ /* 0x002ea20000300a00 */
[----:B------:R-:W-:-:S03]  /*fb640*/  IADD3 R28, P3, PT, R26, R27, RZ ;  /* 0x0000001b1a1c7210 */ /* 0x000fc60007f7e0ff */
[----:B--2---:R1:W-:Y:S04]  /*fb650*/  STL.64 [R1+0x5fa8], R4 ;  /* 0x005fa80401007387 */ /* 0x0043e80000100a00 */
[----:B-1----:R0:W2:Y:S04]  /*fb660*/  LDL.64 R4, [R1+0x1f38] ;  /* 0x001f380001047983 */ /* 0x0020a80000100a00 */
[----:B------:R1:W-:Y:S04]  /*fb670*/  STL [R1+0x1f58], R28 ;  /* 0x001f581c01007387 */ /* 0x0003e80000100800 */
[----:B-1----:R-:W4:Y:S04]  /*fb680*/  LDL.LU.64 R28, [R1+0x5fc8] ;  /* 0x005fc800011c7983 */ /* 0x002f280000300a00 */
[----:B------:R1:W-:Y:S01]  /*fb690*/  STL.64 [R1+0x5f98], R14 ;  /* 0x005f980e01007387 */ /* 0x0003e20000100a00 */
[----:B------:R-:W-:Y:S01]  /*fb6a0*/  IADD3 R20, P2, PT, R26, R25, RZ ;  /* 0x000000191a147210 */ /* 0x000fe20007f5e0ff */
[----:B--2---:R-:W-:-:S02]  /*fb6b0*/  IMAD.X R5, R17, 0x1, R15, P4 ;  /* 0x0000000111057824 */ /* 0x004fc400020e060f */
[----:B-1----:R0:W2:Y:S04]  /*fb6c0*/  LDL.64 R14, [R1+0x1f58] ;  /* 0x001f5800010e7983 */ /* 0x0020a80000100a00 */
[----:B------:R-:W-:Y:S01]  /*fb6d0*/  STL [R1+0x1f3c], R5 ;  /* 0x001f3c0501007387 */ /* 0x000fe20000100800 */
[----:B----4-:R-:W-:-:S03]  /*fb6e0*/  IADD3 R4, P4, PT, R26, R29, RZ ;  /* 0x0000001d1a047210 */ /* 0x010fc60007f9e0ff */
[----:B------:R-:W2:Y:S01]  /*fb6f0*/  LDL.LU R26, [R1+0x5fc0] ;  /* 0x005fc000011a7983 */ /* 0x000ea20000300800 */
[----:B------:R-:W-:-:S05]  /*fb700*/  IMAD.X R21, R17, 0x1, R24, P2 ;  /* 0x0000000111157824 */ /* 0x000fca00010e0618 */
[----:B------:R1:W-:Y:S04]  /*fb710*/  STL.64 [R1+0x1f50], R20 ;  /* 0x001f501401007387 */ /* 0x0003e80000100a00 */
[----:B-1----:R-:W4:Y:S04]  /*fb720*/  LDL.LU.64 R20, [R1+0x5fb8] ;  /* 0x005fb80001147983 */ /* 0x002f280000300a00 */
[----:B------:R-:W-:Y:S04]  /*fb730*/  STL.64 [R1+0x5f88], R6 ;  /* 0x005f880601007387 */ /* 0x000fe80000100a00 */
[----:B---3--:R-:W-:Y:S01]  /*fb740*/  STL.64 [R1+0x5f80], R10 ;  /* 0x005f800a01007387 */ /* 0x008fe20000100a00 */
[----:B--2---:R-:W-:-:S05]  /*fb750*/  IMAD.X R15, R17, 0x1, R26, P3 ;  /* 0x00000001110f7824 */ /* 0x004fca00018e061a */
[----:B------:R1:W-:Y:S04]  /*fb760*/  STL [R1+0x1f5c], R15 ;  /* 0x001f5c0f01007387 */ /* 0x0003e80000100800 */
[----:B-1----:R-:W2:Y:S01]  /*fb770*/  LDL R15, [R1+0x2dc] ;  /* 0x0002dc00010f7983 */ /* 0x002ea20000100800 */
[----:B------:R-:W-:Y:S02]  /*fb780*/  IMAD.MOV.U32 R6, RZ, RZ, R13 ;  /* 0x000000ffff067224 */ /* 0x000fe400078e000d */
[----:B------:R-:W-:-:S03]  /*fb790*/  IMAD.X R5, R17, 0x1, R28, P4 ;  /* 0x0000000111057824 */ /* 0x000fc600020e061c */
[----:B----4-:R-:W-:Y:S01]  /*fb7a0*/  IADD3 R12, P2, PT, R6, R20, RZ ;  /* 0x00000014060c7210 */ /* 0x010fe20007f5e0ff */
[----:B------:R-:W-:Y:S04]  /*fb7b0*/  STL.64 [R1+0x5f90], R20 ;  /* 0x005f901401007387 */ /* 0x000fe80000100a00 */
[----:B------:R-:W3:Y:S04]  /*fb7c0*/  LDL.LU R17, [R1+0x5fb0] ;  /* 0x005fb00001117983 */ /* 0x000ee80000300800 */
[----:B------:R1:W-:Y:S04]  /*fb7d0*/  STL.64 [R1+0x1f00], R4 ;  /* 0x001f000401007387 */ /* 0x0003e80000100a00 */
[----:B-1----:R-:W4:Y:S01]  /*fb7e0*/  LDL.LU.64 R4, [R1+0x5fa8] ;  /* 0x005fa80001047983 */ /* 0x002f220000300a00 */
[----:B--2---:R-:W-:-:S05]  /*fb7f0*/  IMAD.X R13, R15, 0x1, R18, P2 ;  /* 0x000000010f0d7824 */ /* 0x004fca00010e0612 */
[----:B------:R1:W-:Y:S04]  /*fb800*/  STL.64 [R1+0x1f08], R12 ;  /* 0x001f080c01007387 */ /* 0x0003e80000100a00 */
[----:B-1----:R-:W2:Y:S01]  /*fb810*/  LDL.LU.64 R12, [R1+0x5fa0] ;  /* 0x005fa000010c7983 */ /* 0x002ea20000300a00 */
[C---:B------:R-:W-:Y:S02]  /*fb820*/  IADD3 R14, P3, PT, R6.reuse, R21, RZ ;  /* 0x00000015060e7210 */ /* 0x040fe40007f7e0ff */
[----:B------:R-:W-:-:S03]  /*fb830*/  IADD3 R20, P2, PT, R6, R16, RZ ;  /* 0x0000001006147210 */ /* 0x000fc60007f5e0ff */
[----:B------:R-:W-:-:S05]  /*fb840*/  IMAD.X R15, R15, 0x1, R19, P3 ;  /* 0x000000010f0f7824 */ /* 0x000fca00018e0613 */
[----:B------:R1:W-:Y:S04]  /*fb850*/  STL.64 [R1+0x1f10], R14 ;  /* 0x001f100e01007387 */ /* 0x0003e80000100a00 */
[----:B------:R-:W-:Y:S04]  /*fb860*/  STL [R1+0x1ee0], R20 ;  /* 0x001ee01401007387 */ /* 0x000fe80000100800 */
[----:B-1----:R-:W3:Y:S04]  /*fb870*/  LDL.LU.64 R14, [R1+0x5f98] ;  /* 0x005f9800010e7983 */ /* 0x002ee80000300a00 */
[----:B--2---:R1:W-:Y:S04]  /*fb880*/  STL.64 [R1+0x5f78], R12 ;  /* 0x005f780c01007387 */ /* 0x0043e80000100a00 */
[----:B-1----:R0:W2:Y:S04]  /*fb890*/  LDL.64 R12, [R1+0x1ee0] ;  /* 0x001ee000010c7983 */ /* 0x0020a80000100a00 */
[----:B------:R1:W-:Y:S04]  /*fb8a0*/  STL [R1+0x5f70], R19 ;  /* 0x005f701301007387 */ /* 0x0003e80000100800 */
[----:B-1----:R-:W2:Y:S01]  /*fb8b0*/  LDL.LU R19, [R1+0x2dc] ;  /* 0x0002dc0001137983 */ /* 0x002ea20000300800 */
[----:B------:R-:W-:-:S02]  /*fb8c0*/  IADD3 R10, P4, PT, R6, R23, RZ ;  /* 0x00000017060a7210 */ /* 0x000fc40007f9e0ff */
[----:B---3--:R-:W-:-:S03]  /*fb8d0*/  IADD3 R20, P3, PT, R6, R17, RZ ;  /* 0x0000001106147210 */ /* 0x008fc60007f7e0ff */
[C---:B--2---:R-:W-:Y:S02]  /*fb8e0*/  IMAD.X R11, R19.reuse, 0x1, R22, P4 ;  /* 0x00000001130b7824 */ /* 0x044fe400020e0616 */
[C---:B------:R-:W-:Y:S02]  /*fb8f0*/  IMAD.X R13, R19.reuse, 0x1, R14, P2 ;  /* 0x00000001130d7824 */ /* 0x040fe400010e060e */
[----:B------:R-:W-:Y:S01]  /*fb900*/  IMAD.X R21, R19, 0x1, R15, P3 ;  /* 0x0000000113157824 */ /* 0x000fe200018e060f */
[----:B------:R1:W-:Y:S01]  /*fb910*/  STL.64 [R1+0x1ed8], R10 ;  /* 0x001ed80a01007387 */ /* 0x0003e20000100a00 */
[----:B------:R-:W-:-:S03]  /*fb920*/  IADD3 R12, P2, PT, R6, R27, RZ ;  /* 0x0000001b060c7210 */ /* 0x000fc60007f5e0ff */
[----:B------:R2:W-:Y:S01]  /*fb930*/  STL [R1+0x1ee4], R13 ;  /* 0x001ee40d01007387 */ /* 0x0005e20000100800 */
[C---:B-1----:R-:W-:Y:S02]  /*fb940*/  IADD3 R10, P4, PT, R6.reuse, R25, RZ ;  /* 0x00000019060a7210 */ /* 0x042fe40007f9e0ff */
[----:B------:R-:W-:Y:S01]  /*fb950*/  IADD3 R6, P3, PT, R6, R29, RZ ;  /* 0x0000001d06067210 */ /* 0x000fe20007f7e0ff */
[----:B--2---:R-:W2:Y:S04]  /*fb960*/  LDL R13, [R1+0x1e4] ;  /* 0x0001e400010d7983 */ /* 0x004ea80000100800 */
[----:B------:R1:W-:Y:S01]  /*fb970*/  STL.64 [R1+0x1ee8], R20 ;  /* 0x001ee81401007387 */ /* 0x0003e20000100a00 */
[----:B------:R-:W-:-:S03]  /*fb980*/  IMAD.X R11, R19, 0x1, R24, P4 ;  /* 0x00000001130b7824 */ /* 0x000fc600020e0618 */
[----:B-1----:R-:W2:Y:S04]  /*fb990*/  LDL.LU.64 R20, [R1+0x5f90] ;  /* 0x005f900001147983 */ /* 0x002ea80000300a00 */
[----:B------:R1:W-:Y:S04]  /*fb9a0*/  STL [R1+0x1ec0], R6 ;  /* 0x001ec00601007387 */ /* 0x0003e80000100800 */
[----:B-1----:R-:W3:Y:S04]  /*fb9b0*/  LDL.LU.64 R6, [R1+0x5f88] ;  /* 0x005f880001067983 */ /* 0x002ee80000300a00 */
[----:B------:R1:W-:Y:S04]  /*fb9c0*/  STL.64 [R1+0x1ef0], R10 ;  /* 0x001ef00a01007387 */ /* 0x0003e80000100a00 */
[----:B-1----:R-:W2:Y:S04]  /*fb9d0*/  LDL.LU.64 R10, [R1+0x5f80] ;  /* 0x005f8000010a7983 */ /* 0x002ea80000300a00 */
[----:B--2---:R1:W-:Y:S02]  /*fb9e0*/  STL.64 [R1+0x5f60], R10 ;  /* 0x005f600a01007387 */ /* 0x0043e40000100a00 */
[----:B-1----:R-:W-:Y:S01]  /*fb9f0*/  IADD3 R10, P4, PT, R13, R20, RZ ;  /* 0x000000140d0a7210 */ /* 0x002fe20007f9e0ff */
[----:B------:R-:W-:Y:S01]  /*fba00*/  IMAD.X R13, R19, 0x1, R26, P2 ;  /* 0x00000001130d7824 */ /* 0x000fe200010e061a */
[----:B------:R-:W2:Y:S04]  /*fba10*/  LDL R11, [R1+0x2d8] ;  /* 0x0002d800010b7983 */ /* 0x000ea80000100800 */
[----:B------:R1:W-:Y:S04]  /*fba20*/  STL [R1+0x5f50], R20 ;  /* 0x005f501401007387 */ /* 0x0003e80000100800 */
[----:B-1----:R-:W2:Y:S04]  /*fba30*/  LDL.LU R20, [R1+0x1e4] ;  /* 0x0001e40001147983 */ /* 0x002ea80000300800 */
[----:B------:R1:W-:Y:S04]  /*fba40*/  STL.64 [R1+0x1ef8], R12 ;  /* 0x001ef80c01007387 */ /* 0x0003e80000100a00 */
[----:B-1----:R-:W2:Y:S04]  /*fba50*/  LDL.LU.64 R12, [R1+0x5f78] ;  /* 0x005f7800010c7983 */ /* 0x002ea80000300a00 */
[----:B------:R1:W-:Y:S04]  /*fba60*/  STL.64 [R1+0x5f68], R26 ;  /* 0x005f681a01007387 */ /* 0x0003e80000100a00 */
[----:B-1----:R0:W2:Y:S04]  /*fba70*/  LDL.64 R26, [R1+0x1ec0] ;  /* 0x001ec000011a7983 */ /* 0x0020a80000100a00 */
[----:B--2---:R-:W2:Y:S04]  /*fba80*/  LDL.LU R27, [R1+0x27c] ;  /* 0x00027c00011b7983 */ /* 0x004ea80000300800 */
[----:B------:R2:W-:Y:S01]  /*fba90*/  STL.64 [R1+0x5f58], R12 ;  /* 0x005f580c01007387 */ /* 0x0005e20000100a00 */
[----:B------:R-:W-:-:S02]  /*fbaa0*/  IMAD.X R11, R11, 0x1, R18, P4 ;  /* 0x000000010b0b7824 */ /* 0x000fc400020e0612 */
[----:B--2---:R-:W-:Y:S02]  /*fbab0*/  IMAD.MOV.U32 R13, RZ, RZ, R27 ;  /* 0x000000ffff0d7224 */ /* 0x004fe400078e001b */
[----:B------:R-:W-:Y:S02]  /*fbac0*/  IMAD.X R27, R19, 0x1, R28, P3 ;  /* 0x00000001131b7824 */ /* 0x000fe400018e061c */
[----:B------:R-:W2:Y:S04]  /*fbad0*/  LDL.LU R19, [R1+0x5f70] ;  /* 0x005f700001137983 */ /* 0x000ea80000300800 */
[----:B------:R-:W-:Y:S04]  /*fbae0*/  STL [R1+0x1ec4], R27 ;  /* 0x001ec41b01007387 */ /* 0x000fe80000100800 */
[----:B------:R1:W-:Y:S04]  /*fbaf0*/  STL.64 [R1+0x1ec8], R10 ;  /* 0x001ec80a01007387 */ /* 0x0003e80000100a00 */
[----:B------:R0:W-:Y:S01]  /*fbb00*/  STL [R1+0x5f40], R16 ;  /* 0x005f401001007387 */ /* 0x0001e20000100800 */
[----:B-1----:R-:W-:-:S03]  /*fbb10*/  IADD3 R10, P4, PT, R20, R16, RZ ;  /* 0x00000010140a7210 */ /* 0x002fc60007f9e0ff */
[----:B0-----:R-:W3:Y:S01]  /*fbb20*/  LDL.LU R16, [R1+0x2d8] ;  /* 0x0002d80001107983 */ /* 0x001ee20000300800 */
[C---:B------:R-:W-:Y:S02]  /*fbb30*/  IADD3 R12, P2, PT, R20.reuse, R21, RZ ;  /* 0x00000015140c7210 */ /* 0x040fe40007f5e0ff */
[----:B------:R-:W-:Y:S01]  /*fbb40*/  IADD3 R26, P3, PT, R20, R23, RZ ;  /* 0x00000017141a7210 */ /* 0x000fe20007f7e0ff */
[----:B------:R-:W-:Y:S01]  /*fbb50*/  IMAD.MOV.U32 R11, RZ, RZ, R13 ;  /* 0x000000ffff0b7224 */ /* 0x000fe200078e000d */
[----:B--2---:R0:W-:Y:S01]  /*fbb60*/  STL.64 [R1+0x5f48], R18 ;  /* 0x005f481201007387 */ /* 0x0041e20000100a00 */
[C---:B---3--:R-:W-:Y:S02]  /*fbb70*/  IMAD.X R13, R16.reuse, 0x1, R19, P2 ;  /* 0x00000001100d7824 */ /* 0x048fe400010e0613 */
[----:B------:R-:W-:Y:S02]  /*fbb80*/  IMAD.X R27, R16, 0x1, R22, P3 ;  /* 0x00000001101b7824 */ /* 0x000fe400018e0616 */
[----:B0-----:R-:W-:-:S02]  /*fbb90*/  IMAD.MOV.U32 R19, RZ, RZ, R11 ;  /* 0x000000ffff137224 */ /* 0x001fc400078e000b */
[----:B------:R-:W-:Y:S01]  /*fbba0*/  IMAD.X R11, R16, 0x1, R14, P4 ;  /* 0x00000001100b7824 */ /* 0x000fe200020e060e */
[----:B------:R-:W-:Y:S04]  /*fbbb0*/  STL.64 [R1+0x1ed0], R12 ;  /* 0x001ed00c01007387 */ /* 0x000fe80000100a00 */
[----:B------:R0:W-:Y:S04]  /*fbbc0*/  STL.64 [R1+0x1e98], R26 ;  /* 0x001e981a01007387 */ /* 0x0001e80000100a00 */
[----:B0-----:R-:W2:Y:S04]  /*fbbd0*/  LDL.LU.64 R26, [R1+0x5f68] ;  /* 0x005f6800011a7983 */ /* 0x001ea80000300a00 */
[----:B------:R0:W-:Y:S04]  /*fbbe0*/  STL.64 [R1+0x1ea0], R10 ;  /* 0x001ea00a01007387 */ /* 0x0001e80000100a00 */
[----:B0-----:R-:W3:Y:S01]  /*fbbf0*/  LDL.LU.64 R10, [R1+0x5f60] ;  /* 0x005f6000010a7983 */ /* 0x001ee20000300a00 */
[----:B------:R-:W-:-:S05]  /*fbc00*/  IADD3 R12, P2, PT, R20, R17, RZ ;  /* 0x00000011140c7210 */ /* 0x000fca0007f5e0ff */
[----:B------:R-:W-:Y:S01]  /*fbc10*/  IMAD.X R13, R16, 0x1, R15, P2 ;  /* 0x00000001100d7824 */ /* 0x000fe200010e060f */
[C---:B------:R-:W-:Y:S01]  /*fbc20*/  IADD3 R18, P3, PT, R20.reuse, R25, RZ ;  /* 0x0000001914127210 */ /* 0x040fe20007f7e0ff */
[----:B---3--:R-:W-:Y:S04]  /*fbc30*/  STL.64 [R1+0x5f30], R10 ;  /* 0x005f300a01007387 */ /* 0x008fe80000100a00 */
[----:B------:R0:W-:Y:S04]  /*fbc40*/  STL.64 [R1+0x1ea8], R12 ;  /* 0x001ea80c01007387 */ /* 0x0001e80000100a00 */
[----:B0-----:R-:W3:Y:S04]  /*fbc50*/  LDL.LU.64 R12, [R1+0x5f58] ;  /* 0x005f5800010c7983 */ /* 0x001ee80000300a00 */
[----:B------:R-:W-:Y:S04]  /*fbc60*/  STL.64 [R1+0x5f20], R14 ;  /* 0x005f200e01007387 */ /* 0x000fe80000100a00 */
[----:B------:R0:W-:Y:S01]  /*fbc70*/  STL [R1+0x5f28], R15 ;  /* 0x005f280f01007387 */ /* 0x0001e20000100800 */
[----:B--2---:R-:W-:Y:S01]  /*fbc80*/  IADD3 R10, P4, PT, R20, R27, RZ ;  /* 0x0000001b140a7210 */ /* 0x004fe20007f9e0ff */
[----:B0-----:R-:W-:-:S02]  /*fbc90*/  IMAD.MOV.U32 R15, RZ, RZ, R19 ;  /* 0x000000ffff0f7224 */ /* 0x001fc400078e0013 */
[----:B------:R-:W-:Y:S01]  /*fbca0*/  IMAD.X R19, R16, 0x1, R24, P3 ;  /* 0x0000000110137824 */ /* 0x000fe200018e0618 */
[----:B------:R-:W-:Y:S02]  /*fbcb0*/  IADD3 R14, P2, PT, R20, R29, RZ ;  /* 0x0000001d140e7210 */ /* 0x000fe40007f5e0ff */
[----:B------:R-:W2:Y:S01]  /*fbcc0*/  LDL.LU R20, [R1+0x5f50] ;  /* 0x005f500001147983 */ /* 0x000ea20000300800 */
[----:B------:R-:W-:-:S03]  /*fbcd0*/  IMAD.X R11, R16, 0x1, R26, P4 ;  /* 0x00000001100b7824 */ /* 0x000fc600020e061a */
[----:B---3--:R-:W-:Y:S04]  /*fbce0*/  STL.64 [R1+0x5f38], R12 ;  /* 0x005f380c01007387 */ /* 0x008fe80000100a00 */
[----:B------:R0:W-:Y:S04]  /*fbcf0*/  STL.64 [R1+0x1eb0], R18 ;  /* 0x001eb01201007387 */ /* 0x0001e80000100a00 */
[----:B0-----:R-:W3:Y:S04]  /*fbd00*/  LDL.LU.64 R18, [R1+0x5f48] ;  /* 0x005f480001127983 */ /* 0x001ee80000300a00 */
[----:B----4-:R0:W-:Y:S04]  /*fbd10*/  STL.64 [R1+0x5f10], R4 ;  /* 0x005f100401007387 */ /* 0x0101e80000100a00 */
[----:B0-----:R-:W4:Y:S04]  /*fbd20*/  LDL.LU R4, [R1+0x1e8] ;  /* 0x0001e80001047983 */ /* 0x001f280000300800 */
[----:B------:R0:W-:Y:S04]  /*fbd30*/  STL.64 [R1+0x1eb8], R10 ;  /* 0x001eb80a01007387 */ /* 0x0001e80000100a00 */
[----:B0-----:R-:W3:Y:S04]  /*fbd40*/  LDL R11, [R1+0x2d4] ;  /* 0x0002d400010b7983 */ /* 0x001ee80000100800 */
[----:B--2---:R0:W-:Y:S01]  /*fbd50*/  STL.64 [R1+0x5f18], R20 ;  /* 0x005f181401007387 */ /* 0x0041e20000100a00 */
[----:B----4-:R-:W-:-:S02]  /*fbd60*/  IADD3 R12, P3, PT, R4, R20, RZ ;  /* 0x00000014040c7210 */ /* 0x010fc40007f7e0ff */
[----:B------:R-:W-:Y:S01]  /*fbd70*/  IADD3 R10, P4, PT, R4, R21, RZ ;  /* 0x00000015040a7210 */ /* 0x000fe20007f9e0ff */
[----:B0-----:R-:W-:Y:S02]  /*fbd80*/  IMAD.MOV.U32 R21, RZ, RZ, R15 ;  /* 0x000000ffff157224 */ /* 0x001fe400078e000f */
[----:B------:R-:W-:Y:S02]  /*fbd90*/  IMAD.X R15, R16, 0x1, R28, P2 ;  /* 0x00000001100f7824 */ /* 0x000fe400010e061c */
[----:B------:R-:W2:Y:S04]  /*fbda0*/  LDL.LU R16, [R1+0x5f40] ;  /* 0x005f400001107983 */ /* 0x000ea80000300800 */
[----:B------:R-:W-:Y:S04]  /*fbdb0*/  STL.64 [R1+0x1e80], R14 ;  /* 0x001e800e01007387 */ /* 0x000fe80000100a00 */
[----:B------:R-:W-:Y:S01]  /*fbdc0*/  STL.64 [R1+0x5f08], R6 ;  /* 0x005f080601007387 */ /* 0x000fe20000100a00 */
[----:B---3--:R-:W-:-:S02]  /*fbdd0*/  IMAD.X R13, R11, 0x1, R18, P3 ;  /* 0x000000010b0d7824 */ /* 0x008fc400018e0612 */
[----:B------:R-:W-:-:S03]  /*fbde0*/  IMAD.X R11, R11, 0x1, R19, P4 ;  /* 0x000000010b0b7824 */ /* 0x000fc600020e0613 */
[----:B------:R0:W-:Y:S01]  /*fbdf0*/  STL.64 [R1+0x1e88], R12 ;  /* 0x001e880c01007387 */ /* 0x0001e20000100a00 */
[----:B------:R-:W-:-:S03]  /*fbe00*/  IADD3 R20, P4, PT, R4, R17, RZ ;  /* 0x0000001104147210 */ /* 0x000fc60007f9e0ff */
[----:B0-----:R-:W3:Y:S04]  /*fbe10*/  LDL.LU.64 R12, [R1+0x5f38] ;  /* 0x005f3800010c7983 */ /* 0x001ee80000300a00 */
[----:B------:R0:W-:Y:S04]  /*fbe20*/  STL.64 [R1+0x1e90], R10 ;  /* 0x001e900a01007387 */ /* 0x0001e80000100a00 */
[----:B0-----:R-:W4:Y:S04]  /*fbe30*/  LDL.LU.64 R10, [R1+0x5f30] ;  /* 0x005f3000010a7983 */ /* 0x001f280000300a00 */
[----:B------:R-:W-:Y:S04]  /*fbe40*/  STL.64 [R1+0x5f00], R18 ;  /* 0x005f001201007387 */ /* 0x000fe80000100a00 */
[----:B------:R0:W-:Y:S04]  /*fbe50*/  STL [R1+0x5ef8], R17 ;  /* 0x005ef81101007387 */ /* 0x0001e80000100800 */
[----:B0-----:R-:W2:Y:S01]  /*fbe60*/  LDL.LU R17, [R1+0x2d4] ;  /* 0x0002d40001117983 */ /* 0x001ea20000300800 */
[----:B------:R-:W-:-:S05]  /*fbe70*/  IADD3 R14, P2, PT, R4, R23, RZ ;  /* 0x00000017040e7210 */ /* 0x000fca0007f5e0ff */
[----:B--2---:R-:W-:-:S05]  /*fbe80*/  IMAD.X R15, R17, 0x1, R22, P2 ;  /* 0x00000001110f7824 */ /* 0x004fca00010e0616 */
[----:B------:R0:W-:Y:S04]  /*fbe90*/  STL.64 [R1+0x1e58], R14 ;  /* 0x001e580e01007387 */ /* 0x0001e80000100a00 */
[----:B0-----:R0:W2:Y:S01]  /*fbea0*/  LDL.LU R15, [R1+0x5f28] ;  /* 0x005f2800010f7983 */ /* 0x0010a20000300800 */
[----:B------:R-:W-:-:S05]  /*fbeb0*/  IADD3 R14, P2, PT, R4, R25, RZ ;  /* 0x00000019040e7210 */ /* 0x000fca0007f5e0ff */
[----:B------:R2:W-:Y:S04]  /*fbec0*/  STL [R1+0x1e70], R14 ;  /* 0x001e700e01007387 */ /* 0x0005e80000100800 */
[----:B--2---:R-:W2:Y:S01]  /*fbed0*/  LDL.LU.64 R14, [R1+0x5f20] ;  /* 0x005f2000010e7983 */ /* 0x004ea20000300a00 */
[----:B------:R-:W-:Y:S01]  /*fbee0*/  IADD3 R6, P3, PT, R4, R16, RZ ;  /* 0x0000001004067210 */ /* 0x000fe20007f7e0ff */
[----:B------:R-:W-:-:S04]  /*fbef0*/  IMAD.MOV.U32 R18, RZ, RZ, R21 ;  /* 0x000000ffff127224 */ /* 0x000fc800078e0015 */
[C---:B--2---:R-:W-:Y:S02]  /*fbf00*/  IMAD.X R7, R17.reuse, 0x1, R14, P3 ;  /* 0x0000000111077824 */ /* 0x044fe400018e060e */
[----:B------:R-:W-:-:S03]  /*fbf10*/  IMAD.X R21, R17, 0x1, R15, P4 ;  /* 0x0000000111157824 */ /* 0x000fc600020e060f */
[----:B------:R1:W-:Y:S04]  /*fbf20*/  STL.64 [R1+0x1e60], R6 ;  /* 0x001e600601007387 */ /* 0x0003e80000100a00 */
[----:B------:R2:W-:Y:S01]  /*fbf30*/  STL.64 [R1+0x1e68], R20 ;  /* 0x001e681401007387 */ /* 0x0005e20000100a00 */
[C---:B-1----:R-:W-:Y:S02]  /*fbf40*/  IADD3 R6, P3, PT, R4.reuse, R27, RZ ;  /* 0x0000001b04067210 */ /* 0x042fe40007f7e0ff */
[----:B------:R-:W-:Y:S01]  /*fbf50*/  IADD3 R4, P4, PT, R4, R29, RZ ;  /* 0x0000001d04047210 */ /* 0x000fe20007f9e0ff */
[----:B--2---:R-:W4:Y:S04]  /*fbf60*/  LDL.LU.64 R20, [R1+0x5f18] ;  /* 0x005f180001147983 */ /* 0x004f280000300a00 */
[----:B------:R1:W-:Y:S04]  /*fbf70*/  STL [R1+0x1e40], R4 ;  /* 0x001e400401007387 */ /* 0x0003e80000100800 */
[----:B-1----:R-:W2:Y:S04]  /*fbf80*/  LDL.LU.64 R4, [R1+0x5f10] ;  /* 0x005f100001047983 */ /* 0x002ea80000300a00 */
[----:B--2---:R1:W-:Y:S04]  /*fbf90*/  STL.64 [R1+0x5ef0], R4 ;  /* 0x005ef00401007387 */ /* 0x0043e80000100a00 */
[----:B-1----:R0:W2:Y:S01]  /*fbfa0*/  LDL.64 R4, [R1+0x1e70] ;  /* 0x001e700001047983 */ /* 0x0020a20000100a00 */
[----:B------:R-:W-:-:S02]  /*fbfb0*/  IMAD.X R7, R17, 0x1, R26, P3 ;  /* 0x0000000111077824 */ /* 0x000fc400018e061a */
[----:B--2---:R-:W-:-:S05]  /*fbfc0*/  IMAD.X R5, R17, 0x1, R24, P2 ;  /* 0x0000000111057824 */ /* 0x004fca00010e0618 */
[----:B------:R-:W-:Y:S04]  /*fbfd0*/  STL [R1+0x1e74], R5 ;  /* 0x001e740501007387 */ /* 0x000fe80000100800 */
[----:B------:R1:W-:Y:S04]  /*fbfe0*/  STL.64 [R1+0x1e78], R6 ;  /* 0x001e780601007387 */ /* 0x0003e80000100a00 */
[----:B-1----:R-:W2:Y:S01]  /*fbff0*/  LDL.LU.64 R6, [R1+0x5f08] ;  /* 0x005f080001067983 */ /* 0x002ea20000300a00 */
[----:B------:R-:W-:Y:S01]  /*fc000*/  IMAD.MOV.U32 R5, RZ, RZ, R18 ;  /* 0x000000ffff057224 */ /* 0x000fe200078e0012 */
[----:B----4-:R-:W-:-:S02]  /*fc010*/  IADD3 R18, P3, PT, R11, R21, RZ ;  /* 0x000000150b127210 */ /* 0x010fc40007f7e0ff */
[----:B------:R-:W-:Y:S01]  /*fc020*/  IADD3 R4, P2, PT, R11, R20, RZ ;  /* 0x000000140b047210 */ /* 0x000fe20007f5e0ff */
[----:B--2---:R1:W-:Y:S04]  /*fc030*/  STL.64 [R1+0x5ed0], R6 ;  /* 0x005ed00601007387 */ /* 0x0043e80000100a00 */
[----:B-1----:R0:W2:Y:S04]  /*fc040*/  LDL.64 R6, [R1+0x1e40] ;  /* 0x001e400001067983 */ /* 0x0020a80000100a00 */
[----:B------:R1:W-:Y:S04]  /*fc050*/  STL [R1+0x1e50], R18 ;  /* 0x001e501201007387 */ /* 0x0003e80000100800 */
[----:B-1----:R-:W4:Y:S04]  /*fc060*/  LDL.LU.64 R18, [R1+0x5f00] ;  /* 0x005f000001127983 */ /* 0x002f280000300a00 */
[----:B------:R1:W-:Y:S02]  /*fc070*/  STL.64 [R1+0x5ed8], R20 ;  /* 0x005ed81401007387 */ /* 0x0003e40000100a00 */
[----:B-1----:R-:W-:-:S05]  /*fc080*/  IMAD.MOV.U32 R20, RZ, RZ, R5 ;  /* 0x000000ffff147224 */ /* 0x002fca00078e0005 */
[----:B------:R1:W-:Y:S04]  /*fc090*/  STL.64 [R1+0x5ee8], R20 ;  /* 0x005ee81401007387 */ /* 0x0003e80000100a00 */
[----:B-1----:R0:W3:Y:S01]  /*fc0a0*/  LDL.64 R20, [R1+0x1e50] ;  /* 0x001e500001147983 */ /* 0x0020e20000100a00 */
[----:B--2---:R-:W-:-:S03]  /*fc0b0*/  IMAD.X R7, R17, 0x1, R28, P4 ;  /* 0x0000000111077824 */ /* 0x004fc600020e061c */
[----:B------:R-:W2:Y:S04]  /*fc0c0*/  LDL.LU R17, [R1+0x5ef8] ;  /* 0x005ef80001117983 */ /* 0x000ea80000300800 */
[----:B------:R-:W-:Y:S01]  /*fc0d0*/  STL [R1+0x1e44], R7 ;  /* 0x001e440701007387 */ /* 0x000fe20000100800 */
[----:B---3--:R-:W-:-:S05]  /*fc0e0*/  SHF.R.S32.HI R21, RZ, 0x1f, R11 ;  /* 0x0000001fff157819 */ /* 0x008fca000001140b */
[C---:B----4-:R-:W-:Y:S02]  /*fc0f0*/  IMAD.X R5, R21.reuse, 0x1, R18, P2 ;  /* 0x0000000115057824 */ /* 0x050fe400010e0612 */
[----:B------:R-:W-:-:S03]  /*fc100*/  IMAD.X R21, R21, 0x1, R19, P3 ;  /* 0x0000000115157824 */ /* 0x000fc600018e0613 */
[----:B------:R-:W-:Y:S04]  /*fc110*/  STL.64 [R1+0x1e48], R4 ;  /* 0x001e480401007387 */ /* 0x000fe80000100a00 */
[----:B------:R-:W-:Y:S01]  /*fc120*/  STL [R1+0x1e54], R21 ;  /* 0x001e541501007387 */ /* 0x000fe20000100800 */
[----:B--2---:R-:W-:-:S03]  /*fc130*/  IADD3 R20, P3, PT, R11, R17, RZ ;  /* 0x000000110b147210 */ /* 0x004fc60007f7e0ff */
[----:B------:R1:W-:Y:S04]  /*fc140*/  STL [R1+0x5ec8], R17 ;  /* 0x005ec81101007387 */ /* 0x0003e80000100800 */
[----:B-1----:R-:W2:Y:S01]  /*fc150*/  LDL.LU R17, [R1+0x2d0] ;  /* 0x0002d00001117983 */ /* 0x002ea20000300800 */
[C---:B------:R-:W-:Y:S02]  /*fc160*/  IADD3 R6, P4, PT, R11.reuse, R23, RZ ;  /* 0x000000170b067210 */ /* 0x040fe40007f9e0ff */
[----:B------:R-:W-:-:S03]  /*fc170*/  IADD3 R4, P2, PT, R11, R16, RZ ;  /* 0x000000100b047210 */ /* 0x000fc60007f5e0ff */
[C---:B--2---:R-:W-:Y:S02]  /*fc180*/  IMAD.X R7, R17.reuse, 0x1, R22, P4 ;  /* 0x0000000111077824 */ /* 0x044fe400020e0616 */
[----:B------:R-:W-:-:S03]  /*fc190*/  IMAD.X R5, R17, 0x1, R14, P2 ;  /* 0x0000000111057824 */ /* 0x000fc600010e060e */
[----:B------:R-:W-:Y:S04]  /*fc1a0*/  STL.64 [R1+0x1df8], R6 ;  /* 0x001df80601007387 */ /* 0x000fe80000100a00 */
[----:B------:R1:W-:Y:S04]  /*fc1b0*/  STL.64 [R1+0x1e00], R4 ;  /* 0x001e000401007387 */ /* 0x0003e80000100a00 */
[----:B-1----:R-:W2:Y:S01]  /*fc1c0*/  LDL.LU.64 R4, [R1+0x5ef0] ;  /* 0x005ef00001047983 */ /* 0x002ea20000300a00 */
[----:B------:R-:W-:-:S03]  /*fc1d0*/  IMAD.X R21, R17, 0x1, R15, P3 ;  /* 0x0000000111157824 */ /* 0x000fc600018e060f */
[----:B--2---:R1:W-:Y:S04]  /*fc1e0*/  STL.64 [R1+0x5eb8], R4 ;  /* 0x005eb80401007387 */ /* 0x0043e80000100a00 */
[----:B-1----:R-:W2:Y:S04]  /*fc1f0*/  LDL R5, [R1+0x1f0] ;  /* 0x0001f00001057983 */ /* 0x002ea80000100800 */
[----:B------:R1:W-:Y:S04]  /*fc200*/  STL.64 [R1+0x1e08], R20 ;  /* 0x001e081401007387 */ /* 0x0003e80000100a00 */
[----:B-1----:R-:W3:Y:S01]  /*fc210*/  LDL.LU.64 R20, [R1+0x5ee8] ;  /* 0x005ee80001147983 */ /* 0x002ee20000300a00 */
[----:B------:R-:W-:-:S03]  /*fc220*/  IADD3 R6, P4, PT, R11, R25, RZ ;  /* 0x000000190b067210 */ /* 0x000fc60007f9e0ff */
[----:B------:R3:W-:Y:S01]  /*fc230*/  STL.64 [R1+0x5ec0], R14 ;  /* 0x005ec00e01007387 */ /* 0x0007e20000100a00 */
[----:B------:R-:W-:Y:S01]  /*fc240*/  IADD3 R4, P2, PT, R11, R27, RZ ;  /* 0x0000001b0b047210 */ /* 0x000fe20007f5e0ff */
[----:B------:R-:W-:Y:S02]  /*fc250*/  IMAD.X R7, R17, 0x1, R24, P4 ;  /* 0x0000000111077824 */ /* 0x000fe400020e0618 */
[----:B---3--:R-:W-:Y:S01]  /*fc260*/  IMAD.MOV.U32 R15, RZ, RZ, R20 ;  /* 0x000000ffff0f7224 */ /* 0x008fe200078e0014 */
[----:B------:R-:W-:Y:S02]  /*fc270*/  IADD3 R20, P3, PT, R11, R29, RZ ;  /* 0x0000001d0b147210 */ /* 0x000fe40007f7e0ff */
[----:B------:R-:W3:Y:S04]  /*fc280*/  LDL.LU R11, [R1+0x5ee0] ;  /* 0x005ee000010b7983 */ /* 0x000ee80000300800 */
[----:B------:R1:W-:Y:S04]  /*fc290*/  STL [R1+0x1dd0], R20 ;  /* 0x001dd01401007387 */ /* 0x0003e80000100800 */
[----:B-1----:R-:W2:Y:S04]  /*fc2a0*/  LDL.LU.64 R20, [R1+0x5ed8] ;  /* 0x005ed80001147983 */ /* 0x002ea80000300a00 */
[----:B------:R1:W-:Y:S04]  /*fc2b0*/  STL.64 [R1+0x1e30], R6 ;  /* 0x001e300601007387 */ /* 0x0003e80000100a00 */
[----:B-1----:R-:W4:Y:S01]  /*fc2c0*/  LDL.LU.64 R6, [R1+0x5ed0] ;  /* 0x005ed00001067983 */ /* 0x002f220000300a00 */
[----:B--2---:R-:W-:Y:S01]  /*fc2d0*/  IADD3 R14, P4, PT, R5, R20, RZ ;  /* 0x00000014050e7210 */ /* 0x004fe20007f9e0ff */
[----:B------:R-:W-:-:S02]  /*fc2e0*/  IMAD.X R5, R17, 0x1, R26, P2 ;  /* 0x0000000111057824 */ /* 0x000fc400010e061a */
[----:B----4-:R1:W-:Y:S04]  /*fc2f0*/  STL.64 [R1+0x5eb0], R6 ;  /* 0x005eb00601007387 */ /* 0x0103e80000100a00 */
[----:B-1----:R0:W2:Y:S04]  /*fc300*/  LDL.64 R6, [R1+0x1dd0] ;  /* 0x001dd00001067983 */ /* 0x0020a80000100a00 */
[----:B------:R1:W-:Y:S04]  /*fc310*/  STL [R1+0x5ea0], R26 ;  /* 0x005ea01a01007387 */ /* 0x0003e80000100800 */
[----:B-1----:R-:W4:Y:S04]  /*fc320*/  LDL.LU R26, [R1+0x1f0] ;  /* 0x0001f000011a7983 */ /* 0x002f280000300800 */
[----:B------:R1:W-:Y:S04]  /*fc330*/  STL.64 [R1+0x1e38], R4 ;  /* 0x001e380401007387 */ /* 0x0003e80000100a00 */
[----:B------:R0:W-:Y:S01]  /*fc340*/  STL.64 [R1+0x5ea8], R12 ;  /* 0x005ea80c01007387 */ /* 0x0001e20000100a00 */
[----:B--2---:R-:W-:-:S02]  /*fc350*/  IMAD.MOV.U32 R7, RZ, RZ, R15 ;  /* 0x000000ffff077224 */ /* 0x004fc400078e000f */
[----:B---3--:R-:W-:Y:S02]  /*fc360*/  IMAD.X R15, R11, 0x1, R18, P4 ;  /* 0x000000010b0f7824 */ /* 0x008fe400020e0612 */
[----:B-1----:R-:W-:Y:S02]  /*fc370*/  IMAD.MOV.U32 R5, RZ, RZ, R7 ;  /* 0x000000ffff057224 */ /* 0x002fe400078e0007 */
[----:B------:R-:W-:Y:S02]  /*fc380*/  IMAD.X R7, R17, 0x1, R28, P3 ;  /* 0x0000000111077824 */ /* 0x000fe400018e061c */
[----:B------:R-:W2:Y:S01]  /*fc390*/  LDL.LU R17, [R1+0x5ec8] ;  /* 0x005ec80001117983 */ /* 0x000ea20000300800 */
[----:B----4-:R-:W-:Y:S01]  /*fc3a0*/  IADD3 R4, P2, PT, R26, R21, RZ ;  /* 0x000000151a047210 */ /* 0x010fe20007f5e0ff */
[----:B0-----:R-:W-:Y:S02]  /*fc3b0*/  IMAD.MOV.U32 R13, RZ, RZ, R5 ;  /* 0x000000ffff0d7224 */ /* 0x001fe400078e0005 */
[----:B------:R-:W-:Y:S04]  /*fc3c0*/  STL [R1+0x1dd4], R7 ;  /* 0x001dd40701007387 */ /* 0x000fe80000100800 */
[----:B------:R0:W-:Y:S01]  /*fc3d0*/  STL.64 [R1+0x1dd8], R14 ;  /* 0x001dd80e01007387 */ /* 0x0001e20000100a00 */
[----:B------:R-:W-:-:S03]  /*fc3e0*/  IMAD.X R5, R11, 0x1, R19, P2 ;  /* 0x000000010b057824 */ /* 0x000fc600010e0613 */
[----:B0-----:R-:W3:Y:S04]  /*fc3f0*/  LDL.LU.64 R14, [R1+0x5ec0] ;  /* 0x005ec000010e7983 */ /* 0x001ee80000300a00 */
[----:B------:R0:W-:Y:S04]  /*fc400*/  STL.64 [R1+0x1df0], R4 ;  /* 0x001df00401007387 */ /* 0x0001e80000100a00 */
[----:B0-----:R-:W4:Y:S01]  /*fc410*/  LDL.LU.64 R4, [R1+0x5eb8] ;  /* 0x005eb80001047983 */ /* 0x001f220000300a00 */
[C---:B------:R-:W-:Y:S02]  /*fc420*/  IADD3 R6, P3, PT, R26.reuse, R23, RZ ;  /* 0x000000171a067210 */ /* 0x040fe40007f7e0ff */
[C---:B------:R-:W-:Y:S01]  /*fc430*/  IADD3 R12, P4, PT, R26.reuse, R16, RZ ;  /* 0x000000101a0c7210 */ /* 0x040fe20007f9e0ff */
[----:B------:R2:W-:Y:S02]  /*fc440*/  STL.64 [R1+0x5e88], R18 ;  /* 0x005e881201007387 */ /* 0x0005e40000100a00 */
[----:B------:R-:W-:Y:S01]  /*fc450*/  IMAD.X R7, R11, 0x1, R22, P3 ;  /* 0x000000010b077824 */ /* 0x000fe200018e0616 */
[----:B--2---:R-:W-:Y:S01]  /*fc460*/  IADD3 R18, P2, PT, R26, R17, RZ ;  /* 0x000000111a127210 */ /* 0x004fe20007f5e0ff */
[----:B------:R0:W-:Y:S04]  /*fc470*/  STL.64 [R1+0x5e98], R16 ;  /* 0x005e981001007387 */ /* 0x0001e80000100a00 */
[----:B------:R1:W-:Y:S01]  /*fc480*/  STL.64 [R1+0x1d98], R6 ;  /* 0x001d980601007387 */ /* 0x0003e20000100a00 */
[----:B0-----:R-:W-:-:S03]  /*fc490*/  IMAD.MOV.U32 R17, RZ, RZ, R13 ;  /* 0x000000ffff117224 */ /* 0x001fc600078e000d */
[----:B-1----:R-:W2:Y:S01]  /*fc4a0*/  LDL.LU.64 R6, [R1+0x5eb0] ;  /* 0x005eb00001067983 */ /* 0x002ea20000300a00 */
[C---:B---3--:R-:W-:Y:S02]  /*fc4b0*/  IMAD.X R13, R11.reuse, 0x1, R14, P4 ;  /* 0x000000010b0d7824 */ /* 0x048fe400020e060e */
[----:B------:R-:W-:Y:S01]  /*fc4c0*/  IMAD.X R19, R11, 0x1, R15, P2 ;  /* 0x000000010b137824 */ /* 0x000fe200010e060f */
[C---:B------:R-:W-:Y:S01]  /*fc4d0*/  IADD3 R16, P3, PT, R26.reuse, R25, RZ ;  /* 0x000000191a107210 */ /* 0x040fe20007f7e0ff */
[----:B----4-:R-:W-:Y:S04]  /*fc4e0*/  STL.64 [R1+0x5e78], R4 ;  /* 0x005e780401007387 */ /* 0x010fe80000100a00 */
[----:B------:R0:W-:Y:S04]  /*fc4f0*/  STL.64 [R1+0x1da0], R12 ;  /* 0x001da00c01007387 */ /* 0x0001e80000100a00 */
[----:B0-----:R-:W3:Y:S04]  /*fc500*/  LDL.LU.64 R12, [R1+0x5ea8] ;  /* 0x005ea800010c7983 */ /* 0x001ee80000300a00 */
[----:B------:R-:W-:Y:S04]  /*fc510*/  STL.64 [R1+0x5e80], R14 ;  /* 0x005e800e01007387 */ /* 0x000fe80000100a00 */
[----:B------:R0:W-:Y:S01]  /*fc520*/  STL.64 [R1+0x1da8], R18 ;  /* 0x001da81201007387 */ /* 0x0001e20000100a00 */
[----:B------:R-:W-:-:S02]  /*fc530*/  IADD3 R4, P4, PT, R26, R27, RZ ;  /* 0x0000001b1a047210 */ /* 0x000fc40007f9e0ff */
[----:B0-----:R-:W-:Y:S02]  /*fc540*/  IADD3 R18, P2, PT, R26, R29, RZ ;  /* 0x0000001d1a127210 */ /* 0x001fe40007f5e0ff */
[----:B------:R-:W4:Y:S01]  /*fc550*/  LDL.LU R26, [R1+0x5ea0] ;  /* 0x005ea000011a7983 */ /* 0x000f220000300800 */
[----:B------:R-:W-:Y:S02]  /*fc560*/  IMAD.MOV.U32 R19, RZ, RZ, R17 ;  /* 0x000000ffff137224 */ /* 0x000fe400078e0011 */
[----:B------:R-:W-:Y:S01]  /*fc570*/  IMAD.X R17, R11, 0x1, R24, P3 ;  /* 0x000000010b117824 */ /* 0x000fe200018e0618 */
[----:B------:R-:W-:Y:S01]  /*fc580*/  IADD3 R14, P3, PT, R3, R20, RZ ;  /* 0x00000014030e7210 */ /* 0x000fe20007f7e0ff */
[----:B------:R-:W-:Y:S02]  /*fc590*/  IMAD.MOV.U32 R15, RZ, RZ, R3 ;  /* 0x000000ffff0f7224 */ /* 0x000fe400078e0003 */
[----:B------:R-:W-:Y:S01]  /*fc5a0*/  IMAD.MOV.U32 R3, RZ, RZ, R2 ;  /* 0x000000ffff037224 */ /* 0x000fe200078e0002 */
[----:B------:R0:W-:Y:S04]  /*fc5b0*/  STL.64 [R1+0x1db0], R16 ;  /* 0x001db01001007387 */ /* 0x0001e80000100a00 */
[----:B0-----:R-:W2:Y:S01]  /*fc5c0*/  LDL.LU.64 R16, [R1+0x5e98] ;  /* 0x005e980001107983 */ /* 0x001ea20000300a00 */
[----:B---3--:R-:W-:-:S02]  /*fc5d0*/  IMAD.MOV.U32 R2, RZ, RZ, R12 ;  /* 0x000000ffff027224 */ /* 0x008fc400078e000c */
[----:B----4-:R-:W-:-:S05]  /*fc5e0*/  IMAD.X R5, R11, 0x1, R26, P4 ;  /* 0x000000010b057824 */ /* 0x010fca00020e061a */
[----:B------:R0:W-:Y:S04]  /*fc5f0*/  STL.64 [R1+0x1db8], R4 ;  /* 0x001db80401007387 */ /* 0x0001e80000100a00 */
[----:B------:R-:W-:Y:S04]  /*fc600*/  STL.64 [R1+0x5e68], R2 ;  /* 0x005e680201007387 */ /* 0x000fe80000100a00 */
[----:B------:R-:W3:Y:S01]  /*fc610*/  LDL.LU R12, [R1+0x1fc] ;  /* 0x0001fc00010c7983 */ /* 0x000ee20000300800 */
[----:B0-----:R-:W-:-:S03]  /*fc620*/  IADD3 R4, P4, PT, R15, R21, RZ ;  /* 0x000000150f047210 */ /* 0x001fc60007f9e0ff */
[----:B---3--:R0:W-:Y:S04]  /*fc630*/  STL [R1+0x5e60], R12 ;  /* 0x005e600c01007387 */ /* 0x0081e80000100800 */
[----:B0-----:R-:W3:Y:S04]  /*fc640*/  LDL.LU R12, [R1+0x2c8] ;  /* 0x0002c800010c7983 */ /* 0x001ee80000300800 */
[----:B------:R0:W-:Y:S02]  /*fc650*/  STL.64 [R1+0x5e70], R20 ;  /* 0x005e701401007387 */ /* 0x0001e40000100a00 */
[----:B0-----:R-:W-:-:S02]  /*fc660*/  IMAD.MOV.U32 R21, RZ, RZ, R19 ;  /* 0x000000ffff157224 */ /* 0x001fc400078e0013 */
[----:B------:R-:W-:Y:S02]  /*fc670*/  IMAD.X R19, R11, 0x1, R28, P2 ;  /* 0x000000010b137824 */ /* 0x000fe400010e061c */
[----:B------:R-:W4:Y:S04]  /*fc680*/  LDL.LU R11, [R1+0x5e90] ;  /* 0x005e9000010b7983 */ /* 0x000f280000300800 */
[----:B------:R0:W-:Y:S04]  /*fc690*/  STL.64 [R1+0x1d80], R18 ;  /* 0x001d801201007387 */ /* 0x0001e80000100a00 */
[----:B0-----:R-:W3:Y:S01]  /*fc6a0*/  LDL.LU.64 R18, [R1+0x5e88] ;  /* 0x005e880001127983 */ /* 0x001ee20000300a00 */
[----:B------:R-:W-:-:S05]  /*fc6b0*/  IMAD.MOV.U32 R5, RZ, RZ, R15 ;  /* 0x000000ffff057224 */ /* 0x000fca00078e000f */
[----:B------:R-:W-:Y:S01]  /*fc6c0*/  IADD3 R2, P2, PT, R5, R23, RZ ;  /* 0x0000001705027210 */ /* 0x000fe20007f5e0ff */
[----:B------:R-:W-:Y:S02]  /*fc6d0*/  IMAD.MOV.U32 R3, RZ, RZ, R5 ;  /* 0x000000ffff037224 */ /* 0x000fe400078e0005 */
[----:B---3--:R-:W-:-:S05]  /*fc6e0*/  IMAD.X R15, R12, 0x1, R18, P3 ;  /* 0x000000010c0f7824 */ /* 0x008fca00018e0612 */
[----:B------:R-:W-:Y:S04]  /*fc6f0*/  STL.64 [R1+0x1d88], R14 ;  /* 0x001d880e01007387 */ /* 0x000fe80000100a00 */
[----:B------:R2:W-:Y:S02]  /*fc700*/  STL [R1+0x1d58], R2 ;  /* 0x001d580201007387 */ /* 0x0005e40000100800 */
[----:B--2---:R-:W-:Y:S01]  /*fc710*/  IADD3 R2, P3, PT, R5, R16, RZ ;  /* 0x0000001005027210 */ /* 0x004fe20007f7e0ff */
[----:B------:R-:W-:Y:S01]  /*fc720*/  IMAD.X R5, R12, 0x1, R19, P4 ;  /* 0x000000010c057824 */ /* 0x000fe200020e0613 */
[----:B------:R-:W2:Y:S04]  /*fc730*/  LDL.LU.64 R14, [R1+0x5e80] ;  /* 0x005e8000010e7983 */ /* 0x000ea80000300a00 */
[----:B------:R0:W-:Y:S04]  /*fc740*/  STL.64 [R1+0x1d90], R4 ;  /* 0x001d900401007387 */ /* 0x0001e80000100a00 */
[----:B0-----:R-:W3:Y:S04]  /*fc750*/  LDL.LU.64 R4, [R1+0x5e78] ;  /* 0x005e780001047983 */ /* 0x001ee80000300a00 */
[----:B---3--:R0:W-:Y:S04]  /*fc760*/  STL.64 [R1+0x5e48], R4 ;  /* 0x005e480401007387 */ /* 0x0081e80000100a00 */
[----:B0-----:R0:W3:Y:S01]  /*fc770*/  LDL.64 R4, [R1+0x1d58] ;  /* 0x001d580001047983 */ /* 0x0010e20000100a00 */
[----:B------:R-:W-:-:S03]  /*fc780*/  IADD3 R20, P4, PT, R3, R17, RZ ;  /* 0x0000001103147210 */ /* 0x000fc60007f9e0ff */
[----:B------:R1:W-:Y:S02]  /*fc790*/  STL.64 [R1+0x5e58], R16 ;  /* 0x005e581001007387 */ /* 0x0003e40000100a00 */
[----:B-1----:R-:W-:Y:S02]  /*fc7a0*/  IMAD.MOV.U32 R17, RZ, RZ, R3 ;  /* 0x000000ffff117224 */ /* 0x002fe400078e0003 */
[----:B--2---:R-:W-:Y:S02]  /*fc7b0*/  IMAD.X R3, R12, 0x1, R14, P3 ;  /* 0x000000010c037824 */ /* 0x004fe400018e060e */
[----:B---3--:R-:W-:-:S04]  /*fc7c0*/  IMAD.MOV.U32 R5, RZ, RZ, R21 ;  /* 0x000000ffff057224 */ /* 0x008fc800078e0015 */
[----:B------:R-:W-:Y:S02]  /*fc7d0*/  IMAD.MOV.U32 R21, RZ, RZ, R5 ;  /* 0x000000ffff157224 */ /* 0x000fe400078e0005 */
[----:B------:R-:W-:Y:S01]  /*fc7e0*/  IMAD.X R5, R12, 0x1, R22, P2 ;  /* 0x000000010c057824 */ /* 0x000fe200010e0616 */
[----:B------:R-:W-:-:S04]  /*fc7f0*/  IADD3 R4, P2, PT, R17, R25, RZ ;  /* 0x0000001911047210 */ /* 0x000fc80007f5e0ff */
[----:B------:R-:W-:Y:S04]  /*fc800*/  STL [R1+0x1d5c], R5 ;  /* 0x001d5c0501007387 */ /* 0x000fe80000100800 */
[----:B------:R1:W-:Y:S02]  /*fc810*/  STL.64 [R1+0x1d60], R2 ;  /* 0x001d600201007387 */ /* 0x0003e40000100a00 */
[----:B-1----:R-:W-:Y:S02]  /*fc820*/  IMAD.MOV.U32 R3, RZ, RZ, R21 ;  /* 0x000000ffff037224 */ /* 0x002fe400078e0015 */
[C---:B------:R-:W-:Y:S02]  /*fc830*/  IMAD.X R21, R12.reuse, 0x1, R15, P4 ;  /* 0x000000010c157824 */ /* 0x040fe400020e060f */
[----:B------:R-:W-:Y:S01]  /*fc840*/  IMAD.X R5, R12, 0x1, R24, P2 ;  /* 0x000000010c057824 */ /* 0x000fe200010e0618 */
[----:B------:R-:W-:-:S02]  /*fc850*/  IADD3 R2, P3, PT, R17, R27, RZ ;  /* 0x0000001b11027210 */ /* 0x000fc40007f7e0ff */
[----:B------:R-:W-:Y:S01]  /*fc860*/  IADD3 R16, P4, PT, R17, R29, RZ ;  /* 0x0000001d11107210 */ /* 0x000fe20007f9e0ff */
[----:B------:R1:W-:Y:S04]  /*fc870*/  STL.64 [R1+0x1d68], R20 ;  /* 0x001d681401007387 */ /* 0x0003e80000100a00 */
[----:B-1----:R-:W2:Y:S04]  /*fc880*/  LDL.LU.64 R20, [R1+0x5e70] ;  /* 0x005e700001147983 */ /* 0x002ea80000300a00 */
[----:B------:R-:W2:Y:S04]  /*fc890*/  LDL R17, [R1+0x1f8] ;  /* 0x0001f80001117983 */ /* 0x000ea80000100800 */
[----:B------:R1:W-:Y:S02]  /*fc8a0*/  STL.64 [R1+0x1d70], R4 ;  /* 0x001d700401007387 */ /* 0x0003e40000100a00 */
[----:B-1----:R-:W-:-:S02]  /*fc8b0*/  IMAD.MOV.U32 R5, RZ, RZ, R3 ;  /* 0x000000ffff057224 */ /* 0x002fc400078e0003 */
[----:B------:R-:W-:-:S05]  /*fc8c0*/  IMAD.X R3, R12, 0x1, R26, P3 ;  /* 0x000000010c037824 */ /* 0x000fca00018e061a */
[----:B------:R1:W-:Y:S04]  /*fc8d0*/  STL.64 [R1+0x1d78], R2 ;  /* 0x001d780201007387 */ /* 0x0003e80000100a00 */
[----:B-1----:R-:W3:Y:S01]  /*fc8e0*/  LDL.LU.64 R2, [R1+0x5e68] ;  /* 0x005e680001027983 */ /* 0x002ee20000300a00 */
[----:B--2---:R-:W-:-:S03]  /*fc8f0*/  IADD3 R4, P2, PT, R17, R20, RZ ;  /* 0x0000001411047210 */ /* 0x004fc60007f5e0ff */
[----:B---3--:R1:W-:Y:S04]  /*fc900*/  STL.64 [R1+0x5e40], R2 ;  /* 0x005e400201007387 */ /* 0x0083e80000100a00 */
[----:B------:R2:W-:Y:S01]  /*fc910*/  STL [R1+0x5e38], R21 ;  /* 0x005e381501007387 */ /* 0x0005e20000100800 */
[----:B-1----:R-:W-:Y:S01]  /*fc920*/  IADD3 R2, P3, PT, R17, R21, RZ ;  /* 0x0000001511027210 */ /* 0x002fe20007f7e0ff */
[----:B------:R-:W-:Y:S02]  /*fc930*/  IMAD.X R17, R12, 0x1, R28, P4 ;  /* 0x000000010c117824 */ /* 0x000fe400020e061c */
[----:B--2---:R-:W2:Y:S01]  /*fc940*/  LDL.LU R21, [R1+0x1f8] ;  /* 0x0001f80001157983 */ /* 0x004ea20000300800 */
[----:B------:R-:W-:-:S03]  /*fc950*/  IMAD.MOV.U32 R3, RZ, RZ, R5 ;  /* 0x000000ffff037224 */ /* 0x000fc600078e0005 */
[----:B------:R-:W-:Y:S01]  /*fc960*/  STL [R1+0x1d50], R2 ;  /* 0x001d500201007387 */ /* 0x000fe20000100800 */
[----:B----4-:R-:W-:-:S03]  /*fc970*/  IMAD.X R5, R11, 0x1, R18, P2 ;  /* 0x000000010b057824 */ /* 0x010fc600010e0612 */
[----:B------:R-:W3:Y:S04]  /*fc980*/  LDL.LU R12, [R1+0x5e60] ;  /* 0x005e6000010c7983 */ /* 0x000ee80000300800 */
[----:B------:R1:W-:Y:S04]  /*fc990*/  STL.64 [R1+0x1d40], R16 ;  /* 0x001d401001007387 */ /* 0x0003e80000100a00 */
[----:B-1----:R-:W4:Y:S04]  /*fc9a0*/  LDL.LU.64 R16, [R1+0x5e58] ;  /* 0x005e580001107983 */ /* 0x002f280000300a00 */
[----:B------:R-:W2:Y:S04]  /*fc9b0*/  LDL.LU R11, [R1+0x5e50] ;  /* 0x005e5000010b7983 */ /* 0x000ea80000300800 */
[----:B------:R1:W-:Y:S04]  /*fc9c0*/  STL.64 [R1+0x1d48], R4 ;  /* 0x001d480401007387 */ /* 0x0003e80000100a00 */
[----:B-1----:R-:W2:Y:S04]  /*fc9d0*/  LDL.LU.64 R4, [R1+0x5e48] ;  /* 0x005e480001047983 */ /* 0x002ea80000300a00 */
[----:B------:R1:W-:Y:S04]  /*fc9e0*/  STL [R1+0x5e20], R18 ;  /* 0x005e201201007387 */ /* 0x0003e80000100800 */
[----:B-1----:R-:W3:Y:S04]  /*fc9f0*/  LDL.LU R18, [R1+0x2c4] ;  /* 0x0002c40001127983 */ /* 0x002ee80000300800 */
[----:B--2---:R1:W-:Y:S04]  /*fca00*/  STL.64 [R1+0x5e30], R4 ;  /* 0x005e300401007387 */ /* 0x0043e80000100a00 */
[----:B-1----:R0:W2:Y:S01]  /*fca10*/  LDL.64 R4, [R1+0x1d50] ;  /* 0x001d500001047983 */ /* 0x0020a20000100a00 */
[----:B------:R-:W-:-:S03]  /*fca20*/  IADD3 R2, P4, PT, R21, R23, RZ ;  /* 0x0000001715027210 */ /* 0x000fc60007f9e0ff */
[----:B------:R4:W-:Y:S04]  /*fca30*/  STL.64 [R1+0x5e28], R6 ;  /* 0x005e280601007387 */ /* 0x0009e80000100a00 */
[----:B------:R1:W-:Y:S01]  /*fca40*/  STL.64 [R1+0x5e18], R10 ;  /* 0x005e180a01007387 */ /* 0x0003e20000100a00 */
[----:B----4-:R-:W-:Y:S01]  /*fca50*/  IADD3 R6, P2, PT, R21, R16, RZ ;  /* 0x0000001015067210 */ /* 0x010fe20007f5e0ff */
[----:B-1----:R-:W-:Y:S02]  /*fca60*/  IMAD.MOV.U32 R11, RZ, RZ, R3 ;  /* 0x000000ffff0b7224 */ /* 0x002fe400078e0003 */
[C---:B---3--:R-:W-:Y:S02]  /*fca70*/  IMAD.X R3, R18.reuse, 0x1, R22, P4 ;  /* 0x0000000112037824 */ /* 0x048fe400020e0616 */
[----:B------:R-:W-:-:S02]  /*fca80*/  IMAD.X R7, R18, 0x1, R14, P2 ;  /* 0x0000000112077824 */ /* 0x000fc400010e060e */
[----:B--2---:R-:W-:Y:S01]  /*fca90*/  IMAD.X R5, R18, 0x1, R19, P3 ;  /* 0x0000000112057824 */ /* 0x004fe200018e0613 */
[----:B------:R-:W-:-:S04]  /*fcaa0*/  IADD3 R10, P3, PT, R21, R17, RZ ;  /* 0x00000011150a7210 */ /* 0x000fc80007f7e0ff */
[----:B------:R-:W-:Y:S04]  /*fcab0*/  STL [R1+0x1d54], R5 ;  /* 0x001d540501007387 */ /* 0x000fe80000100800 */
[----:B------:R1:W-:Y:S01]  /*fcac0*/  STL.64 [R1+0x1d18], R2 ;  /* 0x001d180201007387 */ /* 0x0003e20000100a00 */
[----:B------:R-:W-:-:S03]  /*fcad0*/  IADD3 R4, P4, PT, R21, R25, RZ ;  /* 0x0000001915047210 */ /* 0x000fc60007f9e0ff */
[----:B-1----:R-:W2:Y:S04]  /*fcae0*/  LDL.LU.64 R2, [R1+0x5e40] ;  /* 0x005e400001027983 */ /* 0x002ea80000300a00 */
[----:B------:R1:W-:Y:S04]  /*fcaf0*/  STL.64 [R1+0x1d20], R6 ;  /* 0x001d200601007387 */ /* 0x0003e80000100a00 */
[----:B------:R-:W-:Y:S01]  /*fcb00*/  STL.64 [R1+0x5e08], R14 ;  /* 0x005e080e01007387 */ /* 0x000fe20000100a00 */
[----:B-1----:R-:W-:Y:S02]  /*fcb10*/  IMAD.MOV.U32 R7, RZ, RZ, R11 ;  /* 0x000000ffff077224 */ /* 0x002fe400078e000b */
[----:B------:R-:W-:Y:S01]  /*fcb20*/  IMAD.X R11, R18, 0x1, R15, P3 ;  /* 0x00000001120b7824 */ /* 0x000fe200018e060f */
[----:B------:R-:W-:-:S04]  /*fcb30*/  IADD3 R6, P2, PT, R21, R27, RZ ;  /* 0x0000001b15067210 */ /* 0x000fc80007f5e0ff */
[----:B------:R1:W-:Y:S02]  /*fcb40*/  STL.64 [R1+0x1d28], R10 ;  /* 0x001d280a01007387 */ /* 0x0003e40000100a00 */
[----:B-1----:R-:W-:Y:S02]  /*fcb50*/  IADD3 R10, P3, PT, R21, R29, RZ ;  /* 0x0000001d150a7210 */ /* 0x002fe40007f7e0ff */
[----:B------:R-:W3:Y:S01]  /*fcb60*/  LDL.LU R21, [R1+0x5e38] ;  /* 0x005e380001157983 */ /* 0x000ee20000300800 */
[C---:B------:R-:W-:Y:S02]  /*fcb70*/  IMAD.X R5, R18.reuse, 0x1, R24, P4 ;  /* 0x0000000112057824 */ /* 0x040fe400020e0618 */
[----:B------:R-:W-:Y:S01]  /*fcb80*/  IMAD.X R11, R18, 0x1, R28, P3 ;  /* 0x00000001120b7824 */ /* 0x000fe200018e061c */
[----:B--2---:R1:W-:Y:S04]  /*fcb90*/  STL.64 [R1+0x5e10], R2 ;  /* 0x005e100201007387 */ /* 0x0043e80000100a00 */
[----:B------:R2:W-:Y:S01]  /*fcba0*/  STL.64 [R1+0x1d30], R4 ;  /* 0x001d300401007387 */ /* 0x0005e20000100a00 */
[----:B-1----:R-:W-:-:S02]  /*fcbb0*/  IMAD.MOV.U32 R3, RZ, RZ, R7 ;  /* 0x000000ffff037224 */ /* 0x002fc400078e0007 */
[----:B------:R-:W-:Y:S01]  /*fcbc0*/  IMAD.X R7, R18, 0x1, R26, P2 ;  /* 0x0000000112077824 */ /* 0x000fe200010e061a */
[----:B--2---:R-:W2:Y:S04]  /*fcbd0*/  LDL.LU.64 R4, [R1+0x5e30] ;  /* 0x005e300001047983 */ /* 0x004ea80000300a00 */
[----:B------:R1:W-:Y:S04]  /*fcbe0*/  STL.64 [R1+0x1d38], R6 ;  /* 0x001d380601007387 */ /* 0x0003e80000100a00 */
[----:B-1----:R-:W4:Y:S04]  /*fcbf0*/  LDL.LU.64 R6, [R1+0x5e28] ;  /* 0x005e280001067983 */ /* 0x002f280000300a00 */
[----:B------:R-:W-:Y:S04]  /*fcc00*/  STL.64 [R1+0x5e00], R26 ;  /* 0x005e001a01007387 */ /* 0x000fe80000100a00 */
[----:B------:R-:W2:Y:S04]  /*fcc10*/  LDL R15, [R1+0x2c0] ;  /* 0x0002c000010f7983 */ /* 0x000ea80000100800 */
[----:B---3--:R-:W-:Y:S04]  /*fcc20*/  STL.64 [R1+0x5df8], R20 ;  /* 0x005df81401007387 */ /* 0x008fe80000100a00 */
[----:B------:R-:W2:Y:S04]  /*fcc30*/  LDL.LU R18, [R1+0x5e20] ;  /* 0x005e200001127983 */ /* 0x000ea80000300800 */
[----:B------:R1:W-:Y:S04]  /*fcc40*/  STL.64 [R1+0x1d00], R10 ;  /* 0x001d000a01007387 */ /* 0x0003e80000100a00 */
[----:B-1----:R-:W3:Y:S01]  /*fcc50*/  LDL.LU.64 R10, [R1+0x5e18] ;  /* 0x005e1800010a7983 */ /* 0x002ee20000300a00 */
[----:B------:R-:W-:-:S02]  /*fcc60*/  IADD3 R2, P4, PT, R12, R20, RZ ;  /* 0x000000140c027210 */ /* 0x000fc40007f9e0ff */
[----:B------:R-:W-:Y:S01]  /*fcc70*/  IADD3 R14, P2, PT, R12, R21, RZ ;  /* 0x000000150c0e7210 */ /* 0x000fe20007f5e0ff */
[----:B------:R-:W-:Y:S02]  /*fcc80*/  IMAD.MOV.U32 R27, RZ, RZ, R3 ;  /* 0x000000ffff1b7224 */ /* 0x000fe400078e0003 */
[C---:B--2---:R-:W-:Y:S02]  /*fcc90*/  IMAD.X R3, R15.reuse, 0x1, R18, P4 ;  /* 0x000000010f037824 */ /* 0x044fe400020e0612 */
[----:B------:R-:W-:-:S03]  /*fcca0*/  IMAD.X R15, R15, 0x1, R19, P2 ;  /* 0x000000010f0f7824 */ /* 0x000fc600010e0613 */
[----:B------:R1:W-:Y:S01]  /*fccb0*/  STL.64 [R1+0x1d08], R2 ;  /* 0x001d080201007387 */ /* 0x0003e20000100a00 */
[----:B------:R-:W-:-:S03]  /*fccc0*/  IADD3 R20, P4, PT, R12, R16, RZ ;  /* 0x000000100c147210 */ /* 0x000fc60007f9e0ff */
[----:B-1----:R-:W2:Y:S04]  /*fccd0*/  LDL.LU.64 R2, [R1+0x5e10] ;  /* 0x005e100001027983 */ /* 0x002ea80000300a00 */
[----:B---3--:R1:W-:Y:S04]  /*fcce0*/  STL.64 [R1+0x5dc8], R10 ;  /* 0x005dc80a01007387 */ /* 0x0083e80000100a00 */
[----:B------:R3:W-:Y:S01]  /*fccf0*/  STL.64 [R1+0x1d10], R14 ;  /* 0x001d100e01007387 */ /* 0x0007e20000100a00 */
[----:B-1----:R-:W-:-:S03]  /*fcd00*/  IADD3 R10, P2, PT, R12, R17, RZ ;  /* 0x000000110c0a7210 */ /* 0x002fc60007f5e0ff */
[----:B---3--:R-:W3:Y:S04]  /*fcd10*/  LDL.LU.64 R14, [R1+0x5e08] ;  /* 0x005e0800010e7983 */ /* 0x008ee80000300a00 */
[----:B------:R1:W-:Y:S04]  /*fcd20*/  STL [R1+0x5de0], R19 ;  /* 0x005de01301007387 */ /* 0x0003e80000100800 */
[----:B-1----:R-:W2:Y:S04]  /*fcd30*/  LDL.LU R19, [R1+0x2c0] ;  /* 0x0002c00001137983 */ /* 0x002ea80000300800 */
[----:B------:R1:W-:Y:S04]  /*fcd40*/  STL.64 [R1+0x5dd8], R16 ;  /* 0x005dd81001007387 */ /* 0x0003e80000100a00 */
[----:B------:R-:W-:Y:S04]  /*fcd50*/  STL [R1+0x1ce8], R10 ;  /* 0x001ce80a01007387 */ /* 0x000fe80000100800 */
[----:B-1----:R0:W2:Y:S01]  /*fcd60*/  LDL.64 R16, [R1+0x1ce8] ;  /* 0x001ce80001107983 */ /* 0x0020a20000100a00 */
[----:B------:R-:W-:Y:S01]  /*fcd70*/  IADD3 R26, P3, PT, R12, R23, RZ ;  /* 0x000000170c1a7210 */ /* 0x000fe20007f7e0ff */
[----:B--2---:R-:W-:-:S04]  /*fcd80*/  IMAD.MOV.U32 R17, RZ, RZ, R27 ;  /* 0x000000ffff117224 */ /* 0x004fc800078e001b */
[----:B------:R-:W-:-:S05]  /*fcd90*/  IMAD.X R27, R19, 0x1, R22, P3 ;  /* 0x00000001131b7824 */ /* 0x000fca00018e0616 */
[----:B------:R1:W-:Y:S04]  /*fcda0*/  STL.64 [R1+0x1cb8], R26 ;  /* 0x001cb81a01007387 */ /* 0x0003e80000100a00 */
[----:B-1----:R-:W2:Y:S01]  /*fcdb0*/  LDL.LU.64 R26, [R1+0x5e00] ;  /* 0x005e0000011a7983 */ /* 0x002ea20000300a00 */
[----:B---3--:R-:W-:-:S03]  /*fcdc0*/  IMAD.X R21, R19, 0x1, R14, P4 ;  /* 0x0000000113157824 */ /* 0x008fc600020e060e */
[----:B------:R-:W-:Y:S04]  /*fcdd0*/  STL.64 [R1+0x5de8], R22 ;  /* 0x005de81601007387 */ /* 0x000fe80000100a00 */
[----:B------:R1:W-:Y:S01]  /*fcde0*/  STL.64 [R1+0x1ce0], R20 ;  /* 0x001ce01401007387 */ /* 0x0003e20000100a00 */
[----:B------:R-:W-:-:S03]  /*fcdf0*/  IADD3 R10, P3, PT, R12, R25, RZ ;  /* 0x000000190c0a7210 */ /* 0x000fc60007f7e0ff */
[----:B-1----:R-:W3:Y:S04]  /*fce00*/  LDL.LU.64 R20, [R1+0x5df8] ;  /* 0x005df80001147983 */ /* 0x002ee80000300a00 */
[----:B------:R1:W-:Y:S02]  /*fce10*/  STL.64 [R1+0x5dc0], R2 ;  /* 0x005dc00201007387 */ /* 0x0003e40000100a00 */
[----:B-1----:R-:W-:Y:S02]  /*fce20*/  IMAD.MOV.U32 R2, RZ, RZ, R17 ;  /* 0x000000ffff027224 */ /* 0x002fe400078e0011 */
[----:B------:R-:W-:Y:S01]  /*fce30*/  IMAD.X R17, R19, 0x1, R15, P2 ;  /* 0x0000000113117824 */ /* 0x000fe200010e060f */
[----:B------:R-:W4:Y:S01]  /*fce40*/  LDL R3, [R1+0x200] ;  /* 0x0002000001037983 */ /* 0x000f220000100800 */
[----:B------:R-:W-:-:S03]  /*fce50*/  IADD3 R16, P2, PT, R12, R29, RZ ;  /* 0x0000001d0c107210 */ /* 0x000fc60007f5e0ff */
[----:B------:R1:W-:Y:S01]  /*fce60*/  STL [R1+0x1cec], R17 ;  /* 0x001cec1101007387 */ /* 0x0003e20000100800 */
[----:B--2---:R-:W-:-:S03]  /*fce70*/  IADD3 R22, P4, PT, R12, R27, RZ ;  /* 0x0000001b0c167210 */ /* 0x004fc60007f9e0ff */
[----:B------:R-:W2:Y:S01]  /*fce80*/  LDL.LU R12, [R1+0x5df0] ;  /* 0x005df000010c7983 */ /* 0x000ea20000300800 */
[C---:B------:R-:W-:Y:S02]  /*fce90*/  IMAD.X R11, R19.reuse, 0x1, R24, P3 ;  /* 0x00000001130b7824 */ /* 0x040fe400018e0618 */
[C---:B------:R-:W-:Y:S02]  /*fcea0*/  IMAD.X R23, R19.reuse, 0x1, R26, P4 ;  /* 0x0000000113177824 */ /* 0x040fe400020e061a */
[----:B-1----:R-:W-:Y:S01]  /*fceb0*/  IMAD.X R17, R19, 0x1, R28, P2 ;  /* 0x0000000113117824 */ /* 0x002fe200010e061c */
[----:B------:R1:W-:Y:S04]  /*fcec0*/  STL.64 [R1+0x1cf0], R10 ;  /* 0x001cf00a01007387 */ /* 0x0003e80000100a00 */
[----:B------:R0:W-:Y:S01]  /*fced0*/  STL.64 [R1+0x1cf8], R22 ;  /* 0x001cf81601007387 */ /* 0x0001e20000100a00 */
[----:B-1----:R-:W-:-:S03]  /*fcee0*/  IMAD.MOV.U32 R11, RZ, RZ, R2 ;  /* 0x000000ffff0b7224 */ /* 0x002fc600078e0002 */
[----:B0-----:R-:W2:Y:S04]  /*fcef0*/  LDL.LU.64 R22, [R1+0x5de8] ;  /* 0x005de80001167983 */ /* 0x001ea80000300a00 */
[----:B---3--:R0:W-:Y:S04]  /*fcf00*/  STL.64 [R1+0x5da8], R20 ;  /* 0x005da81401007387 */ /* 0x0081e80000100a00 */
[----:B------:R-:W3:Y:S04]  /*fcf10*/  LDL.LU R19, [R1+0x5de0] ;  /* 0x005de00001137983 */ /* 0x000ee80000300800 */
[----:B------:R1:W-:Y:S01]  /*fcf20*/  STL.64 [R1+0x1c90], R16 ;  /* 0x001c901001007387 */ /* 0x0003e20000100a00 */
[----:B----4-:R-:W-:-:S02]  /*fcf30*/  IADD3 R10, P3, PT, R3, R20, RZ ;  /* 0x00000014030a7210 */ /* 0x010fc40007f7e0ff */
[----:B------:R-:W-:Y:S01]  /*fcf40*/  IADD3 R2, P4, PT, R3, R21, RZ ;  /* 0x0000001503027210 */ /* 0x000fe20007f9e0ff */
[----:B0-----:R-:W-:Y:S01]  /*fcf50*/  IMAD.MOV.U32 R21, RZ, RZ, R11 ;  /* 0x000000ffff157224 */ /* 0x001fe200078e000b */
[----:B-1----:R-:W4:Y:S04]  /*fcf60*/  LDL.LU.64 R16, [R1+0x5dd8] ;  /* 0x005dd80001107983 */ /* 0x002f280000300a00 */
[----:B------:R0:W-:Y:S04]  /*fcf70*/  STL [R1+0x5db0], R28 ;  /* 0x005db01c01007387 */ /* 0x0001e80000100800 */
[----:B0-----:R-:W3:Y:S01]  /*fcf80*/  LDL.LU R28, [R1+0x200] ;  /* 0x00020000011c7983 */ /* 0x001ee20000300800 */
[----:B--2---:R-:W-:-:S03]  /*fcf90*/  IMAD.X R11, R12, 0x1, R18, P3 ;  /* 0x000000010c0b7824 */ /* 0x004fc600018e0612 */
[----:B------:R-:W2:Y:S04]  /*fcfa0*/  LDL.LU R12, [R1+0x5dd0] ;  /* 0x005dd000010c7983 */ /* 0x000ea80000300800 */
[----:B------:R0:W-:Y:S04]  /*fcfb0*/  STL.64 [R1+0x1c98], R10 ;  /* 0x001c980a01007387 */ /* 0x0001e80000100a00 */
[----:B0-----:R-:W2:Y:S04]  /*fcfc0*/  LDL.LU.64 R10, [R1+0x5dc8] ;  /* 0x005dc800010a7983 */ /* 0x001ea80000300a00 */
[----:B--2---:R3:W-:Y:S04]  /*fcfd0*/  STL.64 [R1+0x5da0], R10 ;  /* 0x005da00a01007387 */ /* 0x0047e80000100a00 */
[----:B----4-:R0:W-:Y:S01]  /*fcfe0*/  STL [R1+0x5d98], R16 ;  /* 0x005d981001007387 */ /* 0x0101e20000100800 */
[----:B---3--:R-:W-:-:S03]  /*fcff0*/  IADD3 R10, P3, PT, R28, R16, RZ ;  /* 0x000000101c0a7210 */ /* 0x008fc60007f7e0ff */
[----:B0-----:R-:W2:Y:S01]  /*fd000*/  LDL.LU R16, [R1+0x2bc] ;  /* 0x0002bc0001107983 */ /* 0x001ea20000300800 */
[----:B------:R-:W-:Y:S01]  /*fd010*/  IADD3 R20, P2, PT, R28, R23, RZ ;  /* 0x000000171c147210 */ /* 0x000fe20007f5e0ff */
[----:B--2---:R-:W-:-:S05]  /*fd020*/  IMAD.X R3, R16, 0x1, R19, P4 ;  /* 0x0000000110037824 */ /* 0x004fca00020e0613 */
[----:B------:R0:W-:Y:S01]  /*fd030*/  STL.64 [R1+0x1cb0], R2 ;  /* 0x001cb00201007387 */ /* 0x0001e20000100a00 */
[----:B------:R-:W-:-:S03]  /*fd040*/  IMAD.X R11, R16, 0x1, R14, P3 ;  /* 0x00000001100b7824 */ /* 0x000fc600018e060e */
[----:B0-----:R-:W2:Y:S04]  /*fd050*/  LDL.LU.64 R2, [R1+0x5dc0] ;  /* 0x005dc00001027983 */ /* 0x001ea80000300a00 */
[----:B------:R-:W-:Y:S04]  /*fd060*/  STL.64 [R1+0x5db8], R18 ;  /* 0x005db81201007387 */ /* 0x000fe80000100a00 */
[----:B------:R0:W-:Y:S02]  /*fd070*/  STL.64 [R1+0x5d90], R12 ;  /* 0x005d900c01007387 */ /* 0x0001e40000100a00 */
[----:B0-----:R-:W-:-:S02]  /*fd080*/  IMAD.MOV.U32 R12, RZ, RZ, R21 ;  /* 0x000000ffff0c7224 */ /* 0x001fc400078e0015 */
[----:B------:R-:W-:Y:S01]  /*fd090*/  IMAD.X R21, R16, 0x1, R22, P2 ;  /* 0x0000000110157824 */ /* 0x000fe200010e0616 */
[----:B------:R-:W-:Y:S01]  /*fd0a0*/  IADD3 R18, P4, PT, R28, R17, RZ ;  /* 0x000000111c127210 */ /* 0x000fe20007f9e0ff */
[----:B------:R-:W3:Y:S04]  /*fd0b0*/  LDL R13, [R1+0x204] ;  /* 0x00020400010d7983 */ /* 0x000ee80000100800 */
[----:B------:R0:W-:Y:S01]  /*fd0c0*/  STL.64 [R1+0x1c58], R20 ;  /* 0x001c581401007387 */ /* 0x0001e20000100a00 */
[----:B------:R-:W-:-:S03]  /*fd0d0*/  IMAD.X R19, R16, 0x1, R15, P4 ;  /* 0x0000000110137824 */ /* 0x000fc600020e060f */
[----:B------:R1:W-:Y:S04]  /*fd0e0*/  STL.64 [R1+0x1c60], R10 ;  /* 0x001c600a01007387 */ /* 0x0003e80000100a00 */
[----:B------:R4:W-:Y:S01]  /*fd0f0*/  STL.64 [R1+0x1c68], R18 ;  /* 0x001c681201007387 */ /* 0x0009e20000100a00 */
[C---:B0-----:R-:W-:Y:S02]  /*fd100*/  IADD3 R20, P2, PT, R28.reuse, R25, RZ ;  /* 0x000000191c147210 */ /* 0x041fe40007f5e0ff */
[----:B-1----:R-:W-:-:S03]  /*fd110*/  IADD3 R10, P3, PT, R28, R27, RZ ;  /* 0x0000001b1c0a7210 */ /* 0x002fc60007f7e0ff */
[----:B------:R-:W-:Y:S01]  /*fd120*/  IMAD.X R21, R16, 0x1, R24, P2 ;  /* 0x0000000110157824 */ /* 0x000fe200010e0618 */
[----:B----4-:R-:W4:Y:S04]  /*fd130*/  LDL.LU.64 R18, [R1+0x5db8] ;  /* 0x005db80001127983 */ /* 0x010f280000300a00 */
[----:B------:R0:W-:Y:S04]  /*fd140*/  STL.64 [R1+0x5d80], R14 ;  /* 0x005d800e01007387 */ /* 0x0001e80000100a00 */
[----:B------:R-:W-:Y:S01]  /*fd150*/  STL [R1+0x5d88], R15 ;  /* 0x005d880f01007387 */ /* 0x000fe20000100800 */
[----:B0-----:R-:W-:-:S03]  /*fd160*/  IADD3 R14, P4, PT, R28, R29, RZ ;  /* 0x0000001d1c0e7210 */ /* 0x001fc60007f9e0ff */
[----:B------:R-:W2:Y:S04]  /*fd170*/  LDL.LU R28, [R1+0x5db0] ;  /* 0x005db000011c7983 */ /* 0x000ea80000300800 */
[----:B------:R0:W-:Y:S04]  /*fd180*/  STL.64 [R1+0x1c70], R20 ;  /* 0x001c701401007387 */ /* 0x0001e80000100a00 */
[----:B0-----:R-:W3:Y:S01]  /*fd190*/  LDL.LU.64 R20, [R1+0x5da8] ;  /* 0x005da80001147983 */ /* 0x001ee20000300a00 */
[----:B------:R-:W-:Y:S01]  /*fd1a0*/  IMAD.MOV.U32 R11, RZ, RZ, R12 ;  /* 0x000000ffff0b7224 */ /* 0x000fe200078e000c */
[----:B---3--:R-:W-:-:S03]  /*fd1b0*/  IADD3 R12, P2, PT, R13, R20, RZ ;  /* 0x000000140d0c7210 */ /* 0x008fc60007f5e0ff */
[----:B------:R-:W-:Y:S02]  /*fd1c0*/  IMAD.MOV.U32 R13, RZ, RZ, R11 ;  /* 0x000000ffff0d7224 */ /* 0x000fe400078e000b */
[----:B------:R-:W-:-:S05]  /*fd1d0*/  IMAD.X R11, R16, 0x1, R26, P3 ;  /* 0x00000001100b7824 */ /* 0x000fca00018e061a */
[----:B------:R0:W-:Y:S04]  /*fd1e0*/  STL.64 [R1+0x1c78], R10 ;  /* 0x001c780a01007387 */ /* 0x0001e80000100a00 */
[----:B0-----:R-:W3:Y:S04]  /*fd1f0*/  LDL.LU.64 R10, [R1+0x5da0] ;  /* 0x005da000010a7983 */ /* 0x001ee80000300a00 */
[----:B------:R0:W-:Y:S04]  /*fd200*/  STL [R1+0x5d70], R26 ;  /* 0x005d701a01007387 */ /* 0x0001e80000100800 */
[----:B0-----:R-:W4:Y:S04]  /*fd210*/  LDL.LU R26, [R1+0x204] ;  /* 0x00020400011a7983 */ /* 0x001f280000300800 */
[----:B---3--:R0:W-:Y:S04]  /*fd220*/  STL.64 [R1+0x5d78], R10 ;  /* 0x005d780a01007387 */ /* 0x0081e80000100a00 */
[----:B0-----:R-:W4:Y:S01]  /*fd230*/  LDL R11, [R1+0x2b8] ;  /* 0x0002b800010b7983 */ /* 0x001f220000100800 */
[----:B--2---:R-:W-:-:S03]  /*fd240*/  IMAD.X R15, R16, 0x1, R28, P4 ;  /* 0x00000001100f7824 */ /* 0x004fc600020e061c */
[----:B------:R-:W2:Y:S04]  /*fd250*/  LDL.LU R16, [R1+0x5d98] ;  /* 0x005d980001107983 */ /* 0x000ea80000300800 */
[----:B------:R0:W-:Y:S02]  /*fd260*/  STL.64 [R1+0x1c40], R14 ;  /* 0x001c400e01007387 */ /* 0x0001e40000100a00 */
[----:B0-----:R-:W-:Y:S02]  /*fd270*/  IMAD.MOV.U32 R15, RZ, RZ, R13 ;  /* 0x000000ffff0f7224 */ /* 0x001fe400078e000d */
[----:B----4-:R-:W-:-:S05]  /*fd280*/  IMAD.X R13, R11, 0x1, R18, P2 ;  /* 0x000000010b0d7824 */ /* 0x010fca00010e0612 */
[----:B------:R0:W-:Y:S04]  /*fd290*/  STL.64 [R1+0x1c48], R12 ;  /* 0x001c480c01007387 */ /* 0x0001e80000100a00 */
[----:B0-----:R-:W3:Y:S01]  /*fd2a0*/  LDL.LU.64 R12, [R1+0x5d90] ;  /* 0x005d9000010c7983 */ /* 0x001ee20000300a00 */
[----:B------:R-:W-:-:S05]  /*fd2b0*/  IADD3 R10, P3, PT, R26, R21, RZ ;  /* 0x000000151a0a7210 */ /* 0x000fca0007f7e0ff */
[----:B------:R-:W-:Y:S01]  /*fd2c0*/  IMAD.X R11, R11, 0x1, R19, P3 ;  /* 0x000000010b0b7824 */ /* 0x000fe200018e0613 */
[----:B---3--:R0:W-:Y:S04]  /*fd2d0*/  STL.64 [R1+0x5d68], R12 ;  /* 0x005d680c01007387 */ /* 0x0081e80000100a00 */
[----:B0-----:R-:W3:Y:S04]  /*fd2e0*/  LDL.LU R13, [R1+0x218] ;  /* 0x00021800010d7983 */ /* 0x001ee80000300800 */
[----:B------:R0:W-:Y:S04]  /*fd2f0*/  STL [R1+0x5d60], R19 ;  /* 0x005d601301007387 */ /* 0x0001e80000100800 */
[----:B0-----:R-:W4:Y:S01]  /*fd300*/  LDL.LU R19, [R1+0x2b8] ;  /* 0x0002b80001137983 */ /* 0x001f220000300800 */
[----:B------:R-:W-:-:S03]  /*fd310*/  IADD3 R14, P4, PT, R26, R23, RZ ;  /* 0x000000171a0e7210 */ /* 0x000fc60007f9e0ff */
[----:B------:R0:W-:Y:S04]  /*fd320*/  STL.64 [R1+0x1c50], R10 ;  /* 0x001c500a01007387 */ /* 0x0001e80000100a00 */
[----:B--2---:R1:W-:Y:S01]  /*fd330*/  STL.64 [R1+0x5d58], R16 ;  /* 0x005d581001007387 */ /* 0x0043e20000100a00 */
[----:B0-----:R-:W-:Y:S01]  /*fd340*/  IADD3 R10, P3, PT, R26, R17, RZ ;  /* 0x000000111a0a7210 */ /* 0x001fe20007f7e0ff */
[----:B-1----:R-:W-:Y:S02]  /*fd350*/  IMAD.MOV.U32 R17, RZ, RZ, R15 ;  /* 0x000000ffff117224 */ /* 0x002fe400078e000f */
[----:B----4-:R-:W-:-:S05]  /*fd360*/  IMAD.X R15, R19, 0x1, R22, P4 ;  /* 0x00000001130f7824 */ /* 0x010fca00020e0616 */
[----:B------:R0:W-:Y:S04]  /*fd370*/  STL.64 [R1+0x1c18], R14 ;  /* 0x001c180e01007387 */ /* 0x0001e80000100a00 */
[----:B0-----:R0:W2:Y:S01]  /*fd380*/  LDL.LU R15, [R1+0x5d88] ;  /* 0x005d8800010f7983 */ /* 0x0010a20000300800 */
[----:B------:R-:W-:-:S05]  /*fd390*/  IADD3 R14, P4, PT, R26, R25, RZ ;  /* 0x000000191a0e7210 */ /* 0x000fca0007f9e0ff */
[----:B------:R2:W-:Y:S04]  /*fd3a0*/  STL [R1+0x1c30], R14 ;  /* 0x001c300e01007387 */ /* 0x0005e80000100800 */
[----:B--2---:R-:W2:Y:S01]  /*fd3b0*/  LDL.LU.64 R14, [R1+0x5d80] ;  /* 0x005d8000010e7983 */ /* 0x004ea20000300a00 */
[----:B------:R-:W-:Y:S01]  /*fd3c0*/  IADD3 R12, P2, PT, R26, R16, RZ ;  /* 0x000000101a0c7210 */ /* 0x000fe20007f5e0ff */
[----:B---3--:R-:W-:-:S04]  /*fd3d0*/  IMAD.MOV.U32 R16, RZ, RZ, R13 ;  /* 0x000000ffff107224 */ /* 0x008fc800078e000d */
[C---:B--2---:R-:W-:Y:S02]  /*fd3e0*/  IMAD.X R13, R19.reuse, 0x1, R14, P2 ;  /* 0x00000001130d7824 */ /* 0x044fe400010e060e */
[----:B------:R-:W-:-:S03]  /*fd3f0*/  IMAD.X R11, R19, 0x1, R15, P3 ;  /* 0x00000001130b7824 */ /* 0x000fc600018e060f */
[----:B------:R-:W-:Y:S04]  /*fd400*/  STL.64 [R1+0x1c20], R12 ;  /* 0x001c200c01007387 */ /* 0x000fe80000100a00 */
[----:B------:R1:W-:Y:S04]  /*fd410*/  STL.64 [R1+0x1c28], R10 ;  /* 0x001c280a01007387 */ /* 0x0003e80000100a00 */
[----:B-1----:R-:W2:Y:S04]  /*fd420*/  LDL.LU.64 R10, [R1+0x5d78] ;  /* 0x005d7800010a7983 */ /* 0x002ea80000300a00 */
[----:B------:R1:W-:Y:S01]  /*fd430*/  STL.64 [R1+0x5d48], R14 ;  /* 0x005d480e01007387 */ /* 0x0003e20000100a00 */
[C---:B------:R-:W-:Y:S01]  /*fd440*/  IADD3 R12, P2, PT, R26.reuse, R27, RZ ;  /* 0x0000001b1a0c7210 */ /* 0x040fe20007f5e0ff */
[----:B-1----:R-:W-:Y:S01]  /*fd450*/  IMAD.MOV.U32 R14, RZ, RZ, R16 ;  /* 0x000000ffff0e7224 */ /* 0x002fe200078e0010 */
[----:B------:R-:W-:Y:S01]  /*fd460*/  IADD3 R16, P3, PT, R26, R29, RZ ;  /* 0x0000001d1a107210 */ /* 0x000fe20007f7e0ff */
[----:B------:R-:W-:Y:S01]  /*fd470*/  IMAD.MOV.U32 R15, RZ, RZ, R17 ;  /* 0x000000ffff0f7224 */ /* 0x000fe200078e0011 */
[----:B------:R-:W3:Y:S04]  /*fd480*/  LDL.LU R26, [R1+0x5d70] ;  /* 0x005d7000011a7983 */ /* 0x000ee80000300800 */
[----:B------:R-:W4:Y:S04]  /*fd490*/  LDL R17, [R1+0x208] ;  /* 0x0002080001117983 */ /* 0x000f280000100800 */
[----:B--2---:R1:W-:Y:S04]  /*fd4a0*/  STL.64 [R1+0x5d50], R10 ;  /* 0x005d500a01007387 */ /* 0x0043e80000100a00 */
[----:B-1----:R0:W2:Y:S01]  /*fd4b0*/  LDL.64 R10, [R1+0x1c30] ;  /* 0x001c3000010a7983 */ /* 0x0020a20000100a00 */
[----:B---3--:R-:W-:-:S02]  /*fd4c0*/  IMAD.X R13, R19, 0x1, R26, P2 ;  /* 0x00000001130d7824 */ /* 0x008fc400010e061a */
[----:B--2---:R-:W-:-:S05]  /*fd4d0*/  IMAD.X R11, R19, 0x1, R24, P4 ;  /* 0x00000001130b7824 */ /* 0x004fca00020e0618 */
[----:B------:R1:W-:Y:S04]  /*fd4e0*/  STL [R1+0x1c34], R11 ;  /* 0x001c340b01007387 */ /* 0x0003e80000100800 */
[----:B-1----:R-:W2:Y:S04]  /*fd4f0*/  LDL R11, [R1+0x2b4] ;  /* 0x0002b400010b7983 */ /* 0x002ea80000100800 */
[----:B------:R1:W-:Y:S04]  /*fd500*/  STL.64 [R1+0x1c38], R12 ;  /* 0x001c380c01007387 */ /* 0x0003e80000100a00 */
[----:B-1----:R-:W3:Y:S04]  /*fd510*/  LDL.LU.64 R12, [R1+0x5d68] ;  /* 0x005d6800010c7983 */ /* 0x002ee80000300a00 */
[----:B------:R1:W-:Y:S01]  /*fd520*/  STL.64 [R1+0x5d38], R4 ;  /* 0x005d380401007387 */ /* 0x0003e20000100a00 */
[----:B----4-:R-:W-:-:S03]  /*fd530*/  IADD3 R10, P4, PT, R17, R20, RZ ;  /* 0x00000014110a7210 */ /* 0x010fc60007f9e0ff */
[----:B------:R-:W-:Y:S01]  /*fd540*/  STL.64 [R1+0x5d40], R20 ;  /* 0x005d401401007387 */ /* 0x000fe20000100a00 */
[----:B-1----:R-:W-:Y:S01]  /*fd550*/  IADD3 R4, P2, PT, R17, R21, RZ ;  /* 0x0000001511047210 */ /* 0x002fe20007f5e0ff */
[----:B------:R-:W-:Y:S02]  /*fd560*/  IMAD.X R17, R19, 0x1, R28, P3 ;  /* 0x0000000113117824 */ /* 0x000fe400018e061c */
[----:B------:R-:W4:Y:S04]  /*fd570*/  LDL.LU R19, [R1+0x5d60] ;  /* 0x005d600001137983 */ /* 0x000f280000300800 */
[----:B------:R1:W-:Y:S04]  /*fd580*/  STL.64 [R1+0x1c00], R16 ;  /* 0x001c001001007387 */ /* 0x0003e80000100a00 */
[----:B-1----:R-:W4:Y:S01]  /*fd590*/  LDL.LU.64 R16, [R1+0x5d58] ;  /* 0x005d580001107983 */ /* 0x002f220000300a00 */
[----:B--2---:R-:W-:-:S03]  /*fd5a0*/  IMAD.X R11, R11, 0x1, R18, P4 ;  /* 0x000000010b0b7824 */ /* 0x004fc600020e0612 */
[----:B---3--:R1:W-:Y:S04]  /*fd5b0*/  STL.64 [R1+0x5d20], R12 ;  /* 0x005d200c01007387 */ /* 0x0083e80000100a00 */
[----:B-1----:R-:W2:Y:S04]  /*fd5c0*/  LDL.LU R13, [R1+0x208] ;  /* 0x00020800010d7983 */ /* 0x002ea80000300800 */
[----:B------:R1:W-:Y:S04]  /*fd5d0*/  STL.64 [R1+0x1c08], R10 ;  /* 0x001c080a01007387 */ /* 0x0003e80000100a00 */
[----:B-1----:R-:W3:Y:S04]  /*fd5e0*/  LDL.LU.64 R10, [R1+0x5d50] ;  /* 0x005d5000010a7983 */ /* 0x002ee80000300a00 */
[----:B------:R1:W-:Y:S04]  /*fd5f0*/  STL [R1+0x5d28], R18 ;  /* 0x005d281201007387 */ /* 0x0003e80000100800 */
[----:B-1----:R-:W4:Y:S01]  /*fd600*/  LDL.LU R18, [R1+0x2b4] ;  /* 0x0002b40001127983 */ /* 0x002f220000300800 */
[----:B------:R-:W-:-:S02]  /*fd610*/  IMAD.MOV.U32 R5, RZ, RZ, R14 ;  /* 0x000000ffff057224 */ /* 0x000fc400078e000e */
[----:B------:R-:W-:Y:S02]  /*fd620*/  IMAD.MOV.U32 R12, RZ, RZ, R15 ;  /* 0x000000ffff0c7224 */ /* 0x000fe400078e000f */
[----:B------:R-:W-:Y:S01]  /*fd630*/  IMAD.MOV.U32 R15, RZ, RZ, R5 ;  /* 0x000000ffff0f7224 */ /* 0x000fe200078e0005 */
[----:B--2---:R-:W-:Y:S01]  /*fd640*/  IADD3 R14, P3, PT, R13, R23, RZ ;  /* 0x000000170d0e7210 */ /* 0x004fe20007f7e0ff */
[----:B----4-:R-:W-:-:S05]  /*fd650*/  IMAD.X R5, R18, 0x1, R19, P2 ;  /* 0x0000000112057824 */ /* 0x010fca00010e0613 */
[----:B------:R1:W-:Y:S04]  /*fd660*/  STL.64 [R1+0x1c10], R4 ;  /* 0x001c100401007387 */ /* 0x0003e80000100a00 */
[----:B------:R-:W-:Y:S01]  /*fd670*/  STL.64 [R1+0x5d30], R16 ;  /* 0x005d301001007387 */ /* 0x000fe20000100a00 */
[----:B-1----:R-:W-:Y:S02]  /*fd680*/  IMAD.MOV.U32 R5, RZ, RZ, R15 ;  /* 0x000000ffff057224 */ /* 0x002fe400078e000f */
[----:B------:R-:W-:-:S05]  /*fd690*/  IMAD.X R15, R18, 0x1, R22, P3 ;  /* 0x00000001120f7824 */ /* 0x000fca00018e0616 */
[----:B------:R1:W-:Y:S04]  /*fd6a0*/  STL.64 [R1+0x1bd8], R14 ;  /* 0x001bd80e01007387 */ /* 0x0003e80000100a00 */
[----:B-1----:R-:W2:Y:S01]  /*fd6b0*/  LDL.LU.64 R14, [R1+0x5d48] ;  /* 0x005d4800010e7983 */ /* 0x002ea20000300a00 */
[C---:B------:R-:W-:Y:S02]  /*fd6c0*/  IADD3 R20, P4, PT, R13.reuse, R16, RZ ;  /* 0x000000100d147210 */ /* 0x040fe40007f9e0ff */
[C---:B------:R-:W-:Y:S02]  /*fd6d0*/  IADD3 R16, P3, PT, R13.reuse, R25, RZ ;  /* 0x000000190d107210 */ /* 0x040fe40007f7e0ff */
[----:B------:R-:W-:Y:S01]  /*fd6e0*/  IADD3 R4, P2, PT, R13, R17, RZ ;  /* 0x000000110d047210 */ /* 0x000fe20007f5e0ff */
[----:B--2---:R-:W-:-:S05]  /*fd6f0*/  IMAD.X R21, R18, 0x1, R14, P4 ;  /* 0x0000000112157824 */ /* 0x004fca00020e060e */
[----:B------:R1:W-:Y:S04]  /*fd700*/  STL.64 [R1+0x1be0], R20 ;  /* 0x001be01401007387 */ /* 0x0003e80000100a00 */
[----:B------:R-:W-:Y:S04]  /*fd710*/  STL [R1+0x1bf0], R16 ;  /* 0x001bf01001007387 */ /* 0x000fe80000100800 */
[----:B-1----:R-:W3:Y:S04]  /*fd720*/  LDL.LU.64 R20, [R1+0x5d40] ;  /* 0x005d400001147983 */ /* 0x002ee80000300a00 */
[----:B------:R1:W-:Y:S02]  /*fd730*/  STL.64 [R1+0x5d18], R2 ;  /* 0x005d180201007387 */ /* 0x0003e40000100a00 */
[----:B-1----:R-:W-:-:S02]  /*fd740*/  IMAD.MOV.U32 R2, RZ, RZ, R5 ;  /* 0x000000ffff027224 */ /* 0x002fc400078e0005 */
[----:B------:R-:W-:-:S05]  /*fd750*/  IMAD.X R5, R18, 0x1, R15, P2 ;  /* 0x0000000112057824 */ /* 0x000fca00010e060f */
[----:B------:R1:W-:Y:S04]  /*fd760*/  STL.64 [R1+0x1be8], R4 ;  /* 0x001be80401007387 */ /* 0x0003e80000100a00 */
[----:B-1----:R-:W2:Y:S01]  /*fd770*/  LDL.LU.64 R4, [R1+0x5d38] ;  /* 0x005d380001047983 */ /* 0x002ea20000300a00 */
[----:B------:R-:W-:-:S03]  /*fd780*/  IADD3 R16, P4, PT, R13, R27, RZ ;  /* 0x0000001b0d107210 */ /* 0x000fc60007f9e0ff */
[----:B--2---:R1:W-:Y:S04]  /*fd790*/  STL.64 [R1+0x5d08], R4 ;  /* 0x005d080401007387 */ /* 0x0043e80000100a00 */
[----:B-1----:R0:W2:Y:S01]  /*fd7a0*/  LDL.64 R4, [R1+0x1bf0] ;  /* 0x001bf00001047983 */ /* 0x0020a20000100a00 */
[----:B------:R-:W-:Y:S01]  /*fd7b0*/  IMAD.MOV.U32 R3, RZ, RZ, R12 ;  /* 0x000000ffff037224 */ /* 0x000fe200078e000c */
[----:B------:R-:W-:Y:S01]  /*fd7c0*/  IADD3 R12, P2, PT, R13, R29, RZ ;  /* 0x0000001d0d0c7210 */ /* 0x000fe20007f5e0ff */
[----:B------:R-:W-:-:S04]  /*fd7d0*/  IMAD.X R17, R18, 0x1, R26, P4 ;  /* 0x0000000112117824 */ /* 0x000fc800020e061a */
[C---:B------:R-:W-:Y:S02]  /*fd7e0*/  IMAD.X R13, R18.reuse, 0x1, R28, P2 ;  /* 0x00000001120d7824 */ /* 0x040fe400010e061c */
[----:B--2---:R-:W-:-:S05]  /*fd7f0*/  IMAD.X R5, R18, 0x1, R24, P3 ;  /* 0x0000000112057824 */ /* 0x004fca00018e0618 */
[----:B------:R-:W-:Y:S04]  /*fd800*/  STL [R1+0x1bf4], R5 ;  /* 0x001bf40501007387 */ /* 0x000fe80000100800 */
[----:B------:R1:W-:Y:S04]  /*fd810*/  STL.64 [R1+0x1bf8], R16 ;  /* 0x001bf81001007387 */ /* 0x0003e80000100a00 */
[----:B-1----:R-:W2:Y:S04]  /*fd820*/  LDL.LU.64 R16, [R1+0x5d30] ;  /* 0x005d300001107983 */ /* 0x002ea80000300a00 */
[----:B------:R-:W-:Y:S04]  /*fd830*/  STL.64 [R1+0x5d10], R26 ;  /* 0x005d101a01007387 */ /* 0x000fe80000100a00 */
[----:B------:R-:W4:Y:S04]  /*fd840*/  LDL.LU R18, [R1+0x5d28] ;  /* 0x005d280001127983 */ /* 0x000f280000300800 */
[----:B------:R1:W-:Y:S04]  /*fd850*/  STL.64 [R1+0x1bc0], R12 ;  /* 0x001bc00c01007387 */ /* 0x0003e80000100a00 */
[----:B-1----:R-:W2:Y:S01]  /*fd860*/  LDL.LU.64 R12, [R1+0x5d20] ;  /* 0x005d2000010c7983 */ /* 0x002ea20000300a00 */
[----:B------:R-:W-:Y:S01]  /*fd870*/  IMAD.MOV.U32 R27, RZ, RZ, R3 ;  /* 0x000000ffff1b7224 */ /* 0x000fe200078e0003 */
[C---:B---3--:R-:W-:Y:S01]  /*fd880*/  IADD3 R4, P3, PT, R11.reuse, R20, RZ ;  /* 0x000000140b047210 */ /* 0x048fe20007f7e0ff */
[----:B------:R-:W-:Y:S01]  /*fd890*/  IMAD.MOV.U32 R5, RZ, RZ, R2 ;  /* 0x000000ffff057224 */ /* 0x000fe200078e0002 */
[----:B------:R-:W-:-:S02]  /*fd8a0*/  IADD3 R2, P4, PT, R11, R21, RZ ;  /* 0x000000150b027210 */ /* 0x000fc40007f9e0ff */
[----:B------:R-:W-:Y:S01]  /*fd8b0*/  IADD3 R26, P2, PT, R11, R23, RZ ;  /* 0x000000170b1a7210 */ /* 0x000fe20007f5e0ff */
[----:B--2---:R1:W-:Y:S02]  /*fd8c0*/  STL.64 [R1+0x5cf8], R12 ;  /* 0x005cf80c01007387 */ /* 0x0043e40000100a00 */
[----:B-1----:R-:W-:Y:S01]  /*fd8d0*/  SHF.R.S32.HI R12, RZ, 0x1f, R11 ;  /* 0x0000001fff0c7819 */ /* 0x002fe2000001140b */
[----:B------:R-:W-:Y:S02]  /*fd8e0*/  IMAD.MOV.U32 R13, RZ, RZ, R27 ;  /* 0x000000ffff0d7224 */ /* 0x000fe400078e001b */
[----:B------:R-:W-:Y:S02]  /*fd8f0*/  IMAD.MOV.U32 R27, RZ, RZ, R5 ;  /* 0x000000ffff1b7224 */ /* 0x000fe400078e0005 */
[C---:B----4-:R-:W-:Y:S02]  /*fd900*/  IMAD.X R5, R12.reuse, 0x1, R18, P3 ;  /* 0x000000010c057824 */ /* 0x050fe400018e0612 */
[----:B------:R-:W-:-:S03]  /*fd910*/  IMAD.X R3, R12, 0x1, R19, P4 ;  /* 0x000000010c037824 */ /* 0x000fc600020e0613 */
[----:B------:R-:W-:Y:S04]  /*fd920*/  STL.64 [R1+0x1bc8], R4 ;  /* 0x001bc80401007387 */ /* 0x000fe80000100a00 */
[----:B------:R1:W-:Y:S04]  /*fd930*/  STL.64 [R1+0x1bd0], R2 ;  /* 0x001bd00201007387 */ /* 0x0003e80000100a00 */
[----:B-1----:R-:W2:Y:S04]  /*fd940*/  LDL.LU.64 R2, [R1+0x5d18] ;  /* 0x005d180001027983 */ /* 0x002ea80000300a00 */
[----:B------:R1:W-:Y:S01]  /*fd950*/  STL.64 [R1+0x5cf0], R18 ;  /* 0x005cf01201007387 */ /* 0x0003e20000100a00 */
[----:B------:R-:W-:-:S03]  /*fd960*/  IADD3 R4, P3, PT, R11, R16, RZ ;  /* 0x000000100b047210 */ /* 0x000fc60007f7e0ff */
[----:B------:R3:W-:Y:S01]  /*fd970*/  STL.64 [R1+0x5ce8], R16 ;  /* 0x005ce81001007387 */ /* 0x0007e20000100a00 */
[----:B-1----:R-:W-:Y:S01]  /*fd980*/  IADD3 R18, P4, PT, R11, R17, RZ ;  /* 0x000000110b127210 */ /* 0x002fe20007f9e0ff */
[----:B------:R-:W-:Y:S02]  /*fd990*/  IMAD.MOV.U32 R19, RZ, RZ, R27 ;  /* 0x000000ffff137224 */ /* 0x000fe400078e001b */
[----:B---3--:R-:W-:Y:S02]  /*fd9a0*/  IMAD.MOV.U32 R17, RZ, RZ, R12 ;  /* 0x000000ffff117224 */ /* 0x008fe400078e000c */
[----:B------:R-:W-:Y:S02]  /*fd9b0*/  IMAD.X R27, R12, 0x1, R22, P2 ;  /* 0x000000010c1b7824 */ /* 0x000fe400010e0616 */
[----:B------:R-:W-:-:S03]  /*fd9c0*/  IMAD.X R5, R17, 0x1, R14, P3 ;  /* 0x0000000111057824 */ /* 0x000fc600018e060e */
[----:B------:R1:W-:Y:S04]  /*fd9d0*/  STL.64 [R1+0x1b98], R26 ;  /* 0x001b981a01007387 */ /* 0x0003e80000100a00 */
[----:B-1----:R-:W3:Y:S04]  /*fd9e0*/  LDL.LU.64 R26, [R1+0x5d10] ;  /* 0x005d1000011a7983 */ /* 0x002ee80000300a00 */
[----:B------:R1:W-:Y:S04]  /*fd9f0*/  STL.64 [R1+0x1ba0], R4 ;  /* 0x001ba00401007387 */ /* 0x0003e80000100a00 */
[----:B-1----:R-:W4:Y:S01]  /*fda00*/  LDL.LU.64 R4, [R1+0x5d08] ;  /* 0x005d080001047983 */ /* 0x002f220000300a00 */
[----:B------:R-:W-:-:S03]  /*fda10*/  IADD3 R16, P2, PT, R11, R25, RZ ;  /* 0x000000190b107210 */ /* 0x000fc60007f5e0ff */
[----:B----4-:R1:W-:Y:S02]  /*fda20*/  STL.64 [R1+0x5ce0], R4 ;  /* 0x005ce00401007387 */ /* 0x0103e40000100a00 */
[----:B-1----:R-:W-:Y:S02]  /*fda30*/  IMAD.MOV.U32 R4, RZ, RZ, R13 ;  /* 0x000000ffff047224 */ /* 0x002fe400078e000d */
[----:B------:R-:W-:Y:S02]  /*fda40*/  IMAD.MOV.U32 R13, RZ, RZ, R19 ;  /* 0x000000ffff0d7224 */ /* 0x000fe400078e0013 */
[----:B------:R-:W-:Y:S01]  /*fda50*/  IMAD.X R19, R17, 0x1, R15, P4 ;  /* 0x0000000111137824 */ /* 0x000fe200020e060f */
[----:B------:R-:W4:Y:S04]  /*fda60*/  LDL R5, [R1+0x210] ;  /* 0x0002100001057983 */ /* 0x000f280000100800 */
[----:B------:R1:W-:Y:S01]  /*fda70*/  STL.64 [R1+0x1ba8], R18 ;  /* 0x001ba81201007387 */ /* 0x0003e20000100a00 */
[C---:B---3--:R-:W-:Y:S01]  /*fda80*/  IADD3 R12, P3, PT, R11.reuse, R27, RZ ;  /* 0x0000001b0b0c7210 */ /* 0x048fe20007f7e0ff */
[----:B-1----:R-:W-:Y:S01]  /*fda90*/  IMAD.MOV.U32 R19, RZ, RZ, R17 ;  /* 0x000000ffff137224 */ /* 0x002fe200078e0011 */
[----:B------:R-:W-:-:S02]  /*fdaa0*/  IADD3 R18, P4, PT, R11, R29, RZ ;  /* 0x0000001d0b127210 */ /* 0x000fc40007f9e0ff */
[----:B------:R-:W3:Y:S01]  /*fdab0*/  LDL.LU R11, [R1+0x5d00] ;  /* 0x005d0000010b7983 */ /* 0x000ee20000300800 */
[----:B------:R-:W-:-:S05]  /*fdac0*/  IMAD.X R17, R19, 0x1, R24, P2 ;  /* 0x0000000113117824 */ /* 0x000fca00010e0618 */
[----:B------:R1:W-:Y:S02]  /*fdad0*/  STL.64 [R1+0x1bb0], R16 ;  /* 0x001bb01001007387 */ /* 0x0003e40000100a00 */
[----:B-1----:R-:W-:Y:S02]  /*fdae0*/  IMAD.MOV.U32 R17, RZ, RZ, R13 ;  /* 0x000000ffff117224 */ /* 0x002fe400078e000d */
[----:B------:R-:W-:-:S05]  /*fdaf0*/  IMAD.X R13, R19, 0x1, R26, P3 ;  /* 0x00000001130d7824 */ /* 0x000fca00018e061a */
[----:B------:R1:W-:Y:S04]  /*fdb00*/  STL.64 [R1+0x1bb8], R12 ;  /* 0x001bb80c01007387 */ /* 0x0003e80000100a00 */
[----:B-1----:R-:W2:Y:S01]  /*fdb10*/  LDL.LU.64 R12, [R1+0x5cf8] ;  /* 0x005cf800010c7983 */ /* 0x002ea20000300a00 */
[----:B------:R-:W-:Y:S01]  /*fdb20*/  IMAD.X R19, R19, 0x1, R28, P4 ;  /* 0x0000000113137824 */ /* 0x000fe200020e061c */
[C---:B----4-:R-:W-:Y:S02]  /*fdb30*/  IADD3 R16, P2, PT, R5.reuse, R20, RZ ;  /* 0x0000001405107210 */ /* 0x050fe40007f5e0ff */
[----:B--2---:R1:W-:Y:S02]  /*fdb40*/  STL.64 [R1+0x5cd8], R12 ;  /* 0x005cd80c01007387 */ /* 0x0043e40000100a00 */
[----:B-1----:R-:W-:Y:S01]  /*fdb50*/  IMAD.MOV.U32 R13, RZ, RZ, R4 ;  /* 0x000000ffff0d7224 */ /* 0x002fe200078e0004 */
[----:B------:R-:W-:-:S02]  /*fdb60*/  IADD3 R4, P3, PT, R5, R21, RZ ;  /* 0x0000001505047210 */ /* 0x000fc40007f7e0ff */
[----:B------:R-:W2:Y:S04]  /*fdb70*/  LDL R5, [R1+0x2ac] ;  /* 0x0002ac0001057983 */ /* 0x000ea80000100800 */
[----:B------:R1:W-:Y:S04]  /*fdb80*/  STL [R1+0x5cd0], R21 ;  /* 0x005cd01501007387 */ /* 0x0003e80000100800 */
[----:B-1----:R-:W4:Y:S04]  /*fdb90*/  LDL.LU R21, [R1+0x210] ;  /* 0x0002100001157983 */ /* 0x002f280000300800 */
[----:B------:R1:W-:Y:S04]  /*fdba0*/  STL.64 [R1+0x1b70], R18 ;  /* 0x001b701201007387 */ /* 0x0003e80000100a00 */
[----:B-1----:R-:W2:Y:S04]  /*fdbb0*/  LDL.LU.64 R18, [R1+0x5cf0] ;  /* 0x005cf00001127983 */ /* 0x002ea80000300a00 */
[----:B---3--:R1:W-:Y:S02]  /*fdbc0*/  STL.64 [R1+0x5cc0], R10 ;  /* 0x005cc00a01007387 */ /* 0x0083e40000100a00 */
[----:B-1----:R-:W-:-:S02]  /*fdbd0*/  IMAD.MOV.U32 R11, RZ, RZ, R13 ;  /* 0x000000ffff0b7224 */ /* 0x002fc400078e000d */
[----:B------:R-:W-:Y:S02]  /*fdbe0*/  IMAD.MOV.U32 R13, RZ, RZ, R17 ;  /* 0x000000ffff0d7224 */ /* 0x000fe400078e0011 */
[----:B--2---:R-:W-:-:S05]  /*fdbf0*/  IMAD.X R17, R5, 0x1, R18, P2 ;  /* 0x0000000105117824 */ /* 0x004fca00010e0612 */
[----:B------:R1:W-:Y:S04]  /*fdc00*/  STL.64 [R1+0x1b78], R16 ;  /* 0x001b781001007387 */ /* 0x0003e80000100a00 */
[----:B-1----:R-:W4:Y:S04]  /*fdc10*/  LDL.LU.64 R16, [R1+0x5ce8] ;  /* 0x005ce80001107983 */ /* 0x002f280000300a00 */
[----:B------:R1:W-:Y:S01]  /*fdc20*/  STL.64 [R1+0x5cc8], R2 ;  /* 0x005cc80201007387 */ /* 0x0003e20000100a00 */
[----:B------:R-:W-:-:S05]  /*fdc30*/  IMAD.X R5, R5, 0x1, R19, P3 ;  /* 0x0000000105057824 */ /* 0x000fca00018e0613 */
[----:B------:R2:W-:Y:S01]  /*fdc40*/  STL.64 [R1+0x1b90], R4 ;  /* 0x001b900401007387 */ /* 0x0005e20000100a00 */
[----:B-1----:R-:W-:-:S04]  /*fdc50*/  IMAD.MOV.U32 R2, RZ, RZ, R11 ;  /* 0x000000ffff027224 */ /* 0x002fc800078e000b */
[----:B------:R-:W-:Y:S01]  /*fdc60*/  IMAD.MOV.U32 R11, RZ, RZ, R2 ;  /* 0x000000ffff0b7224 */ /* 0x000fe200078e0002 */
[----:B--2---:R-:W2:Y:S04]  /*fdc70*/  LDL.LU.64 R4, [R1+0x5ce0] ;  /* 0x005ce00001047983 */ /* 0x004ea80000300a00 */
[----:B------:R1:W-:Y:S04]  /*fdc80*/  STL [R1+0x5cb8], R19 ;  /* 0x005cb81301007387 */ /* 0x0003e80000100800 */
[----:B-1----:R-:W3:Y:S01]  /*fdc90*/  LDL.LU R19, [R1+0x2ac] ;  /* 0x0002ac0001137983 */ /* 0x002ee20000300800 */
[----:B----4-:R-:W-:-:S03]  /*fdca0*/  IADD3 R2, P3, PT, R21, R17, RZ ;  /* 0x0000001115027210 */ /* 0x010fc60007f7e0ff */
[----:B------:R1:W-:Y:S01]  /*fdcb0*/  STL.64 [R1+0x5cb0], R16 ;  /* 0x005cb01001007387 */ /* 0x0003e20000100a00 */
[----:B------:R-:W-:-:S03]  /*fdcc0*/  IADD3 R10, P2, PT, R21, R16, RZ ;  /* 0x00000010150a7210 */ /* 0x000fc60007f5e0ff */
[----:B------:R4:W-:Y:S04]  /*fdcd0*/  STL [R1+0x1b58], R2 ;  /* 0x001b580201007387 */ /* 0x0009e80000100800 */
[----:B-1----:R0:W2:Y:S01]  /*fdce0*/  LDL.64 R16, [R1+0x1b58] ;  /* 0x001b580001107983 */ /* 0x0020a20000100a00 */
[----:B------:R-:W-:Y:S01]  /*fdcf0*/  IADD3 R12, P4, PT, R21, R23, RZ ;  /* 0x00000017150c7210 */ /* 0x000fe20007f9e0ff */
[----:B------:R-:W-:Y:S02]  /*fdd00*/  IMAD.MOV.U32 R3, RZ, RZ, R11 ;  /* 0x000000ffff037224 */ /* 0x000fe400078e000b */
[----:B---3--:R-:W-:Y:S02]  /*fdd10*/  IMAD.X R11, R19, 0x1, R14, P2 ;  /* 0x00000001130b7824 */ /* 0x008fe400010e060e */
[----:B--2---:R-:W-:-:S02]  /*fdd20*/  IMAD.MOV.U32 R17, RZ, RZ, R13 ;  /* 0x000000ffff117224 */ /* 0x004fc400078e000d */
[----:B------:R-:W-:-:S05]  /*fdd30*/  IMAD.X R13, R19, 0x1, R22, P4 ;  /* 0x00000001130d7824 */ /* 0x000fca00020e0616 */
[----:B------:R1:W-:Y:S01]  /*fdd40*/  STL.64 [R1+0x1b38], R12 ;  /* 0x001b380c01007387 */ /* 0x0003e20000100a00 */
[----:B----4-:R-:W-:-:S03]  /*fdd50*/  IADD3 R2, P4, PT, R21, R25, RZ ;  /* 0x0000001915027210 */ /* 0x010fc60007f9e0ff */
[----:B-1----:R-:W2:Y:S04]  /*fdd60*/  LDL.LU.64 R12, [R1+0x5cd8] ;  /* 0x005cd800010c7983 */ /* 0x002ea80000300a00 */
[----:B------:R1:W-:Y:S04]  /*fdd70*/  STL.64 [R1+0x1b50], R10 ;  /* 0x001b500a01007387 */ /* 0x0003e80000100a00 */
[----:B------:R3:W-:Y:S01]  /*fdd80*/  STL.64 [R1+0x5ca8], R14 ;  /* 0x005ca80e01007387 */ /* 0x0007e20000100a00 */
[----:B-1----:R-:W-:Y:S02]  /*fdd90*/  IMAD.MOV.U32 R11, RZ, RZ, R17 ;  /* 0x000000ffff0b7224 */ /* 0x002fe400078e0011 */
[----:B------:R-:W-:Y:S01]  /*fdda0*/  IMAD.X R17, R19, 0x1, R15, P3 ;  /* 0x0000000113117824 */ /* 0x000fe200018e060f */
[----:B------:R-:W-:-:S04]  /*fddb0*/  IADD3 R10, P2, PT, R21, R27, RZ ;  /* 0x0000001b150a7210 */ /* 0x000fc80007f5e0ff */
[----:B------:R1:W-:Y:S01]  /*fddc0*/  STL [R1+0x1b5c], R17 ;  /* 0x001b5c1101007387 */ /* 0x0003e20000100800 */
[----:B---3--:R-:W-:Y:S02]  /*fddd0*/  IMAD.MOV.U32 R15, RZ, RZ, R11 ;  /* 0x000000ffff0f7224 */ /* 0x008fe400078e000b */
[----:B------:R-:W-:Y:S01]  /*fdde0*/  IMAD.X R11, R19, 0x1, R26, P2 ;  /* 0x00000001130b7824 */ /* 0x000fe200010e061a */
[----:B------:R-:W-:Y:S02]  /*fddf0*/  IADD3 R16, P3, PT, R21, R29, RZ ;  /* 0x0000001d15107210 */ /* 0x000fe40007f7e0ff */
[----:B------:R-:W3:Y:S01]  /*fde00*/  LDL.LU R21, [R1+0x5cd0] ;  /* 0x005cd00001157983 */ /* 0x000ee20000300800 */
[----:B-1----:R-:W-:Y:S02]  /*fde10*/  IMAD.MOV.U32 R17, RZ, RZ, R3 ;  /* 0x000000ffff117224 */ /* 0x002fe400078e0003 */
[----:B------:R-:W-:-:S05]  /*fde20*/  IMAD.X R3, R19, 0x1, R24, P4 ;  /* 0x0000000113037824 */ /* 0x000fca00020e0618 */
[----:B------:R1:W-:Y:S04]  /*fde30*/  STL.64 [R1+0x1b60], R2 ;  /* 0x001b600201007387 */ /* 0x0003e80000100a00 */
[----:B-1----:R-:W4:Y:S04]  /*fde40*/  LDL.LU.64 R2, [R1+0x5cc8] ;  /* 0x005cc80001027983 */ /* 0x002f280000300a00 */
[----:B------:R1:W-:Y:S04]  /*fde50*/  STL.64 [R1+0x1b68], R10 ;  /* 0x001b680a01007387 */ /* 0x0003e80000100a00 */
[----:B-1----:R-:W2:Y:S04]  /*fde60*/  LDL.LU.64 R10, [R1+0x5cc0] ;  /* 0x005cc000010a7983 */ /* 0x002ea80000300a00 */
[----:B--2---:R1:W-:Y:S02]  /*fde70*/  STL.64 [R1+0x5c80], R10 ;  /* 0x005c800a01007387 */ /* 0x0043e40000100a00 */
[----:B-1----:R-:W-:-:S02]  /*fde80*/  IMAD.MOV.U32 R10, RZ, RZ, R17 ;  /* 0x000000ffff0a7224 */ /* 0x002fc400078e0011 */
[----:B------:R-:W-:-:S03]  /*fde90*/  IMAD.X R17, R19, 0x1, R28, P3 ;  /* 0x0000000113117824 */ /* 0x000fc600018e061c */
[----:B------:R-:W-:Y:S04]  /*fdea0*/  STL.64 [R1+0x5c90], R10 ;  /* 0x005c900a01007387 */ /* 0x000fe80000100a00 */
[----:B----4-:R-:W-:Y:S04]  /*fdeb0*/  STL.64 [R1+0x5c98], R2 ;  /* 0x005c980201007387 */ /* 0x010fe80000100a00 */
[----:B---3--:R-:W-:Y:S04]  /*fdec0*/  STL.64 [R1+0x5ca0], R20 ;  /* 0x005ca01401007387 */ /* 0x008fe80000100a00 */
[----:B------:R-:W2:Y:S04]  /*fded0*/  LDL.LU R19, [R1+0x5cb8] ;  /* 0x005cb80001137983 */ /* 0x000ea80000300800 */
[----:B------:R1:W-:Y:S04]  /*fdee0*/  STL.64 [R1+0x1b20], R16 ;  /* 0x001b201001007387 */ /* 0x0003e80000100a00 */
[----:B-1----:R-:W3:Y:S01]  /*fdef0*/  LDL.LU.64 R16, [R1+0x5cb0] ;  /* 0x005cb00001107983 */ /* 0x002ee20000300a00 */
[----:B------:R-:W-:-:S02]  /*fdf00*/  IADD3 R14, P4, PT, R12, R20, RZ ;  /* 0x000000140c0e7210 */ /* 0x000fc40007f9e0ff */
[----:B------:R-:W-:Y:S02]  /*fdf10*/  SHF.R.S32.HI R11, RZ, 0x1f, R12 ;  /* 0x0000001fff0b7819 */ /* 0x000fe4000001140c */
[----:B------:R-:W-:Y:S01]  /*fdf20*/  IADD3 R10, P2, PT, R12, R21, RZ ;  /* 0x000000150c0a7210 */ /* 0x000fe20007f5e0ff */
[----:B------:R-:W-:Y:S02]  /*fdf30*/  IMAD.MOV.U32 R21, RZ, RZ, R15 ;  /* 0x000000ffff157224 */ /* 0x000fe400078e000f */
[----:B------:R-:W-:-:S05]  /*fdf40*/  IMAD.X R15, R11, 0x1, R18, P4 ;  /* 0x000000010b0f7824 */ /* 0x000fca00020e0612 */
[----:B------:R1:W-:Y:S04]  /*fdf50*/  STL.64 [R1+0x1b28], R14 ;  /* 0x001b280e01007387 */ /* 0x0003e80000100a00 */
[----:B-1----:R-:W4:Y:S04]  /*fdf60*/  LDL.LU.64 R14, [R1+0x5ca8] ;  /* 0x005ca800010e7983 */ /* 0x002f280000300a00 */
[----:B------:R-:W-:Y:S01]  /*fdf70*/  STL.64 [R1+0x5c78], R4 ;  /* 0x005c780401007387 */ /* 0x000fe20000100a00 */
[----:B--2---:R-:W-:-:S03]  /*fdf80*/  IMAD.X R11, R11, 0x1, R19, P2 ;  /* 0x000000010b0b7824 */ /* 0x004fc600010e0613 */
[----:B------:R-:W-:Y:S04]  /*fdf90*/  STL.64 [R1+0x5c70], R18 ;  /* 0x005c701201007387 */ /* 0x000fe80000100a00 */
[----:B------:R1:W-:Y:S04]  /*fdfa0*/  STL.64 [R1+0x1b30], R10 ;  /* 0x001b300a01007387 */ /* 0x0003e80000100a00 */
[----:B---3--:R2:W-:Y:S01]  /*fdfb0*/  STL [R1+0x5c68], R17 ;  /* 0x005c681101007387 */ /* 0x0085e20000100800 */
[----:B-1----:R-:W-:-:S03]  /*fdfc0*/  IADD3 R10, P2, PT, R12, R17, RZ ;  /* 0x000000110c0a7210 */ /* 0x002fc60007f5e0ff */
[----:B--2---:R-:W2:Y:S01]  /*fdfd0*/  LDL.LU R17, [R1+0x2a8] ;  /* 0x0002a80001117983 */ /* 0x004ea20000300800 */
[C---:B------:R-:W-:Y:S02]  /*fdfe0*/  IADD3 R20, P3, PT, R12.reuse, R23, RZ ;  /* 0x000000170c147210 */ /* 0x040fe40007f7e0ff */
[----:B------:R-:W-:Y:S01]  /*fdff0*/  IADD3 R2, P4, PT, R12, R16, RZ ;  /* 0x000000100c027210 */ /* 0x000fe20007f9e0ff */
[----:B------:R-:W-:-:S04]  /*fe000*/  IMAD.MOV.U32 R11, RZ, RZ, R21 ;  /* 0x000000ffff0b7224 */ /* 0x000fc800078e0015 */
[----:B------:R-:W-:Y:S02]  /*fe010*/  IMAD.MOV.U32 R19, RZ, RZ, R11 ;  /* 0x000000ffff137224 */ /* 0x000fe400078e000b */
[C---:B--2---:R-:W-:Y:S02]  /*fe020*/  IMAD.X R21, R17.reuse, 0x1, R22, P3 ;  /* 0x0000000111157824 */ /* 0x044fe400018e0616 */
[C---:B----4-:R-:W-:Y:S02]  /*fe030*/  IMAD.X R3, R17.reuse, 0x1, R14, P4 ;  /* 0x0000000111037824 */ /* 0x050fe400020e060e */
[----:B------:R-:W-:Y:S01]  /*fe040*/  IMAD.X R11, R17, 0x1, R15, P2 ;  /* 0x00000001110b7824 */ /* 0x000fe200010e060f */
[----:B------:R1:W-:Y:S04]  /*fe050*/  STL.64 [R1+0x1af8], R20 ;  /* 0x001af81401007387 */ /* 0x0003e80000100a00 */
[----:B-1----:R-:W2:Y:S04]  /*fe060*/  LDL.LU.64 R20, [R1+0x5ca0] ;  /* 0x005ca00001147983 */ /* 0x002ea80000300a00 */
[----:B------:R1:W-:Y:S04]  /*fe070*/  STL.64 [R1+0x1b00], R2 ;  /* 0x001b000201007387 */ /* 0x0003e80000100a00 */
[----:B-1----:R-:W3:Y:S04]  /*fe080*/  LDL.LU.64 R2, [R1+0x5c98] ;  /* 0x005c980001027983 */ /* 0x002ee80000300a00 */
[----:B------:R1:W-:Y:S04]  /*fe090*/  STL.64 [R1+0x1b08], R10 ;  /* 0x001b080a01007387 */ /* 0x0003e80000100a00 */
[----:B-1----:R-:W4:Y:S04]  /*fe0a0*/  LDL.LU.64 R10, [R1+0x5c90] ;  /* 0x005c9000010a7983 */ /* 0x002f280000300a00 */
[----:B------:R4:W-:Y:S01]  /*fe0b0*/  STL.64 [R1+0x5c58], R14 ;  /* 0x005c580e01007387 */ /* 0x0009e20000100a00 */
[----:B------:R-:W-:-:S02]  /*fe0c0*/  IADD3 R4, P3, PT, R12, R25, RZ ;  /* 0x000000190c047210 */ /* 0x000fc40007f7e0ff */
[C---:B------:R-:W-:Y:S01]  /*fe0d0*/  IADD3 R18, P4, PT, R12.reuse, R27, RZ ;  /* 0x0000001b0c127210 */ /* 0x040fe20007f9e0ff */
[----:B----4-:R-:W-:Y:S01]  /*fe0e0*/  IMAD.MOV.U32 R15, RZ, RZ, R10 ;  /* 0x000000ffff0f7224 */ /* 0x010fe200078e000a */
[----:B------:R-:W-:Y:S02]  /*fe0f0*/  IADD3 R10, P2, PT, R12, R29, RZ ;  /* 0x0000001d0c0a7210 */ /* 0x000fe40007f5e0ff */
[----:B------:R-:W4:Y:S04]  /*fe100*/  LDL.LU R12, [R1+0x5c88] ;  /* 0x005c8800010c7983 */ /* 0x000f280000300800 */
[----:B------:R1:W-:Y:S04]  /*fe110*/  STL [R1+0x1ae0], R10 ;  /* 0x001ae00a01007387 */ /* 0x0003e80000100800 */
[----:B-1----:R-:W2:Y:S01]  /*fe120*/  LDL.LU.64 R10, [R1+0x5c80] ;  /* 0x005c8000010a7983 */ /* 0x002ea20000300a00 */
[----:B------:R-:W-:-:S03]  /*fe130*/  IMAD.X R5, R17, 0x1, R24, P3 ;  /* 0x0000000111057824 */ /* 0x000fc600018e0618 */
[----:B--2---:R-:W-:Y:S04]  /*fe140*/  STL.64 [R1+0x5c60], R10 ;  /* 0x005c600a01007387 */ /* 0x004fe80000100a00 */
[----:B------:R1:W-:Y:S04]  /*fe150*/  STL.64 [R1+0x1b10], R4 ;  /* 0x001b100401007387 */ /* 0x0003e80000100a00 */
[----:B-1----:R-:W2:Y:S04]  /*fe160*/  LDL.LU.64 R4, [R1+0x5c78] ;  /* 0x005c780001047983 */ /* 0x002ea80000300a00 */
[----:B---3--:R1:W-:Y:S01]  /*fe170*/  STL.64 [R1+0x5c48], R2 ;  /* 0x005c480201007387 */ /* 0x0083e20000100a00 */
[----:B------:R-:W-:Y:S01]  /*fe180*/  IADD3 R10, P3, PT, R19, R20, RZ ;  /* 0x00000014130a7210 */ /* 0x000fe20007f7e0ff */
[----:B------:R-:W-:-:S02]  /*fe190*/  IMAD.MOV.U32 R11, RZ, RZ, R19 ;  /* 0x000000ffff0b7224 */ /* 0x000fc400078e0013 */
[----:B------:R-:W-:Y:S01]  /*fe1a0*/  IMAD.X R19, R17, 0x1, R26, P4 ;  /* 0x0000000111137824 */ /* 0x000fe200020e061a */
[----:B-1----:R0:W3:Y:S04]  /*fe1b0*/  LDL.64 R2, [R1+0x1ae0] ;  /* 0x001ae00001027983 */ /* 0x0020e80000100a00 */
[----:B------:R1:W-:Y:S04]  /*fe1c0*/  STL.64 [R1+0x1b18], R18 ;  /* 0x001b181201007387 */ /* 0x0003e80000100a00 */
[----:B-1----:R-:W4:Y:S01]  /*fe1d0*/  LDL.LU.64 R18, [R1+0x5c70] ;  /* 0x005c700001127983 */ /* 0x002f220000300a00 */
[----:B------:R-:W-:-:S03]  /*fe1e0*/  IADD3 R14, P4, PT, R11, R21, RZ ;  /* 0x000000150b0e7210 */ /* 0x000fc60007f9e0ff */
[----:B--2---:R-:W-:Y:S04]  /*fe1f0*/  STL.64 [R1+0x5c40], R4 ;  /* 0x005c400401007387 */ /* 0x004fe80000100a00 */
[----:B------:R1:W-:Y:S01]  /*fe200*/  STL.64 [R1+0x5c50], R20 ;  /* 0x005c501401007387 */ /* 0x0003e20000100a00 */
[----:B---3--:R-:W-:-:S04]  /*fe210*/  IMAD.MOV.U32 R3, RZ, RZ, R15 ;  /* 0x000000ffff037224 */ /* 0x008fc800078e000f */
[----:B-1----:R-:W-:Y:S02]  /*fe220*/  IMAD.MOV.U32 R21, RZ, RZ, R3 ;  /* 0x000000ffff157224 */ /* 0x002fe400078e0003 */
[----:B------:R-:W-:Y:S02]  /*fe230*/  IMAD.X R3, R17, 0x1, R28, P2 ;  /* 0x0000000111037824 */ /* 0x000fe400010e061c */
[----:B------:R-:W2:Y:S04]  /*fe240*/  LDL.LU R17, [R1+0x5c68] ;  /* 0x005c680001117983 */ /* 0x000ea80000300800 */
[----:B------:R1:W-:Y:S01]  /*fe250*/  STL [R1+0x1ae4], R3 ;  /* 0x001ae40301007387 */ /* 0x0003e20000100800 */
[----:B------:R-:W-:Y:S01]  /*fe260*/  IADD3 R2, P2, PT, R11, R23, RZ ;  /* 0x000000170b027210 */ /* 0x000fe20007f5e0ff */
[----:B----4-:R-:W-:-:S02]  /*fe270*/  IMAD.X R15, R12, 0x1, R19, P4 ;  /* 0x000000010c0f7824 */ /* 0x010fc400020e0613 */
[----:B-1----:R-:W-:Y:S02]  /*fe280*/  IMAD.MOV.U32 R3, RZ, RZ, R11 ;  /* 0x000000ffff037224 */ /* 0x002fe400078e000b */
[----:B------:R-:W-:-:S05]  /*fe290*/  IMAD.X R11, R12, 0x1, R18, P3 ;  /* 0x000000010c0b7824 */ /* 0x000fca00018e0612 */
[----:B------:R1:W-:Y:S04]  /*fe2a0*/  STL.64 [R1+0x1ae8], R10 ;  /* 0x001ae80a01007387 */ /* 0x0003e80000100a00 */
[----:B-1----:R-:W3:Y:S04]  /*fe2b0*/  LDL.LU.64 R10, [R1+0x5c60] ;  /* 0x005c6000010a7983 */ /* 0x002ee80000300a00 */
[----:B------:R1:W-:Y:S04]  /*fe2c0*/  STL.64 [R1+0x1af0], R14 ;  /* 0x001af00e01007387 */ /* 0x0003e80000100a00 */
[----:B-1----:R-:W4:Y:S04]  /*fe2d0*/  LDL.LU.64 R14, [R1+0x5c58] ;  /* 0x005c5800010e7983 */ /* 0x002f280000300a00 */
[----:B------:R1:W-:Y:S01]  /*fe2e0*/  STL.64 [R1+0x5c38], R18 ;  /* 0x005c381201007387 */ /* 0x0003e20000100a00 */
[C---:B------:R-:W-:Y:S01]  /*fe2f0*/  IADD3 R4, P3, PT, R3.reuse, R16, RZ ;  /* 0x0000001003047210 */ /* 0x040fe20007f7e0ff */
[----:B-1----:R-:W-:Y:S01]  /*fe300*/  IMAD.MOV.U32 R18, RZ, RZ, R21 ;  /* 0x000000ffff127224 */ /* 0x002fe200078e0015 */
[----:B--2---:R-:W-:Y:S01]  /*fe310*/  IADD3 R20, P4, PT, R3, R17, RZ ;  /* 0x0000001103147210 */ /* 0x004fe20007f9e0ff */
[----:B------:R1:W-:Y:S02]  /*fe320*/  STL.64 [R1+0x5c28], R16 ;  /* 0x005c281001007387 */ /* 0x0003e40000100a00 */
[----:B-1----:R-:W-:-:S02]  /*fe330*/  IMAD.MOV.U32 R17, RZ, RZ, R3 ;  /* 0x000000ffff117224 */ /* 0x002fc400078e0003 */
[----:B------:R-:W-:-:S05]  /*fe340*/  IMAD.X R3, R12, 0x1, R22, P2 ;  /* 0x000000010c037824 */ /* 0x000fca00010e0616 */
[----:B------:R1:W-:Y:S02]  /*fe350*/  STL.64 [R1+0x1ab8], R2 ;  /* 0x001ab80201007387 */ /* 0x0003e40000100a00 */
[----:B-1----:R-:W-:-:S05]  /*fe360*/  IADD3 R2, P2, PT, R17, R25, RZ ;  /* 0x0000001911027210 */ /* 0x002fca0007f5e0ff */
[C---:B------:R-:W-:Y:S02]  /*fe370*/  IMAD.X R3, R12.reuse, 0x1, R24, P2 ;  /* 0x000000010c037824 */ /* 0x040fe400010e0618 */
[C---:B----4-:R-:W-:Y:S02]  /*fe380*/  IMAD.X R5, R12.reuse, 0x1, R14, P3 ;  /* 0x000000010c057824 */ /* 0x050fe400018e060e */
[----:B------:R-:W-:-:S03]  /*fe390*/  IMAD.X R21, R12, 0x1, R15, P4 ;  /* 0x000000010c157824 */ /* 0x000fc600020e060f */
[----:B------:R1:W-:Y:S04]  /*fe3a0*/  STL.64 [R1+0x1ac0], R4 ;  /* 0x001ac00401007387 */ /* 0x0003e80000100a00 */
[----:B-1----:R-:W2:Y:S04]  /*fe3b0*/  LDL R5, [R1+0x21c] ;  /* 0x00021c0001057983 */ /* 0x002ea80000100800 */
[----:B------:R1:W-:Y:S04]  /*fe3c0*/  STL.64 [R1+0x1ac8], R20 ;  /* 0x001ac81401007387 */ /* 0x0003e80000100a00 */
[----:B-1----:R-:W2:Y:S04]  /*fe3d0*/  LDL.LU.64 R20, [R1+0x5c50] ;  /* 0x005c500001147983 */ /* 0x002ea80000300a00 */
[----:B------:R1:W-:Y:S04]  /*fe3e0*/  STL.64 [R1+0x1ad0], R2 ;  /* 0x001ad00201007387 */ /* 0x0003e80000100a00 */
[----:B-1----:R-:W4:Y:S01]  /*fe3f0*/  LDL.LU.64 R2, [R1+0x5c48] ;  /* 0x005c480001027983 */ /* 0x002f220000300a00 */
[----:B------:R-:W-:-:S03]  /*fe400*/  IADD3 R4, P3, PT, R17, R27, RZ ;  /* 0x0000001b11047210 */ /* 0x000fc60007f7e0ff */
[----:B----4-:R2:W-:Y:S02]  /*fe410*/  STL.64 [R1+0x5c08], R2 ;  /* 0x005c080201007387 */ /* 0x0105e40000100a00 */
[----:B--2---:R-:W-:Y:S01]  /*fe420*/  IADD3 R2, P2, PT, R5, R20, RZ ;  /* 0x0000001405027210 */ /* 0x004fe20007f5e0ff */
[----:B------:R-:W-:-:S05]  /*fe430*/  IMAD.X R5, R12, 0x1, R26, P3 ;  /* 0x000000010c057824 */ /* 0x000fca00018e061a */
[----:B------:R1:W-:Y:S04]  /*fe440*/  STL.64 [R1+0x1ad8], R4 ;  /* 0x001ad80401007387 */ /* 0x0003e80000100a00 */
[----:B-1----:R-:W2:Y:S04]  /*fe450*/  LDL.LU.64 R4, [R1+0x5c40] ;  /* 0x005c400001047983 */ /* 0x002ea80000300a00 */
[----:B--2---:R1:W-:Y:S04]  /*fe460*/  STL.64 [R1+0x5bf8], R4 ;  /* 0x005bf80401007387 */ /* 0x0043e80000100a00 */
[----:B-1----:R-:W2:Y:S01]  /*fe470*/  LDL.LU R5, [R1+0x21c] ;  /* 0x00021c0001057983 */ /* 0x002ea20000300800 */
[----:B------:R-:W-:Y:S01]  /*fe480*/  IADD3 R16, P4, PT, R17, R29, RZ ;  /* 0x0000001d11107210 */ /* 0x000fe20007f9e0ff */
[----:B------:R-:W-:-:S04]  /*fe490*/  IMAD.MOV.U32 R4, RZ, RZ, R18 ;  /* 0x000000ffff047224 */ /* 0x000fc800078e0012 */
[----:B------:R-:W-:Y:S01]  /*fe4a0*/  IMAD.X R17, R12, 0x1, R28, P4 ;  /* 0x000000010c117824 */ /* 0x000fe200020e061c */
[----:B--2---:R-:W-:-:S05]  /*fe4b0*/  IADD3 R18, P3, PT, R5, R21, RZ ;  /* 0x0000001505127210 */ /* 0x004fca0007f7e0ff */
[----:B------:R1:W-:Y:S04]  /*fe4c0*/  STL [R1+0x1ab0], R18 ;  /* 0x001ab01201007387 */ /* 0x0003e80000100800 */
[----:B-1----:R-:W2:Y:S04]  /*fe4d0*/  LDL.LU.64 R18, [R1+0x5c38] ;  /* 0x005c380001127983 */ /* 0x002ea80000300a00 */
[----:B------:R-:W-:Y:S04]  /*fe4e0*/  STL.64 [R1+0x5c18], R20 ;  /* 0x005c181401007387 */ /* 0x000fe80000100a00 */
[----:B------:R-:W4:Y:S04]  /*fe4f0*/  LDL.LU R12, [R1+0x5c30] ;  /* 0x005c3000010c7983 */ /* 0x000f280000300800 */
[----:B------:R1:W-:Y:S04]  /*fe500*/  STL.64 [R1+0x1aa0], R16 ;  /* 0x001aa01001007387 */ /* 0x0003e80000100a00 */
[----:B-1----:R-:W4:Y:S04]  /*fe510*/  LDL.LU.64 R16, [R1+0x5c28] ;  /* 0x005c280001107983 */ /* 0x002f280000300a00 */
[----:B------:R1:W-:Y:S04]  /*fe520*/  STL.64 [R1+0x5c20], R28 ;  /* 0x005c201c01007387 */ /* 0x0003e80000100a00 */
[----:B-1----:R0:W4:Y:S01]  /*fe530*/  LDL.64 R28, [R1+0x1ab0] ;  /* 0x001ab000011c7983 */ /* 0x0021220000100a00 */
[----:B------:R-:W-:-:S03]  /*fe540*/  IADD3 R20, P4, PT, R5, R23, RZ ;  /* 0x0000001705147210 */ /* 0x000fc60007f9e0ff */
[----:B------:R-:W-:Y:S02]  /*fe550*/  STL.64 [R1+0x5c10], R8 ;  /* 0x005c100801007387 */ /* 0x000fe40000100a00 */
[C---:B---3--:R-:W-:Y:S02]  /*fe560*/  IMAD.X R21, R11.reuse, 0x1, R22, P4 ;  /* 0x000000010b157824 */ /* 0x048fe400020e0616 */
[----:B--2---:R-:W-:-:S05]  /*fe570*/  IMAD.X R3, R11, 0x1, R18, P2 ;  /* 0x000000010b037824 */ /* 0x004fca00010e0612 */
[----:B------:R4:W-:Y:S02]  /*fe580*/  STL.64 [R1+0x1aa8], R2 ;  /* 0x001aa80201007387 */ /* 0x0009e40000100a00 */
[----:B----4-:R-:W-:Y:S01]  /*fe590*/  IADD3 R2, P2, PT, R5, R16, RZ ;  /* 0x0000001005027210 */ /* 0x010fe20007f5e0ff */
[----:B------:R-:W-:Y:S01]  /*fe5a0*/  IMAD.X R29, R11, 0x1, R19, P3 ;  /* 0x000000010b1d7824 */ /* 0x000fe200018e0613 */
[----:B------:R-:W-:-:S03]  /*fe5b0*/  IADD3 R28, P3, PT, R5, R17, RZ ;  /* 0x00000011051c7210 */ /* 0x000fc60007f7e0ff */
[C---:B------:R-:W-:Y:S01]  /*fe5c0*/  IMAD.X R3, R11.reuse, 0x1, R14, P2 ;  /* 0x000000010b037824 */ /* 0x040fe200010e060e */
[----:B------:R1:W-:Y:S04]  /*fe5d0*/  STL [R1+0x1ab4], R29 ;  /* 0x001ab41d01007387 */ /* 0x0003e80000100800 */
[----:B------:R2:W-:Y:S04]  /*fe5e0*/  STL.64 [R1+0x1a98], R20 ;  /* 0x001a981401007387 */ /* 0x0005e80000100a00 */
[----:B------:R-:W-:Y:S01]  /*fe5f0*/  STL.64 [R1+0x1a78], R2 ;  /* 0x001a780201007387 */ /* 0x000fe20000100a00 */
[----:B-1----:R-:W-:Y:S01]  /*fe600*/  IMAD.X R29, R11, 0x1, R15, P3 ;  /* 0x000000010b1d7824 */ /* 0x002fe200018e060f */
[----:B--2---:R-:W-:-:S04]  /*fe610*/  IADD3 R20, P4, PT, R5, R25, RZ ;  /* 0x0000001905147210 */ /* 0x004fc80007f9e0ff */
[----:B------:R1:W-:Y:S01]  /*fe620*/  STL.64 [R1+0x1a80], R28 ;  /* 0x001a801c01007387 */ /* 0x0003e20000100a00 */
[----:B------:R-:W-:-:S03]  /*fe630*/  IMAD.X R21, R11, 0x1, R24, P4 ;  /* 0x000000010b157824 */ /* 0x000fc600020e0618 */
[----:B-1----:R-:W2:Y:S04]  /*fe640*/  LDL.LU.64 R28, [R1+0x5c20] ;  /* 0x005c2000011c7983 */ /* 0x002ea80000300a00 */
[----:B------:R-:W-:Y:S04]  /*fe650*/  STL.64 [R1+0x5bf0], R14 ;  /* 0x005bf00e01007387 */ /* 0x000fe80000100a00 */
[----:B------:R1:W-:Y:S04]  /*fe660*/  STL.64 [R1+0x1a88], R20 ;  /* 0x001a881401007387 */ /* 0x0003e80000100a00 */
[----:B-1----:R-:W3:Y:S01]  /*fe670*/  LDL.LU.64 R20, [R1+0x5c18] ;  /* 0x005c180001147983 */ /* 0x002ee20000300a00 */
[----:B------:R-:W-:-:S05]  /*fe680*/  IADD3 R2, P2, PT, R5, R27, RZ ;  /* 0x0000001b05027210 */ /* 0x000fca0007f5e0ff */
[----:B------:R-:W-:Y:S01]  /*fe690*/  IMAD.X R3, R11, 0x1, R26, P2 ;  /* 0x000000010b037824 */ /* 0x000fe200010e061a */
[----:B---3--:R-:W-:-:S05]  /*fe6a0*/  IADD3 R8, P4, PT, R12, R20, RZ ;  /* 0x000000140c087210 */ /* 0x008fca0007f9e0ff */
[----:B------:R1:W-:Y:S04]  /*fe6b0*/  STL [R1+0x1a68], R8 ;  /* 0x001a680801007387 */ /* 0x0003e80000100800 */
[----:B-1----:R-:W3:Y:S04]  /*fe6c0*/  LDL.LU.64 R8, [R1+0x5c10] ;  /* 0x005c100001087983 */ /* 0x002ee80000300a00 */
[----:B------:R1:W-:Y:S04]  /*fe6d0*/  STL.64 [R1+0x1a90], R2 ;  /* 0x001a900201007387 */ /* 0x0003e80000100a00 */
[----:B-1----:R-:W4:Y:S01]  /*fe6e0*/  LDL.LU.64 R2, [R1+0x5c08] ;  /* 0x005c080001027983 */ /* 0x002f220000300a00 */
[----:B------:R-:W-:Y:S01]  /*fe6f0*/  IMAD.MOV.U32 R15, RZ, RZ, R4 ;  /* 0x000000ffff0f7224 */ /* 0x000fe200078e0004 */
[----:B--2---:R-:W-:-:S05]  /*fe700*/  IADD3 R4, P3, PT, R5, R29, RZ ;  /* 0x0000001d05047210 */ /* 0x004fca0007f7e0ff */
[----:B------:R-:W-:Y:S01]  /*fe710*/  IMAD.X R5, R11, 0x1, R28, P3 ;  /* 0x000000010b057824 */ /* 0x000fe200018e061c */
[----:B----4-:R-:W-:Y:S04]  /*fe720*/  STL.64 [R1+0x5be8], R2 ;  /* 0x005be80201007387 */ /* 0x010fe80000100a00 */
[----:B------:R-:W2:Y:S04]  /*fe730*/  LDL.LU R11, [R1+0x5c00] ;  /* 0x005c0000010b7983 */ /* 0x000ea80000300800 */
[----:B------:R1:W-:Y:S04]  /*fe740*/  STL.64 [R1+0x1a60], R4 ;  /* 0x001a600401007387 */ /* 0x0003e80000100a00 */
[----:B-1----:R-:W4:Y:S01]  /*fe750*/  LDL.LU.64 R4, [R1+0x5bf8] ;  /* 0x005bf80001047983 */ /* 0x002f220000300a00 */
[----:B------:R-:W-:-:S03]  /*fe760*/  IMAD.MOV.U32 R3, RZ, RZ, R15 ;  /* 0x000000ffff037224 */ /* 0x000fc600078e000f */
[----:B----4-:R1:W-:Y:S04]  /*fe770*/  STL.64 [R1+0x5bd0], R4 ;  /* 0x005bd00401007387 */ /* 0x0103e80000100a00 */
[----:B-1----:R0:W4:Y:S01]  /*fe780*/  LDL.64 R4, [R1+0x1a68] ;  /* 0x001a680001047983 */ /* 0x0021220000100a00 */
[----:B------:R-:W-:Y:S02]  /*fe790*/  SHF.R.S32.HI R15, RZ, 0x1f, R12 ;  /* 0x0000001fff0f7819 */ /* 0x000fe4000001140c */
[----:B------:R-:W-:Y:S01]  /*fe7a0*/  IADD3 R14, P2, PT, R12, R21, RZ ;  /* 0x000000150c0e7210 */ /* 0x000fe20007f5e0ff */
[----:B---3--:R-:W-:Y:S01]  /*fe7b0*/  STL.64 [R1+0x5be0], R8 ;  /* 0x005be00801007387 */ /* 0x008fe20000100a00 */
[----:B----4-:R-:W-:-:S04]  /*fe7c0*/  IMAD.MOV.U32 R5, RZ, RZ, R3 ;  /* 0x000000ffff057224 */ /* 0x010fc800078e0003 */
[----:B------:R-:W-:Y:S02]  /*fe7d0*/  IMAD.MOV.U32 R3, RZ, RZ, R5 ;  /* 0x000000ffff037224 */ /* 0x000fe400078e0005 */
[C---:B------:R-:W-:Y:S02]  /*fe7e0*/  IMAD.X R5, R15.reuse, 0x1, R18, P4 ;  /* 0x000000010f057824 */ /* 0x040fe400020e0612 */
[----:B------:R-:W-:-:S03]  /*fe7f0*/  IMAD.X R15, R15, 0x1, R19, P2 ;  /* 0x000000010f0f7824 */ /* 0x000fc600010e0613 */
[----:B------:R-:W-:Y:S04]  /*fe800*/  STL [R1+0x1a6c], R5 ;  /* 0x001a6c0501007387 */ /* 0x000fe80000100800 */
[----:B------:R1:W-:Y:S04]  /*fe810*/  STL.64 [R1+0x1a70], R14 ;  /* 0x001a700e01007387 */ /* 0x0003e80000100a00 */
[----:B-1----:R-:W3:Y:S04]  /*fe820*/  LDL.LU.64 R14, [R1+0x5bf0] ;  /* 0x005bf000010e7983 */ /* 0x002ee80000300a00 */
[----:B------:R1:W-:Y:S04]  /*fe830*/  STL [R1+0x5bc8], R19 ;  /* 0x005bc81301007387 */ /* 0x0003e80000100800 */
[----:B-1----:R-:W4:Y:S01]  /*fe840*/  LDL.LU R19, [R1+0x29c] ;  /* 0x00029c0001137983 */ /* 0x002f220000300800 */
[----:B------:R-:W-:-:S02]  /*fe850*/  IADD3 R2, P3, PT, R12, R23, RZ ;  /* 0x000000170c027210 */ /* 0x000fc40007f7e0ff */
[C---:B------:R-:W-:Y:S01]  /*fe860*/  IADD3 R4, P4, PT, R12.reuse, R16, RZ ;  /* 0x000000100c047210 */ /* 0x040fe20007f9e0ff */
[----:B------:R-:W-:Y:S01]  /*fe870*/  IMAD.MOV.U32 R9, RZ, RZ, R3 ;  /* 0x000000ffff097224 */ /* 0x000fe200078e0003 */
[----:B--2---:R1:W-:Y:S01]  /*fe880*/  STL.64 [R1+0x5bb8], R10 ;  /* 0x005bb80a01007387 */ /* 0x0043e20000100a00 */
[----:B------:R-:W-:-:S03]  /*fe890*/  IADD3 R8, P2, PT, R12, R17, RZ ;  /* 0x000000110c087210 */ /* 0x000fc60007f5e0ff */
[----:B------:R-:W-:Y:S01]  /*fe8a0*/  STL.64 [R1+0x5bc0], R16 ;  /* 0x005bc01001007387 */ /* 0x000fe20000100a00 */
[C---:B----4-:R-:W-:Y:S02]  /*fe8b0*/  IMAD.X R3, R19.reuse, 0x1, R22, P3 ;  /* 0x0000000113037824 */ /* 0x050fe400018e0616 */
[----:B---3--:R-:W-:-:S03]  /*fe8c0*/  IMAD.X R5, R19, 0x1, R14, P4 ;  /* 0x0000000113057824 */ /* 0x008fc600020e060e */
[----:B------:R2:W-:Y:S01]  /*fe8d0*/  STL.64 [R1+0x1a38], R2 ;  /* 0x001a380201007387 */ /* 0x0005e20000100a00 */
[----:B-1----:R-:W-:-:S03]  /*fe8e0*/  IADD3 R10, P3, PT, R12, R25, RZ ;  /* 0x000000190c0a7210 */ /* 0x002fc60007f7e0ff */
[----:B--2---:R-:W2:Y:S04]  /*fe8f0*/  LDL.LU.64 R2, [R1+0x5be8] ;  /* 0x005be80001027983 */ /* 0x004ea80000300a00 */
[----:B------:R1:W-:Y:S01]  /*fe900*/  STL.64 [R1+0x1a40], R4 ;  /* 0x001a400401007387 */ /* 0x0003e20000100a00 */
[C---:B------:R-:W-:Y:S02]  /*fe910*/  IMAD.X R11, R19.reuse, 0x1, R24, P3 ;  /* 0x00000001130b7824 */ /* 0x040fe400018e0618 */
[----:B-1----:R-:W-:Y:S02]  /*fe920*/  IMAD.MOV.U32 R5, RZ, RZ, R9 ;  /* 0x000000ffff057224 */ /* 0x002fe400078e0009 */
[----:B------:R-:W-:Y:S01]  /*fe930*/  IMAD.X R9, R19, 0x1, R15, P2 ;  /* 0x0000000113097824 */ /* 0x000fe200010e060f */
[----:B------:R-:W-:-:S02]  /*fe940*/  IADD3 R4, P4, PT, R12, R27, RZ ;  /* 0x0000001b0c047210 */ /* 0x000fc40007f9e0ff */
[----:B------:R-:W-:Y:S02]  /*fe950*/  IADD3 R16, P2, PT, R12, R29, RZ ;  /* 0x0000001d0c107210 */ /* 0x000fe40007f5e0ff */
[----:B------:R1:W-:Y:S04]  /*fe960*/  STL.64 [R1+0x1a48], R8 ;  /* 0x001a480801007387 */ /* 0x0003e80000100a00 */
[----:B-1----:R-:W3:Y:S04]  /*fe970*/  LDL.LU.64 R8, [R1+0x5be0] ;  /* 0x005be00001087983 */ /* 0x002ee80000300a00 */
[----:B------:R1:W-:Y:S04]  /*fe980*/  STL.64 [R1+0x5bb0], R14 ;  /* 0x005bb00e01007387 */ /* 0x0003e80000100a00 */
[----:B-1----:R-:W4:Y:S04]  /*fe990*/  LDL R15, [R1+0x224] ;  /* 0x00022400010f7983 */ /* 0x002f280000100800 */
[----:B------:R-:W2:Y:S04]  /*fe9a0*/  LDL.LU R12, [R1+0x5bd8] ;  /* 0x005bd800010c7983 */ /* 0x000ea80000300800 */
[----:B------:R1:W-:Y:S02]  /*fe9b0*/  STL.64 [R1+0x1a50], R10 ;  /* 0x001a500a01007387 */ /* 0x0003e40000100a00 */
[----:B-1----:R-:W-:-:S02]  /*fe9c0*/  IMAD.MOV.U32 R11, RZ, RZ, R5 ;  /* 0x000000ffff0b7224 */ /* 0x002fc400078e0005 */
[----:B------:R-:W-:-:S05]  /*fe9d0*/  IMAD.X R5, R19, 0x1, R26, P4 ;  /* 0x0000000113057824 */ /* 0x000fca00020e061a */
[----:B------:R1:W-:Y:S04]  /*fe9e0*/  STL.64 [R1+0x1a58], R4 ;  /* 0x001a580401007387 */ /* 0x0003e80000100a00 */
[----:B-1----:R-:W2:Y:S01]  /*fe9f0*/  LDL.LU.64 R4, [R1+0x5bd0] ;  /* 0x005bd00001047983 */ /* 0x002ea20000300a00 */
[----:B------:R-:W-:Y:S01]  /*fea00*/  IMAD.X R17, R19, 0x1, R28, P2 ;  /* 0x0000000113117824 */ /* 0x000fe200010e061c */
[----:B----4-:R-:W-:Y:S02]  /*fea10*/  IADD3 R10, P3, PT, R15, R20, RZ ;  /* 0x000000140f0a7210 */ /* 0x010fe40007f7e0ff */
[----:B--2---:R-:W-:Y:S04]  /*fea20*/  STL.64 [R1+0x5ba0], R4 ;  /* 0x005ba00401007387 */ /* 0x004fe80000100a00 */
[----:B------:R-:W-:Y:S04]  /*fea30*/  STL.64 [R1+0x5ba8], R20 ;  /* 0x005ba81401007387 */ /* 0x000fe80000100a00 */
[----:B------:R-:W2:Y:S04]  /*fea40*/  LDL.LU R19, [R1+0x5bc8] ;  /* 0x005bc80001137983 */ /* 0x000ea80000300800 */
[----:B------:R1:W-:Y:S04]  /*fea50*/  STL.64 [R1+0x1a10], R16 ;  /* 0x001a101001007387 */ /* 0x0003e80000100a00 */
[----:B-1----:R-:W4:Y:S04]  /*fea60*/  LDL.LU.64 R16, [R1+0x5bc0] ;  /* 0x005bc00001107983 */ /* 0x002f280000300a00 */
[----:B---3--:R1:W-:Y:S02]  /*fea70*/  STL.64 [R1+0x5b80], R8 ;  /* 0x005b800801007387 */ /* 0x0083e40000100a00 */
[----:B-1----:R-:W-:-:S02]  /*fea80*/  IMAD.MOV.U32 R8, RZ, RZ, R11 ;  /* 0x000000ffff087224 */ /* 0x002fc400078e000b */
[----:B------:R-:W-:Y:S01]  /*fea90*/  IMAD.X R11, R12, 0x1, R18, P3 ;  /* 0x000000010c0b7824 */ /* 0x000fe200018e0612 */
[----:B------:R-:W3:Y:S04]  /*feaa0*/  LDL.LU R9, [R1+0x224] ;  /* 0x0002240001097983 */ /* 0x000ee80000300800 */
[----:B------:R1:W-:Y:S04]  /*feab0*/  STL.64 [R1+0x1a18], R10 ;  /* 0x001a180a01007387 */ /* 0x0003e80000100a00 */
[----:B-1----:R-:W4:Y:S01]  /*feac0*/  LDL.LU.64 R10, [R1+0x5bb8] ;  /* 0x005bb800010a7983 */ /* 0x002f220000300a00 */
[----:B------:R-:W-:-:S05]  /*fead0*/  IADD3 R14, P4, PT, R15, R21, RZ ;  /* 0x000000150f0e7210 */ /* 0x000fca0007f9e0ff */
[----:B--2---:R-:W-:Y:S01]  /*feae0*/  IMAD.X R15, R12, 0x1, R19, P4 ;  /* 0x000000010c0f7824 */ /* 0x004fe200020e0613 */
[C---:B---3--:R-:W-:Y:S02]  /*feaf0*/  IADD3 R20, P2, PT, R9.reuse, R23, RZ ;  /* 0x0000001709147210 */ /* 0x048fe40007f5e0ff */
[----:B----4-:R-:W-:-:S03]  /*feb00*/  IADD3 R4, P3, PT, R9, R16, RZ ;  /* 0x0000001009047210 */ /* 0x010fc60007f7e0ff */
[----:B------:R-:W-:Y:S01]  /*feb10*/  IMAD.X R21, R12, 0x1, R22, P2 ;  /* 0x000000010c157824 */ /* 0x000fe200010e0616 */
[----:B------:R-:W-:Y:S04]  /*feb20*/  STL.64 [R1+0x5b70], R10 ;  /* 0x005b700a01007387 */ /* 0x000fe80000100a00 */
[----:B------:R1:W-:Y:S04]  /*feb30*/  STL.64 [R1+0x1a30], R14 ;  /* 0x001a300e01007387 */ /* 0x0003e80000100a00 */
[----:B-1----:R-:W2:Y:S04]  /*feb40*/  LDL.LU.64 R14, [R1+0x5bb0] ;  /* 0x005bb000010e7983 */ /* 0x002ea80000300a00 */
[----:B------:R1:W-:Y:S04]  /*feb50*/  STL.64 [R1+0x5b78], R18 ;  /* 0x005b781201007387 */ /* 0x0003e80000100a00 */
[----:B------:R-:W-:Y:S01]  /*feb60*/  STL [R1+0x19e0], R4 ;  /* 0x0019e00401007387 */ /* 0x000fe20000100800 */
[----:B-1----:R-:W-:-:S05]  /*feb70*/  IMAD.MOV.U32 R18, RZ, RZ, R8 ;  /* 0x000000ffff127224 */ /* 0x002fca00078e0008 */
[----:B------:R1:W-:Y:S04]  /*feb80*/  STL.64 [R1+0x5b90], R18 ;  /* 0x005b901201007387 */ /* 0x0003e80000100a00 */
[----:B-1----:R-:W3:Y:S04]  /*feb90*/  LDL R18, [R1+0x228] ;  /* 0x0002280001127983 */ /* 0x002ee80000100800 */
[----:B------:R-:W-:Y:S04]  /*feba0*/  STL.64 [R1+0x5b98], R2 ;  /* 0x005b980201007387 */ /* 0x000fe80000100a00 */
[----:B------:R1:W-:Y:S04]  /*febb0*/  STL.64 [R1+0x19c8], R20 ;  /* 0x0019c81401007387 */ /* 0x0003e80000100a00 */
[----:B-1----:R-:W3:Y:S01]  /*febc0*/  LDL.LU.64 R20, [R1+0x5ba8] ;  /* 0x005ba80001147983 */ /* 0x002ee20000300a00 */
[----:B------:R-:W-:Y:S01]  /*febd0*/  IMAD.MOV.U32 R2, RZ, RZ, R4 ;  /* 0x000000ffff027224 */ /* 0x000fe200078e0004 */
[----:B------:R-:W-:-:S02]  /*febe0*/  IADD3 R4, P4, PT, R9, R17, RZ ;  /* 0x0000001109047210 */ /* 0x000fc40007f9e0ff */
[----:B------:R-:W-:Y:S01]  /*febf0*/  IADD3 R10, P2, PT, R9, R25, RZ ;  /* 0x00000019090a7210 */ /* 0x000fe20007f5e0ff */
[----:B------:R-:W-:-:S04]  /*fec00*/  IMAD.MOV.U32 R3, RZ, RZ, R5 ;  /* 0x000000ffff037224 */ /* 0x000fc800078e0005 */
[C---:B------:R-:W-:Y:S02]  /*fec10*/  IMAD.X R11, R12.reuse, 0x1, R24, P2 ;  /* 0x000000010c0b7824 */ /* 0x040fe400010e0618 */
[C---:B--2---:R-:W-:Y:S02]  /*fec20*/  IMAD.X R3, R12.reuse, 0x1, R14, P3 ;  /* 0x000000010c037824 */ /* 0x044fe400018e060e */
[C---:B------:R-:W-:Y:S01]  /*fec30*/  IMAD.X R5, R12.reuse, 0x1, R15, P4 ;  /* 0x000000010c057824 */ /* 0x040fe200020e060f */
[C---:B------:R-:W-:Y:S02]  /*fec40*/  IADD3 R2, P3, PT, R9.reuse, R27, RZ ;  /* 0x0000001b09027210 */ /* 0x040fe40007f7e0ff */
[----:B------:R1:W-:Y:S04]  /*fec50*/  STL [R1+0x19e4], R3 ;  /* 0x0019e40301007387 */ /* 0x0003e80000100800 */
[----:B------:R2:W-:Y:S01]  /*fec60*/  STL.64 [R1+0x19e8], R4 ;  /* 0x0019e80401007387 */ /* 0x0005e20000100a00 */
[----:B------:R-:W-:Y:S01]  /*fec70*/  IADD3 R8, P4, PT, R9, R29, RZ ;  /* 0x0000001d09087210 */ /* 0x000fe20007f9e0ff */
[----:B-1----:R-:W-:-:S02]  /*fec80*/  IMAD.X R3, R12, 0x1, R26, P3 ;  /* 0x000000010c037824 */ /* 0x002fc400018e061a */
[----:B--2---:R-:W2:Y:S04]  /*fec90*/  LDL.LU.64 R4, [R1+0x5ba0] ;  /* 0x005ba00001047983 */ /* 0x004ea80000300a00 */
[----:B------:R-:W-:Y:S04]  /*feca0*/  STL.64 [R1+0x1a00], R10 ;  /* 0x001a000a01007387 */ /* 0x000fe80000100a00 */
[----:B------:R1:W-:Y:S01]  /*fecb0*/  STL.64 [R1+0x1a08], R2 ;  /* 0x001a080201007387 */ /* 0x0003e20000100a00 */
[----:B------:R-:W-:-:S03]  /*fecc0*/  IMAD.X R9, R12, 0x1, R28, P4 ;  /* 0x000000010c097824 */ /* 0x000fc600020e061c */
[----:B-1----:R-:W4:Y:S01]  /*fecd0*/  LDL.LU.64 R2, [R1+0x5b98] ;  /* 0x005b980001027983 */ /* 0x002f220000300a00 */
[C---:B---3--:R-:W-:Y:S02]  /*fece0*/  IADD3 R10, P2, PT, R18.reuse, R20, RZ ;  /* 0x00000014120a7210 */ /* 0x048fe40007f5e0ff */
[----:B------:R-:W-:-:S05]  /*fecf0*/  IADD3 R18, P3, PT, R18, R21, RZ ;  /* 0x0000001512127210 */ /* 0x000fca0007f7e0ff */
[----:B------:R1:W-:Y:S04]  /*fed00*/  STL [R1+0x19c0], R18 ;  /* 0x0019c01201007387 */ /* 0x0003e80000100800 */
[----:B-1----:R-:W3:Y:S04]  /*fed10*/  LDL.LU.64 R18, [R1+0x5b90] ;  /* 0x005b900001127983 */ /* 0x002ee80000300a00 */
[----:B------:R1:W-:Y:S04]  /*fed20*/  STL.64 [R1+0x5b68], R20 ;  /* 0x005b681401007387 */ /* 0x0003e80000100a00 */
[----:B-1----:R0:W2:Y:S04]  /*fed30*/  LDL.64 R20, [R1+0x19c0] ;  /* 0x0019c00001147983 */ /* 0x0020a80000100a00 */
[----:B------:R-:W2:Y:S04]  /*fed40*/  LDL.LU R12, [R1+0x5b88] ;  /* 0x005b8800010c7983 */ /* 0x000ea80000300800 */
[----:B------:R1:W-:Y:S04]  /*fed50*/  STL.64 [R1+0x19b0], R8 ;  /* 0x0019b00801007387 */ /* 0x0003e80000100a00 */
[----:B-1----:R-:W2:Y:S04]  /*fed60*/  LDL.LU.64 R8, [R1+0x5b80] ;  /* 0x005b800001087983 */ /* 0x002ea80000300a00 */
[----:B--2---:R1:W-:Y:S04]  /*fed70*/  STL.64 [R1+0x5b50], R8 ;  /* 0x005b500801007387 */ /* 0x0043e80000100a00 */
[----:B-1----:R-:W2:Y:S01]  /*fed80*/  LDL.LU R9, [R1+0x228] ;  /* 0x0002280001097983 */ /* 0x002ea20000300800 */
[----:B---3--:R-:W-:Y:S01]  /*fed90*/  IMAD.MOV.U32 R8, RZ, RZ, R18 ;  /* 0x000000ffff087224 */ /* 0x008fe200078e0012 */
[----:B--2---:R-:W-:-:S05]  /*feda0*/  IADD3 R18, P4, PT, R9, R23, RZ ;  /* 0x0000001709127210 */ /* 0x004fca0007f9e0ff */
[----:B------:R1:W-:Y:S04]  /*fedb0*/  STL [R1+0x1958], R18 ;  /* 0x0019581201007387 */ /* 0x0003e80000100800 */
[----:B-1----:R-:W2:Y:S02]  /*fedc0*/  LDL.LU.64 R18, [R1+0x5b78] ;  /* 0x005b780001127983 */ /* 0x002ea40000300a00 */
[----:B--2---:R-:W-:-:S05]  /*fedd0*/  IMAD.X R11, R12, 0x1, R18, P2 ;  /* 0x000000010c0b7824 */ /* 0x004fca00010e0612 */
[----:B------:R1:W-:Y:S04]  /*fede0*/  STL.64 [R1+0x19b8], R10 ;  /* 0x0019b80a01007387 */ /* 0x0003e80000100a00 */
[----:B-1----:R-:W2:Y:S01]  /*fedf0*/  LDL.LU.64 R10, [R1+0x5b70] ;  /* 0x005b7000010a7983 */ /* 0x002ea20000300a00 */
[----:B------:R-:W-:Y:S01]  /*fee00*/  IMAD.X R21, R12, 0x1, R19, P3 ;  /* 0x000000010c157824 */ /* 0x000fe200018e0613 */
[C---:B------:R-:W-:Y:S02]  /*fee10*/  IADD3 R20, P3, PT, R9.reuse, R17, RZ ;  /* 0x0000001109147210 */ /* 0x040fe40007f7e0ff */
[----:B--2---:R1:W-:Y:S04]  /*fee20*/  STL.64 [R1+0x5b60], R10 ;  /* 0x005b600a01007387 */ /* 0x0043e80000100a00 */
[----:B------:R-:W-:Y:S04]  /*fee30*/  STL [R1+0x19c4], R21 ;  /* 0x0019c41501007387 */ /* 0x000fe80000100800 */
[----:B------:R2:W-:Y:S01]  /*fee40*/  STL.64 [R1+0x5b48], R16 ;  /* 0x005b481001007387 */ /* 0x0005e20000100a00 */
[----:B-1----:R-:W-:-:S03]  /*fee50*/  IADD3 R10, P2, PT, R9, R16, RZ ;  /* 0x00000010090a7210 */ /* 0x002fc60007f5e0ff */
[----:B--2---:R0:W2:Y:S01]  /*fee60*/  LDL.64 R16, [R1+0x1958] ;  /* 0x0019580001107983 */ /* 0x0040a20000100a00 */
[C---:B------:R-:W-:Y:S02]  /*fee70*/  IMAD.X R21, R12.reuse, 0x1, R15, P3 ;  /* 0x000000010c157824 */ /* 0x040fe400018e060f */
[C---:B------:R-:W-:Y:S02]  /*fee80*/  IMAD.X R11, R12.reuse, 0x1, R14, P2 ;  /* 0x000000010c0b7824 */ /* 0x040fe400010e060e */
[----:B--2---:R-:W-:-:S05]  /*fee90*/  IMAD.X R17, R12, 0x1, R22, P4 ;  /* 0x000000010c117824 */ /* 0x004fca00020e0616 */
[----:B------:R-:W-:Y:S04]  /*feea0*/  STL [R1+0x195c], R17 ;  /* 0x00195c1101007387 */ /* 0x000fe80000100800 */
[----:B------:R-:W-:Y:S04]  /*feeb0*/  STL.64 [R1+0x1980], R10 ;  /* 0x0019800a01007387 */ /* 0x000fe80000100a00 */
[----:B------:R1:W-:Y:S04]  /*feec0*/  STL.64 [R1+0x1988], R20 ;  /* 0x0019881401007387 */ /* 0x0003e80000100a00 */
[----:B-1----:R-:W2:Y:S01]  /*feed0*/  LDL.LU.64 R20, [R1+0x5b68] ;  /* 0x005b680001147983 */ /* 0x002ea20000300a00 */
[----:B------:R-:W-:-:S02]  /*feee0*/  IADD3 R16, P4, PT, R9, R25, RZ ;  /* 0x0000001909107210 */ /* 0x000fc40007f9e0ff */
[C---:B------:R-:W-:Y:S01]  /*feef0*/  IADD3 R10, P2, PT, R9.reuse, R27, RZ ;  /* 0x0000001b090a7210 */ /* 0x040fe20007f5e0ff */
[----:B------:R-:W-:Y:S02]  /*fef00*/  IMAD.MOV.U32 R11, RZ, RZ, R8 ;  /* 0x000000ffff0b7224 */ /* 0x000fe400078e0008 */
[----:B------:R-:W-:Y:S01]  /*fef10*/  IMAD.X R17, R12, 0x1, R24, P4 ;  /* 0x000000010c117824 */ /* 0x000fe200020e0618 */
[----:B------:R1:W-:Y:S01]  /*fef20*/  STL.64 [R1+0x5b40], R14 ;  /* 0x005b400e01007387 */ /* 0x0003e20000100a00 */
[----:B------:R-:W-:-:S03]  /*fef30*/  IADD3 R8, P3, PT, R9, R29, RZ ;  /* 0x0000001d09087210 */ /* 0x000fc60007f7e0ff */
[----:B-1----:R-:W3:Y:S04]  /*fef40*/  LDL R15, [R1+0x22c] ;  /* 0x00022c00010f7983 */ /* 0x002ee80000100800 */
[----:B------:R1:W-:Y:S01]  /*fef50*/  STL.64 [R1+0x1990], R16 ;  /* 0x0019901001007387 */ /* 0x0003e20000100a00 */
[C---:B------:R-:W-:Y:S02]  /*fef60*/  IMAD.X R9, R12.reuse, 0x1, R28, P3 ;  /* 0x000000010c097824 */ /* 0x040fe400018e061c */
[----:B-1----:R-:W-:Y:S02]  /*fef70*/  IMAD.MOV.U32 R17, RZ, RZ, R11 ;  /* 0x000000ffff117224 */ /* 0x002fe400078e000b */
[----:B------:R-:W-:-:S05]  /*fef80*/  IMAD.X R11, R12, 0x1, R26, P2 ;  /* 0x000000010c0b7824 */ /* 0x000fca00010e061a */
[----:B------:R1:W-:Y:S04]  /*fef90*/  STL.64 [R1+0x1998], R10 ;  /* 0x0019980a01007387 */ /* 0x0003e80000100a00 */
[----:B-1----:R-:W3:Y:S04]  /*fefa0*/  LDL.LU.64 R10, [R1+0x5b60] ;  /* 0x005b6000010a7983 */ /* 0x002ee80000300a00 */
[----:B--2---:R-:W-:Y:S04]  /*fefb0*/  STL.64 [R1+0x5b38], R20 ;  /* 0x005b381401007387 */ /* 0x004fe80000100a00 */
[----:B------:R-:W2:Y:S04]  /*fefc0*/  LDL.LU R12, [R1+0x5b58] ;  /* 0x005b5800010c7983 */ /* 0x000ea80000300800 */
[----:B------:R1:W-:Y:S04]  /*fefd0*/  STL.64 [R1+0x1930], R8 ;  /* 0x0019300801007387 */ /* 0x0003e80000100a00 */
[----:B-1----:R-:W2:Y:S04]  /*fefe0*/  LDL.LU.64 R8, [R1+0x5b50] ;  /* 0x005b500001087983 */ /* 0x002ea80000300a00 */
[----:B--2---:R1:W-:Y:S04]  /*feff0*/  STL.64 [R1+0x5b20], R8 ;  /* 0x005b200801007387 */ /* 0x0043e80000100a00 */
[----:B-1----:R-:W2:Y:S04]  /*ff000*/  LDL.LU R9, [R1+0x22c] ;  /* 0x00022c0001097983 */ /* 0x002ea80000300800 */
[----:B---3--:R-:W-:Y:S04]  /*ff010*/  STL.64 [R1+0x5b30], R10 ;  /* 0x005b300a01007387 */ /* 0x008fe80000100a00 */
[----:B----4-:R1:W-:Y:S04]  /*ff020*/  STL [R1+0x5b28], R3 ;  /* 0x005b280301007387 */ /* 0x0103e80000100800 */
[----:B-1----:R-:W3:Y:S01]  /*ff030*/  LDL.LU R3, [R1+0x290] ;  /* 0x0002900001037983 */ /* 0x002ee20000300800 */
[----:B------:R-:W-:Y:S01]  /*ff040*/  IADD3 R16, P4, PT, R15, R20, RZ ;  /* 0x000000140f107210 */ /* 0x000fe20007f9e0ff */
[----:B------:R-:W-:-:S04]  /*ff050*/  IMAD.MOV.U32 R8, RZ, RZ, R17 ;  /* 0x000000ffff087224 */ /* 0x000fc800078e0011 */
[----:B---3--:R-:W-:-:S05]  /*ff060*/  IMAD.X R17, R3, 0x1, R18, P4 ;  /* 0x0000000103117824 */ /* 0x008fca00020e0612 */
[----:B------:R1:W-:Y:S04]  /*ff070*/  STL.64 [R1+0x1938], R16 ;  /* 0x0019381001007387 */ /* 0x0003e80000100a00 */
[----:B-1----:R-:W3:Y:S01]  /*ff080*/  LDL.LU.64 R16, [R1+0x5b48] ;  /* 0x005b480001107983 */ /* 0x002ee20000300a00 */
[----:B------:R-:W-:Y:S02]  /*ff090*/  IADD3 R14, P2, PT, R15, R21, RZ ;  /* 0x000000150f0e7210 */ /* 0x000fe40007f5e0ff */
[----:B--2---:R-:W-:-:S03]  /*ff0a0*/  IADD3 R10, P3, PT, R9, R23, RZ ;  /* 0x00000017090a7210 */ /* 0x004fc60007f7e0ff */
[C---:B------:R-:W-:Y:S02]  /*ff0b0*/  IMAD.X R15, R3.reuse, 0x1, R19, P2 ;  /* 0x00000001030f7824 */ /* 0x040fe400010e0613 */
[----:B------:R-:W-:-:S03]  /*ff0c0*/  IMAD.X R11, R3, 0x1, R22, P3 ;  /* 0x00000001030b7824 */ /* 0x000fc600018e0616 */
[----:B------:R1:W-:Y:S01]  /*ff0d0*/  STL.64 [R1+0x1950], R14 ;  /* 0x0019500e01007387 */ /* 0x0003e20000100a00 */
[----:B---3--:R-:W-:-:S05]  /*ff0e0*/  IADD3 R20, P4, PT, R9, R16, RZ ;  /* 0x0000001009147210 */ /* 0x008fca0007f9e0ff */
[----:B------:R-:W-:Y:S04]  /*ff0f0*/  STL [R1+0x18e0], R20 ;  /* 0x0018e01401007387 */ /* 0x000fe80000100800 */
[----:B-1----:R-:W2:Y:S04]  /*ff100*/  LDL.LU.64 R14, [R1+0x5b40] ;  /* 0x005b4000010e7983 */ /* 0x002ea80000300a00 */
[----:B------:R-:W-:Y:S04]  /*ff110*/  STL.64 [R1+0x18b8], R10 ;  /* 0x0018b80a01007387 */ /* 0x000fe80000100a00 */
[----:B------:R1:W-:Y:S04]  /*ff120*/  STL.64 [R1+0x5b08], R4 ;  /* 0x005b080401007387 */ /* 0x0003e80000100a00 */
[----:B-1----:R0:W3:Y:S01]  /*ff130*/  LDL.64 R4, [R1+0x18e0] ;  /* 0x0018e00001047983 */ /* 0x0020e20000100a00 */
[----:B------:R-:W-:-:S05]  /*ff140*/  IADD3 R20, P2, PT, R9, R17, RZ ;  /* 0x0000001109147210 */ /* 0x000fca0007f5e0ff */
[C---:B--2---:R-:W-:Y:S02]  /*ff150*/  IMAD.X R21, R3.reuse, 0x1, R15, P2 ;  /* 0x0000000103157824 */ /* 0x044fe400010e060f */
[----:B---3--:R-:W-:-:S05]  /*ff160*/  IMAD.X R5, R3, 0x1, R14, P4 ;  /* 0x0000000103057824 */ /* 0x008fca00020e060e */
[----:B------:R-:W-:Y:S04]  /*ff170*/  STL [R1+0x18e4], R5 ;  /* 0x0018e40501007387 */ /* 0x000fe80000100800 */
[----:B------:R1:W-:Y:S04]  /*ff180*/  STL.64 [R1+0x18e8], R20 ;  /* 0x0018e81401007387 */ /* 0x0003e80000100a00 */
[----:B-1----:R-:W2:Y:S01]  /*ff190*/  LDL.LU.64 R20, [R1+0x5b38] ;  /* 0x005b380001147983 */ /* 0x002ea20000300a00 */
[C---:B------:R-:W-:Y:S01]  /*ff1a0*/  IADD3 R10, P3, PT, R9.reuse, R25, RZ ;  /* 0x00000019090a7210 */ /* 0x040fe20007f7e0ff */
[----:B------:R-:W-:Y:S01]  /*ff1b0*/  IMAD.MOV.U32 R11, RZ, RZ, R8 ;  /* 0x000000ffff0b7224 */ /* 0x000fe200078e0008 */
[----:B------:R-:W-:-:S02]  /*ff1c0*/  IADD3 R4, P4, PT, R9, R27, RZ ;  /* 0x0000001b09047210 */ /* 0x000fc40007f9e0ff */
[----:B------:R-:W-:Y:S01]  /*ff1d0*/  IADD3 R8, P2, PT, R9, R29, RZ ;  /* 0x0000001d09087210 */ /* 0x000fe20007f5e0ff */
[----:B------:R-:W-:Y:S02]  /*ff1e0*/  IMAD.MOV.U32 R9, RZ, RZ, R11 ;  /* 0x000000ffff097224 */ /* 0x000fe400078e000b */
[C---:B------:R-:W-:Y:S01]  /*ff1f0*/  IMAD.X R11, R3.reuse, 0x1, R24, P3 ;  /* 0x00000001030b7824 */ /* 0x040fe200018e0618 */
[----:B------:R-:W-:Y:S01]  /*ff200*/  STL.64 [R1+0x5b10], R14 ;  /* 0x005b100e01007387 */ /* 0x000fe20000100a00 */
[----:B------:R-:W-:-:S03]  /*ff210*/  IMAD.X R5, R3, 0x1, R26, P4 ;  /* 0x0000000103057824 */ /* 0x000fc600020e061a */
[----:B------:R1:W-:Y:S04]  /*ff220*/  STL.64 [R1+0x1900], R10 ;  /* 0x0019000a01007387 */ /* 0x0003e80000100a00 */
[----:B-1----:R-:W3:Y:S04]  /*ff230*/  LDL.LU.64 R10, [R1+0x5b30] ;  /* 0x005b3000010a7983 */ /* 0x002ee80000300a00 */
[----:B------:R1:W-:Y:S02]  /*ff240*/  STL.64 [R1+0x1908], R4 ;  /* 0x0019080401007387 */ /* 0x0003e40000100a00 */
[----:B-1----:R-:W-:-:S02]  /*ff250*/  IMAD.MOV.U32 R5, RZ, RZ, R9 ;  /* 0x000000ffff057224 */ /* 0x002fc400078e0009 */
[----:B------:R-:W-:Y:S01]  /*ff260*/  IMAD.X R9, R3, 0x1, R28, P2 ;  /* 0x0000000103097824 */ /* 0x000fe200010e061c */
[----:B--2---:R1:W-:Y:S04]  /*ff270*/  STL.64 [R1+0x5b00], R20 ;  /* 0x005b001401007387 */ /* 0x0043e80000100a00 */
[----:B------:R-:W2:Y:S01]  /*ff280*/  LDL.LU R3, [R1+0x5b28] ;  /* 0x005b280001037983 */ /* 0x000ea20000300800 */
[----:B------:R-:W-:-:S03]  /*ff290*/  IADD3 R14, P3, PT, R12, R20, RZ ;  /* 0x000000140c0e7210 */ /* 0x000fc60007f7e0ff */
[----:B------:R4:W-:Y:S01]  /*ff2a0*/  STL.64 [R1+0x18a0], R8 ;  /* 0x0018a00801007387 */ /* 0x0009e20000100a00 */
[----:B-1----:R-:W-:-:S03]  /*ff2b0*/  IADD3 R20, P2, PT, R12, R23, RZ ;  /* 0x000000170c147210 */ /* 0x002fc60007f5e0ff */
[----:B----4-:R-:W4:Y:S01]  /*ff2c0*/  LDL.LU.64 R8, [R1+0x5b20] ;  /* 0x005b200001087983 */ /* 0x010f220000300a00 */
[----:B---3--:R-:W-:-:S03]  /*ff2d0*/  IMAD.X R15, R11, 0x1, R18, P3 ;  /* 0x000000010b0f7824 */ /* 0x008fc600018e0612 */
[----:B------:R-:W3:Y:S04]  /*ff2e0*/  LDL.LU R11, [R1+0x5b18] ;  /* 0x005b1800010b7983 */ /* 0x000ee80000300800 */
[----:B------:R1:W-:Y:S04]  /*ff2f0*/  STL [R1+0x1828], R20 ;  /* 0x0018281401007387 */ /* 0x0003e80000100800 */
[----:B------:R0:W-:Y:S01]  /*ff300*/  STL.64 [R1+0x18a8], R14 ;  /* 0x0018a80e01007387 */ /* 0x0001e20000100a00 */
[----:B-1----:R-:W-:-:S03]  /*ff310*/  IADD3 R20, P3, PT, R12, R16, RZ ;  /* 0x000000100c147210 */ /* 0x002fc60007f7e0ff */
[----:B0-----:R-:W3:Y:S04]  /*ff320*/  LDL.LU.64 R14, [R1+0x5b10] ;  /* 0x005b1000010e7983 */ /* 0x001ee80000300a00 */
[----:B--2---:R0:W-:Y:S04]  /*ff330*/  STL.64 [R1+0x5af0], R2 ;  /* 0x005af00201007387 */ /* 0x0041e80000100a00 */
[----:B0-----:R0:W2:Y:S04]  /*ff340*/  LDL.64 R2, [R1+0x1828] ;  /* 0x0018280001027983 */ /* 0x0010a80000100a00 */
[----:B------:R1:W-:Y:S04]  /*ff350*/  STL [R1+0x5ae0], R16 ;  /* 0x005ae01001007387 */ /* 0x0003e80000100800 */
[----:B-1----:R-:W3:Y:S01]  /*ff360*/  LDL.LU R16, [R1+0x28c] ;  /* 0x00028c0001107983 */ /* 0x002ee20000300800 */
[----:B------:R-:W-:Y:S01]  /*ff370*/  IADD3 R4, P4, PT, R12, R21, RZ ;  /* 0x000000150c047210 */ /* 0x000fe20007f9e0ff */
[----:B--2---:R-:W-:-:S04]  /*ff380*/  IMAD.MOV.U32 R3, RZ, RZ, R5 ;  /* 0x000000ffff037224 */ /* 0x004fc800078e0005 */
[----:B---3--:R-:W-:-:S05]  /*ff390*/  IMAD.X R5, R16, 0x1, R19, P4 ;  /* 0x0000000110057824 */ /* 0x008fca00020e0613 */
[----:B------:R1:W-:Y:S04]  /*ff3a0*/  STL.64 [R1+0x18b0], R4 ;  /* 0x0018b00401007387 */ /* 0x0003e80000100a00 */
[----:B-1----:R-:W2:Y:S04]  /*ff3b0*/  LDL.LU.64 R4, [R1+0x5b08] ;  /* 0x005b080001047983 */ /* 0x002ea80000300a00 */
[----:B------:R1:W-:Y:S01]  /*ff3c0*/  STL.64 [R1+0x5ae8], R18 ;  /* 0x005ae81201007387 */ /* 0x0003e20000100a00 */
[----:B------:R-:W-:Y:S01]  /*ff3d0*/  IMAD.X R21, R16, 0x1, R14, P3 ;  /* 0x0000000110157824 */ /* 0x000fe200018e060e */
[----:B-1----:R-:W-:-:S02]  /*ff3e0*/  IADD3 R18, P3, PT, R12, R27, RZ ;  /* 0x0000001b0c127210 */ /* 0x002fc40007f7e0ff */
[----:B--2---:R-:W-:Y:S04]  /*ff3f0*/  STL.64 [R1+0x5ad8], R4 ;  /* 0x005ad80401007387 */ /* 0x004fe80000100a00 */
[----:B------:R1:W-:Y:S04]  /*ff400*/  STL [R1+0x5ac0], R0 ;  /* 0x005ac00001007387 */ /* 0x0003e80000100800 */
[----:B-1----:R-:W2:Y:S01]  /*ff410*/  LDL.LU R0, [R1+0x234] ;  /* 0x0002340001007983 */ /* 0x002ea20000300800 */
[----:B------:R-:W-:Y:S01]  /*ff420*/  IADD3 R4, P4, PT, R12, R17, RZ ;  /* 0x000000110c047210 */ /* 0x000fe20007f9e0ff */
[----:B------:R-:W-:-:S02]  /*ff430*/  IMAD.MOV.U32 R5, RZ, RZ, R3 ;  /* 0x000000ffff057224 */ /* 0x000fc400078e0003 */
[----:B------:R-:W-:Y:S01]  /*ff440*/  IMAD.X R3, R16, 0x1, R22, P2 ;  /* 0x0000000110037824 */ /* 0x000fe200010e0616 */
[----:B------:R-:W-:Y:S01]  /*ff450*/  IADD3 R2, P2, PT, R12, R25, RZ ;  /* 0x000000190c027210 */ /* 0x000fe20007f5e0ff */
[----:B------:R-:W-:Y:S02]  /*ff460*/  IMAD.MOV.U32 R19, RZ, RZ, R5 ;  /* 0x000000ffff137224 */ /* 0x000fe400078e0005 */
[C---:B------:R-:W-:Y:S01]  /*ff470*/  IMAD.X R5, R16.reuse, 0x1, R15, P4 ;  /* 0x0000000110057824 */ /* 0x040fe200020e060f */
[----:B------:R1:W-:Y:S04]  /*ff480*/  STL [R1+0x182c], R3 ;  /* 0x00182c0301007387 */ /* 0x0003e80000100800 */
[----:B------:R3:W-:Y:S01]  /*ff490*/  STL.64 [R1+0x1850], R20 ;  /* 0x0018501401007387 */ /* 0x0007e20000100a00 */
[----:B-1----:R-:W-:-:S03]  /*ff4a0*/  IMAD.X R3, R16, 0x1, R24, P2 ;  /* 0x0000000110037824 */ /* 0x002fc600010e0618 */
[----:B---3--:R-:W2:Y:S04]  /*ff4b0*/  LDL.LU.64 R20, [R1+0x5b00] ;  /* 0x005b000001147983 */ /* 0x008ea80000300a00 */
[----:B------:R1:W-:Y:S04]  /*ff4c0*/  STL.64 [R1+0x5ad0], R14 ;  /* 0x005ad00e01007387 */ /* 0x0003e80000100a00 */
[----:B------:R3:W-:Y:S01]  /*ff4d0*/  STL.64 [R1+0x1858], R4 ;  /* 0x0018580401007387 */ /* 0x0007e20000100a00 */
[----:B-1----:R-:W-:Y:S01]  /*ff4e0*/  IMAD.MOV.U32 R15, RZ, RZ, R19 ;  /* 0x000000ffff0f7224 */ /* 0x002fe200078e0013 */
[----:B---3--:R-:W-:Y:S01]  /*ff4f0*/  IADD3 R4, P4, PT, R12, R29, RZ ;  /* 0x0000001d0c047210 */ /* 0x008fe20007f9e0ff */
[C---:B------:R-:W-:Y:S01]  /*ff500*/  IMAD.X R19, R16.reuse, 0x1, R26, P3 ;  /* 0x0000000110137824 */ /* 0x040fe200018e061a */
[----:B------:R-:W3:Y:S04]  /*ff510*/  LDL.LU R12, [R1+0x5af8] ;  /* 0x005af800010c7983 */ /* 0x000ee80000300800 */
[----:B------:R1:W-:Y:S04]  /*ff520*/  STL.64 [R1+0x1870], R2 ;  /* 0x0018700201007387 */ /* 0x0003e80000100a00 */
[----:B-1----:R-:W3:Y:S04]  /*ff530*/  LDL.LU.64 R2, [R1+0x5af0] ;  /* 0x005af00001027983 */ /* 0x002ee80000300a00 */
[----:B----4-:R-:W-:Y:S04]  /*ff540*/  STL.64 [R1+0x5ac8], R8 ;  /* 0x005ac80801007387 */ /* 0x010fe80000100a00 */
[----:B------:R-:W-:Y:S04]  /*ff550*/  STL.64 [R1+0x5ab8], R10 ;  /* 0x005ab80a01007387 */ /* 0x000fe80000100a00 */
[----:B------:R1:W-:Y:S04]  /*ff560*/  STL.64 [R1+0x1878], R18 ;  /* 0x0018781201007387 */ /* 0x0003e80000100a00 */
[----:B-1----:R-:W4:Y:S01]  /*ff570*/  LDL.LU.64 R18, [R1+0x5ae8] ;  /* 0x005ae80001127983 */ /* 0x002f220000300a00 */
[----:B------:R-:W-:-:S03]  /*ff580*/  IMAD.X R5, R16, 0x1, R28, P4 ;  /* 0x0000000110057824 */ /* 0x000fc600020e061c */
[----:B------:R-:W4:Y:S01]  /*ff590*/  LDL.LU R16, [R1+0x5ae0] ;  /* 0x005ae00001107983 */ /* 0x000f220000300800 */
[----:B------:R-:W-:-:S03]  /*ff5a0*/  IMAD.MOV.U32 R11, RZ, RZ, R15 ;  /* 0x000000ffff0b7224 */ /* 0x000fc600078e000f */
[----:B------:R1:W-:Y:S04]  /*ff5b0*/  STL.64 [R1+0x1800], R4 ;  /* 0x0018000401007387 */ /* 0x0003e80000100a00 */
[----:B-1----:R-:W4:Y:S01]  /*ff5c0*/  LDL.LU.64 R4, [R1+0x5ad8] ;  /* 0x005ad80001047983 */ /* 0x002f220000300a00 */
[----:B--2---:R-:W-:-:S03]  /*ff5d0*/  IADD3 R14, P2, PT, R0, R20, RZ ;  /* 0x00000014000e7210 */ /* 0x004fc60007f5e0ff */
[----:B---3--:R-:W-:Y:S02]  /*ff5e0*/  STL.64 [R1+0x5ab0], R2 ;  /* 0x005ab00201007387 */ /* 0x008fe40000100a00 */
[----:B----4-:R-:W-:-:S05]  /*ff5f0*/  IMAD.X R15, R12, 0x1, R18, P2 ;  /* 0x000000010c0f7824 */ /* 0x010fca00010e0612 */
[----:B------:R1:W-:Y:S04]  /*ff600*/  STL.64 [R1+0x1808], R14 ;  /* 0x0018080e01007387 */ /* 0x0003e80000100a00 */
[----:B-1----:R-:W2:Y:S01]  /*ff610*/  LDL.LU.64 R14, [R1+0x5ad0] ;  /* 0x005ad000010e7983 */ /* 0x002ea20000300a00 */
[C---:B------:R-:W-:Y:S02]  /*ff620*/  IADD3 R8, P3, PT, R0.reuse, R21, RZ ;  /* 0x0000001500087210 */ /* 0x040fe40007f7e0ff */
[----:B------:R-:W-:-:S03]  /*ff630*/  IADD3 R10, P4, PT, R0, R23, RZ ;  /* 0x00000017000a7210 */ /* 0x000fc60007f9e0ff */
[----:B------:R-:W-:Y:S02]  /*ff640*/  IMAD.X R9, R12, 0x1, R19, P3 ;  /* 0x000000010c097824 */ /* 0x000fe400018e0613 */
[----:B------:R-:W-:-:S03]  /*ff650*/  IMAD.MOV.U32 R3, RZ, RZ, R7 ;  /* 0x000000ffff037224 */ /* 0x000fc600078e0007 */
[----:B------:R1:W-:Y:S01]  /*ff660*/  STL.64 [R1+0x1820], R8 ;  /* 0x0018200801007387 */ /* 0x0003e20000100a00 */
[----:B------:R-:W-:Y:S01]  /*ff670*/  IADD3 R2, P2, PT, R0, R16, RZ ;  /* 0x0000001000027210 */ /* 0x000fe20007f5e0ff */
[----:B------:R-:W-:Y:S02]  /*ff680*/  IMAD.MOV.U32 R7, RZ, RZ, R5 ;  /* 0x000000ffff077224 */ /* 0x000fe400078e0005 */
[----:B------:R-:W-:Y:S02]  /*ff690*/  IMAD.MOV.U32 R5, RZ, RZ, R4 ;  /* 0x000000ffff057224 */ /* 0x000fe400078e0004 */
[----:B------:R-:W3:Y:S01]  /*ff6a0*/  LDL.LU R4, [R1+0x280] ;  /* 0x0002800001047983 */ /* 0x000ee20000300800 */
[----:B-1----:R-:W-:Y:S02]  /*ff6b0*/  IMAD.MOV.U32 R9, RZ, RZ, R11 ;  /* 0x000000ffff097224 */ /* 0x002fe400078e000b */
[----:B------:R-:W-:Y:S01]  /*ff6c0*/  IMAD.X R11, R12, 0x1, R22, P4 ;  /* 0x000000010c0b7824 */ /* 0x000fe200020e0616 */
[----:B------:R-:W-:-:S04]  /*ff6d0*/  IADD3 R8, P3, PT, R0, R17, RZ ;  /* 0x0000001100087210 */ /* 0x000fc80007f7e0ff */
[----:B------:R1:W-:Y:S02]  /*ff6e0*/  STL.64 [R1+0x1798], R10 ;  /* 0x0017980a01007387 */ /* 0x0003e40000100a00 */
[----:B-1----:R-:W-:Y:S02]  /*ff6f0*/  IMAD.MOV.U32 R11, RZ, RZ, R3 ;  /* 0x000000ffff0b7224 */ /* 0x002fe400078e0003 */
[----:B--2---:R-:W-:-:S05]  /*ff700*/  IMAD.X R3, R12, 0x1, R14, P2 ;  /* 0x000000010c037824 */ /* 0x004fca00010e060e */
[----:B------:R1:W-:Y:S02]  /*ff710*/  STL.64 [R1+0x17c0], R2 ;  /* 0x0017c00201007387 */ /* 0x0003e40000100a00 */
[----:B-1----:R-:W-:Y:S02]  /*ff720*/  IMAD.MOV.U32 R3, RZ, RZ, R9 ;  /* 0x000000ffff037224 */ /* 0x002fe400078e0009 */
[----:B------:R-:W-:-:S05]  /*ff730*/  IMAD.X R9, R12, 0x1, R15, P3 ;  /* 0x000000010c097824 */ /* 0x000fca00018e060f */
[----:B------:R1:W-:Y:S04]  /*ff740*/  STL.64 [R1+0x17c8], R8 ;  /* 0x0017c80801007387 */ /* 0x0003e80000100a00 */
[----:B-1----:R-:W2:Y:S04]  /*ff750*/  LDL.LU.64 R8, [R1+0x5ac8] ;  /* 0x005ac80001087983 */ /* 0x002ea80000300a00 */
[----:B------:R1:W-:Y:S01]  /*ff760*/  STL.64 [R1+0x5a98], R14 ;  /* 0x005a980e01007387 */ /* 0x0003e20000100a00 */
[C---:B------:R-:W-:Y:S02]  /*ff770*/  IADD3 R10, P4, PT, R0.reuse, R25, RZ ;  /* 0x00000019000a7210 */ /* 0x040fe40007f9e0ff */
[----:B------:R-:W-:-:S02]  /*ff780*/  IADD3 R2, P2, PT, R0, R27, RZ ;  /* 0x0000001b00027210 */ /* 0x000fc40007f5e0ff */
[----:B-1----:R-:W-:Y:S02]  /*ff790*/  IADD3 R14, P3, PT, R0, R29, RZ ;  /* 0x0000001d000e7210 */ /* 0x002fe40007f7e0ff */
[----:B------:R-:W4:Y:S04]  /*ff7a0*/  LDL.LU R0, [R1+0x5ac0] ;  /* 0x005ac00001007983 */ /* 0x000f280000300800 */
[----:B------:R-:W3:Y:S04]  /*ff7b0*/  LDL.LU R15, [R1+0x284] ;  /* 0x00028400010f7983 */ /* 0x000ee80000300800 */
[----:B--2---:R1:W-:Y:S02]  /*ff7c0*/  STL.64 [R1+0x5aa0], R8 ;  /* 0x005aa00801007387 */ /* 0x0043e40000100a00 */
[----:B-1----:R-:W-:-:S02]  /*ff7d0*/  IMAD.MOV.U32 R9, RZ, RZ, R11 ;  /* 0x000000ffff097224 */ /* 0x002fc400078e000b */
[----:B------:R-:W-:-:S05]  /*ff7e0*/  IMAD.X R11, R12, 0x1, R24, P4 ;  /* 0x000000010c0b7824 */ /* 0x000fca00020e0618 */
[----:B------:R1:W-:Y:S04]  /*ff7f0*/  STL.64 [R1+0x17d0], R10 ;  /* 0x0017d00a01007387 */ /* 0x0003e80000100a00 */
[----:B-1----:R-:W2:Y:S04]  /*ff800*/  LDL.LU.64 R10, [R1+0x5ab8] ;  /* 0x005ab800010a7983 */ /* 0x002ea80000300a00 */
[----:B--2---:R1:W-:Y:S02]  /*ff810*/  STL.64 [R1+0x5a80], R10 ;  /* 0x005a800a01007387 */ /* 0x0043e40000100a00 */
[----:B-1----:R-:W-:-:S02]  /*ff820*/  IMAD.MOV.U32 R11, RZ, RZ, R9 ;  /* 0x000000ffff0b7224 */ /* 0x002fc400078e0009 */
[----:B------:R-:W-:Y:S02]  /*ff830*/  IMAD.MOV.U32 R9, RZ, RZ, R3 ;  /* 0x000000ffff097224 */ /* 0x000fe400078e0003 */
[----:B------:R-:W-:-:S05]  /*ff840*/  IMAD.X R3, R12, 0x1, R26, P2 ;  /* 0x000000010c037824 */ /* 0x000fca00010e061a */
[----:B------:R1:W-:Y:S04]  /*ff850*/  STL.64 [R1+0x17d8], R2 ;  /* 0x0017d80201007387 */ /* 0x0003e80000100a00 */
[----:B-1----:R-:W2:Y:S04]  /*ff860*/  LDL.LU.64 R2, [R1+0x5ab0] ;  /* 0x005ab00001027983 */ /* 0x002ea80000300a00 */
[----:B------:R-:W-:Y:S01]  /*ff870*/  STL.64 [R1+0x5a90], R26 ;  /* 0x005a901a01007387 */ /* 0x000fe20000100a00 */
[C---:B----4-:R-:W-:Y:S02]  /*ff880*/  IADD3 R10, P2, PT, R0.reuse, R21, RZ ;  /* 0x00000015000a7210 */ /* 0x050fe40007f5e0ff */
[----:B------:R-:W-:Y:S01]  /*ff890*/  IADD3 R8, P4, PT, R0, R20, RZ ;  /* 0x0000001400087210 */ /* 0x000fe20007f9e0ff */
[----:B--2---:R-:W-:Y:S04]  /*ff8a0*/  STL.64 [R1+0x5a88], R2 ;  /* 0x005a880201007387 */ /* 0x004fe80000100a00 */
[----:B------:R3:W-:Y:S02]  /*ff8b0*/  STL.64 [R1+0x5a78], R20 ;  /* 0x005a781401007387 */ /* 0x0007e40000100a00 */
[----:B---3--:R-:W-:-:S02]  /*ff8c0*/  IMAD.MOV.U32 R21, RZ, RZ, R15 ;  /* 0x000000ffff157224 */ /* 0x008fc400078e000f */
[----:B------:R-:W-:Y:S02]  /*ff8d0*/  IMAD.X R15, R12, 0x1, R28, P3 ;  /* 0x000000010c0f7824 */ /* 0x000fe400018e061c */
[----:B------:R-:W-:Y:S01]  /*ff8e0*/  IMAD.MOV.U32 R20, RZ, RZ, R9 ;  /* 0x000000ffff147224 */ /* 0x000fe200078e0009 */
[----:B------:R-:W2:Y:S01]  /*ff8f0*/  LDL.LU R12, [R1+0x5aa8] ;  /* 0x005aa800010c7983 */ /* 0x000ea20000300800 */
[----:B------:R-:W-:-:S03]  /*ff900*/  IMAD.X R9, R21, 0x1, R18, P4 ;  /* 0x0000000115097824 */ /* 0x000fc600020e0612 */
[----:B------:R1:W-:Y:S01]  /*ff910*/  STL.64 [R1+0x1780], R14 ;  /* 0x0017800e01007387 */ /* 0x0003e20000100a00 */
[----:B------:R-:W-:Y:S02]  /*ff920*/  IMAD.MOV.U32 R2, RZ, RZ, R11 ;  /* 0x000000ffff027224 */ /* 0x000fe400078e000b */
[----:B------:R-:W-:Y:S01]  /*ff930*/  IMAD.X R11, R21, 0x1, R19, P2 ;  /* 0x00000001150b7824 */ /* 0x000fe200010e0613 */
[----:B------:R3:W-:Y:S01]  /*ff940*/  STL.64 [R1+0x1788], R8 ;  /* 0x0017880801007387 */ /* 0x0007e20000100a00 */
[----:B-1----:R-:W-:-:S03]  /*ff950*/  IADD3 R14, P3, PT, R0, R23, RZ ;  /* 0x00000017000e7210 */ /* 0x002fc60007f7e0ff */
[----:B---3--:R-:W3:Y:S04]  /*ff960*/  LDL.LU.64 R8, [R1+0x5aa0] ;  /* 0x005aa00001087983 */ /* 0x008ee80000300a00 */
[----:B------:R1:W-:Y:S01]  /*ff970*/  STL.64 [R1+0x5a70], R4 ;  /* 0x005a700401007387 */ /* 0x0003e20000100a00 */
[----:B------:R-:W-:Y:S02]  /*ff980*/  IMAD.X R15, R21, 0x1, R22, P3 ;  /* 0x00000001150f7824 */ /* 0x000fe400018e0616 */
[----:B-1----:R-:W-:Y:S02]  /*ff990*/  IMAD.MOV.U32 R4, RZ, RZ, R0 ;  /* 0x000000ffff047224 */ /* 0x002fe400078e0000 */
[----:B------:R-:W4:Y:S04]  /*ff9a0*/  LDL.LU R0, [R1+0xddc] ;  /* 0x000ddc0001007983 */ /* 0x000f280000300800 */
[----:B------:R-:W-:Y:S04]  /*ff9b0*/  STL.64 [R1+0x1790], R10 ;  /* 0x0017900a01007387 */ /* 0x000fe80000100a00 */
[----:B------:R-:W-:Y:S04]  /*ff9c0*/  STL.64 [R1+0x5a68], R16 ;  /* 0x005a681001007387 */ /* 0x000fe80000100a00 */
[----:B------:R1:W-:Y:S04]  /*ff9d0*/  STL.64 [R1+0x16f8], R14 ;  /* 0x0016f80e01007387 */ /* 0x0003e80000100a00 */
[----:B-1----:R-:W2:Y:S01]  /*ff9e0*/  LDL.LU.64 R14, [R1+0x5a98] ;  /* 0x005a9800010e7983 */ /* 0x002ea20000300a00 */
[----:B------:R-:W-:-:S03]  /*ff9f0*/  IADD3 R26, P4, PT, R4, R16, RZ ;  /* 0x00000010041a7210 */ /* 0x000fc60007f9e0ff */
[----:B---3--:R1:W-:Y:S02]  /*ffa00*/  STL.64 [R1+0x5a58], R8 ;  /* 0x005a580801007387 */ /* 0x0083e40000100a00 */
[----:B-1----:R-:W-:-:S04]  /*ffa10*/  IMAD.MOV.U32 R8, RZ, RZ, R21 ;  /* 0x000000ffff087224 */ /* 0x002fc800078e0015 */
[----:B--2---:R-:W-:-:S05]  /*ffa20*/  IMAD.X R27, R8, 0x1, R14, P4 ;  /* 0x00000001081b7824 */ /* 0x004fca00020e060e */
[----:B------:R1:W-:Y:S04]  /*ffa30*/  STL.64 [R1+0x1720], R26 ;  /* 0x0017201a01007387 */ /* 0x0003e80000100a00 */
[----:B-1----:R-:W2:Y:S01]  /*ffa40*/  LDL.LU.64 R26, [R1+0x5a90] ;  /* 0x005a9000011a7983 */ /* 0x002ea20000300a00 */
[----:B------:R-:W-:Y:S01]  /*ffa50*/  IADD3 R10, P2, PT, R4, R17, RZ ;  /* 0x00000011040a7210 */ /* 0x000fe20007f5e0ff */
[----:B------:R-:W-:-:S04]  /*ffa60*/  IMAD.MOV.U32 R9, RZ, RZ, R2 ;  /* 0x000000ffff097224 */ /* 0x000fc800078e0002 */
[----:B------:R-:W-:Y:S01]  /*ffa70*/  IMAD.X R11, R8, 0x1, R15, P2 ;  /* 0x00000001080b7824 */ /* 0x000fe200010e060f */
[----:B--2---:R-:W-:-:S05]  /*ffa80*/  IADD3 R2, P4, PT, R4, R27, RZ ;  /* 0x0000001b04027210 */ /* 0x004fca0007f9e0ff */
[----:B------:R1:W-:Y:S04]  /*ffa90*/  STL [R1+0x1758], R2 ;  /* 0x0017580201007387 */ /* 0x0003e80000100800 */
[----:B-1----:R-:W2:Y:S04]  /*ffaa0*/  LDL.LU.64 R2, [R1+0x5a88] ;  /* 0x005a880001027983 */ /* 0x002ea80000300a00 */
[----:B------:R1:W-:Y:S04]  /*ffab0*/  STL.64 [R1+0x1728], R10 ;  /* 0x0017280a01007387 */ /* 0x0003e80000100a00 */
[----:B-1----:R-:W3:Y:S01]  /*ffac0*/  LDL.LU.64 R10, [R1+0x5a80] ;  /* 0x005a8000010a7983 */ /* 0x002ee20000300a00 */
[----:B------:R-:W-:Y:S01]  /*ffad0*/  IMAD.MOV.U32 R17, RZ, RZ, R20 ;  /* 0x000000ffff117224 */ /* 0x000fe200078e0014 */
[----:B------:R-:W-:-:S02]  /*ffae0*/  IADD3 R20, P3, PT, R4, R25, RZ ;  /* 0x0000001904147210 */ /* 0x000fc40007f7e0ff */
[----:B------:R-:W-:-:S03]  /*ffaf0*/  IADD3 R4, P2, PT, R4, R29, RZ ;  /* 0x0000001d04047210 */ /* 0x000fc60007f5e0ff */
[----:B------:R-:W-:Y:S01]  /*ffb00*/  IMAD.X R21, R8, 0x1, R24, P3 ;  /* 0x0000000108157824 */ /* 0x000fe200018e0618 */
[----:B---3--:R1:W-:Y:S04]  /*ffb10*/  STL.64 [R1+0x5a50], R10 ;  /* 0x005a500a01007387 */ /* 0x0083e80000100a00 */
[----:B-1----:R0:W3:Y:S04]  /*ffb20*/  LDL.64 R10, [R1+0x1758] ;  /* 0x00175800010a7983 */ /* 0x0020e80000100a00 */
[----:B------:R1:W-:Y:S04]  /*ffb30*/  STL.64 [R1+0x1750], R20 ;  /* 0x0017501401007387 */ /* 0x0003e80000100a00 */
[----:B-1----:R-:W4:Y:S04]  /*ffb40*/  LDL.LU.64 R20, [R1+0x5a78] ;  /* 0x005a780001147983 */ /* 0x002f280000300a00 */
[----:B------:R-:W-:Y:S04]  /*ffb50*/  STL [R1+0x16e0], R4 ;  /* 0x0016e00401007387 */ /* 0x000fe80000100800 */
[----:B--2---:R1:W-:Y:S02]  /*ffb60*/  STL.64 [R1+0x5a60], R2 ;  /* 0x005a600201007387 */ /* 0x0043e40000100a00 */
[----:B-1----:R-:W-:-:S02]  /*ffb70*/  IMAD.MOV.U32 R2, RZ, RZ, R4 ;  /* 0x000000ffff027224 */ /* 0x002fc400078e0004 */
[----:B------:R-:W-:Y:S02]  /*ffb80*/  IMAD.MOV.U32 R3, RZ, RZ, R5 ;  /* 0x000000ffff037224 */ /* 0x000fe400078e0005 */
[----:B------:R-:W2:Y:S01]  /*ffb90*/  LDL.LU.64 R4, [R1+0x5a70] ;  /* 0x005a700001047983 */ /* 0x000ea20000300a00 */
[----:B------:R-:W-:Y:S02]  /*ffba0*/  IMAD.MOV.U32 R3, RZ, RZ, R17 ;  /* 0x000000ffff037224 */ /* 0x000fe400078e0011 */
[----:B---3--:R-:W-:-:S05]  /*ffbb0*/  IMAD.X R11, R8, 0x1, R26, P4 ;  /* 0x00000001080b7824 */ /* 0x008fca00020e061a */
[----:B------:R1:W-:Y:S01]  /*ffbc0*/  STL [R1+0x175c], R11 ;  /* 0x00175c0b01007387 */ /* 0x0003e20000100800 */
[----:B----4-:R-:W-:Y:S01]  /*ffbd0*/  IADD3 R16, P3, PT, R12, R20, RZ ;  /* 0x000000140c107210 */ /* 0x010fe20007f7e0ff */
[----:B-1----:R-:W-:Y:S02]  /*ffbe0*/  IMAD.MOV.U32 R11, RZ, RZ, R3 ;  /* 0x000000ffff0b7224 */ /* 0x002fe400078e0003 */
[----:B------:R-:W-:-:S05]  /*ffbf0*/  IMAD.X R3, R8, 0x1, R28, P2 ;  /* 0x0000000108037824 */ /* 0x000fca00010e061c */
[----:B------:R-:W-:Y:S01]  /*ffc00*/  STL [R1+0x16e4], R3 ;  /* 0x0016e40301007387 */ /* 0x000fe20000100800 */
[----:B--2---:R-:W-:-:S05]  /*ffc10*/  IMAD.X R17, R4, 0x1, R18, P3 ;  /* 0x0000000104117824 */ /* 0x004fca00018e0612 */
[----:B------:R1:W-:Y:S04]  /*ffc20*/  STL.64 [R1+0x16e8], R16 ;  /* 0x0016e81001007387 */ /* 0x0003e80000100a00 */
[----:B-1----:R-:W2:Y:S01]  /*ffc30*/  LDL.LU.64 R16, [R1+0x5a68] ;  /* 0x005a680001107983 */ /* 0x002ea20000300a00 */
[C---:B------:R-:W-:Y:S02]  /*ffc40*/  IADD3 R10, P4, PT, R12.reuse, R21, RZ ;  /* 0x000000150c0a7210 */ /* 0x040fe40007f9e0ff */
[----:B------:R-:W-:Y:S01]  /*ffc50*/  IADD3 R2, P2, PT, R12, R23, RZ ;  /* 0x000000170c027210 */ /* 0x000fe20007f5e0ff */
[----:B------:R1:W-:Y:S04]  /*ffc60*/  STL [R1+0x5a40], R13 ;  /* 0x005a400d01007387 */ /* 0x0003e80000100800 */
[----:B------:R3:W-:Y:S01]  /*ffc70*/  STL.64 [R1+0x5a48], R18 ;  /* 0x005a481201007387 */ /* 0x0007e20000100a00 */
[----:B------:R-:W-:-:S02]  /*ffc80*/  IMAD.X R3, R4, 0x1, R22, P2 ;  /* 0x0000000104037824 */ /* 0x000fc400010e0616 */
[----:B-1----:R-:W-:Y:S02]  /*ffc90*/  IMAD.MOV.U32 R13, RZ, RZ, R9 ;  /* 0x000000ffff0d7224 */ /* 0x002fe400078e0009 */
[----:B------:R-:W-:Y:S02]  /*ffca0*/  IMAD.MOV.U32 R9, RZ, RZ, R11 ;  /* 0x000000ffff097224 */ /* 0x000fe400078e000b */
[----:B------:R-:W-:Y:S02]  /*ffcb0*/  IMAD.X R11, R4, 0x1, R19, P4 ;  /* 0x00000001040b7824 */ /* 0x000fe400020e0613 */
[----:B---3--:R-:W-:-:S03]  /*ffcc0*/  IMAD.MOV.U32 R19, RZ, RZ, R9 ;  /* 0x000000ffff137224 */ /* 0x008fc600078e0009 */
[----:B------:R-:W-:Y:S04]  /*ffcd0*/  STL.64 [R1+0x16f0], R10 ;  /* 0x0016f00a01007387 */ /* 0x000fe80000100a00 */
[----:B------:R1:W-:Y:S04]  /*ffce0*/  STL.64 [R1+0x1680], R2 ;  /* 0x0016800201007387 */ /* 0x0003e80000100a00 */
[----:B-1----:R-:W3:Y:S01]  /*ffcf0*/  LDL.LU.64 R2, [R1+0x5a60] ;  /* 0x005a600001027983 */ /* 0x002ee20000300a00 */
[----:B--2---:R-:W-:-:S05]  /*ffd00*/  IADD3 R8, P3, PT, R12, R16, RZ ;  /* 0x000000100c087210 */ /* 0x004fca0007f7e0ff */
[----:B------:R-:W-:-:S05]  /*ffd10*/  IMAD.X R9, R4, 0x1, R14, P3 ;  /* 0x0000000104097824 */ /* 0x000fca00018e060e */
[----:B------:R1:W-:Y:S04]  /*ffd20*/  STL.64 [R1+0x1688], R8 ;  /* 0x0016880801007387 */ /* 0x0003e80000100a00 */
[----:B-1----:R-:W2:Y:S01]  /*ffd30*/  LDL.LU.64 R8, [R1+0x5a58] ;  /* 0x005a580001087983 */ /* 0x002ea20000300a00 */
[----:B------:R-:W-:-:S05]  /*ffd40*/  IADD3 R10, P4, PT, R12, R17, RZ ;  /* 0x000000110c0a7210 */ /* 0x000fca0007f9e0ff */
[----:B------:R-:W-:Y:S01]  /*ffd50*/  IMAD.X R11, R4, 0x1, R15, P4 ;  /* 0x00000001040b7824 */ /* 0x000fe200020e060f */
[C---:B------:R-:W-:Y:S01]  /*ffd60*/  IADD3 R18, P2, PT, R12.reuse, R25, RZ ;  /* 0x000000190c127210 */ /* 0x040fe20007f5e0ff */
[----:B--2---:R-:W-:Y:S04]  /*ffd70*/  STL.64 [R1+0x5a30], R8 ;  /* 0x005a300801007387 */ /* 0x004fe80000100a00 */
[----:B------:R1:W-:Y:S04]  /*ffd80*/  STL.64 [R1+0x16b0], R10 ;  /* 0x0016b00a01007387 */ /* 0x0003e80000100a00 */
[----:B-1----:R-:W2:Y:S01]  /*ffd90*/  LDL.LU.64 R10, [R1+0x5a50] ;  /* 0x005a5000010a7983 */ /* 0x002ea20000300a00 */
[----:B------:R-:W-:Y:S01]  /*ffda0*/  IADD3 R8, P3, PT, R12, R27, RZ ;  /* 0x0000001b0c087210 */ /* 0x000fe20007f7e0ff */
[----:B------:R-:W-:-:S02]  /*ffdb0*/  IMAD.MOV.U32 R9, RZ, RZ, R13 ;  /* 0x000000ffff097224 */ /* 0x000fc400078e000d */
[----:B------:R-:W-:Y:S01]  /*ffdc0*/  IMAD.MOV.U32 R13, RZ, RZ, R19 ;  /* 0x000000ffff0d7224 */ /* 0x000fe200078e0013 */
[----:B------:R1:W-:Y:S01]  /*ffdd0*/  STL.64 [R1+0x5a38], R14 ;  /* 0x005a380e01007387 */ /* 0x0003e20000100a00 */
[----:B------:R-:W-:Y:S01]  /*ffde0*/  IMAD.X R19, R4, 0x1, R24, P2 ;  /* 0x0000000104137824 */ /* 0x000fe200010e0618 */
[----:B------:R-:W-:-:S04]  /*ffdf0*/  IADD3 R12, P4, PT, R12, R29, RZ ;  /* 0x0000001d0c0c7210 */ /* 0x000fc80007f9e0ff */
[----:B------:R4:W-:Y:S01]  /*ffe00*/  STL.64 [R1+0x16b8], R18 ;  /* 0x0016b81201007387 */ /* 0x0009e20000100a00 */
[----:B-1----:R-:W-:Y:S02]  /*ffe10*/  IMAD.MOV.U32 R15, RZ, RZ, R9 ;  /* 0x000000ffff0f7224 */ /* 0x002fe400078e0009 */
[----:B------:R-:W-:Y:S01]  /*ffe20*/  IMAD.X R9, R4, 0x1, R26, P3 ;  /* 0x0000000104097824 */ /* 0x000fe200018e061a */
[----:B----4-:R-:W4:Y:S04]  /*ffe30*/  LDL.LU.64 R18, [R1+0x5a48] ;  /* 0x005a480001127983 */ /* 0x010f280000300a00 */
[----:B------:R1:W-:Y:S04]  /*ffe40*/  STL.64 [R1+0x16d8], R8 ;  /* 0x0016d80801007387 */ /* 0x0003e80000100a00 */
[----:B-1----:R-:W3:Y:S04]  /*ffe50*/  LDL.LU R9, [R1+0x248] ;  /* 0x0002480001097983 */ /* 0x002ee80000300800 */
[----:B------:R1:W-:Y:S01]  /*ffe60*/  STL.64 [R1+0x5a10], R20 ;  /* 0x005a101401007387 */ /* 0x0003e20000100a00 */
[----:B--2---:R-:W-:Y:S01]  /*ffe70*/  IADD3 R8, P3, PT, R11, R21, RZ ;  /* 0x000000150b087210 */ /* 0x004fe20007f7e0ff */
[----:B-1----:R-:W-:-:S02]  /*ffe80*/  IMAD.MOV.U32 R21, RZ, RZ, R13 ;  /* 0x000000ffff157224 */ /* 0x002fc400078e000d */
[----:B------:R-:W-:Y:S01]  /*ffe90*/  IMAD.X R13, R4, 0x1, R28, P4 ;  /* 0x00000001040d7824 */ /* 0x000fe200020e061c */
[C---:B------:R-:W-:Y:S02]  /*ffea0*/  IADD3 R14, P2, PT, R11.reuse, R20, RZ ;  /* 0x000000140b0e7210 */ /* 0x040fe40007f5e0ff */
[----:B------:R-:W2:Y:S04]  /*ffeb0*/  LDL.LU R20, [R1+0xe54] ;  /* 0x000e540001147983 */ /* 0x000ea80000300800 */
[----:B------:R1:W-:Y:S04]  /*ffec0*/  STL.64 [R1+0x1628], R12 ;  /* 0x0016280c01007387 */ /* 0x0003e80000100a00 */
[----:B-1----:R-:W2:Y:S04]  /*ffed0*/  LDL.LU R13, [R1+0x5a40] ;  /* 0x005a4000010d7983 */ /* 0x002ea80000300800 */
[----:B------:R3:W-:Y:S01]  /*ffee0*/  STL.64 [R1+0x5a20], R28 ;  /* 0x005a201c01007387 */ /* 0x0007e20000100a00 */
[----:B------:R-:W-:Y:S01]  /*ffef0*/  IADD3 R12, P4, PT, R11, R23, RZ ;  /* 0x000000170b0c7210 */ /* 0x000fe20007f9e0ff */
[----:B---3--:R-:W-:-:S02]  /*fff00*/  IMAD.MOV.U32 R29, RZ, RZ, R9 ;  /* 0x000000ffff1d7224 */ /* 0x008fc400078e0009 */
[C---:B----4-:R-:W-:Y:S02]  /*fff10*/  IMAD.X R9, R0.reuse, 0x1, R19, P3 ;  /* 0x0000000100097824 */ /* 0x050fe400018e0613 */
[----:B--2---:R-:W-:Y:S02]  /*fff20*/  IMAD.MOV.U32 R4, RZ, RZ, R13 ;  /* 0x000000ffff047224 */ /* 0x004fe400078e000d */
[----:B------:R-:W-:Y:S02]  /*fff30*/  IMAD.MOV.U32 R13, RZ, RZ, R15 ;  /* 0x000000ffff0d7224 */ /* 0x000fe400078e000f */
[----:B------:R-:W-:-:S05]  /*fff40*/  IMAD.X R15, R0, 0x1, R18, P2 ;  /* 0x00000001000f7824 */ /* 0x000fca00010e0612 */
[----:B------:R1:W-:Y:S04]  /*fff50*/  STL.64 [R1+0x1660], R14 ;  /* 0x0016600e01007387 */ /* 0x0003e80000100a00 */
[----:B-1----:R-:W2:Y:S04]  /*fff60*/  LDL.LU.64 R14, [R1+0x5a38] ;  /* 0x005a3800010e7983 */ /* 0x002ea80000300a00 */
[----:B------:R1:W-:Y:S04]  /*fff70*/  STL.64 [R1+0x1668], R8 ;  /* 0x0016680801007387 */ /* 0x0003e80000100a00 */
[----:B-1----:R-:W3:Y:S04]  /*fff80*/  LDL.LU.64 R8, [R1+0x5a30] ;  /* 0x005a300001087983 */ /* 0x002ee80000300a00 */
[----:B------:R1:W-:Y:S04]  /*fff90*/  STL.64 [R1+0x5a00], R18 ;  /* 0x005a001201007387 */ /* 0x0003e80000100a00 */
[----:B------:R4:W-:Y:S01]  /*fffa0*/  STL.64 [R1+0x59f0], R16 ;  /* 0x0059f01001007387 */ /* 0x0009e20000100a00 */
[----:B-1----:R-:W-:Y:S01]  /*fffb0*/  IMAD.MOV.U32 R18, RZ, RZ, R20 ;  /* 0x000000ffff127224 */ /* 0x002fe200078e0014 */
[----:B------:R-:W-:Y:S01]  /*fffc0*/  IADD3 R20, P3, PT, R11, R17, RZ ;  /* 0x000000110b147210 */ /* 0x000fe20007f7e0ff */
[----:B------:R-:W-:Y:S01]  /*fffd0*/  IMAD.MOV.U32 R19, RZ, RZ, R21 ;  /* 0x000000ffff137224 */ /* 0x000fe200078e0015 */
[----:B----4-:R-:W4:Y:S01]  /*fffe0*/  LDL.LU R17, [R1+0x4fc8] ;  /* 0x004fc80001117983 */ /* 0x010f220000300800 */
[----:B------:R-:W-:-:S02]  /*ffff0*/  IMAD.MOV.U32 R21, RZ, RZ, R13 ;  /* 0x000000ffff157224 */ /* 0x000fc400078e000d */
[----:B------:R-:W-:-:S05]  /*100000*/  IMAD.X R13, R0, 0x1, R22, P4 ;  /* 0x00000001000d7824 */ /* 0x000fca00020e0616 */
[----:B------:R1:W-:Y:S04]  /*100010*/  STL.64 [R1+0x15e0], R12 ;  /* 0x0015e00c01007387 */ /* 0x0003e80000100a00 */
[----:B-1----:R-:W3:Y:S01]  /*100020*/  LDL.LU.64 R12, [R1+0x5a28] ;  /* 0x005a2800010c7983 */ /* 0x002ee20000300a00 */
[----:B------:R-:W-:Y:S01]  /*100030*/  IADD3 R28, P2, PT, R11, R16, RZ ;  /* 0x000000100b1c7210 */ /* 0x000fe20007f5e0ff */
[----:B------:R-:W-:Y:S02]  /*100040*/  IMAD.MOV.U32 R16, RZ, RZ, R21 ;  /* 0x000000ffff107224 */ /* 0x000fe400078e0015 */
[----:B--2---:R-:W-:Y:S01]  /*100050*/  IMAD.X R21, R0, 0x1, R15, P3 ;  /* 0x0000000100157824 */ /* 0x004fe200018e060f */
[----:B----4-:R-:W-:Y:S01]  /*100060*/  ISETP.GE.AND P0, PT, R17, UR7, PT ;  /* 0x0000000711007c0c */ /* 0x010fe2000bf06270 */
[----:B------:R-:W-:-:S02]  /*100070*/  IMAD.MOV.U32 R17, RZ, RZ, R29 ;  /* 0x000000ffff117224 */ /* 0x000fc400078e001d */
[----:B------:R-:W-:-:S05]  /*100080*/  IMAD.X R29, R0, 0x1, R14, P2 ;  /* 0x00000001001d7824 */ /* 0x000fca00010e060e */
[----:B------:R1:W-:Y:S01]  /*100090*/  STL.64 [R1+0x15e8], R28 ;  /* 0x0015e81c01007387 */ /* 0x0003e20000100a00 */
[----:B---3--:R-:W-:Y:S02]  /*1000a0*/  LOP3.LUT R12, R12, 0xfffffff7, RZ, 0xc0, !PT ;  /* 0xfffffff70c0c7812 */ /* 0x008fe400078ec0ff */
[----:B-1----:R-:W-:Y:S02]  /*1000b0*/  IADD3 R28, P2, PT, R11, R25, RZ ;  /* 0x000000190b1c7210 */ /* 0x002fe40007f5e0ff */
[----:B------:R-:W-:-:S03]  /*1000c0*/  @P0 LOP3.LUT R12, R12, 0x8, RZ, 0xfc, !PT ;  /* 0x000000080c0c0812 */ /* 0x000fc600078efcff */
[----:B------:R-:W-:Y:S02]  /*1000d0*/  IMAD.X R29, R0, 0x1, R24, P2 ;  /* 0x00000001001d7824 */ /* 0x000fe400010e0618 */
[----:B------:R-:W-:Y:S04]  /*1000e0*/  STL.64 [R1+0x5740], R12 ;  /* 0x0057400c01007387 */ /* 0x000fe80000100a00 */
[----:B------:R-:W-:Y:S04]  /*1000f0*/  STL.64 [R1+0x1610], R20 ;  /* 0x0016101401007387 */ /* 0x000fe80000100a00 */
[----:B------:R1:W-:Y:S04]  /*100100*/  STL.64 [R1+0x1618], R28 ;  /* 0x0016181c01007387 */ /* 0x0003e80000100a00 */
[----:B-1----:R-:W2:Y:S01]  /*100110*/  LDL.LU.64 R28, [R1+0x5a20] ;  /* 0x005a2000011c7983 */ /* 0x002ea20000300a00 */
[----:B------:R-:W-:Y:S01]  /*100120*/  IMAD.MOV.U32 R21, RZ, RZ, R2 ;  /* 0x000000ffff157224 */ /* 0x000fe200078e0002 */
[----:B------:R-:W-:Y:S01]  /*100130*/  IADD3 R20, P3, PT, R11, R27, RZ ;  /* 0x0000001b0b147210 */ /* 0x000fe20007f7e0ff */
[----:B------:R-:W-:-:S02]  /*100140*/  IMAD.MOV.U32 R13, RZ, RZ, R19 ;  /* 0x000000ffff0d7224 */ /* 0x000fc400078e0013 */
[--C-:B------:R-:W-:Y:S01]  /*100150*/  IMAD.MOV.U32 R19, RZ, RZ, R21.reuse ;  /* 0x000000ffff137224 */ /* 0x100fe200078e0015 */
[----:B------:R-:W-:Y:S01]  /*100160*/  SHF.R.S32.HI R2, RZ, 0x1f, R21 ;  /* 0x0000001fff027819 */ /* 0x000fe20000011415 */
[C---:B------:R-:W-:Y:S02]  /*100170*/  IMAD.X R21, R0.reuse, 0x1, R26, P3 ;  /* 0x0000000100157824 */ /* 0x040fe400018e061a */
[----:B------:R-:W-:Y:S01]  /*100180*/  IMAD.MOV.U32 R12, RZ, RZ, R18 ;  /* 0x000000ffff0c7224 */ /* 0x000fe200078e0012 */
[----:B--2---:R-:W-:Y:S02]  /*100190*/  IADD3 R18, P2, PT, R11, R29, RZ ;  /* 0x0000001d0b127210 */ /* 0x004fe40007f5e0ff */
[----:B------:R-:W2:Y:S04]  /*1001a0*/  LDL.LU R11, [R1+0x5a18] ;  /* 0x005a1800010b7983 */ /* 0x000ea80000300800 */
[----:B------:R1:W-:Y:S04]  /*1001b0*/  STL.64 [R1+0x1620], R20 ;  /* 0x0016201401007387 */ /* 0x0003e80000100a00 */
[----:B-1----:R-:W3:Y:S04]  /*1001c0*/  LDL.LU.64 R20, [R1+0x5a10] ;  /* 0x005a100001147983 */ /* 0x002ee80000300a00 */
[----:B------:R1:W-:Y:S02]  /*1001d0*/  STL.64 [R1+0x59e8], R26 ;  /* 0x0059e81a01007387 */ /* 0x0003e40000100a00 */
[----:B-1----:R-:W-:Y:S01]  /*1001e0*/  IMAD.MOV.U32 R27, RZ, RZ, R19 ;  /* 0x000000ffff1b7224 */ /* 0x002fe200078e0013 */
[----:B---3--:R-:W-:Y:S01]  /*1001f0*/  IADD3 R26, P3, PT, R19, R20, RZ ;  /* 0x00000014131a7210 */ /* 0x008fe20007f7e0ff */
[----:B------:R-:W-:-:S02]  /*100200*/  IMAD.X R19, R0, 0x1, R28, P2 ;  /* 0x0000000100137824 */ /* 0x000fc400010e061c */
[----:B------:R-:W3:Y:S04]  /*100210*/  LDL.LU R0, [R1+0x5a08] ;  /* 0x005a080001007983 */ /* 0x000ee80000300800 */
[----:B------:R1:W-:Y:S04]  /*100220*/  STL.64 [R1+0x15d0], R18 ;  /* 0x0015d01201007387 */ /* 0x0003e80000100a00 */
[----:B-1----:R-:W4:Y:S04]  /*100230*/  LDL.LU.64 R18, [R1+0x5a00] ;  /* 0x005a000001127983 */ /* 0x002f280000300a00 */
[----:B------:R2:W-:Y:S02]  /*100240*/  STL.64 [R1+0x59e0], R28 ;  /* 0x0059e01c01007387 */ /* 0x0005e40000100a00 */
[----:B--2---:R-:W-:-:S02]  /*100250*/  IMAD.MOV.U32 R29, RZ, RZ, R11 ;  /* 0x000000ffff1d7224 */ /* 0x004fc400078e000b */
[----:B------:R-:W2:Y:S04]  /*100260*/  LDL.LU R11, [R1+0x59f8] ;  /* 0x0059f800010b7983 */ /* 0x000ea80000300800 */
[----:B------:R1:W-:Y:S04]  /*100270*/  STL.64 [R1+0x59d8], R8 ;  /* 0x0059d80801007387 */ /* 0x0003e80000100a00 */
[----:B------:R0:W-:Y:S01]  /*100280*/  STL.64 [R1+0x59d0], R20 ;  /* 0x0059d01401007387 */ /* 0x0001e20000100a00 */
[----:B-1----:R-:W-:Y:S01]  /*100290*/  IMAD.MOV.U32 R8, RZ, RZ, R16 ;  /* 0x000000ffff087224 */ /* 0x002fe200078e0010 */
[----:B------:R-:W-:Y:S01]  /*1002a0*/  IADD3 R16, P2, PT, R27, R21, RZ ;  /* 0x000000151b107210 */ /* 0x000fe20007f5e0ff */
[----:B0-----:R-:W-:-:S02]  /*1002b0*/  IMAD.MOV.U32 R21, RZ, RZ, R27 ;  /* 0x000000ffff157224 */ /* 0x001fc400078e001b */
[----:B------:R-:W-:Y:S02]  /*1002c0*/  IMAD.MOV.U32 R9, RZ, RZ, R17 ;  /* 0x000000ffff097224 */ /* 0x000fe400078e0011 */
[C---:B----4-:R-:W-:Y:S02]  /*1002d0*/  IMAD.X R27, R2.reuse, 0x1, R18, P3 ;  /* 0x00000001021b7824 */ /* 0x050fe400018e0612 */
[----:B------:R-:W-:-:S03]  /*1002e0*/  IMAD.X R17, R2, 0x1, R19, P2 ;  /* 0x0000000102117824 */ /* 0x000fc600010e0613 */
[----:B------:R-:W-:Y:S04]  /*1002f0*/  STL.64 [R1+0x15d8], R26 ;  /* 0x0015d81a01007387 */ /* 0x000fe80000100a00 */
[----:B------:R0:W-:Y:S04]  /*100300*/  STL.64 [R1+0x1560], R16 ;  /* 0x0015601001007387 */ /* 0x0001e80000100a00 */
[----:B0-----:R-:W4:Y:S01]  /*100310*/  LDL.LU.64 R16, [R1+0x59f0] ;  /* 0x0059f00001107983 */ /* 0x001f220000300a00 */
[----:B------:R-:W-:-:S03]  /*100320*/  IADD3 R26, P3, PT, R21, R23, RZ ;  /* 0x00000017151a7210 */ /* 0x000fc60007f7e0ff */
[----:B------:R0:W-:Y:S02]  /*100330*/  STL.64 [R1+0x59c8], R6 ;  /* 0x0059c80601007387 */ /* 0x0001e40000100a00 */
[----:B------:R-:W-:-:S05]  /*100340*/  IMAD.X R27, R2, 0x1, R22, P3 ;  /* 0x00000001021b7824 */ /* 0x000fca00018e0616 */
[----:B------:R1:W-:Y:S01]  /*100350*/  STL.64 [R1+0x1568], R26 ;  /* 0x0015681a01007387 */ /* 0x0003e20000100a00 */
[----:B0-----:R-:W-:Y:S01]  /*100360*/  IMAD.MOV.U32 R7, RZ, RZ, R29 ;  /* 0x000000ffff077224 */ /* 0x001fe200078e001d */
[C---:B----4-:R-:W-:Y:S02]  /*100370*/  IADD3 R28, P2, PT, R21.reuse, R16, RZ ;  /* 0x00000010151c7210 */ /* 0x050fe40007f5e0ff */
[----:B-1----:R-:W-:-:S03]  /*100380*/  IADD3 R26, P3, PT, R21, R17, RZ ;  /* 0x00000011151a7210 */ /* 0x002fc60007f7e0ff */
[C---:B------:R-:W-:Y:S02]  /*100390*/  IMAD.X R29, R2.reuse, 0x1, R14, P2 ;  /* 0x00000001021d7824 */ /* 0x040fe400010e060e */
        /* <DEDUP_REMOVED lines=8> */
[----:B0-----:R-:W-:Y:S02]  /*100420*/  IMAD.MOV.U32 R14, RZ, RZ, R8 ;  /* 0x000000ffff0e7224 */ /* 0x001fe400078e0008 */
[----:B------:R-:W-:Y:S01]  /*100430*/  IMAD.MOV.U32 R15, RZ, RZ, R9 ;  /* 0x000000ffff0f7224 */ /* 0x000fe200078e0009 */
[----:B-1----:R-:W2:Y:S01]  /*100440*/  LDL.LU.64 R28, [R1+0x59e0] ;  /* 0x0059e000011c7983 */ /* 0x002ea20000300a00 */
[----:B----4-:R-:W-:-:S05]  /*100450*/  IADD3 R8, P3, PT, R21, R27, RZ ;  /* 0x0000001b15087210 */ /* 0x010fca0007f7e0ff */
[----:B------:R-:W-:-:S05]  /*100460*/  IMAD.X R9, R2, 0x1, R26, P3 ;  /* 0x0000000102097824 */ /* 0x000fca00018e061a */
[----:B------:R0:W-:Y:S04]  /*100470*/  STL.64 [R1+0x15a8], R8 ;  /* 0x0015a80801007387 */ /* 0x0001e80000100a00 */
[----:B0-----:R-:W4:Y:S01]  /*100480*/  LDL.LU.64 R8, [R1+0x59d8] ;  /* 0x0059d80001087983 */ /* 0x001f220000300a00 */
[----:B--2---:R-:W-:-:S05]  /*100490*/  IADD3 R20, P2, PT, R21, R29, RZ ;  /* 0x0000001d15147210 */ /* 0x004fca0007f5e0ff */
[----:B------:R-:W-:Y:S01]  /*1004a0*/  IMAD.X R21, R2, 0x1, R28, P2 ;  /* 0x0000000102157824 */ /* 0x000fe200010e061c */
[----:B---3--:R-:W-:Y:S01]  /*1004b0*/  IADD3 R6, P3, PT, R0, R25, RZ ;  /* 0x0000001900067210 */ /* 0x008fe20007f7e0ff */
[----:B----4-:R-:W-:Y:S04]  /*1004c0*/  STL.64 [R1+0x59b8], R8 ;  /* 0x0059b80801007387 */ /* 0x010fe80000100a00 */
[----:B------:R0:W-:Y:S04]  /*1004d0*/  STL.64 [R1+0x1528], R20 ;  /* 0x0015281401007387 */ /* 0x0001e80000100a00 */
[----:B0-----:R-:W2:Y:S01]  /*1004e0*/  LDL.LU.64 R20, [R1+0x59d0] ;  /* 0x0059d00001147983 */ /* 0x001ea20000300a00 */
[----:B------:R-:W-:Y:S01]  /*1004f0*/  SHF.R.S32.HI R8, RZ, 0x1f, R0 ;  /* 0x0000001fff087819 */ /* 0x000fe20000011400 */
[----:B------:R-:W-:-:S04]  /*100500*/  IMAD.MOV.U32 R9, RZ, RZ, R7 ;  /* 0x000000ffff097224 */ /* 0x000fc800078e0007 */
[----:B------:R-:W-:Y:S02]  /*100510*/  IMAD.X R7, R8, 0x1, R24, P3 ;  /* 0x0000000108077824 */ /* 0x000fe400018e0618 */
[----:B------:R-:W-:Y:S02]  /*100520*/  IMAD.MOV.U32 R2, RZ, RZ, R10 ;  /* 0x000000ffff027224 */ /* 0x000fe400078e000a */
[----:B------:R-:W-:Y:S01]  /*100530*/  IMAD.MOV.U32 R10, RZ, RZ, R3 ;  /* 0x000000ffff0a7224 */ /* 0x000fe200078e0003 */
[----:B------:R-:W-:Y:S01]  /*100540*/  SHF.R.S32.HI R3, RZ, 0x1f, R15 ;  /* 0x0000001fff037819 */ /* 0x000fe2000001140f */
[----:B------:R0:W-:Y:S02]  /*100550*/  STL.64 [R1+0x42a0], R6 ;  /* 0x0042a00601007387 */ /* 0x0001e40000100a00 */
[----:B0-----:R-:W-:-:S04]  /*100560*/  IMAD.MOV.U32 R7, RZ, RZ, R9 ;  /* 0x000000ffff077224 */ /* 0x001fc800078e0009 */
[----:B------:R-:W-:Y:S01]  /*100570*/  IMAD.MOV.U32 R9, RZ, RZ, R7 ;  /* 0x000000ffff097224 */ /* 0x000fe200078e0007 */
[----:B--2---:R-:W-:-:S05]  /*100580*/  IADD3 R6, P2, PT, R15, R20, RZ ;  /* 0x000000140f067210 */ /* 0x004fca0007f5e0ff */
[----:B------:R-:W-:-:S05]  /*100590*/  IMAD.X R7, R3, 0x1, R18, P2 ;  /* 0x0000000103077824 */ /* 0x000fca00010e0612 */
[----:B------:R0:W-:Y:S04]  /*1005a0*/  STL.64 [R1+0x13a0], R6 ;  /* 0x0013a00601007387 */ /* 0x0001e80000100a00 */
[----:B0-----:R-:W2:Y:S01]  /*1005b0*/  LDL.LU.64 R6, [R1+0x59c8] ;  /* 0x0059c80001067983 */ /* 0x001ea20000300a00 */
[----:B------:R-:W-:-:S03]  /*1005c0*/  IADD3 R8, P3, PT, R15, R21, RZ ;  /* 0x000000150f087210 */ /* 0x000fc60007f7e0ff */
[----:B--2---:R0:W-:Y:S02]  /*1005d0*/  STL.64 [R1+0x59a8], R6 ;  /* 0x0059a80601007387 */ /* 0x0041e40000100a00 */
[----:B0-----:R-:W-:Y:S02]  /*1005e0*/  IMAD.MOV.U32 R7, RZ, RZ, R15 ;  /* 0x000000ffff077224 */ /* 0x001fe400078e000f */
[----:B------:R-:W-:Y:S02]  /*1005f0*/  IMAD.MOV.U32 R15, RZ, RZ, R9 ;  /* 0x000000ffff0f7224 */ /* 0x000fe400078e0009 */
[----:B------:R-:W-:Y:S02]  /*100600*/  IMAD.X R9, R3, 0x1, R19, P3 ;  /* 0x0000000103097824 */ /* 0x000fe400018e0613 */
[----:B------:R-:W-:Y:S01]  /*100610*/  IMAD.MOV.U32 R6, RZ, RZ, R14 ;  /* 0x000000ffff067224 */ /* 0x000fe200078e000e */
[----:B------:R-:W-:Y:S02]  /*100620*/  IADD3 R14, P2, PT, R7, R23, RZ ;  /* 0x00000017070e7210 */ /* 0x000fe40007f5e0ff */
[----:B------:R0:W-:Y:S02]  /*100630*/  STL.64 [R1+0x13a8], R8 ;  /* 0x0013a80801007387 */ /* 0x0001e40000100a00 */
[----:B0-----:R-:W-:-:S02]  /*100640*/  IMAD.MOV.U32 R9, RZ, RZ, R15 ;  /* 0x000000ffff097224 */ /* 0x001fc400078e000f */
[----:B------:R-:W-:-:S05]  /*100650*/  IMAD.X R15, R3, 0x1, R22, P2 ;  /* 0x00000001030f7824 */ /* 0x000fca00010e0616 */
[----:B------:R0:W-:Y:S04]  /*100660*/  STL.64 [R1+0x13c0], R14 ;  /* 0x0013c00e01007387 */ /* 0x0001e80000100a00 */
[----:B0-----:R-:W2:Y:S01]  /*100670*/  LDL.LU.64 R14, [R1+0x59c0] ;  /* 0x0059c000010e7983 */ /* 0x001ea20000300a00 */
[----:B------:R-:W-:-:S03]  /*100680*/  IADD3 R8, P3, PT, R7, R16, RZ ;  /* 0x0000001007087210 */ /* 0x000fc60007f7e0ff */
[----:B------:R0:W-:Y:S02]  /*100690*/  STL.64 [R1+0x59b0], R22 ;  /* 0x0059b01601007387 */ /* 0x0001e40000100a00 */
[----:B0-----:R-:W-:Y:S02]  /*1006a0*/  IMAD.MOV.U32 R23, RZ, RZ, R7 ;  /* 0x000000ffff177224 */ /* 0x001fe400078e0007 */
[----:B------:R-:W-:Y:S02]  /*1006b0*/  IMAD.MOV.U32 R7, RZ, RZ, R9 ;  /* 0x000000ffff077224 */ /* 0x000fe400078e0009 */
[----:B------:R-:W-:Y:S01]  /*1006c0*/  IMAD.MOV.U32 R22, RZ, RZ, R6 ;  /* 0x000000ffff167224 */ /* 0x000fe200078e0006 */
[----:B------:R-:W-:Y:S01]  /*1006d0*/  IADD3 R6, P2, PT, R23, R17, RZ ;  /* 0x0000001117067210 */ /* 0x000fe20007f5e0ff */
[----:B--2---:R-:W-:-:S05]  /*1006e0*/  IMAD.X R9, R3, 0x1, R14, P3 ;  /* 0x0000000103097824 */ /* 0x004fca00018e060e */
[----:B------:R0:W-:Y:S02]  /*1006f0*/  STL.64 [R1+0x13c8], R8 ;  /* 0x0013c80801007387 */ /* 0x0001e40000100a00 */
[----:B0-----:R-:W-:Y:S02]  /*100700*/  IMAD.MOV.U32 R9, RZ, RZ, R7 ;  /* 0x000000ffff097224 */ /* 0x001fe400078e0007 */
[----:B------:R-:W-:Y:S01]  /*100710*/  IMAD.X R7, R3, 0x1, R15, P2 ;  /* 0x0000000103077824 */ /* 0x000fe200010e060f */
[----:B------:R-:W-:-:S04]  /*100720*/  IADD3 R8, P3, PT, R23, R25, RZ ;  /* 0x0000001917087210 */ /* 0x000fc80007f7e0ff */
[----:B------:R0:W-:Y:S02]  /*100730*/  STL.64 [R1+0x13e0], R6 ;  /* 0x0013e00601007387 */ /* 0x0001e40000100a00 */
[----:B0-----:R-:W-:Y:S02]  /*100740*/  IMAD.MOV.U32 R7, RZ, RZ, R9 ;  /* 0x000000ffff077224 */ /* 0x001fe400078e0009 */
[----:B------:R-:W-:-:S05]  /*100750*/  IMAD.X R9, R3, 0x1, R24, P3 ;  /* 0x0000000103097824 */ /* 0x000fca00018e0618 */
[----:B------:R0:W-:Y:S04]  /*100760*/  STL.64 [R1+0x13e8], R8 ;  /* 0x0013e80801007387 */ /* 0x0001e80000100a00 */
[----:B0-----:R-:W2:Y:S01]  /*100770*/  LDL.LU.64 R8, [R1+0x59b8] ;  /* 0x0059b80001087983 */ /* 0x001ea20000300a00 */
[----:B------:R-:W-:-:S03]  /*100780*/  IADD3 R6, P2, PT, R23, R27, RZ ;  /* 0x0000001b17067210 */ /* 0x000fc60007f5e0ff */
[----:B--2---:R0:W-:Y:S04]  /*100790*/  STL.64 [R1+0x5998], R8 ;  /* 0x0059980801007387 */ /* 0x0041e80000100a00 */
[----:B------:R-:W-:Y:S01]  /*1007a0*/  STL.64 [R1+0x59a0], R10 ;  /* 0x0059a00a01007387 */ /* 0x000fe20000100a00 */
[----:B0-----:R-:W-:Y:S02]  /*1007b0*/  IMAD.MOV.U32 R8, RZ, RZ, R7 ;  /* 0x000000ffff087224 */ /* 0x001fe400078e0007 */
[----:B------:R-:W-:Y:S02]  /*1007c0*/  IMAD.MOV.U32 R9, RZ, RZ, R22 ;  /* 0x000000ffff097224 */ /* 0x000fe400078e0016 */
[----:B------:R-:W-:Y:S01]  /*1007d0*/  IMAD.X R7, R3, 0x1, R26, P2 ;  /* 0x0000000103077824 */ /* 0x000fe200010e061a */
[----:B------:R-:W-:Y:S01]  /*1007e0*/  IADD3 R22, P3, PT, R23, R29, RZ ;  /* 0x0000001d17167210 */ /* 0x000fe20007f7e0ff */
[----:B------:R-:W-:-:S03]  /*1007f0*/  IMAD.MOV.U32 R23, RZ, RZ, R2 ;  /* 0x000000ffff177224 */ /* 0x000fc600078e0002 */
[----:B------:R0:W-:Y:S02]  /*100800*/  STL.64 [R1+0x1520], R6 ;  /* 0x0015200601007387 */ /* 0x0001e40000100a00 */
[----:B0-----:R-:W-:Y:S02]  /*100810*/  IMAD.MOV.U32 R7, RZ, RZ, R23 ;  /* 0x000000ffff077224 */ /* 0x001fe400078e0017 */
[----:B------:R-:W-:-:S05]  /*100820*/  IMAD.X R23, R3, 0x1, R28, P3 ;  /* 0x0000000103177824 */ /* 0x000fca00018e061c */
[----:B------:R0:W-:Y:S04]  /*100830*/  STL.64 [R1+0x1380], R22 ;  /* 0x0013801601007387 */ /* 0x0001e80000100a00 */
[----:B0-----:R-:W2:Y:S01]  /*100840*/  LDL.LU.64 R22, [R1+0x59b0] ;  /* 0x0059b00001167983 */ /* 0x001ea20000300a00 */
[----:B------:R-:W-:Y:S02]  /*100850*/  SHF.R.S32.HI R2, RZ, 0x1f, R8 ;  /* 0x0000001fff027819 */ /* 0x000fe40000011408 */
[C---:B------:R-:W-:Y:S02]  /*100860*/  IADD3 R6, P2, PT, R8.reuse, R20, RZ ;  /* 0x0000001408067210 */ /* 0x040fe40007f5e0ff */
[----:B------:R-:W-:Y:S01]  /*100870*/  IADD3 R10, P3, PT, R8, R21, RZ ;  /* 0x00000015080a7210 */ /* 0x000fe20007f7e0ff */
[----:B------:R0:W-:Y:S01]  /*100880*/  STL.64 [R1+0x5990], R20 ;  /* 0x0059901401007387 */ /* 0x0001e20000100a00 */
[----:B------:R-:W-:-:S03]  /*100890*/  IMAD.MOV.U32 R3, RZ, RZ, R9 ;  /* 0x000000ffff037224 */ /* 0x000fc600078e0009 */
[C---:B------:R-:W-:Y:S02]  /*1008a0*/  IMAD.X R11, R2.reuse, 0x1, R19, P3 ;  /* 0x00000001020b7824 */ /* 0x040fe400018e0613 */
[----:B0-----:R-:W-:Y:S02]  /*1008b0*/  IMAD.MOV.U32 R21, RZ, RZ, R8 ;  /* 0x000000ffff157224 */ /* 0x001fe400078e0008 */
[----:B------:R-:W-:Y:S02]  /*1008c0*/  IMAD.MOV.U32 R20, RZ, RZ, R7 ;  /* 0x000000ffff147224 */ /* 0x000fe400078e0007 */
[----:B------:R-:W-:-:S05]  /*1008d0*/  IMAD.X R7, R2, 0x1, R18, P2 ;  /* 0x0000000102077824 */ /* 0x000fca00010e0612 */
[----:B------:R0:W-:Y:S04]  /*1008e0*/  STL.64 [R1+0x1388], R6 ;  /* 0x0013880601007387 */ /* 0x0001e80000100a00 */
[----:B0-----:R-:W3:Y:S04]  /*1008f0*/  LDL.LU.64 R6, [R1+0x59a8] ;  /* 0x0059a80001067983 */ /* 0x001ee80000300a00 */
[----:B------:R0:W-:Y:S02]  /*100900*/  STL.64 [R1+0x1330], R10 ;  /* 0x0013300a01007387 */ /* 0x0001e40000100a00 */
[----:B0-----:R-:W-:-:S05]  /*100910*/  IADD3 R10, P3, PT, R21, R16, RZ ;  /* 0x00000010150a7210 */ /* 0x001fca0007f7e0ff */
[----:B------:R-:W-:Y:S01]  /*100920*/  IMAD.X R11, R2, 0x1, R14, P3 ;  /* 0x00000001020b7824 */ /* 0x000fe200018e060e */
[----:B--2---:R-:W-:-:S05]  /*100930*/  IADD3 R8, P2, PT, R21, R23, RZ ;  /* 0x0000001715087210 */ /* 0x004fca0007f5e0ff */
[----:B------:R-:W-:-:S05]  /*100940*/  IMAD.X R9, R2, 0x1, R22, P2 ;  /* 0x0000000102097824 */ /* 0x000fca00010e0616 */
[----:B------:R0:W-:Y:S04]  /*100950*/  STL.64 [R1+0x1338], R8 ;  /* 0x0013380801007387 */ /* 0x0001e80000100a00 */
[----:B------:R1:W-:Y:S01]  /*100960*/  STL.64 [R1+0x1350], R10 ;  /* 0x0013500a01007387 */ /* 0x0003e20000100a00 */
[C---:B0-----:R-:W-:Y:S02]  /*100970*/  IADD3 R8, P2, PT, R21.reuse, R17, RZ ;  /* 0x0000001115087210 */ /* 0x041fe40007f5e0ff */
[----:B-1----:R-:W-:-:S03]  /*100980*/  IADD3 R10, P3, PT, R21, R25, RZ ;  /* 0x00000019150a7210 */ /* 0x002fc60007f7e0ff */
[C---:B------:R-:W-:Y:S02]  /*100990*/  IMAD.X R9, R2.reuse, 0x1, R15, P2 ;  /* 0x0000000102097824 */ /* 0x040fe400010e060f */
[----:B------:R-:W-:-:S03]  /*1009a0*/  IMAD.X R11, R2, 0x1, R24, P3 ;  /* 0x00000001020b7824 */ /* 0x000fc600018e0618 */
[----:B------:R0:W-:Y:S04]  /*1009b0*/  STL.64 [R1+0x1358], R8 ;  /* 0x0013580801007387 */ /* 0x0001e80000100a00 */
[----:B------:R1:W-:Y:S01]  /*1009c0*/  STL.64 [R1+0x1360], R10 ;  /* 0x0013600a01007387 */ /* 0x0003e20000100a00 */
[C---:B0-----:R-:W-:Y:S01]  /*1009d0*/  IADD3 R8, P2, PT, R21.reuse, R27, RZ ;  /* 0x0000001b15087210 */ /* 0x041fe20007f5e0ff */
[----:B------:R-:W-:Y:S01]  /*1009e0*/  IMAD.MOV.U32 R9, RZ, RZ, R20 ;  /* 0x000000ffff097224 */ /* 0x000fe200078e0014 */
[----:B------:R-:W-:Y:S01]  /*1009f0*/  IADD3 R20, P3, PT, R21, R29, RZ ;  /* 0x0000001d15147210 */ /* 0x000fe20007f7e0ff */
[----:B-1----:R-:W2:Y:S02]  /*100a00*/  LDL.LU.64 R10, [R1+0x59a0] ;  /* 0x0059a000010a7983 */ /* 0x002ea40000300a00 */
[----:B------:R-:W-:-:S02]  /*100a10*/  IMAD.MOV.U32 R21, RZ, RZ, R9 ;  /* 0x000000ffff157224 */ /* 0x000fc400078e0009 */
[----:B------:R-:W-:-:S05]  /*100a20*/  IMAD.X R9, R2, 0x1, R26, P2 ;  /* 0x0000000102097824 */ /* 0x000fca00010e061a */
[----:B------:R0:W-:Y:S04]  /*100a30*/  STL.64 [R1+0x1368], R8 ;  /* 0x0013680801007387 */ /* 0x0001e80000100a00 */
[----:B0-----:R-:W4:Y:S04]  /*100a40*/  LDL.LU.64 R8, [R1+0x5998] ;  /* 0x0059980001087983 */ /* 0x001f280000300a00 */
[----:B----4-:R0:W-:Y:S04]  /*100a50*/  STL.64 [R1+0x5980], R8 ;  /* 0x0059800801007387 */ /* 0x0101e80000100a00 */
[----:B0-----:R-:W4:Y:S01]  /*100a60*/  LDL.LU R8, [R1+0x260] ;  /* 0x0002600001087983 */ /* 0x001f220000300800 */
[----:B------:R-:W-:-:S03]  /*100a70*/  IMAD.MOV.U32 R9, RZ, RZ, R21 ;  /* 0x000000ffff097224 */ /* 0x000fc600078e0015 */
[----:B--2---:R0:W-:Y:S01]  /*100a80*/  STL.64 [R1+0x5988], R10 ;  /* 0x0059880a01007387 */ /* 0x0041e20000100a00 */
[----:B------:R-:W-:-:S03]  /*100a90*/  IMAD.X R21, R2, 0x1, R28, P3 ;  /* 0x0000000102157824 */ /* 0x000fc600018e061c */
[----:B0-----:R-:W2:Y:S01]  /*100aa0*/  LDL.LU R11, [R1+0xe10] ;  /* 0x000e1000010b7983 */ /* 0x001ea20000300800 */
[----:B------:R-:W-:-:S03]  /*100ab0*/  IADD3 R10, P2, PT, R0, R17, RZ ;  /* 0x00000011000a7210 */ /* 0x000fc60007f5e0ff */
[----:B------:R0:W-:Y:S04]  /*100ac0*/  STL [R1+0x5960], R0 ;  /* 0x0059600001007387 */ /* 0x0001e80000100800 */
[----:B0-----:R-:W2:Y:S04]  /*100ad0*/  LDL.LU R0, [R1+0x254] ;  /* 0x0002540001007983 */ /* 0x001ea80000300800 */
[----:B------:R0:W-:Y:S04]  /*100ae0*/  STL.64 [R1+0x1318], R20 ;  /* 0x0013181401007387 */ /* 0x0001e80000100a00 */
[----:B0-----:R-:W2:Y:S01]  /*100af0*/  LDL.LU.64 R20, [R1+0x5990] ;  /* 0x0059900001147983 */ /* 0x001ea20000300a00 */
[----:B------:R-:W-:-:S03]  /*100b00*/  IMAD.MOV.U32 R2, RZ, RZ, R3 ;  /* 0x000000ffff027224 */ /* 0x000fc600078e0003 */
[----:B---3--:R0:W-:Y:S02]  /*100b10*/  STL.64 [R1+0x5970], R6 ;  /* 0x0059700601007387 */ /* 0x0081e40000100a00 */
[----:B------:R-:W-:Y:S01]  /*100b20*/  SHF.R.S32.HI R3, RZ, 0x1f, R2 ;  /* 0x0000001fff037819 */ /* 0x000fe20000011402 */
[----:B0-----:R-:W-:Y:S02]  /*100b30*/  IMAD.MOV.U32 R7, RZ, RZ, R9 ;  /* 0x000000ffff077224 */ /* 0x001fe400078e0009 */
[----:B----4-:R-:W-:Y:S02]  /*100b40*/  IMAD.MOV.U32 R6, RZ, RZ, R8 ;  /* 0x000000ffff067224 */ /* 0x010fe400078e0008 */
[----:B--2---:R-:W-:-:S05]  /*100b50*/  IMAD.X R11, R11, 0x1, R15, P2 ;  /* 0x000000010b0b7824 */ /* 0x004fca00010e060f */
[----:B------:R0:W-:Y:S02]  /*100b60*/  STL.64 [R1+0x4270], R10 ;  /* 0x0042700a01007387 */ /* 0x0001e40000100a00 */
[C---:B0-----:R-:W-:Y:S02]  /*100b70*/  IADD3 R10, P2, PT, R2.reuse, R20, RZ ;  /* 0x00000014020a7210 */ /* 0x041fe40007f5e0ff */
[----:B------:R-:W-:-:S03]  /*100b80*/  IADD3 R8, P3, PT, R2, R21, RZ ;  /* 0x0000001502087210 */ /* 0x000fc60007f7e0ff */
[C---:B------:R-:W-:Y:S02]  /*100b90*/  IMAD.X R11, R3.reuse, 0x1, R18, P2 ;  /* 0x00000001030b7824 */ /* 0x040fe400010e0612 */
[----:B------:R-:W-:-:S03]  /*100ba0*/  IMAD.X R9, R3, 0x1, R19, P3 ;  /* 0x0000000103097824 */ /* 0x000fc600018e0613 */
[----:B------:R0:W-:Y:S04]  /*100bb0*/  STL.64 [R1+0x12c0], R10 ;  /* 0x0012c00a01007387 */ /* 0x0001e80000100a00 */
[----:B------:R-:W-:Y:S04]  /*100bc0*/  STL.64 [R1+0x5978], R18 ;  /* 0x0059781201007387 */ /* 0x000fe80000100a00 */
[----:B------:R1:W-:Y:S01]  /*100bd0*/  STL.64 [R1+0x12c8], R8 ;  /* 0x0012c80801007387 */ /* 0x0003e20000100a00 */
[C---:B0-----:R-:W-:Y:S02]  /*100be0*/  IADD3 R10, P2, PT, R2.reuse, R23, RZ ;  /* 0x00000017020a7210 */ /* 0x041fe40007f5e0ff */
[----:B-1----:R-:W-:-:S03]  /*100bf0*/  IADD3 R8, P3, PT, R2, R16, RZ ;  /* 0x0000001002087210 */ /* 0x002fc60007f7e0ff */
[C---:B------:R-:W-:Y:S02]  /*100c00*/  IMAD.X R11, R3.reuse, 0x1, R22, P2 ;  /* 0x00000001030b7824 */ /* 0x040fe400010e0616 */
[C---:B------:R-:W-:Y:S01]  /*100c10*/  IMAD.X R9, R3.reuse, 0x1, R14, P3 ;  /* 0x0000000103097824 */ /* 0x040fe200018e060e */
[C---:B------:R-:W-:Y:S02]  /*100c20*/  IADD3 R18, P2, PT, R2.reuse, R17, RZ ;  /* 0x0000001102127210 */ /* 0x040fe40007f5e0ff */
[----:B------:R0:W-:Y:S03]  /*100c30*/  STL.64 [R1+0x12e0], R10 ;  /* 0x0012e00a01007387 */ /* 0x0001e60000100a00 */
[----:B------:R-:W-:Y:S01]  /*100c40*/  IMAD.X R19, R3, 0x1, R15, P2 ;  /* 0x0000000103137824 */ /* 0x000fe200010e060f */
[----:B0-----:R-:W2:Y:S04]  /*100c50*/  LDL.LU.64 R10, [R1+0x5988] ;  /* 0x00598800010a7983 */ /* 0x001ea80000300a00 */
[----:B------:R0:W-:Y:S04]  /*100c60*/  STL.64 [R1+0x12e8], R8 ;  /* 0x0012e80801007387 */ /* 0x0001e80000100a00 */
[----:B------:R-:W-:Y:S01]  /*100c70*/  STL.64 [R1+0x1300], R18 ;  /* 0x0013001201007387 */ /* 0x000fe20000100a00 */
[----:B0-----:R-:W-:-:S05]  /*100c80*/  IADD3 R8, P3, PT, R2, R25, RZ ;  /* 0x0000001902087210 */ /* 0x001fca0007f7e0ff */
[----:B------:R-:W-:-:S05]  /*100c90*/  IMAD.X R9, R3, 0x1, R24, P3 ;  /* 0x0000000103097824 */ /* 0x000fca00018e0618 */
[----:B------:R0:W-:Y:S04]  /*100ca0*/  STL.64 [R1+0x1308], R8 ;  /* 0x0013080801007387 */ /* 0x0001e80000100a00 */
[----:B0-----:R-:W3:Y:S01]  /*100cb0*/  LDL.LU.64 R8, [R1+0x5980] ;  /* 0x0059800001087983 */ /* 0x001ee20000300a00 */
[----:B------:R-:W-:-:S05]  /*100cc0*/  IADD3 R18, P2, PT, R2, R27, RZ ;  /* 0x0000001b02127210 */ /* 0x000fca0007f5e0ff */
[----:B------:R-:W-:Y:S01]  /*100cd0*/  IMAD.X R19, R3, 0x1, R26, P2 ;  /* 0x0000000103137824 */ /* 0x000fe200010e061a */
[----:B--2---:R-:W-:Y:S04]  /*100ce0*/  STL.64 [R1+0x5968], R10 ;  /* 0x0059680a01007387 */ /* 0x004fe80000100a00 */
[----:B---3--:R-:W-:Y:S04]  /*100cf0*/  STL.64 [R1+0x5958], R8 ;  /* 0x0059580801007387 */ /* 0x008fe80000100a00 */
[----:B------:R0:W-:Y:S04]  /*100d00*/  STL.64 [R1+0x1310], R18 ;  /* 0x0013101201007387 */ /* 0x0001e80000100a00 */
[----:B0-----:R-:W2:Y:S01]  /*100d10*/  LDL.LU.64 R18, [R1+0x5978] ;  /* 0x0059780001127983 */ /* 0x001ea20000300a00 */
[----:B------:R-:W-:Y:S01]  /*100d20*/  IMAD.MOV.U32 R10, RZ, RZ, R6 ;  /* 0x000000ffff0a7224 */ /* 0x000fe200078e0006 */
[----:B------:R-:W-:Y:S01]  /*100d30*/  IADD3 R6, P3, PT, R2, R29, RZ ;  /* 0x0000001d02067210 */ /* 0x000fe20007f7e0ff */
[----:B------:R-:W-:Y:S01]  /*100d40*/  IMAD.MOV.U32 R11, RZ, RZ, R7 ;  /* 0x000000ffff0b7224 */ /* 0x000fe200078e0007 */
[----:B------:R-:W-:-:S02]  /*100d50*/  SHF.R.S32.HI R2, RZ, 0x1f, R0 ;  /* 0x0000001fff027819 */ /* 0x000fc40000011400 */
[C---:B------:R-:W-:Y:S01]  /*100d60*/  IADD3 R8, P2, PT, R0.reuse, R20, RZ ;  /* 0x0000001400087210 */ /* 0x040fe20007f5e0ff */
[----:B------:R-:W-:Y:S02]  /*100d70*/  IMAD.MOV.U32 R9, RZ, RZ, R10 ;  /* 0x000000ffff097224 */ /* 0x000fe400078e000a */
[----:B------:R-:W-:Y:S02]  /*100d80*/  IMAD.X R7, R3, 0x1, R28, P3 ;  /* 0x0000000103077824 */ /* 0x000fe400018e061c */
[----:B------:R-:W-:Y:S02]  /*100d90*/  IMAD.MOV.U32 R3, RZ, RZ, R11 ;  /* 0x000000ffff037224 */ /* 0x000fe400078e000b */
[----:B------:R-:W-:Y:S01]  /*100da0*/  IMAD.MOV.U32 R11, RZ, RZ, R9 ;  /* 0x000000ffff0b7224 */ /* 0x000fe200078e0009 */
[----:B------:R-:W-:Y:S01]  /*100db0*/  IADD3 R10, P3, PT, R0, R21, RZ ;  /* 0x00000015000a7210 */ /* 0x000fe20007f7e0ff */
[----:B------:R0:W-:Y:S04]  /*100dc0*/  STL.64 [R1+0x12a0], R6 ;  /* 0x0012a00601007387 */ /* 0x0001e80000100a00 */
[----:B0-----:R-:W3:Y:S01]  /*100dd0*/  LDL.LU.64 R6, [R1+0x5970] ;  /* 0x0059700001067983 */ /* 0x001ee20000300a00 */
[----:B--2---:R-:W-:-:S05]  /*100de0*/  IMAD.X R9, R2, 0x1, R18, P2 ;  /* 0x0000000102097824 */ /* 0x004fca00010e0612 */
[----:B------:R0:W-:Y:S02]  /*100df0*/  STL.64 [R1+0x12a8], R8 ;  /* 0x0012a80801007387 */ /* 0x0001e40000100a00 */
[----:B0-----:R-:W-:Y:S02]  /*100e00*/  IMAD.MOV.U32 R9, RZ, RZ, R11 ;  /* 0x000000ffff097224 */ /* 0x001fe400078e000b */
[----:B------:R-:W-:Y:S01]  /*100e10*/  IMAD.X R11, R2, 0x1, R19, P3 ;  /* 0x00000001020b7824 */ /* 0x000fe200018e0613 */
[----:B------:R-:W-:-:S04]  /*100e20*/  IADD3 R8, P2, PT, R0, R23, RZ ;  /* 0x0000001700087210 */ /* 0x000fc80007f5e0ff */
        /* <DEDUP_REMOVED lines=18> */
[----:B------:R0:W-:Y:S02]  /*100f50*/  STL.64 [R1+0x5950], R24 ;  /* 0x0059501801007387 */ /* 0x0001e40000100a00 */
[----:B0-----:R-:W-:Y:S02]  /*100f60*/  IADD3 R24, P3, PT, R0, R29, RZ ;  /* 0x0000001d00187210 */ /* 0x001fe40007f7e0ff */
[----:B------:R-:W4:Y:S04]  /*100f70*/  LDL.LU R0, [R1+0x5960] ;  /* 0x0059600001007983 */ /* 0x000f280000300800 */
[----:B--2---:R0:W-:Y:S04]  /*100f80*/  STL.64 [R1+0x5948], R10 ;  /* 0x0059480a01007387 */ /* 0x0041e80000100a00 */
[----:B------:R-:W-:Y:S01]  /*100f90*/  STL [R1+0x1258], R24 ;  /* 0x0012581801007387 */ /* 0x000fe20000100800 */
[----:B0-----:R-:W-:-:S02]  /*100fa0*/  IMAD.MOV.U32 R10, RZ, RZ, R9 ;  /* 0x000000ffff0a7224 */ /* 0x001fc400078e0009 */
[----:B------:R-:W-:-:S05]  /*100fb0*/  IMAD.X R9, R2, 0x1, R26, P2 ;  /* 0x0000000102097824 */ /* 0x000fca00010e061a */
[----:B------:R0:W-:Y:S04]  /*100fc0*/  STL.64 [R1+0x1298], R8 ;  /* 0x0012980801007387 */ /* 0x0001e80000100a00 */
[----:B0-----:R-:W2:Y:S04]  /*100fd0*/  LDL.LU.64 R8, [R1+0x5958] ;  /* 0x0059580001087983 */ /* 0x001ea80000300a00 */
[----:B--2---:R0:W-:Y:S02]  /*100fe0*/  STL.64 [R1+0x5940], R8 ;  /* 0x0059400801007387 */ /* 0x0041e40000100a00 */
[----:B0-----:R-:W-:-:S02]  /*100ff0*/  IMAD.MOV.U32 R9, RZ, RZ, R25 ;  /* 0x000000ffff097224 */ /* 0x001fc400078e0019 */
[----:B------:R-:W-:-:S05]  /*101000*/  IMAD.X R9, R2, 0x1, R28, P3 ;  /* 0x0000000102097824 */ /* 0x000fca00018e061c */
[----:B------:R0:W-:Y:S04]  /*101010*/  STL [R1+0x125c], R9 ;  /* 0x00125c0901007387 */ /* 0x0001e80000100800 */
[----:B------:R-:W2:Y:S01]  /*101020*/  LDL.LU R2, [R1+0x258] ;  /* 0x0002580001027983 */ /* 0x000ea20000300800 */
[----:B------:R-:W-:Y:S01]  /*101030*/  IMAD.MOV.U32 R8, RZ, RZ, R24 ;  /* 0x000000ffff087224 */ /* 0x000fe200078e0018 */
[----:B----4-:R-:W-:Y:S02]  /*101040*/  IADD3 R24, P2, PT, R0, R16, RZ ;  /* 0x0000001000187210 */ /* 0x010fe40007f5e0ff */
[----:B0-----:R-:W-:-:S05]  /*101050*/  SHF.R.S32.HI R9, RZ, 0x1f, R0 ;  /* 0x0000001fff097819 */ /* 0x001fca0000011400 */
[----:B------:R-:W-:Y:S02]  /*101060*/  IMAD.X R25, R9, 0x1, R14, P2 ;  /* 0x0000000109197824 */ /* 0x000fe400010e060e */
[----:B------:R-:W-:-:S03]  /*101070*/  IMAD.MOV.U32 R11, RZ, RZ, R3 ;  /* 0x000000ffff0b7224 */ /* 0x000fc600078e0003 */
[----:B------:R0:W-:Y:S01]  /*101080*/  STL.64 [R1+0x4230], R24 ;  /* 0x0042301801007387 */ /* 0x0001e20000100a00 */
[----:B--2---:R-:W-:Y:S02]  /*101090*/  SHF.R.S32.HI R3, RZ, 0x1f, R2 ;  /* 0x0000001fff037819 */ /* 0x004fe40000011402 */
[----:B0-----:R-:W-:-:S05]  /*1010a0*/  IADD3 R24, P2, PT, R2, R20, RZ ;  /* 0x0000001402187210 */ /* 0x001fca0007f5e0ff */
[----:B------:R-:W-:Y:S01]  /*1010b0*/  IMAD.X R25, R3, 0x1, R18, P2 ;  /* 0x0000000103197824 */ /* 0x000fe200010e0612 */
[----:B------:R-:W-:-:S04]  /*1010c0*/  IADD3 R8, P3, PT, R2, R21, RZ ;  /* 0x0000001502087210 */ /* 0x000fc80007f7e0ff */
[----:B------:R0:W-:Y:S01]  /*1010d0*/  STL.64 [R1+0x1200], R24 ;  /* 0x0012001801007387 */ /* 0x0001e20000100a00 */
[----:B------:R-:W-:Y:S01]  /*1010e0*/  IMAD.X R9, R3, 0x1, R19, P3 ;  /* 0x0000000103097824 */ /* 0x000fe200018e0613 */
[----:B0-----:R-:W-:-:S04]  /*1010f0*/  IADD3 R24, P2, PT, R2, R23, RZ ;  /* 0x0000001702187210 */ /* 0x001fc80007f5e0ff */
[----:B------:R-:W-:Y:S01]  /*101100*/  STL.64 [R1+0x1208], R8 ;  /* 0x0012080801007387 */ /* 0x000fe20000100a00 */
[----:B------:R-:W-:-:S05]  /*101110*/  IMAD.X R25, R3, 0x1, R22, P2 ;  /* 0x0000000103197824 */ /* 0x000fca00010e0616 */
[----:B------:R0:W-:Y:S04]  /*101120*/  STL.64 [R1+0x1230], R24 ;  /* 0x0012301801007387 */ /* 0x0001e80000100a00 */
[----:B0-----:R-:W2:Y:S01]  /*101130*/  LDL.LU.64 R24, [R1+0x5950] ;  /* 0x0059500001187983 */ /* 0x001ea20000300a00 */
[----:B------:R-:W-:-:S03]  /*101140*/  IADD3 R8, P3, PT, R2, R16, RZ ;  /* 0x0000001002087210 */ /* 0x000fc60007f7e0ff */
[----:B------:R0:W-:Y:S02]  /*101150*/  STL.64 [R1+0x5938], R22 ;  /* 0x0059381601007387 */ /* 0x0001e40000100a00 */
[----:B------:R-:W-:-:S05]  /*101160*/  IMAD.X R9, R3, 0x1, R14, P3 ;  /* 0x0000000103097824 */ /* 0x000fca00018e060e */
[----:B------:R-:W-:Y:S01]  /*101170*/  STL.64 [R1+0x1238], R8 ;  /* 0x0012380801007387 */ /* 0x000fe20000100a00 */
[----:B0-----:R-:W-:Y:S01]  /*101180*/  IMAD.MOV.U32 R22, RZ, RZ, R10 ;  /* 0x000000ffff167224 */ /* 0x001fe200078e000a */
[----:B------:R-:W-:Y:S01]  /*101190*/  IADD3 R10, P2, PT, R2, R17, RZ ;  /* 0x00000011020a7210 */ /* 0x000fe20007f5e0ff */
[----:B------:R-:W-:-:S04]  /*1011a0*/  IMAD.MOV.U32 R23, RZ, RZ, R11 ;  /* 0x000000ffff177224 */ /* 0x000fc800078e000b */
[----:B------:R-:W-:-:S05]  /*1011b0*/  IMAD.X R11, R3, 0x1, R15, P2 ;  /* 0x00000001030b7824 */ /* 0x000fca00010e060f */
[----:B------:R0:W-:Y:S04]  /*1011c0*/  STL.64 [R1+0x1240], R10 ;  /* 0x0012400a01007387 */ /* 0x0001e80000100a00 */
[----:B0-----:R-:W4:Y:S04]  /*1011d0*/  LDL.LU.64 R10, [R1+0x5948] ;  /* 0x00594800010a7983 */ /* 0x001f280000300a00 */
[----:B------:R-:W-:Y:S01]  /*1011e0*/  STL.64 [R1+0x5928], R14 ;  /* 0x0059280e01007387 */ /* 0x000fe20000100a00 */
[----:B--2---:R-:W-:-:S05]  /*1011f0*/  IADD3 R8, P3, PT, R2, R25, RZ ;  /* 0x0000001902087210 */ /* 0x004fca0007f7e0ff */
[----:B------:R-:W-:-:S05]  /*101200*/  IMAD.X R9, R3, 0x1, R24, P3 ;  /* 0x0000000103097824 */ /* 0x000fca00018e0618 */
[----:B------:R0:W-:Y:S04]  /*101210*/  STL.64 [R1+0x1248], R8 ;  /* 0x0012480801007387 */ /* 0x0001e80000100a00 */
[----:B0-----:R-:W2:Y:S01]  /*101220*/  LDL.LU.64 R8, [R1+0x5940] ;  /* 0x0059400001087983 */ /* 0x001ea20000300a00 */
[----:B------:R-:W-:Y:S01]  /*101230*/  IMAD.MOV.U32 R14, RZ, RZ, R22 ;  /* 0x000000ffff0e7224 */ /* 0x000fe200078e0016 */
[C---:B------:R-:W-:Y:S01]  /*101240*/  IADD3 R22, P2, PT, R2.reuse, R27, RZ ;  /* 0x0000001b02167210 */ /* 0x040fe20007f5e0ff */
[----:B------:R-:W-:Y:S01]  /*101250*/  IMAD.MOV.U32 R15, RZ, RZ, R23 ;  /* 0x000000ffff0f7224 */ /* 0x000fe200078e0017 */
[----:B------:R-:W-:Y:S03]  /*101260*/  STL.64 [R1+0x5930], R24 ;  /* 0x0059301801007387 */ /* 0x000fe60000100a00 */
[----:B------:R-:W-:Y:S01]  /*101270*/  IMAD.X R23, R3, 0x1, R26, P2 ;  /* 0x0000000103177824 */ /* 0x000fe200010e061a */
[----:B--2---:R-:W-:Y:S04]  /*101280*/  STL.64 [R1+0x5920], R8 ;  /* 0x0059200801007387 */ /* 0x004fe80000100a00 */
[----:B------:R0:W-:Y:S04]  /*101290*/  STL.64 [R1+0x1250], R22 ;  /* 0x0012501601007387 */ /* 0x0001e80000100a00 */
[----:B0-----:R-:W2:Y:S01]  /*1012a0*/  LDL.LU.64 R22, [R1+0x5938] ;  /* 0x0059380001167983 */ /* 0x001ea20000300a00 */
[----:B------:R-:W-:Y:S01]  /*1012b0*/  IMAD.MOV.U32 R8, RZ, RZ, R14 ;  /* 0x000000ffff087224 */ /* 0x000fe200078e000e */
[----:B------:R-:W-:Y:S01]  /*1012c0*/  IADD3 R14, P3, PT, R2, R29, RZ ;  /* 0x0000001d020e7210 */ /* 0x000fe20007f7e0ff */
[----:B------:R-:W-:-:S04]  /*1012d0*/  IMAD.MOV.U32 R9, RZ, RZ, R15 ;  /* 0x000000ffff097224 */ /* 0x000fc800078e000f */
[----:B------:R-:W-:Y:S01]  /*1012e0*/  IMAD.X R15, R3, 0x1, R28, P3 ;  /* 0x00000001030f7824 */ /* 0x000fe200018e061c */
[----:B----4-:R-:W-:Y:S02]  /*1012f0*/  SHF.R.S32.HI R2, RZ, 0x1f, R11 ;  /* 0x0000001fff027819 */ /* 0x010fe4000001140b */
[C---:B------:R-:W-:Y:S02]  /*101300*/  IADD3 R24, P2, PT, R11.reuse, R20, RZ ;  /* 0x000000140b187210 */ /* 0x040fe40007f5e0ff */
[----:B------:R0:W-:Y:S01]  /*101310*/  STL.64 [R1+0x11e0], R14 ;  /* 0x0011e00e01007387 */ /* 0x0001e20000100a00 */
[----:B------:R-:W-:Y:S02]  /*101320*/  IMAD.MOV.U32 R3, RZ, RZ, R9 ;  /* 0x000000ffff037224 */ /* 0x000fe400078e0009 */
[----:B------:R-:W-:Y:S01]  /*101330*/  IMAD.X R25, R2, 0x1, R18, P2 ;  /* 0x0000000102197824 */ /* 0x000fe200010e0612 */
[----:B------:R1:W-:Y:S01]  /*101340*/  STL.64 [R1+0x5910], R20 ;  /* 0x0059101401007387 */ /* 0x0003e20000100a00 */
[----:B0-----:R-:W-:Y:S01]  /*101350*/  IADD3 R14, P3, PT, R11, R21, RZ ;  /* 0x000000150b0e7210 */ /* 0x001fe20007f7e0ff */
[----:B------:R-:W-:-:S04]  /*101360*/  IMAD.MOV.U32 R15, RZ, RZ, R8 ;  /* 0x000000ffff0f7224 */ /* 0x000fc800078e0008 */
[----:B------:R-:W-:Y:S02]  /*101370*/  IMAD.MOV.U32 R9, RZ, RZ, R15 ;  /* 0x000000ffff097224 */ /* 0x000fe400078e000f */
[----:B------:R-:W-:Y:S01]  /*101380*/  IMAD.X R15, R2, 0x1, R19, P3 ;  /* 0x00000001020f7824 */ /* 0x000fe200018e0613 */
[----:B------:R0:W-:Y:S01]  /*101390*/  STL.64 [R1+0x11e8], R24 ;  /* 0x0011e81801007387 */ /* 0x0001e20000100a00 */
[----:B-1----:R-:W-:-:S03]  /*1013a0*/  IMAD.MOV.U32 R21, RZ, RZ, R9 ;  /* 0x000000ffff157224 */ /* 0x002fc600078e0009 */
[----:B0-----:R-:W4:Y:S04]  /*1013b0*/  LDL.LU.64 R24, [R1+0x5930] ;  /* 0x0059300001187983 */ /* 0x001f280000300a00 */
[----:B------:R0:W-:Y:S04]  /*1013c0*/  STL.64 [R1+0x11a0], R14 ;  /* 0x0011a00e01007387 */ /* 0x0001e80000100a00 */
[----:B0-----:R-:W3:Y:S01]  /*1013d0*/  LDL.LU.64 R14, [R1+0x5928] ;  /* 0x00592800010e7983 */ /* 0x001ee20000300a00 */
[----:B--2---:R-:W-:-:S05]  /*1013e0*/  IADD3 R8, P2, PT, R11, R23, RZ ;  /* 0x000000170b087210 */ /* 0x004fca0007f5e0ff */
[----:B------:R-:W-:-:S05]  /*1013f0*/  IMAD.X R9, R2, 0x1, R22, P2 ;  /* 0x0000000102097824 */ /* 0x000fca00010e0616 */
[----:B------:R0:W-:Y:S04]  /*101400*/  STL.64 [R1+0x11a8], R8 ;  /* 0x0011a80801007387 */ /* 0x0001e80000100a00 */
[----:B0-----:R-:W2:Y:S01]  /*101410*/  LDL.LU R9, [R1+0x264] ;  /* 0x0002640001097983 */ /* 0x001ea20000300800 */
[C---:B------:R-:W-:Y:S02]  /*101420*/  IADD3 R20, P3, PT, R11.reuse, R16, RZ ;  /* 0x000000100b147210 */ /* 0x040fe40007f7e0ff */
[----:B------:R-:W-:Y:S01]  /*101430*/  IADD3 R8, P2, PT, R11, R17, RZ ;  /* 0x000000110b087210 */ /* 0x000fe20007f5e0ff */
[----:B------:R0:W-:Y:S02]  /*101440*/  STL.64 [R1+0x5908], R16 ;  /* 0x0059081001007387 */ /* 0x0001e40000100a00 */
[----:B0-----:R-:W-:-:S02]  /*101450*/  IMAD.MOV.U32 R17, RZ, RZ, R21 ;  /* 0x000000ffff117224 */ /* 0x001fc400078e0015 */
[----:B------:R-:W2:Y:S01]  /*101460*/  LDL.LU R16, [R1+0xe18] ;  /* 0x000e180001107983 */ /* 0x000ea20000300800 */
[----:B---3--:R-:W-:-:S05]  /*101470*/  IMAD.X R21, R2, 0x1, R14, P3 ;  /* 0x0000000102157824 */ /* 0x008fca00018e060e */
[----:B------:R4:W-:Y:S02]  /*101480*/  STL.64 [R1+0x11b0], R20 ;  /* 0x0011b01401007387 */ /* 0x0009e40000100a00 */
[----:B----4-:R-:W-:Y:S01]  /*101490*/  IADD3 R20, P3, PT, R11, R25, RZ ;  /* 0x000000190b147210 */ /* 0x010fe20007f7e0ff */
[----:B--2---:R-:W-:Y:S02]  /*1014a0*/  IMAD.MOV.U32 R21, RZ, RZ, R9 ;  /* 0x000000ffff157224 */ /* 0x004fe400078e0009 */
[----:B------:R-:W-:-:S05]  /*1014b0*/  IMAD.X R9, R2, 0x1, R15, P2 ;  /* 0x0000000102097824 */ /* 0x000fca00010e060f */
[----:B------:R0:W-:Y:S04]  /*1014c0*/  STL.64 [R1+0x11b8], R8 ;  /* 0x0011b80801007387 */ /* 0x0001e80000100a00 */
[----:B0-----:R-:W2:Y:S04]  /*1014d0*/  LDL.LU.64 R8, [R1+0x5920] ;  /* 0x0059200001087983 */ /* 0x001ea80000300a00 */
[----:B------:R0:W-:Y:S02]  /*1014e0*/  STL.64 [R1+0x5900], R14 ;  /* 0x0059000e01007387 */ /* 0x0001e40000100a00 */
[----:B0-----:R-:W-:-:S02]  /*1014f0*/  IMAD.MOV.U32 R15, RZ, RZ, R21 ;  /* 0x000000ffff0f7224 */ /* 0x001fc400078e0015 */
[----:B------:R-:W-:Y:S01]  /*101500*/  IMAD.X R21, R2, 0x1, R24, P3 ;  /* 0x0000000102157824 */ /* 0x000fe200018e0618 */
[----:B------:R-:W-:-:S04]  /*101510*/  IADD3 R14, P2, PT, R11, R27, RZ ;  /* 0x0000001b0b0e7210 */ /* 0x000fc80007f5e0ff */
[----:B------:R0:W-:Y:S02]  /*101520*/  STL.64 [R1+0x11c0], R20 ;  /* 0x0011c01401007387 */ /* 0x0001e40000100a00 */
[----:B0-----:R-:W-:Y:S02]  /*101530*/  IMAD.MOV.U32 R21, RZ, RZ, R15 ;  /* 0x000000ffff157224 */ /* 0x001fe400078e000f */
[----:B------:R-:W-:Y:S01]  /*101540*/  IMAD.X R15, R2, 0x1, R26, P2 ;  /* 0x00000001020f7824 */ /* 0x000fe200010e061a */
[----:B------:R-:W-:Y:S02]  /*101550*/  IADD3 R20, P3, PT, R11, R29, RZ ;  /* 0x0000001d0b147210 */ /* 0x000fe40007f7e0ff */
[----:B------:R-:W3:Y:S04]  /*101560*/  LDL.LU R11, [R1+0x5918] ;  /* 0x00591800010b7983 */ /* 0x000ee80000300800 */
[----:B------:R0:W-:Y:S02]  /*101570*/  STL.64 [R1+0x11c8], R14 ;  /* 0x0011c80e01007387 */ /* 0x0001e40000100a00 */
[----:B0-----:R-:W-:-:S02]  /*101580*/  IMAD.MOV.U32 R15, RZ, RZ, R21 ;  /* 0x000000ffff0f7224 */ /* 0x001fc400078e0015 */
[----:B------:R-:W-:-:S05]  /*101590*/  IMAD.X R21, R2, 0x1, R28, P3 ;  /* 0x0000000102157824 */ /* 0x000fca00018e061c */
[----:B------:R0:W-:Y:S04]  /*1015a0*/  STL.64 [R1+0x1198], R20 ;  /* 0x0011981401007387 */ /* 0x0001e80000100a00 */
[----:B0-----:R-:W4:Y:S04]  /*1015b0*/  LDL.LU.64 R20, [R1+0x5910] ;  /* 0x0059100001147983 */ /* 0x001f280000300a00 */
[----:B------:R0:W-:Y:S01]  /*1015c0*/  STL.64 [R1+0x58f8], R28 ;  /* 0x0058f81c01007387 */ /* 0x0001e20000100a00 */
[----:B------:R-:W-:Y:S01]  /*1015d0*/  IADD3 R14, P2, PT, R0, R23, RZ ;  /* 0x00000017000e7210 */ /* 0x000fe20007f5e0ff */
[----:B0-----:R-:W-:Y:S01]  /*1015e0*/  IMAD.MOV.U32 R29, RZ, RZ, R16 ;  /* 0x000000ffff1d7224 */ /* 0x001fe200078e0010 */
[----:B------:R-:W-:Y:S01]  /*1015f0*/  SHF.R.S32.HI R16, RZ, 0x1f, R0 ;  /* 0x0000001fff107819 */ /* 0x000fe20000011400 */
[----:B------:R-:W-:-:S04]  /*101600*/  IMAD.MOV.U32 R28, RZ, RZ, R15 ;  /* 0x000000ffff1c7224 */ /* 0x000fc800078e000f */
[----:B------:R-:W-:Y:S02]  /*101610*/  IMAD.X R15, R16, 0x1, R22, P2 ;  /* 0x00000001100f7824 */ /* 0x000fe400010e0616 */
[----:B------:R-:W-:Y:S01]  /*101620*/  IMAD.MOV.U32 R2, RZ, RZ, R3 ;  /* 0x000000ffff027224 */ /* 0x000fe200078e0003 */
[--C-:B------:R-:W-:Y:S02]  /*101630*/  SHF.R.S32.HI R3, RZ, 0x1f, R17.reuse ;  /* 0x0000001fff037819 */ /* 0x100fe40000011411 */
[----:B------:R0:W-:Y:S02]  /*101640*/  STL.64 [R1+0x41f8], R14 ;  /* 0x0041f80e01007387 */ /* 0x0001e40000100a00 */
[----:B0-----:R-:W-:Y:S01]  /*101650*/  IMAD.MOV.U32 R15, RZ, RZ, R17 ;  /* 0x000000ffff0f7224 */ /* 0x001fe200078e0011 */
[----:B----4-:R-:W-:-:S04]  /*101660*/  IADD3 R14, P2, PT, R17, R20, RZ ;  /* 0x00000014110e7210 */ /* 0x010fc80007f5e0ff */
[----:B------:R-:W-:Y:S01]  /*101670*/  IADD3 R16, P3, PT, R15, R21, RZ ;  /* 0x000000150f107210 */ /* 0x000fe20007f7e0ff */
[----:B------:R-:W-:Y:S02]  /*101680*/  IMAD.MOV.U32 R17, RZ, RZ, R15 ;  /* 0x000000ffff117224 */ /* 0x000fe400078e000f */
[----:B------:R-:W-:-:S05]  /*101690*/  IMAD.X R15, R3, 0x1, R18, P2 ;  /* 0x00000001030f7824 */ /* 0x000fca00010e0612 */
[----:B------:R0:W-:Y:S02]  /*1016a0*/  STL.64 [R1+0x1160], R14 ;  /* 0x0011600e01007387 */ /* 0x0001e40000100a00 */
[----:B0-----:R-:W-:Y:S01]  /*1016b0*/  IADD3 R14, P2, PT, R17, R23, RZ ;  /* 0x00000017110e7210 */ /* 0x001fe20007f5e0ff */
[----:B------:R-:W-:Y:S02]  /*1016c0*/  IMAD.MOV.U32 R15, RZ, RZ, R17 ;  /* 0x000000ffff0f7224 */ /* 0x000fe400078e0011 */
[----:B------:R-:W-:-:S05]  /*1016d0*/  IMAD.X R17, R3, 0x1, R19, P3 ;  /* 0x0000000103117824 */ /* 0x000fca00018e0613 */
[----:B------:R0:W-:Y:S04]  /*1016e0*/  STL.64 [R1+0x1168], R16 ;  /* 0x0011681001007387 */ /* 0x0001e80000100a00 */
[----:B0-----:R-:W4:Y:S04]  /*1016f0*/  LDL.LU.64 R16, [R1+0x5908] ;  /* 0x0059080001107983 */ /* 0x001f280000300a00 */
[----:B------:R0:W-:Y:S04]  /*101700*/  STL.64 [R1+0x58f0], R18 ;  /* 0x0058f01201007387 */ /* 0x0001e80000100a00 */
[----:B---3--:R-:W-:Y:S01]  /*101710*/  STL.64 [R1+0x58e0], R10 ;  /* 0x0058e00a01007387 */ /* 0x008fe20000100a00 */
[----:B0-----:R-:W-:-:S02]  /*101720*/  IMAD.MOV.U32 R19, RZ, RZ, R15 ;  /* 0x000000ffff137224 */ /* 0x001fc400078e000f */
[----:B------:R-:W-:-:S05]  /*101730*/  IMAD.X R15, R3, 0x1, R22, P2 ;  /* 0x00000001030f7824 */ /* 0x000fca00010e0616 */
[----:B------:R0:W-:Y:S04]  /*101740*/  STL.64 [R1+0x1170], R14 ;  /* 0x0011700e01007387 */ /* 0x0001e80000100a00 */
[----:B0-----:R-:W3:Y:S01]  /*101750*/  LDL.LU.64 R14, [R1+0x5900] ;  /* 0x00590000010e7983 */ /* 0x001ee20000300a00 */
[----:B------:R-:W-:Y:S02]  /*101760*/  IMAD.MOV.U32 R10, RZ, RZ, R28 ;  /* 0x000000ffff0a7224 */ /* 0x000fe400078e001c */
[----:B------:R-:W-:Y:S01]  /*101770*/  IMAD.MOV.U32 R11, RZ, RZ, R29 ;  /* 0x000000ffff0b7224 */ /* 0x000fe200078e001d */
[----:B--2---:R0:W-:Y:S01]  /*101780*/  STL.64 [R1+0x58e8], R8 ;  /* 0x0058e80801007387 */ /* 0x0041e20000100a00 */
[C---:B----4-:R-:W-:Y:S02]  /*101790*/  IADD3 R28, P3, PT, R19.reuse, R16, RZ ;  /* 0x00000010131c7210 */ /* 0x050fe40007f7e0ff */
[----:B0-----:R-:W-:-:S03]  /*1017a0*/  IADD3 R8, P2, PT, R19, R17, RZ ;  /* 0x0000001113087210 */ /* 0x001fc60007f5e0ff */
[----:B---3--:R-:W-:-:S05]  /*1017b0*/  IMAD.X R29, R3, 0x1, R14, P3 ;  /* 0x00000001031d7824 */ /* 0x008fca00018e060e */
[----:B------:R0:W-:Y:S01]  /*1017c0*/  STL.64 [R1+0x1178], R28 ;  /* 0x0011781c01007387 */ /* 0x0001e20000100a00 */
[----:B------:R-:W-:Y:S01]  /*1017d0*/  IMAD.X R9, R3, 0x1, R15, P2 ;  /* 0x0000000103097824 */ /* 0x000fe200010e060f */
[----:B0-----:R-:W-:-:S04]  /*1017e0*/  IADD3 R28, P3, PT, R19, R25, RZ ;  /* 0x00000019131c7210 */ /* 0x001fc80007f7e0ff */
[----:B------:R-:W-:Y:S01]  /*1017f0*/  STL.64 [R1+0x1180], R8 ;  /* 0x0011800801007387 */ /* 0x000fe20000100a00 */
[----:B------:R-:W-:-:S05]  /*101800*/  IMAD.X R29, R3, 0x1, R24, P3 ;  /* 0x00000001031d7824 */ /* 0x000fca00018e0618 */
[----:B------:R0:W-:Y:S04]  /*101810*/  STL.64 [R1+0x1188], R28 ;  /* 0x0011881c01007387 */ /* 0x0001e80000100a00 */
[----:B0-----:R-:W2:Y:S01]  /*101820*/  LDL.LU.64 R28, [R1+0x58f8] ;  /* 0x0058f800011c7983 */ /* 0x001ea20000300a00 */
[----:B------:R-:W-:-:S05]  /*101830*/  IADD3 R8, P2, PT, R19, R27, RZ ;  /* 0x0000001b13087210 */ /* 0x000fca0007f5e0ff */
[----:B------:R-:W-:-:S05]  /*101840*/  IMAD.X R9, R3, 0x1, R26, P2 ;  /* 0x0000000103097824 */ /* 0x000fca00010e061a */
[----:B------:R0:W-:Y:S01]  /*101850*/  STL.64 [R1+0x1190], R8 ;  /* 0x0011900801007387 */ /* 0x0001e20000100a00 */
[----:B--2---:R-:W-:Y:S01]  /*101860*/  IADD3 R18, P3, PT, R19, R29, RZ ;  /* 0x0000001d13127210 */ /* 0x004fe20007f7e0ff */
[----:B------:R-:W-:-:S04]  /*101870*/  IMAD.MOV.U32 R19, RZ, RZ, R2 ;  /* 0x000000ffff137224 */ /* 0x000fc800078e0002 */
[----:B0-----:R-:W-:Y:S02]  /*101880*/  IMAD.MOV.U32 R9, RZ, RZ, R19 ;  /* 0x000000ffff097224 */ /* 0x001fe400078e0013 */
[----:B------:R-:W-:-:S05]  /*101890*/  IMAD.X R19, R3, 0x1, R28, P3 ;  /* 0x0000000103137824 */ /* 0x000fca00018e061c */
[----:B------:R0:W-:Y:S04]  /*1018a0*/  STL.64 [R1+0x1150], R18 ;  /* 0x0011501201007387 */ /* 0x0001e80000100a00 */
[----:B0-----:R-:W2:Y:S04]  /*1018b0*/  LDL.LU.64 R18, [R1+0x58f0] ;  /* 0x0058f00001127983 */ /* 0x001ea80000300a00 */
[----:B------:R0:W-:Y:S01]  /*1018c0*/  STL.64 [R1+0x58d0], R28 ;  /* 0x0058d01c01007387 */ /* 0x0001e20000100a00 */
[----:B------:R-:W-:Y:S02]  /*1018d0*/  SHF.R.S32.HI R2, RZ, 0x1f, R10 ;  /* 0x0000001fff027819 */ /* 0x000fe4000001140a */
[----:B------:R-:W-:Y:S01]  /*1018e0*/  IADD3 R8, P2, PT, R10, R20, RZ ;  /* 0x000000140a087210 */ /* 0x000fe20007f5e0ff */
[----:B------:R-:W-:-:S02]  /*1018f0*/  IMAD.MOV.U32 R3, RZ, RZ, R11 ;  /* 0x000000ffff037224 */ /* 0x000fc400078e000b */
[----:B0-----:R-:W-:Y:S02]  /*101900*/  IMAD.MOV.U32 R29, RZ, RZ, R10 ;  /* 0x000000ffff1d7224 */ /* 0x001fe400078e000a */
[----:B------:R-:W-:-:S03]  /*101910*/  IMAD.MOV.U32 R28, RZ, RZ, R9 ;  /* 0x000000ffff1c7224 */ /* 0x000fc600078e0009 */
[----:B------:R-:W-:Y:S01]  /*101920*/  IADD3 R10, P3, PT, R29, R21, RZ ;  /* 0x000000151d0a7210 */ /* 0x000fe20007f7e0ff */
[----:B------:R-:W-:Y:S01]  /*101930*/  STL.64 [R1+0x58d8], R20 ;  /* 0x0058d81401007387 */ /* 0x000fe20000100a00 */
[----:B--2---:R-:W-:-:S03]  /*101940*/  IMAD.X R9, R2, 0x1, R18, P2 ;  /* 0x0000000102097824 */ /* 0x004fc600010e0612 */
[----:B------:R-:W-:Y:S02]  /*101950*/  IMAD.X R11, R2, 0x1, R19, P3 ;  /* 0x00000001020b7824 */ /* 0x000fe400018e0613 */
[----:B------:R0:W-:Y:S04]  /*101960*/  STL.64 [R1+0x1158], R8 ;  /* 0x0011580801007387 */ /* 0x0001e80000100a00 */
[----:B0-----:R-:W2:Y:S04]  /*101970*/  LDL.LU.64 R8, [R1+0x58e8] ;  /* 0x0058e80001087983 */ /* 0x001ea80000300a00 */
[----:B------:R0:W-:Y:S04]  /*101980*/  STL.64 [R1+0x1120], R10 ;  /* 0x0011200a01007387 */ /* 0x0001e80000100a00 */
[----:B0-----:R-:W3:Y:S04]  /*101990*/  LDL.LU.64 R10, [R1+0x58e0] ;  /* 0x0058e000010a7983 */ /* 0x001ee80000300a00 */
[----:B------:R0:W-:Y:S01]  /*1019a0*/  STL.64 [R1+0x58c8], R18 ;  /* 0x0058c81201007387 */ /* 0x0001e20000100a00 */
[----:B------:R-:W-:Y:S01]  /*1019b0*/  IADD3 R20, P2, PT, R29, R23, RZ ;  /* 0x000000171d147210 */ /* 0x000fe20007f5e0ff */
[----:B0-----:R-:W-:-:S02]  /*1019c0*/  IMAD.MOV.U32 R19, RZ, RZ, R29 ;  /* 0x000000ffff137224 */ /* 0x001fc400078e001d */
[----:B------:R-:W-:Y:S02]  /*1019d0*/  IMAD.MOV.U32 R18, RZ, RZ, R28 ;  /* 0x000000ffff127224 */ /* 0x000fe400078e001c */
[----:B------:R-:W-:Y:S01]  /*1019e0*/  IMAD.X R21, R2, 0x1, R22, P2 ;  /* 0x0000000102157824 */ /* 0x000fe200010e0616 */
[----:B------:R-:W-:-:S05]  /*1019f0*/  IADD3 R28, P3, PT, R19, R16, RZ ;  /* 0x00000010131c7210 */ /* 0x000fca0007f7e0ff */
[----:B------:R-:W-:Y:S01]  /*101a00*/  IMAD.X R29, R2, 0x1, R14, P3 ;  /* 0x00000001021d7824 */ /* 0x000fe200018e060e */
[----:B---3--:R0:W-:Y:S04]  /*101a10*/  STL.64 [R1+0x58c0], R10 ;  /* 0x0058c00a01007387 */ /* 0x0081e80000100a00 */
[----:B------:R1:W-:Y:S01]  /*101a20*/  STL.64 [R1+0x1128], R20 ;  /* 0x0011281401007387 */ /* 0x0003e20000100a00 */
[----:B0-----:R-:W-:-:S03]  /*101a30*/  IADD3 R10, P2, PT, R19, R17, RZ ;  /* 0x00000011130a7210 */ /* 0x001fc60007f5e0ff */
[----:B-1----:R-:W3:Y:S04]  /*101a40*/  LDL.LU.64 R20, [R1+0x58d8] ;  /* 0x0058d80001147983 */ /* 0x002ee80000300a00 */
[----:B------:R0:W-:Y:S01]  /*101a50*/  STL.64 [R1+0x1130], R28 ;  /* 0x0011301c01007387 */ /* 0x0001e20000100a00 */
[----:B------:R-:W-:Y:S01]  /*101a60*/  IMAD.X R11, R2, 0x1, R15, P2 ;  /* 0x00000001020b7824 */ /* 0x000fe200010e060f */
[----:B0-----:R-:W-:-:S04]  /*101a70*/  IADD3 R28, P3, PT, R19, R25, RZ ;  /* 0x00000019131c7210 */ /* 0x001fc80007f7e0ff */
[----:B------:R-:W-:Y:S01]  /*101a80*/  STL.64 [R1+0x1138], R10 ;  /* 0x0011380a01007387 */ /* 0x000fe20000100a00 */
[----:B------:R-:W-:-:S05]  /*101a90*/  IMAD.X R29, R2, 0x1, R24, P3 ;  /* 0x00000001021d7824 */ /* 0x000fca00018e0618 */
[----:B------:R0:W-:Y:S04]  /*101aa0*/  STL.64 [R1+0x1140], R28 ;  /* 0x0011401c01007387 */ /* 0x0001e80000100a00 */
[----:B0-----:R-:W4:Y:S01]  /*101ab0*/  LDL.LU.64 R28, [R1+0x58d0] ;  /* 0x0058d000011c7983 */ /* 0x001f220000300a00 */
[C---:B------:R-:W-:Y:S01]  /*101ac0*/  IADD3 R10, P2, PT, R19.reuse, R27, RZ ;  /* 0x0000001b130a7210 */ /* 0x040fe20007f5e0ff */
[----:B------:R-:W-:Y:S01]  /*101ad0*/  IMAD.MOV.U32 R11, RZ, RZ, R18 ;  /* 0x000000ffff0b7224 */ /* 0x000fe200078e0012 */
[----:B----4-:R-:W-:-:S03]  /*101ae0*/  IADD3 R18, P3, PT, R19, R29, RZ ;  /* 0x0000001d13127210 */ /* 0x010fc60007f7e0ff */
[----:B------:R-:W-:Y:S02]  /*101af0*/  IMAD.MOV.U32 R19, RZ, RZ, R11 ;  /* 0x000000ffff137224 */ /* 0x000fe400078e000b */
[----:B------:R-:W-:-:S05]  /*101b00*/  IMAD.X R11, R2, 0x1, R26, P2 ;  /* 0x00000001020b7824 */ /* 0x000fca00010e061a */
[----:B------:R0:W-:Y:S02]  /*101b10*/  STL.64 [R1+0x1148], R10 ;  /* 0x0011480a01007387 */ /* 0x0001e40000100a00 */
[----:B0-----:R-:W-:Y:S02]  /*101b20*/  IMAD.MOV.U32 R11, RZ, RZ, R19 ;  /* 0x000000ffff0b7224 */ /* 0x001fe400078e0013 */
[----:B------:R-:W-:-:S05]  /*101b30*/  IMAD.X R19, R2, 0x1, R28, P3 ;  /* 0x0000000102137824 */ /* 0x000fca00018e061c */
[----:B------:R0:W-:Y:S04]  /*101b40*/  STL.64 [R1+0x1118], R18 ;  /* 0x0011181201007387 */ /* 0x0001e80000100a00 */
[----:B0-----:R-:W4:Y:S01]  /*101b50*/  LDL.LU.64 R18, [R1+0x58c8] ;  /* 0x0058c80001127983 */ /* 0x001f220000300a00 */
[----:B------:R-:W-:Y:S01]  /*101b60*/  IMAD.MOV.U32 R2, RZ, RZ, R11 ;  /* 0x000000ffff027224 */ /* 0x000fe200078e000b */
[----:B---3--:R-:W-:Y:S02]  /*101b70*/  IADD3 R10, P2, PT, R0, R21, RZ ;  /* 0x00000015000a7210 */ /* 0x008fe40007f5e0ff */
[----:B------:R-:W-:Y:S01]  /*101b80*/  SHF.R.S32.HI R11, RZ, 0x1f, R0 ;  /* 0x0000001fff0b7819 */ /* 0x000fe20000011400 */
[----:B------:R0:W-:Y:S02]  /*101b90*/  STL.64 [R1+0x58b8], R28 ;  /* 0x0058b81c01007387 */ /* 0x0001e40000100a00 */
[----:B0-----:R-:W-:-:S02]  /*101ba0*/  IMAD.MOV.U32 R29, RZ, RZ, R2 ;  /* 0x000000ffff1d7224 */ /* 0x001fc400078e0002 */
[----:B------:R-:W-:-:S03]  /*101bb0*/  IMAD.MOV.U32 R2, RZ, RZ, R3 ;  /* 0x000000ffff027224 */ /* 0x000fc600078e0003 */
[----:B------:R-:W-:Y:S01]  /*101bc0*/  SHF.R.S32.HI R3, RZ, 0x1f, R29 ;  /* 0x0000001fff037819 */ /* 0x000fe2000001141d */
[----:B----4-:R-:W-:-:S05]  /*101bd0*/  IMAD.X R11, R11, 0x1, R19, P2 ;  /* 0x000000010b0b7824 */ /* 0x010fca00010e0613 */
[----:B------:R0:W-:Y:S02]  /*101be0*/  STL.64 [R1+0x41c8], R10 ;  /* 0x0041c80a01007387 */ /* 0x0001e40000100a00 */
[----:B0-----:R-:W-:Y:S01]  /*101bf0*/  IADD3 R10, P2, PT, R29, R20, RZ ;  /* 0x000000141d0a7210 */ /* 0x001fe20007f5e0ff */
[----:B------:R-:W-:Y:S02]  /*101c00*/  IMAD.MOV.U32 R11, RZ, RZ, R29 ;  /* 0x000000ffff0b7224 */ /* 0x000fe400078e001d */
[----:B------:R-:W3:Y:S04]  /*101c10*/  LDL.LU R29, [R1+0x274] ;  /* 0x00027400011d7983 */ /* 0x000ee80000300800 */
[----:B------:R0:W-:Y:S01]  /*101c20*/  STL.64 [R1+0x58b0], R20 ;  /* 0x0058b01401007387 */ /* 0x0001e20000100a00 */
[----:B------:R-:W-:Y:S01]  /*101c30*/  IADD3 R28, P3, PT, R11, R21, RZ ;  /* 0x000000150b1c7210 */ /* 0x000fe20007f7e0ff */
[----:B0-----:R-:W-:-:S02]  /*101c40*/  IMAD.MOV.U32 R21, RZ, RZ, R11 ;  /* 0x000000ffff157224 */ /* 0x001fc400078e000b */
[----:B------:R-:W-:-:S05]  /*101c50*/  IMAD.X R11, R3, 0x1, R18, P2 ;  /* 0x00000001030b7824 */ /* 0x000fca00010e0612 */
[----:B------:R0:W-:Y:S04]  /*101c60*/  STL.64 [R1+0x10e0], R10 ;  /* 0x0010e00a01007387 */ /* 0x0001e80000100a00 */
[----:B0-----:R-:W4:Y:S04]  /*101c70*/  LDL.LU.64 R10, [R1+0x58c0] ;  /* 0x0058c000010a7983 */ /* 0x001f280000300a00 */
[----:B--2---:R0:W-:Y:S02]  /*101c80*/  STL.64 [R1+0x58a0], R8 ;  /* 0x0058a00801007387 */ /* 0x0041e40000100a00 */
[----:B0-----:R-:W-:-:S05]  /*101c90*/  IMAD.MOV.U32 R8, RZ, RZ, R21 ;  /* 0x000000ffff087224 */ /* 0x001fca00078e0015 */
[----:B------:R-:W-:-:S05]  /*101ca0*/  IADD3 R20, P2, PT, R8, R23, RZ ;  /* 0x0000001708147210 */ /* 0x000fca0007f5e0ff */
[C---:B------:R-:W-:Y:S02]  /*101cb0*/  IMAD.X R21, R3.reuse, 0x1, R22, P2 ;  /* 0x0000000103157824 */ /* 0x040fe400010e0616 */
[----:B---3--:R-:W-:Y:S02]  /*101cc0*/  IMAD.MOV.U32 R9, RZ, RZ, R29 ;  /* 0x000000ffff097224 */ /* 0x008fe400078e001d */
[----:B------:R-:W-:-:S03]  /*101cd0*/  IMAD.X R29, R3, 0x1, R19, P3 ;  /* 0x00000001031d7824 */ /* 0x000fc600018e0613 */
[----:B------:R-:W-:Y:S04]  /*101ce0*/  STL [R1+0x58a8], R9 ;  /* 0x0058a80901007387 */ /* 0x000fe80000100800 */
[----:B------:R0:W-:Y:S04]  /*101cf0*/  STL.64 [R1+0x10e8], R28 ;  /* 0x0010e81c01007387 */ /* 0x0001e80000100a00 */
[----:B------:R1:W-:Y:S01]  /*101d00*/  STL.64 [R1+0x10f0], R20 ;  /* 0x0010f01401007387 */ /* 0x0003e20000100a00 */
[----:B0-----:R-:W-:-:S05]  /*101d10*/  IADD3 R28, P3, PT, R8, R16, RZ ;  /* 0x00000010081c7210 */ /* 0x001fca0007f7e0ff */
[----:B------:R-:W-:Y:S01]  /*101d20*/  IMAD.X R29, R3, 0x1, R14, P3 ;  /* 0x00000001031d7824 */ /* 0x000fe200018e060e */
[----:B-1----:R-:W-:-:S04]  /*101d30*/  IADD3 R20, P2, PT, R8, R17, RZ ;  /* 0x0000001108147210 */ /* 0x002fc80007f5e0ff */
[----:B------:R0:W-:Y:S01]  /*101d40*/  STL.64 [R1+0x10f8], R28 ;  /* 0x0010f81c01007387 */ /* 0x0001e20000100a00 */
[----:B------:R-:W-:Y:S01]  /*101d50*/  IMAD.X R21, R3, 0x1, R15, P2 ;  /* 0x0000000103157824 */ /* 0x000fe200010e060f */
[----:B0-----:R-:W-:-:S04]  /*101d60*/  IADD3 R28, P3, PT, R8, R25, RZ ;  /* 0x00000019081c7210 */ /* 0x001fc80007f7e0ff */
[----:B------:R-:W-:Y:S01]  /*101d70*/  STL.64 [R1+0x1100], R20 ;  /* 0x0011001401007387 */ /* 0x000fe20000100a00 */
[----:B------:R-:W-:-:S05]  /*101d80*/  IMAD.X R29, R3, 0x1, R24, P3 ;  /* 0x00000001031d7824 */ /* 0x000fca00018e0618 */
[----:B------:R0:W-:Y:S04]  /*101d90*/  STL.64 [R1+0x1108], R28 ;  /* 0x0011081c01007387 */ /* 0x0001e80000100a00 */
[----:B0-----:R-:W2:Y:S01]  /*101da0*/  LDL.LU.64 R28, [R1+0x58b8] ;  /* 0x0058b800011c7983 */ /* 0x001ea20000300a00 */
[----:B------:R-:W-:Y:S01]  /*101db0*/  IADD3 R20, P2, PT, R8, R27, RZ ;  /* 0x0000001b08147210 */ /* 0x000fe20007f5e0ff */
[----:B------:R-:W-:-:S04]  /*101dc0*/  IMAD.MOV.U32 R9, RZ, RZ, R2 ;  /* 0x000000ffff097224 */ /* 0x000fc800078e0002 */
[----:B------:R-:W-:-:S05]  /*101dd0*/  IMAD.X R21, R3, 0x1, R26, P2 ;  /* 0x0000000103157824 */ /* 0x000fca00010e061a */
[----:B------:R0:W-:Y:S04]  /*101de0*/  STL.64 [R1+0x1110], R20 ;  /* 0x0011101401007387 */ /* 0x0001e80000100a00 */
[----:B0-----:R-:W3:Y:S04]  /*101df0*/  LDL.LU.64 R20, [R1+0x58b0] ;  /* 0x0058b00001147983 */ /* 0x001ee80000300a00 */
[----:B------:R0:W-:Y:S02]  /*101e00*/  STL.64 [R1+0x5898], R26 ;  /* 0x0058981a01007387 */ /* 0x0001e40000100a00 */
[----:B0-----:R-:W-:Y:S01]  /*101e10*/  IMAD.MOV.U32 R27, RZ, RZ, R9 ;  /* 0x000000ffff1b7224 */ /* 0x001fe200078e0009 */
[----:B--2---:R-:W-:-:S05]  /*101e20*/  IADD3 R8, P3, PT, R8, R29, RZ ;  /* 0x0000001d08087210 */ /* 0x004fca0007f7e0ff */
[----:B------:R-:W-:-:S05]  /*101e30*/  IMAD.X R9, R3, 0x1, R28, P3 ;  /* 0x0000000103097824 */ /* 0x000fca00018e061c */
[----:B------:R0:W-:Y:S04]  /*101e40*/  STL.64 [R1+0x10d0], R8 ;  /* 0x0010d00801007387 */ /* 0x0001e80000100a00 */
[----:B0-----:R-:W2:Y:S01]  /*101e50*/  LDL.LU R9, [R1+0x58a8] ;  /* 0x0058a80001097983 */ /* 0x001ea20000300800 */
[----:B----4-:R-:W-:Y:S02]  /*101e60*/  SHF.R.S32.HI R2, RZ, 0x1f, R11 ;  /* 0x0000001fff027819 */ /* 0x010fe4000001140b */
[C---:B---3--:R-:W-:Y:S02]  /*101e70*/  IADD3 R26, P2, PT, R11.reuse, R20, RZ ;  /* 0x000000140b1a7210 */ /* 0x048fe40007f5e0ff */
[----:B------:R-:W-:Y:S01]  /*101e80*/  IADD3 R8, P3, PT, R11, R21, RZ ;  /* 0x000000150b087210 */ /* 0x000fe20007f7e0ff */
[----:B--2---:R-:W-:-:S02]  /*101e90*/  IMAD.MOV.U32 R3, RZ, RZ, R9 ;  /* 0x000000ffff037224 */ /* 0x004fc400078e0009 */
[----:B------:R-:W-:Y:S02]  /*101ea0*/  IMAD.MOV.U32 R9, RZ, RZ, R27 ;  /* 0x000000ffff097224 */ /* 0x000fe400078e001b */
[----:B------:R-:W-:-:S05]  /*101eb0*/  IMAD.X R27, R2, 0x1, R18, P2 ;  /* 0x00000001021b7824 */ /* 0x000fca00010e0612 */
[----:B------:R0:W-:Y:S02]  /*101ec0*/  STL.64 [R1+0x10d8], R26 ;  /* 0x0010d81a01007387 */ /* 0x0001e40000100a00 */
[----:B0-----:R-:W-:Y:S02]  /*101ed0*/  IMAD.MOV.U32 R27, RZ, RZ, R9 ;  /* 0x000000ffff1b7224 */ /* 0x001fe400078e0009 */
[----:B------:R-:W-:Y:S01]  /*101ee0*/  IMAD.X R9, R2, 0x1, R19, P3 ;  /* 0x0000000102097824 */ /* 0x000fe200018e0613 */
[----:B------:R-:W-:-:S04]  /*101ef0*/  IADD3 R26, P2, PT, R11, R23, RZ ;  /* 0x000000170b1a7210 */ /* 0x000fc80007f5e0ff */
[----:B------:R0:W-:Y:S04]  /*101f00*/  STL.64 [R1+0x10a0], R8 ;  /* 0x0010a00801007387 */ /* 0x0001e80000100a00 */
[----:B0-----:R-:W2:Y:S04]  /*101f10*/  LDL.LU.64 R8, [R1+0x58a0] ;  /* 0x0058a00001087983 */ /* 0x001ea80000300a00 */
[----:B------:R0:W-:Y:S02]  /*101f20*/  STL.64 [R1+0x5888], R18 ;  /* 0x0058881201007387 */ /* 0x0001e40000100a00 */
[----:B0-----:R-:W-:-:S02]  /*101f30*/  IMAD.MOV.U32 R19, RZ, RZ, R27 ;  /* 0x000000ffff137224 */ /* 0x001fc400078e001b */
[----:B------:R-:W-:Y:S01]  /*101f40*/  IMAD.X R27, R2, 0x1, R22, P2 ;  /* 0x00000001021b7824 */ /* 0x000fe200010e0616 */
[----:B------:R-:W-:-:S04]  /*101f50*/  IADD3 R18, P3, PT, R11, R16, RZ ;  /* 0x000000100b127210 */ /* 0x000fc80007f7e0ff */
[----:B------:R0:W-:Y:S04]  /*101f60*/  STL.64 [R1+0x10a8], R26 ;  /* 0x0010a81a01007387 */ /* 0x0001e80000100a00 */
[----:B------:R1:W-:Y:S01]  /*101f70*/  STL.64 [R1+0x5878], R16 ;  /* 0x0058781001007387 */ /* 0x0003e20000100a00 */
[----:B0-----:R-:W-:Y:S01]  /*101f80*/  IADD3 R26, P2, PT, R11, R17, RZ ;  /* 0x000000110b1a7210 */ /* 0x001fe20007f5e0ff */
[----:B-1----:R-:W-:Y:S02]  /*101f90*/  IMAD.MOV.U32 R16, RZ, RZ, R19 ;  /* 0x000000ffff107224 */ /* 0x002fe400078e0013 */
[C---:B------:R-:W-:Y:S01]  /*101fa0*/  IMAD.X R19, R2.reuse, 0x1, R14, P3 ;  /* 0x0000000102137824 */ /* 0x040fe200018e060e */
[----:B------:R-:W3:Y:S01]  /*101fb0*/  LDL.LU R17, [R1+0xe14] ;  /* 0x000e140001117983 */ /* 0x000ee20000300800 */
[----:B------:R-:W-:-:S03]  /*101fc0*/  IMAD.X R27, R2, 0x1, R15, P2 ;  /* 0x00000001021b7824 */ /* 0x000fc600010e060f */
[----:B------:R-:W-:Y:S04]  /*101fd0*/  STL.64 [R1+0x10b0], R18 ;  /* 0x0010b01201007387 */ /* 0x000fe80000100a00 */
[----:B------:R0:W-:Y:S04]  /*101fe0*/  STL.64 [R1+0x10b8], R26 ;  /* 0x0010b81a01007387 */ /* 0x0001e80000100a00 */
[----:B0-----:R-:W4:Y:S01]  /*101ff0*/  LDL.LU.64 R26, [R1+0x5898] ;  /* 0x00589800011a7983 */ /* 0x001f220000300a00 */
[----:B------:R-:W-:-:S03]  /*102000*/  IADD3 R18, P3, PT, R11, R25, RZ ;  /* 0x000000190b127210 */ /* 0x000fc60007f7e0ff */
[----:B------:R-:W-:Y:S02]  /*102010*/  STL.64 [R1+0x5880], R14 ;  /* 0x0058800e01007387 */ /* 0x000fe40000100a00 */
[----:B------:R-:W-:-:S05]  /*102020*/  IMAD.X R19, R2, 0x1, R24, P3 ;  /* 0x0000000102137824 */ /* 0x000fca00018e0618 */
[----:B------:R0:W-:Y:S02]  /*102030*/  STL.64 [R1+0x10c0], R18 ;  /* 0x0010c01201007387 */ /* 0x0001e40000100a00 */
[----:B0-----:R-:W-:-:S05]  /*102040*/  IADD3 R18, P3, PT, R11, R29, RZ ;  /* 0x0000001d0b127210 */ /* 0x001fca0007f7e0ff */
[C---:B------:R-:W-:Y:S01]  /*102050*/  IMAD.X R19, R2.reuse, 0x1, R28, P3 ;  /* 0x0000000102137824 */ /* 0x040fe200018e061c */
[----:B----4-:R-:W-:Y:S02]  /*102060*/  IADD3 R14, P2, PT, R11, R27, RZ ;  /* 0x0000001b0b0e7210 */ /* 0x010fe40007f5e0ff */
[----:B------:R-:W4:Y:S03]  /*102070*/  LDL.LU R11, [R1+0x5890] ;  /* 0x00589000010b7983 */ /* 0x000f260000300800 */
[----:B------:R-:W-:-:S05]  /*102080*/  IMAD.X R15, R2, 0x1, R26, P2 ;  /* 0x00000001020f7824 */ /* 0x000fca00010e061a */
[----:B------:R-:W-:Y:S04]  /*102090*/  STL.64 [R1+0x10c8], R14 ;  /* 0x0010c80e01007387 */ /* 0x000fe80000100a00 */
[----:B------:R0:W-:Y:S04]  /*1020a0*/  STL.64 [R1+0x1098], R18 ;  /* 0x0010981201007387 */ /* 0x0001e80000100a00 */
[----:B0-----:R-:W2:Y:S01]  /*1020b0*/  LDL.LU.64 R18, [R1+0x5888] ;  /* 0x0058880001127983 */ /* 0x001ea20000300a00 */
[----:B---3--:R-:W-:Y:S01]  /*1020c0*/  IMAD.MOV.U32 R15, RZ, RZ, R17 ;  /* 0x000000ffff0f7224 */ /* 0x008fe200078e0011 */
[----:B------:R-:W-:-:S02]  /*1020d0*/  IADD3 R14, P2, PT, R0, R20, RZ ;  /* 0x00000014000e7210 */ /* 0x000fc40007f5e0ff */
[----:B------:R-:W-:Y:S01]  /*1020e0*/  SHF.R.S32.HI R17, RZ, 0x1f, R0 ;  /* 0x0000001fff117819 */ /* 0x000fe20000011400 */
[----:B------:R0:W-:Y:S02]  /*1020f0*/  STL.64 [R1+0x5870], R28 ;  /* 0x0058701c01007387 */ /* 0x0001e40000100a00 */
[----:B0-----:R-:W-:Y:S02]  /*102100*/  IMAD.MOV.U32 R28, RZ, RZ, R15 ;  /* 0x000000ffff1c7224 */ /* 0x001fe400078e000f */
[----:B------:R-:W-:Y:S01]  /*102110*/  IMAD.MOV.U32 R29, RZ, RZ, R16 ;  /* 0x000000ffff1d7224 */ /* 0x000fe200078e0010 */
[----:B----4-:R-:W-:Y:S02]  /*102120*/  SHF.R.S32.HI R2, RZ, 0x1f, R11 ;  /* 0x0000001fff027819 */ /* 0x010fe4000001140b */
[----:B------:R-:W-:Y:S01]  /*102130*/  IADD3 R16, P3, PT, R11, R21, RZ ;  /* 0x000000150b107210 */ /* 0x000fe20007f7e0ff */
[----:B--2---:R-:W-:-:S05]  /*102140*/  IMAD.X R15, R17, 0x1, R18, P2 ;  /* 0x00000001110f7824 */ /* 0x004fca00010e0612 */
[----:B------:R0:W-:Y:S01]  /*102150*/  STL.64 [R1+0x4188], R14 ;  /* 0x0041880e01007387 */ /* 0x0001e20000100a00 */
[----:B------:R-:W-:-:S03]  /*102160*/  IMAD.X R17, R2, 0x1, R19, P3 ;  /* 0x0000000102117824 */ /* 0x000fc600018e0613 */
[----:B------:R-:W-:Y:S01]  /*102170*/  STL.64 [R1+0x5858], R20 ;  /* 0x0058581401007387 */ /* 0x000fe20000100a00 */
[----:B0-----:R-:W-:-:S05]  /*102180*/  IADD3 R14, P2, PT, R11, R20, RZ ;  /* 0x000000140b0e7210 */ /* 0x001fca0007f5e0ff */
[----:B------:R-:W-:-:S05]  /*102190*/  IMAD.X R15, R2, 0x1, R18, P2 ;  /* 0x00000001020f7824 */ /* 0x000fca00010e0612 */
[----:B------:R0:W-:Y:S04]  /*1021a0*/  STL.64 [R1+0x1090], R14 ;  /* 0x0010900e01007387 */ /* 0x0001e80000100a00 */
[----:B0-----:R-:W2:Y:S04]  /*1021b0*/  LDL.LU.64 R14, [R1+0x5880] ;  /* 0x00588000010e7983 */ /* 0x001ea80000300a00 */
[----:B------:R0:W-:Y:S04]  /*1021c0*/  STL.64 [R1+0x1060], R16 ;  /* 0x0010601001007387 */ /* 0x0001e80000100a00 */
[----:B0-----:R-:W3:Y:S01]  /*1021d0*/  LDL.LU.64 R16, [R1+0x5878] ;  /* 0x0058780001107983 */ /* 0x001ee20000300a00 */
[----:B------:R-:W-:-:S03]  /*1021e0*/  IADD3 R20, P2, PT, R11, R23, RZ ;  /* 0x000000170b147210 */ /* 0x000fc60007f5e0ff */
[----:B------:R0:W-:Y:S02]  /*1021f0*/  STL.64 [R1+0x5860], R18 ;  /* 0x0058601201007387 */ /* 0x0001e40000100a00 */
[----:B------:R-:W-:Y:S02]  /*102200*/  IMAD.X R21, R2, 0x1, R22, P2 ;  /* 0x0000000102157824 */ /* 0x000fe400010e0616 */
[----:B0-----:R-:W-:Y:S02]  /*102210*/  IMAD.MOV.U32 R18, RZ, RZ, R28 ;  /* 0x000000ffff127224 */ /* 0x001fe400078e001c */
[----:B------:R-:W-:Y:S01]  /*102220*/  IMAD.MOV.U32 R19, RZ, RZ, R29 ;  /* 0x000000ffff137224 */ /* 0x000fe200078e001d */
[----:B------:R0:W-:Y:S01]  /*102230*/  STL.64 [R1+0x1068], R20 ;  /* 0x0010681401007387 */ /* 0x0001e20000100a00 */
[----:B---3--:R-:W-:-:S03]  /*102240*/  IADD3 R28, P3, PT, R11, R16, RZ ;  /* 0x000000100b1c7210 */ /* 0x008fc60007f7e0ff */
[----:B------:R-:W-:Y:S02]  /*102250*/  STL.64 [R1+0x5850], R16 ;  /* 0x0058501001007387 */ /* 0x000fe40000100a00 */
[----:B--2---:R-:W-:Y:S01]  /*102260*/  IMAD.X R29, R2, 0x1, R14, P3 ;  /* 0x00000001021d7824 */ /* 0x004fe200018e060e */
[----:B0-----:R-:W-:-:S04]  /*102270*/  IADD3 R20, P2, PT, R11, R17, RZ ;  /* 0x000000110b147210 */ /* 0x001fc80007f5e0ff */
        /* <DEDUP_REMOVED lines=8> */
[----:B------:R-:W-:Y:S02]  /*102300*/  VIADD R0, R0, UR5 ;  /* 0x0000000500007c36 */ /* 0x000fe40008000000 */
[----:B------:R-:W-:Y:S01]  /*102310*/  IMAD.MOV.U32 R17, RZ, RZ, R18 ;  /* 0x000000ffff117224 */ /* 0x000fe200078e0012 */
[----:B------:R0:W-:Y:S01]  /*102320*/  STL.64 [R1+0x5840], R24 ;  /* 0x0058401801007387 */ /* 0x0001e20000100a00 */
[----:B------:R-:W-:-:S02]  /*102330*/  IMAD.X R21, R2, 0x1, R26, P2 ;  /* 0x0000000102157824 */ /* 0x000fc400010e061a */
[----:B0-----:R-:W-:Y:S02]  /*102340*/  IMAD.MOV.U32 R25, RZ, RZ, R13 ;  /* 0x000000ffff197224 */ /* 0x001fe400078e000d */
[----:B------:R-:W-:Y:S02]  /*102350*/  IMAD.MOV.U32 R13, RZ, RZ, R10 ;  /* 0x000000ffff0d7224 */ /* 0x000fe400078e000a */
[----:B------:R-:W-:Y:S01]  /*102360*/  IMAD.MOV.U32 R10, RZ, RZ, R4 ;  /* 0x000000ffff0a7224 */ /* 0x000fe200078e0004 */
[----:B------:R-:W-:Y:S01]  /*102370*/  SHF.R.S32.HI R4, RZ, 0x1f, R0 ;  /* 0x0000001fff047819 */ /* 0x000fe20000011400 */
[----:B------:R-:W-:Y:S01]  /*102380*/  IMAD.MOV.U32 R24, RZ, RZ, R19 ;  /* 0x000000ffff187224 */ /* 0x000fe200078e0013 */
[-C--:B--2---:R-:W-:Y:S02]  /*102390*/  IADD3 R18, P3, PT, R11, R29.reuse, RZ ;  /* 0x0000001d0b127210 */ /* 0x084fe40007f7e0ff */
[----:B------:R-:W2:Y:S04]  /*1023a0*/  LDL.LU R11, [R1+0x5868] ;  /* 0x00586800010b7983 */ /* 0x000ea80000300800 */
[----:B------:R0:W-:Y:S01]  /*1023b0*/  STL.64 [R1+0x1088], R20 ;  /* 0x0010881401007387 */ /* 0x0001e20000100a00 */
[----:B------:R-:W-:Y:S01]  /*1023c0*/  IMAD.X R19, R2, 0x1, R28, P3 ;  /* 0x0000000102137824 */ /* 0x000fe200018e061c */
[----:B0-----:R-:W-:-:S04]  /*1023d0*/  IADD3 R20, P2, PT, R0, R29, RZ ;  /* 0x0000001d00147210 */ /* 0x001fc80007f5e0ff */
[----:B------:R0:W-:Y:S01]  /*1023e0*/  STL.64 [R1+0x1058], R18 ;  /* 0x0010581201007387 */ /* 0x0001e20000100a00 */
[----:B------:R-:W-:-:S03]  /*1023f0*/  IMAD.X R21, R4, 0x1, R28, P2 ;  /* 0x0000000104157824 */ /* 0x000fc600010e061c */
[----:B0-----:R-:W3:Y:S04]  /*102400*/  LDL.LU.64 R18, [R1+0x5860] ;  /* 0x0058600001127983 */ /* 0x001ee80000300a00 */
[----:B------:R0:W-:Y:S04]  /*102410*/  STL.64 [R1+0x4150], R20 ;  /* 0x0041501401007387 */ /* 0x0001e80000100a00 */
[----:B0-----:R-:W4:Y:S01]  /*102420*/  LDL.LU.64 R20, [R1+0x5858] ;  /* 0x0058580001147983 */ /* 0x001f220000300a00 */
[----:B------:R-:W-:-:S03]  /*102430*/  IMAD.MOV.U32 R2, RZ, RZ, R3 ;  /* 0x000000ffff027224 */ /* 0x000fc600078e0003 */
[----:B------:R0:W-:Y:S02]  /*102440*/  STL.64 [R1+0x5838], R4 ;  /* 0x0058380401007387 */ /* 0x0001e40000100a00 */
[----:B------:R-:W-:Y:S01]  /*102450*/  SHF.R.S32.HI R3, RZ, 0x1f, R2 ;  /* 0x0000001fff037819 */ /* 0x000fe20000011402 */
[----:B0-----:R-:W-:-:S04]  /*102460*/  IMAD.MOV.U32 R5, RZ, RZ, R17 ;  /* 0x000000ffff057224 */ /* 0x001fc800078e0011 */
[----:B------:R-:W-:Y:S01]  /*102470*/  IMAD.MOV.U32 R17, RZ, RZ, R5 ;  /* 0x000000ffff117224 */ /* 0x000fe200078e0005 */
[C---:B----4-:R-:W-:Y:S02]  /*102480*/  IADD3 R4, P2, PT, R2.reuse, R20, RZ ;  /* 0x0000001402047210 */ /* 0x050fe40007f5e0ff */
[----:B------:R-:W-:-:S03]  /*102490*/  IADD3 R16, P3, PT, R2, R21, RZ ;  /* 0x0000001502107210 */ /* 0x000fc60007f7e0ff */
[----:B---3--:R-:W-:-:S05]  /*1024a0*/  IMAD.X R5, R3, 0x1, R18, P2 ;  /* 0x0000000103057824 */ /* 0x008fca00010e0612 */
[----:B------:R0:W-:Y:S02]  /*1024b0*/  STL.64 [R1+0x1010], R4 ;  /* 0x0010100401007387 */ /* 0x0001e40000100a00 */
[----:B0-----:R-:W-:Y:S02]  /*1024c0*/  IMAD.MOV.U32 R5, RZ, RZ, R17 ;  /* 0x000000ffff057224 */ /* 0x001fe400078e0011 */
[----:B------:R-:W-:-:S05]  /*1024d0*/  IMAD.X R17, R3, 0x1, R19, P3 ;  /* 0x0000000103117824 */ /* 0x000fca00018e0613 */
[----:B------:R0:W-:Y:S04]  /*1024e0*/  STL.64 [R1+0x1018], R16 ;  /* 0x0010181001007387 */ /* 0x0001e80000100a00 */
[----:B0-----:R-:W3:Y:S01]  /*1024f0*/  LDL.LU.64 R16, [R1+0x5850] ;  /* 0x0058500001107983 */ /* 0x001ee20000300a00 */
[----:B------:R-:W-:-:S03]  /*102500*/  IADD3 R4, P2, PT, R2, R23, RZ ;  /* 0x0000001702047210 */ /* 0x000fc60007f5e0ff */
[----:B------:R0:W-:Y:S02]  /*102510*/  STL.64 [R1+0x5830], R18 ;  /* 0x0058301201007387 */ /* 0x0001e40000100a00 */
[----:B0-----:R-:W-:Y:S02]  /*102520*/  IMAD.MOV.U32 R19, RZ, RZ, R25 ;  /* 0x000000ffff137224 */ /* 0x001fe400078e0019 */
[----:B------:R-:W-:Y:S02]  /*102530*/  IMAD.MOV.U32 R25, RZ, RZ, R5 ;  /* 0x000000ffff197224 */ /* 0x000fe400078e0005 */
[----:B------:R-:W-:Y:S02]  /*102540*/  IMAD.X R5, R3, 0x1, R22, P2 ;  /* 0x0000000103057824 */ /* 0x000fe400010e0616 */
[----:B------:R-:W-:-:S03]  /*102550*/  IMAD.MOV.U32 R18, RZ, RZ, R24 ;  /* 0x000000ffff127224 */ /* 0x000fc600078e0018 */
[----:B------:R0:W-:Y:S01]  /*102560*/  STL.64 [R1+0x1020], R4 ;  /* 0x0010200401007387 */ /* 0x0001e20000100a00 */
[C---:B---3--:R-:W-:Y:S02]  /*102570*/  IADD3 R24, P3, PT, R2.reuse, R16, RZ ;  /* 0x0000001002187210 */ /* 0x048fe40007f7e0ff */
[----:B0-----:R-:W-:Y:S01]  /*102580*/  IADD3 R4, P2, PT, R2, R17, RZ ;  /* 0x0000001102047210 */ /* 0x001fe20007f5e0ff */
[----:B------:R0:W-:Y:S02]  /*102590*/  STL.64 [R1+0x5820], R16 ;  /* 0x0058201001007387 */ /* 0x0001e40000100a00 */
[----:B0-----:R-:W-:Y:S02]  /*1025a0*/  IMAD.MOV.U32 R17, RZ, RZ, R25 ;  /* 0x000000ffff117224 */ /* 0x001fe400078e0019 */
[----:B------:R-:W-:Y:S02]  /*1025b0*/  IMAD.X R25, R3, 0x1, R14, P3 ;  /* 0x0000000103197824 */ /* 0x000fe400018e060e */
[----:B--2---:R-:W-:-:S02]  /*1025c0*/  IMAD.MOV.U32 R16, RZ, RZ, R11 ;  /* 0x000000ffff107224 */ /* 0x004fc400078e000b */
[----:B------:R-:W2:Y:S04]  /*1025d0*/  LDL.LU R11, [R1+0x5848] ;  /* 0x00584800010b7983 */ /* 0x000ea80000300800 */
[----:B------:R0:W-:Y:S04]  /*1025e0*/  STL.64 [R1+0x1028], R24 ;  /* 0x0010281801007387 */ /* 0x0001e80000100a00 */
[----:B0-----:R-:W3:Y:S01]  /*1025f0*/  LDL.LU.64 R24, [R1+0x5840] ;  /* 0x0058400001187983 */ /* 0x001ee20000300a00 */
[----:B------:R-:W-:-:S03]  /*102600*/  IMAD.X R5, R3, 0x1, R15, P2 ;  /* 0x0000000103057824 */ /* 0x000fc600010e060f */
[----:B------:R0:W-:Y:S04]  /*102610*/  STL.64 [R1+0x5818], R8 ;  /* 0x0058180801007387 */ /* 0x0001e80000100a00 */
[----:B------:R1:W-:Y:S01]  /*102620*/  STL.64 [R1+0x1040], R4 ;  /* 0x0010400401007387 */ /* 0x0003e20000100a00 */
[----:B0-----:R-:W-:Y:S02]  /*102630*/  IMAD.MOV.U32 R8, RZ, RZ, R18 ;  /* 0x000000ffff087224 */ /* 0x001fe400078e0012 */
[----:B------:R-:W-:Y:S01]  /*102640*/  IMAD.MOV.U32 R9, RZ, RZ, R19 ;  /* 0x000000ffff097224 */ /* 0x000fe200078e0013 */
[----:B-1----:R-:W-:-:S05]  /*102650*/  IADD3 R4, P2, PT, R2, R27, RZ ;  /* 0x0000001b02047210 */ /* 0x002fca0007f5e0ff */
[----:B------:R-:W-:Y:S01]  /*102660*/  IMAD.X R5, R3, 0x1, R26, P2 ;  /* 0x0000000103057824 */ /* 0x000fe200010e061a */
[----:B---3--:R-:W-:-:S05]  /*102670*/  IADD3 R18, P3, PT, R2, R25, RZ ;  /* 0x0000001902127210 */ /* 0x008fca0007f7e0ff */
[----:B------:R-:W-:-:S05]  /*102680*/  IMAD.X R19, R3, 0x1, R24, P3 ;  /* 0x0000000103137824 */ /* 0x000fca00018e0618 */
[----:B------:R-:W-:Y:S04]  /*102690*/  STL.64 [R1+0x1048], R18 ;  /* 0x0010481201007387 */ /* 0x000fe80000100a00 */
[----:B------:R0:W-:Y:S04]  /*1026a0*/  STL.64 [R1+0x1050], R4 ;  /* 0x0010500401007387 */ /* 0x0001e80000100a00 */
[----:B0-----:R-:W3:Y:S01]  /*1026b0*/  LDL.LU.64 R4, [R1+0x5838] ;  /* 0x0058380001047983 */ /* 0x001ee20000300a00 */
[----:B------:R-:W-:-:S05]  /*1026c0*/  IADD3 R18, P3, PT, R2, R29, RZ ;  /* 0x0000001d02127210 */ /* 0x000fca0007f7e0ff */
[----:B------:R-:W-:Y:S01]  /*1026d0*/  IMAD.X R19, R3, 0x1, R28, P3 ;  /* 0x0000000103137824 */ /* 0x000fe200018e061c */
[----:B---3--:R-:W-:Y:S04]  /*1026e0*/  STL.64 [R1+0x5808], R4 ;  /* 0x0058080401007387 */ /* 0x008fe80000100a00 */
[----:B------:R0:W-:Y:S04]  /*1026f0*/  STL.64 [R1+0x1000], R18 ;  /* 0x0010001201007387 */ /* 0x0001e80000100a00 */
[----:B0-----:R-:W3:Y:S01]  /*102700*/  LDL.LU.64 R18, [R1+0x5830] ;  /* 0x0058300001127983 */ /* 0x001ee20000300a00 */
[----:B------:R-:W-:-:S02]  /*102710*/  IMAD.MOV.U32 R5, RZ, RZ, R9 ;  /* 0x000000ffff057224 */ /* 0x000fc400078e0009 */
[----:B------:R-:W-:Y:S02]  /*102720*/  IMAD.MOV.U32 R9, RZ, RZ, R16 ;  /* 0x000000ffff097224 */ /* 0x000fe400078e0010 */
[----:B------:R-:W-:Y:S01]  /*102730*/  IMAD.MOV.U32 R4, RZ, RZ, R8 ;  /* 0x000000ffff047224 */ /* 0x000fe200078e0008 */
[----:B------:R-:W-:Y:S02]  /*102740*/  SHF.R.S32.HI R2, RZ, 0x1f, R16 ;  /* 0x0000001fff027819 */ /* 0x000fe40000011410 */
[----:B------:R-:W-:Y:S01]  /*102750*/  IADD3 R8, P2, PT, R16, R20, RZ ;  /* 0x0000001410087210 */ /* 0x000fe20007f5e0ff */
[----:B------:R0:W-:Y:S01]  /*102760*/  STL.64 [R1+0x5800], R20 ;  /* 0x0058001401007387 */ /* 0x0001e20000100a00 */
[----:B------:R-:W-:Y:S01]  /*102770*/  IADD3 R16, P3, PT, R9, R21, RZ ;  /* 0x0000001509107210 */ /* 0x000fe20007f7e0ff */
[----:B------:R-:W-:Y:S02]  /*102780*/  IMAD.MOV.U32 R3, RZ, RZ, R17 ;  /* 0x000000ffff037224 */ /* 0x000fe400078e0011 */
[----:B0-----:R-:W-:-:S02]  /*102790*/  IMAD.MOV.U32 R21, RZ, RZ, R9 ;  /* 0x000000ffff157224 */ /* 0x001fc400078e0009 */
[----:B--2---:R-:W-:Y:S02]  /*1027a0*/  IMAD.MOV.U32 R20, RZ, RZ, R11 ;  /* 0x000000ffff147224 */ /* 0x004fe400078e000b */
[----:B------:R-:W2:Y:S01]  /*1027b0*/  LDL.LU R11, [R1+0x5828] ;  /* 0x00582800010b7983 */ /* 0x000ea20000300800 */
[C---:B---3--:R-:W-:Y:S02]  /*1027c0*/  IMAD.X R9, R2.reuse, 0x1, R18, P2 ;  /* 0x0000000102097824 */ /* 0x048fe400010e0612 */
[----:B------:R-:W-:-:S03]  /*1027d0*/  IMAD.X R17, R2, 0x1, R19, P3 ;  /* 0x0000000102117824 */ /* 0x000fc600018e0613 */
[----:B------:R0:W-:Y:S04]  /*1027e0*/  STL.64 [R1+0x1008], R8 ;  /* 0x0010080801007387 */ /* 0x0001e80000100a00 */
[----:B------:R1:W-:Y:S01]  /*1027f0*/  STL.64 [R1+0xfd0], R16 ;  /* 0x000fd01001007387 */ /* 0x0003e20000100a00 */
[----:B0-----:R-:W-:-:S03]  /*102800*/  IADD3 R8, P2, PT, R21, R23, RZ ;  /* 0x0000001715087210 */ /* 0x001fc60007f5e0ff */
[----:B-1----:R-:W3:Y:S02]  /*102810*/  LDL.LU.64 R16, [R1+0x5820] ;  /* 0x0058200001107983 */ /* 0x002ee40000300a00 */
[----:B------:R-:W-:Y:S02]  /*102820*/  IMAD.X R9, R2, 0x1, R22, P2 ;  /* 0x0000000102097824 */ /* 0x000fe400010e0616 */
[----:B------:R-:W-:Y:S04]  /*102830*/  STL.64 [R1+0x5810], R18 ;  /* 0x0058101201007387 */ /* 0x000fe80000100a00 */
[----:B------:R0:W-:Y:S04]  /*102840*/  STL.64 [R1+0xfd8], R8 ;  /* 0x000fd80801007387 */ /* 0x0001e80000100a00 */
[----:B0-----:R-:W4:Y:S01]  /*102850*/  LDL.LU.64 R8, [R1+0x5818] ;  /* 0x0058180001087983 */ /* 0x001f220000300a00 */
[----:B------:R-:W-:-:S02]  /*102860*/  IMAD.MOV.U32 R18, RZ, RZ, R4 ;  /* 0x000000ffff127224 */ /* 0x000fc400078e0004 */
[----:B------:R-:W-:Y:S01]  /*102870*/  IMAD.MOV.U32 R19, RZ, RZ, R5 ;  /* 0x000000ffff137224 */ /* 0x000fe200078e0005 */
[----:B---3--:R-:W-:-:S05]  /*102880*/  IADD3 R4, P3, PT, R21, R16, RZ ;  /* 0x0000001015047210 */ /* 0x008fca0007f7e0ff */
[----:B------:R-:W-:Y:S01]  /*102890*/  IMAD.X R5, R2, 0x1, R14, P3 ;  /* 0x0000000102057824 */ /* 0x000fe200018e060e */
[----:B----4-:R0:W-:Y:S04]  /*1028a0*/  STL.64 [R1+0x57f8], R8 ;  /* 0x0057f80801007387 */ /* 0x0101e80000100a00 */
[----:B--2---:R-:W-:Y:S04]  /*1028b0*/  STL.64 [R1+0x57f0], R10 ;  /* 0x0057f00a01007387 */ /* 0x004fe80000100a00 */
[----:B------:R1:W-:Y:S01]  /*1028c0*/  STL.64 [R1+0xfe0], R4 ;  /* 0x000fe00401007387 */ /* 0x0003e20000100a00 */
[----:B0-----:R-:W-:Y:S01]  /*1028d0*/  IMAD.MOV.U32 R8, RZ, RZ, R18 ;  /* 0x000000ffff087224 */ /* 0x001fe200078e0012 */
[----:B------:R-:W-:-:S02]  /*1028e0*/  IADD3 R18, P2, PT, R21, R17, RZ ;  /* 0x0000001115127210 */ /* 0x000fc40007f5e0ff */
[C---:B-1----:R-:W-:Y:S01]  /*1028f0*/  IADD3 R4, P3, PT, R21.reuse, R25, RZ ;  /* 0x0000001915047210 */ /* 0x042fe20007f7e0ff */
[----:B------:R-:W-:Y:S02]  /*102900*/  IMAD.MOV.U32 R9, RZ, RZ, R19 ;  /* 0x000000ffff097224 */ /* 0x000fe400078e0013 */
[----:B------:R-:W-:Y:S02]  /*102910*/  IMAD.MOV.U32 R11, RZ, RZ, R20 ;  /* 0x000000ffff0b7224 */ /* 0x000fe400078e0014 */
[C---:B------:R-:W-:Y:S01]  /*102920*/  IMAD.X R19, R2.reuse, 0x1, R15, P2 ;  /* 0x0000000102137824 */ /* 0x040fe200010e060f */
[C---:B------:R-:W-:Y:S01]  /*102930*/  IADD3 R10, P2, PT, R21.reuse, R27, RZ ;  /* 0x0000001b150a7210 */ /* 0x040fe20007f5e0ff */
[C---:B------:R-:W-:Y:S01]  /*102940*/  IMAD.X R5, R2.reuse, 0x1, R24, P3 ;  /* 0x0000000102057824 */ /* 0x040fe200018e0618 */
[----:B------:R-:W-:Y:S01]  /*102950*/  IADD3 R20, P3, PT, R21, R29, RZ ;  /* 0x0000001d15147210 */ /* 0x000fe20007f7e0ff */
[----:B------:R-:W-:Y:S01]  /*102960*/  IMAD.MOV.U32 R21, RZ, RZ, R11 ;  /* 0x000000ffff157224 */ /* 0x000fe200078e000b */
[----:B------:R0:W-:Y:S01]  /*102970*/  STL.64 [R1+0xfe8], R18 ;  /* 0x000fe81201007387 */ /* 0x0001e20000100a00 */
[----:B------:R-:W-:-:S03]  /*102980*/  IMAD.X R11, R2, 0x1, R26, P2 ;  /* 0x00000001020b7824 */ /* 0x000fc600010e061a */
[----:B0-----:R-:W2:Y:S04]  /*102990*/  LDL.LU.64 R18, [R1+0x5810] ;  /* 0x0058100001127983 */ /* 0x001ea80000300a00 */
[----:B------:R0:W-:Y:S04]  /*1029a0*/  STL.64 [R1+0xff0], R4 ;  /* 0x000ff00401007387 */ /* 0x0001e80000100a00 */
[----:B0-----:R-:W3:Y:S04]  /*1029b0*/  LDL.LU.64 R4, [R1+0x5808] ;  /* 0x0058080001047983 */ /* 0x001ee80000300a00 */
[----:B------:R0:W-:Y:S02]  /*1029c0*/  STL.64 [R1+0xff8], R10 ;  /* 0x000ff80a01007387 */ /* 0x0001e40000100a00 */
[----:B0-----:R-:W-:-:S02]  /*1029d0*/  IMAD.MOV.U32 R11, RZ, RZ, R21 ;  /* 0x000000ffff0b7224 */ /* 0x001fc400078e0015 */
[----:B------:R-:W-:-:S05]  /*1029e0*/  IMAD.X R21, R2, 0x1, R28, P3 ;  /* 0x0000000102157824 */ /* 0x000fca00018e061c */
[----:B------:R0:W-:Y:S04]  /*1029f0*/  STL.64 [R1+0xfc8], R20 ;  /* 0x000fc81401007387 */ /* 0x0001e80000100a00 */
[----:B0-----:R-:W4:Y:S01]  /*102a00*/  LDL.LU.64 R20, [R1+0x5800] ;  /* 0x0058000001147983 */ /* 0x001f220000300a00 */
[----:B------:R-:W-:-:S03]  /*102a10*/  IADD3 R10, P2, PT, R0, R27, RZ ;  /* 0x0000001b000a7210 */ /* 0x000fc60007f5e0ff */
[----:B------:R0:W-:Y:S01]  /*102a20*/  STL.64 [R1+0x57e8], R28 ;  /* 0x0057e81c01007387 */ /* 0x0001e20000100a00 */
[----:B------:R-:W-:Y:S01]  /*102a30*/  SHF.R.S32.HI R2, RZ, 0x1f, R9 ;  /* 0x0000001fff027819 */ /* 0x000fe20000011409 */
[----:B0-----:R-:W-:Y:S02]  /*102a40*/  IMAD.MOV.U32 R28, RZ, RZ, R11 ;  /* 0x000000ffff1c7224 */ /* 0x001fe400078e000b */
[----:B------:R-:W-:Y:S02]  /*102a50*/  IMAD.MOV.U32 R29, RZ, RZ, R8 ;  /* 0x000000ffff1d7224 */ /* 0x000fe400078e0008 */
[----:B---3--:R-:W-:-:S05]  /*102a60*/  IMAD.X R11, R4, 0x1, R26, P2 ;  /* 0x00000001040b7824 */ /* 0x008fca00010e061a */
[----:B------:R0:W-:Y:S02]  /*102a70*/  STL.64 [R1+0x4110], R10 ;  /* 0x0041100a01007387 */ /* 0x0001e40000100a00 */
[----:B0-----:R-:W-:Y:S01]  /*102a80*/  IMAD.MOV.U32 R11, RZ, RZ, R9 ;  /* 0x000000ffff0b7224 */ /* 0x001fe200078e0009 */
[----:B----4-:R-:W-:-:S04]  /*102a90*/  IADD3 R10, P2, PT, R9, R20, RZ ;  /* 0x00000014090a7210 */ /* 0x010fc80007f5e0ff */
[----:B------:R-:W-:Y:S01]  /*102aa0*/  IADD3 R8, P3, PT, R11, R21, RZ ;  /* 0x000000150b087210 */ /* 0x000fe20007f7e0ff */
[----:B------:R-:W-:Y:S02]  /*102ab0*/  IMAD.MOV.U32 R9, RZ, RZ, R11 ;  /* 0x000000ffff097224 */ /* 0x000fe400078e000b */
[----:B--2---:R-:W-:-:S05]  /*102ac0*/  IMAD.X R11, R2, 0x1, R18, P2 ;  /* 0x00000001020b7824 */ /* 0x004fca00010e0612 */
[----:B------:R0:W-:Y:S02]  /*102ad0*/  STL.64 [R1+0xf90], R10 ;  /* 0x000f900a01007387 */ /* 0x0001e40000100a00 */
[----:B0-----:R-:W-:Y:S01]  /*102ae0*/  IADD3 R10, P2, PT, R9, R23, RZ ;  /* 0x00000017090a7210 */ /* 0x001fe20007f5e0ff */
[----:B------:R-:W-:Y:S02]  /*102af0*/  IMAD.MOV.U32 R11, RZ, RZ, R9 ;  /* 0x000000ffff0b7224 */ /* 0x000fe400078e0009 */
[----:B------:R-:W-:-:S05]  /*102b00*/  IMAD.X R9, R2, 0x1, R19, P3 ;  /* 0x0000000102097824 */ /* 0x000fca00018e0613 */
[----:B------:R0:W-:Y:S04]  /*102b10*/  STL.64 [R1+0xf98], R8 ;  /* 0x000f980801007387 */ /* 0x0001e80000100a00 */
[----:B0-----:R-:W2:Y:S04]  /*102b20*/  LDL.LU.64 R8, [R1+0x57f8] ;  /* 0x0057f80001087983 */ /* 0x001ea80000300a00 */
[----:B------:R0:W-:Y:S02]  /*102b30*/  STL.64 [R1+0x57e0], R18 ;  /* 0x0057e01201007387 */ /* 0x0001e40000100a00 */
[----:B0-----:R-:W-:-:S02]  /*102b40*/  IMAD.MOV.U32 R19, RZ, RZ, R11 ;  /* 0x000000ffff137224 */ /* 0x001fc400078e000b */
        /* <DEDUP_REMOVED lines=8> */
[----:B--2---:R0:W-:Y:S04]  /*102bd0*/  STL.64 [R1+0x57d0], R10 ;  /* 0x0057d00a01007387 */ /* 0x0041e80000100a00 */
[----:B------:R1:W-:Y:S01]  /*102be0*/  STL.64 [R1+0xfa8], R28 ;  /* 0x000fa81c01007387 */ /* 0x0003e20000100a00 */
[C---:B0-----:R-:W-:Y:S02]  /*102bf0*/  IADD3 R10, P2, PT, R19.reuse, R17, RZ ;  /* 0x00000011130a7210 */ /* 0x041fe40007f5e0ff */
[----:B-1----:R-:W-:-:S03]  /*102c00*/  IADD3 R28, P3, PT, R19, R25, RZ ;  /* 0x00000019131c7210 */ /* 0x002fc60007f7e0ff */
[C---:B------:R-:W-:Y:S02]  /*102c10*/  IMAD.X R11, R2.reuse, 0x1, R15, P2 ;  /* 0x00000001020b7824 */ /* 0x040fe400010e060f */
[----:B------:R-:W-:-:S03]  /*102c20*/  IMAD.X R29, R2, 0x1, R24, P3 ;  /* 0x00000001021d7824 */ /* 0x000fc600018e0618 */
[----:B------:R-:W-:Y:S04]  /*102c30*/  STL.64 [R1+0xfb0], R10 ;  /* 0x000fb00a01007387 */ /* 0x000fe80000100a00 */
[----:B------:R0:W-:Y:S04]  /*102c40*/  STL.64 [R1+0xfb8], R28 ;  /* 0x000fb81c01007387 */ /* 0x0001e80000100a00 */
[----:B0-----:R-:W2:Y:S01]  /*102c50*/  LDL.LU.64 R28, [R1+0x57e8] ;  /* 0x0057e800011c7983 */ /* 0x001ea20000300a00 */
[----:B------:R-:W-:-:S05]  /*102c60*/  IADD3 R10, P2, PT, R19, R27, RZ ;  /* 0x0000001b130a7210 */ /* 0x000fca0007f5e0ff */
[----:B------:R-:W-:-:S05]  /*102c70*/  IMAD.X R11, R2, 0x1, R26, P2 ;  /* 0x00000001020b7824 */ /* 0x000fca00010e061a */
[----:B------:R0:W-:Y:S01]  /*102c80*/  STL.64 [R1+0xfc0], R10 ;  /* 0x000fc00a01007387 */ /* 0x0001e20000100a00 */
[----:B--2---:R-:W-:Y:S01]  /*102c90*/  IADD3 R18, P3, PT, R19, R29, RZ ;  /* 0x0000001d13127210 */ /* 0x004fe20007f7e0ff */
[----:B------:R-:W-:-:S04]  /*102ca0*/  IMAD.MOV.U32 R19, RZ, RZ, R3 ;  /* 0x000000ffff137224 */ /* 0x000fc800078e0003 */
[--C-:B0-----:R-:W-:Y:S01]  /*102cb0*/  IMAD.MOV.U32 R11, RZ, RZ, R19.reuse ;  /* 0x000000ffff0b7224 */ /* 0x101fe200078e0013 */
[----:B------:R-:W-:Y:S02]  /*102cc0*/  SHF.R.S32.HI R3, RZ, 0x1f, R19 ;  /* 0x0000001fff037819 */ /* 0x000fe40000011413 */
[----:B------:R-:W-:Y:S01]  /*102cd0*/  IADD3 R10, P2, PT, R19, R20, RZ ;  /* 0x00000014130a7210 */ /* 0x000fe20007f5e0ff */
[----:B------:R-:W-:-:S05]  /*102ce0*/  IMAD.X R19, R2, 0x1, R28, P3 ;  /* 0x0000000102137824 */ /* 0x000fca00018e061c */
[----:B------:R0:W-:Y:S04]  /*102cf0*/  STL.64 [R1+0xf80], R18 ;  /* 0x000f801201007387 */ /* 0x0001e80000100a00 */
[----:B0-----:R-:W2:Y:S04]  /*102d00*/  LDL.LU.64 R18, [R1+0x57e0] ;  /* 0x0057e00001127983 */ /* 0x001ea80000300a00 */
[----:B------:R0:W-:Y:S04]  /*102d10*/  STL.64 [R1+0x57c8], R28 ;  /* 0x0057c81c01007387 */ /* 0x0001e80000100a00 */
[----:B------:R1:W-:Y:S01]  /*102d20*/  STL.64 [R1+0x57c0], R20 ;  /* 0x0057c01401007387 */ /* 0x0003e20000100a00 */
[----:B------:R-:W-:-:S02]  /*102d30*/  IMAD.MOV.U32 R2, RZ, RZ, R9 ;  /* 0x000000ffff027224 */ /* 0x000fc400078e0009 */
[----:B0-----:R-:W-:Y:S01]  /*102d40*/  IMAD.MOV.U32 R29, RZ, RZ, R8 ;  /* 0x000000ffff1d7224 */ /* 0x001fe200078e0008 */
[----:B------:R-:W-:Y:S01]  /*102d50*/  IADD3 R8, P3, PT, R11, R21, RZ ;  /* 0x000000150b087210 */ /* 0x000fe20007f7e0ff */
[----:B-1----:R-:W-:Y:S02]  /*102d60*/  IMAD.MOV.U32 R21, RZ, RZ, R11 ;  /* 0x000000ffff157224 */ /* 0x002fe400078e000b */
[C---:B--2---:R-:W-:Y:S02]  /*102d70*/  IMAD.X R11, R3.reuse, 0x1, R18, P2 ;  /* 0x00000001030b7824 */ /* 0x044fe400010e0612 */
[----:B------:R-:W-:-:S03]  /*102d80*/  IMAD.X R9, R3, 0x1, R19, P3 ;  /* 0x0000000103097824 */ /* 0x000fc600018e0613 */
[----:B------:R-:W-:Y:S04]  /*102d90*/  STL.64 [R1+0xf88], R10 ;  /* 0x000f880a01007387 */ /* 0x000fe80000100a00 */
[----:B------:R0:W-:Y:S04]  /*102da0*/  STL.64 [R1+0xf50], R8 ;  /* 0x000f500801007387 */ /* 0x0001e80000100a00 */
[----:B0-----:R-:W2:Y:S01]  /*102db0*/  LDL.LU.64 R8, [R1+0x57d8] ;  /* 0x0057d80001087983 */ /* 0x001ea20000300a00 */
[----:B------:R-:W-:-:S05]  /*102dc0*/  IADD3 R10, P2, PT, R21, R23, RZ ;  /* 0x00000017150a7210 */ /* 0x000fca0007f5e0ff */
[----:B------:R-:W-:Y:S01]  /*102dd0*/  IMAD.X R11, R3, 0x1, R22, P2 ;  /* 0x00000001030b7824 */ /* 0x000fe200010e0616 */
[----:B------:R-:W-:Y:S01]  /*102de0*/  IADD3 R28, P3, PT, R21, R16, RZ ;  /* 0x00000010151c7210 */ /* 0x000fe20007f7e0ff */
[----:B--2---:R-:W-:Y:S04]  /*102df0*/  STL.64 [R1+0x57b8], R8 ;  /* 0x0057b80801007387 */ /* 0x004fe80000100a00 */
[----:B------:R0:W-:Y:S04]  /*102e00*/  STL.64 [R1+0xf58], R10 ;  /* 0x000f580a01007387 */ /* 0x0001e80000100a00 */
[----:B0-----:R-:W2:Y:S01]  /*102e10*/  LDL.LU.64 R10, [R1+0x57d0] ;  /* 0x0057d000010a7983 */ /* 0x001ea20000300a00 */
[----:B------:R-:W-:-:S02]  /*102e20*/  IMAD.MOV.U32 R9, RZ, RZ, R29 ;  /* 0x000000ffff097224 */ /* 0x000fc400078e001d */
        /* <DEDUP_REMOVED lines=12> */
[----:B------:R-:W-:Y:S01]  /*102ef0*/  STL.64 [R1+0xf78], R10 ;  /* 0x000f780a01007387 */ /* 0x000fe20000100a00 */
[----:B--2---:R-:W-:-:S05]  /*102f00*/  IADD3 R20, P3, PT, R21, R29, RZ ;  /* 0x0000001d15147210 */ /* 0x004fca0007f7e0ff */
[----:B------:R-:W-:-:S05]  /*102f10*/  IMAD.X R21, R3, 0x1, R28, P3 ;  /* 0x0000000103157824 */ /* 0x000fca00018e061c */
[----:B------:R0:W-:Y:S04]  /*102f20*/  STL.64 [R1+0xf48], R20 ;  /* 0x000f481401007387 */ /* 0x0001e80000100a00 */
[----:B0-----:R-:W2:Y:S01]  /*102f30*/  LDL.LU.64 R20, [R1+0x57c0] ;  /* 0x0057c00001147983 */ /* 0x001ea20000300a00 */
[----:B------:R-:W-:Y:S01]  /*102f40*/  IADD3 R10, P2, PT, R0, R25, RZ ;  /* 0x00000019000a7210 */ /* 0x000fe20007f5e0ff */
[----:B------:R-:W-:-:S04]  /*102f50*/  IMAD.MOV.U32 R3, RZ, RZ, R2 ;  /* 0x000000ffff037224 */ /* 0x000fc800078e0002 */
[----:B------:R-:W-:Y:S01]  /*102f60*/  IMAD.X R11, R4, 0x1, R24, P2 ;  /* 0x00000001040b7824 */ /* 0x000fe200010e0618 */
[----:B------:R-:W-:-:S04]  /*102f70*/  SHF.R.S32.HI R2, RZ, 0x1f, R3 ;  /* 0x0000001fff027819 */ /* 0x000fc80000011403 */
[----:B------:R0:W-:Y:S02]  /*102f80*/  STL.64 [R1+0x40d8], R10 ;  /* 0x0040d80a01007387 */ /* 0x0001e40000100a00 */
[----:B0-----:R-:W-:-:S04]  /*102f90*/  IMAD.MOV.U32 R11, RZ, RZ, R9 ;  /* 0x000000ffff0b7224 */ /* 0x001fc800078e0009 */
[----:B------:R-:W-:Y:S01]  /*102fa0*/  IMAD.MOV.U32 R9, RZ, RZ, R11 ;  /* 0x000000ffff097224 */ /* 0x000fe200078e000b */
[C---:B--2---:R-:W-:Y:S02]  /*102fb0*/  IADD3 R10, P2, PT, R3.reuse, R20, RZ ;  /* 0x00000014030a7210 */ /* 0x044fe40007f5e0ff */
[----:B------:R-:W-:-:S03]  /*102fc0*/  IADD3 R8, P3, PT, R3, R21, RZ ;  /* 0x0000001503087210 */ /* 0x000fc60007f7e0ff */
[----:B------:R-:W-:-:S05]  /*102fd0*/  IMAD.X R11, R2, 0x1, R18, P2 ;  /* 0x00000001020b7824 */ /* 0x000fca00010e0612 */
[----:B------:R0:W-:Y:S02]  /*102fe0*/  STL.64 [R1+0xf28], R10 ;  /* 0x000f280a01007387 */ /* 0x0001e40000100a00 */
[----:B0-----:R-:W-:Y:S02]  /*102ff0*/  IMAD.MOV.U32 R11, RZ, RZ, R9 ;  /* 0x000000ffff0b7224 */ /* 0x001fe400078e0009 */
[----:B------:R-:W-:-:S05]  /*103000*/  IMAD.X R9, R2, 0x1, R19, P3 ;  /* 0x0000000102097824 */ /* 0x000fca00018e0613 */
[----:B------:R0:W-:Y:S04]  /*103010*/  STL.64 [R1+0xf30], R8 ;  /* 0x000f300801007387 */ /* 0x0001e80000100a00 */
[----:B0-----:R-:W2:Y:S01]  /*103020*/  LDL.LU.64 R8, [R1+0x57b8] ;  /* 0x0057b80001087983 */ /* 0x001ea20000300a00 */
[----:B------:R-:W-:-:S03]  /*103030*/  IADD3 R10, P2, PT, R3, R23, RZ ;  /* 0x00000017030a7210 */ /* 0x000fc60007f5e0ff */
[----:B------:R-:W-:Y:S04]  /*103040*/  STL.64 [R1+0x57a0], R18 ;  /* 0x0057a01201007387 */ /* 0x000fe80000100a00 */
[----:B--2---:R0:W-:Y:S02]  /*103050*/  STL.64 [R1+0x57a8], R8 ;  /* 0x0057a80801007387 */ /* 0x0041e40000100a00 */
[----:B0-----:R-:W-:Y:S02]  /*103060*/  IMAD.MOV.U32 R9, RZ, RZ, R11 ;  /* 0x000000ffff097224 */ /* 0x001fe400078e000b */
[----:B------:R-:W-:Y:S01]  /*103070*/  IMAD.X R11, R2, 0x1, R22, P2 ;  /* 0x00000001020b7824 */ /* 0x000fe200010e0616 */
[----:B------:R-:W2:Y:S04]  /*103080*/  LDL.LU R8, [R1+0xe1c] ;  /* 0x000e1c0001087983 */ /* 0x000ea80000300800 */
[----:B------:R0:W-:Y:S04]  /*103090*/  STL.64 [R1+0xf38], R10 ;  /* 0x000f380a01007387 */ /* 0x0001e80000100a00 */
[----:B0-----:R-:W3:Y:S01]  /*1030a0*/  LDL.LU.64 R10, [R1+0x57b0] ;  /* 0x0057b000010a7983 */ /* 0x001ee20000300a00 */
[----:B------:R-:W-:-:S05]  /*1030b0*/  IADD3 R18, P3, PT, R3, R16, RZ ;  /* 0x0000001003127210 */ /* 0x000fca0007f7e0ff */
[----:B------:R-:W-:Y:S01]  /*1030c0*/  IMAD.X R19, R2, 0x1, R14, P3 ;  /* 0x0000000102137824 */ /* 0x000fe200018e060e */
[----:B---3--:R2:W-:Y:S04]  /*1030d0*/  STL.64 [R1+0x5790], R10 ;  /* 0x0057900a01007387 */ /* 0x0085e80000100a00 */
[----:B------:R-:W-:Y:S04]  /*1030e0*/  STL.64 [R1+0x5798], R4 ;  /* 0x0057980401007387 */ /* 0x000fe80000100a00 */
[----:B------:R0:W-:Y:S01]  /*1030f0*/  STL.64 [R1+0xf40], R18 ;  /* 0x000f401201007387 */ /* 0x0001e20000100a00 */
[----:B--2---:R-:W-:Y:S01]  /*103100*/  IMAD.MOV.U32 R10, RZ, RZ, R8 ;  /* 0x000000ffff0a7224 */ /* 0x004fe200078e0008 */
[----:B------:R-:W-:-:S02]  /*103110*/  IADD3 R8, P2, PT, R3, R17, RZ ;  /* 0x0000001103087210 */ /* 0x000fc40007f5e0ff */
[C---:B0-----:R-:W-:Y:S01]  /*103120*/  IADD3 R18, P3, PT, R3.reuse, R25, RZ ;  /* 0x0000001903127210 */ /* 0x041fe20007f7e0ff */
[----:B------:R-:W-:Y:S02]  /*103130*/  IMAD.MOV.U32 R11, RZ, RZ, R9 ;  /* 0x000000ffff0b7224 */ /* 0x000fe400078e0009 */
        /* <DEDUP_REMOVED lines=12> */
[--C-:B------:R-:W-:Y:S01]  /*103200*/  IMAD.MOV.U32 R5, RZ, RZ, R10.reuse ;  /* 0x000000ffff057224 */ /* 0x100fe200078e000a */
[----:B------:R-:W-:Y:S02]  /*103210*/  SHF.R.S32.HI R3, RZ, 0x1f, R10 ;  /* 0x0000001fff037819 */ /* 0x000fe4000001140a */
[----:B------:R-:W-:Y:S01]  /*103220*/  IADD3 R4, P2, PT, R10, R20, RZ ;  /* 0x000000140a047210 */ /* 0x000fe20007f5e0ff */
[----:B------:R-:W-:Y:S04]  /*103230*/  STL.64 [R1+0x5788], R28 ;  /* 0x0057881c01007387 */ /* 0x000fe80000100a00 */
[----:B------:R0:W-:Y:S01]  /*103240*/  STL.64 [R1+0x5780], R20 ;  /* 0x0057801401007387 */ /* 0x0001e20000100a00 */
[----:B------:R-:W-:Y:S01]  /*103250*/  IADD3 R10, P3, PT, R5, R21, RZ ;  /* 0x00000015050a7210 */ /* 0x000fe20007f7e0ff */
[----:B------:R-:W-:-:S02]  /*103260*/  IMAD.MOV.U32 R2, RZ, RZ, R11 ;  /* 0x000000ffff027224 */ /* 0x000fc400078e000b */
[----:B0-----:R-:W-:Y:S02]  /*103270*/  IMAD.MOV.U32 R21, RZ, RZ, R5 ;  /* 0x000000ffff157224 */ /* 0x001fe400078e0005 */
[C---:B---3--:R-:W-:Y:S02]  /*103280*/  IMAD.X R5, R3.reuse, 0x1, R18, P2 ;  /* 0x0000000103057824 */ /* 0x048fe400010e0612 */
[----:B------:R-:W-:-:S03]  /*103290*/  IMAD.X R11, R3, 0x1, R19, P3 ;  /* 0x00000001030b7824 */ /* 0x000fc600018e0613 */
[----:B------:R0:W-:Y:S04]  /*1032a0*/  STL.64 [R1+0xf08], R4 ;  /* 0x000f080401007387 */ /* 0x0001e80000100a00 */
[----:B------:R1:W-:Y:S01]  /*1032b0*/  STL.64 [R1+0xed0], R10 ;  /* 0x000ed00a01007387 */ /* 0x0003e20000100a00 */
[C---:B0-----:R-:W-:Y:S02]  /*1032c0*/  IADD3 R4, P2, PT, R21.reuse, R23, RZ ;  /* 0x0000001715047210 */ /* 0x041fe40007f5e0ff */
[----:B-1----:R-:W-:-:S03]  /*1032d0*/  IADD3 R10, P3, PT, R21, R16, RZ ;  /* 0x00000010150a7210 */ /* 0x002fc60007f7e0ff */
[C---:B------:R-:W-:Y:S02]  /*1032e0*/  IMAD.X R5, R3.reuse, 0x1, R22, P2 ;  /* 0x0000000103057824 */ /* 0x040fe400010e0616 */
[----:B------:R-:W-:-:S03]  /*1032f0*/  IMAD.X R11, R3, 0x1, R14, P3 ;  /* 0x00000001030b7824 */ /* 0x000fc600018e060e */
[----:B------:R0:W-:Y:S04]  /*103300*/  STL.64 [R1+0xed8], R4 ;  /* 0x000ed80401007387 */ /* 0x0001e80000100a00 */
[----:B0-----:R-:W3:Y:S04]  /*103310*/  LDL.LU.64 R4, [R1+0x5798] ;  /* 0x0057980001047983 */ /* 0x001ee80000300a00 */
[----:B------:R0:W-:Y:S04]  /*103320*/  STL.64 [R1+0xee0], R10 ;  /* 0x000ee00a01007387 */ /* 0x0001e80000100a00 */
[----:B0-----:R-:W4:Y:S01]  /*103330*/  LDL.LU.64 R10, [R1+0x5790] ;  /* 0x00579000010a7983 */ /* 0x001f220000300a00 */
[----:B------:R-:W-:-:S03]  /*103340*/  IADD3 R28, P2, PT, R21, R17, RZ ;  /* 0x00000011151c7210 */ /* 0x000fc60007f5e0ff */
[----:B----4-:R0:W-:Y:S04]  /*103350*/  STL.64 [R1+0x5770], R10 ;  /* 0x0057700a01007387 */ /* 0x0101e80000100a00 */
[----:B------:R1:W-:Y:S01]  /*103360*/  STL [R1+0xee8], R28 ;  /* 0x000ee81c01007387 */ /* 0x0003e20000100800 */
[----:B0-----:R-:W-:Y:S01]  /*103370*/  IMAD.MOV.U32 R10, RZ, RZ, R28 ;  /* 0x000000ffff0a7224 */ /* 0x001fe200078e001c */
[----:B-1----:R-:W-:Y:S01]  /*103380*/  IADD3 R28, P3, PT, R21, R25, RZ ;  /* 0x00000019151c7210 */ /* 0x002fe20007f7e0ff */
[----:B------:R-:W-:Y:S02]  /*103390*/  IMAD.MOV.U32 R11, RZ, RZ, R29 ;  /* 0x000000ffff0b7224 */ /* 0x000fe400078e001d */
[C---:B------:R-:W-:Y:S02]  /*1033a0*/  IMAD.X R11, R3.reuse, 0x1, R15, P2 ;  /* 0x00000001030b7824 */ /* 0x040fe400010e060f */
[----:B------:R-:W-:-:S03]  /*1033b0*/  IMAD.X R29, R3, 0x1, R24, P3 ;  /* 0x00000001031d7824 */ /* 0x000fc600018e0618 */
[----:B------:R-:W-:Y:S04]  /*1033c0*/  STL [R1+0xeec], R11 ;  /* 0x000eec0b01007387 */ /* 0x000fe80000100800 */
[----:B------:R0:W-:Y:S04]  /*1033d0*/  STL.64 [R1+0xef0], R28 ;  /* 0x000ef01c01007387 */ /* 0x0001e80000100a00 */
[----:B0-----:R-:W4:Y:S01]  /*1033e0*/  LDL.LU.64 R28, [R1+0x5788] ;  /* 0x00578800011c7983 */ /* 0x001f220000300a00 */
[----:B------:R-:W-:-:S05]  /*1033f0*/  IADD3 R10, P2, PT, R21, R27, RZ ;  /* 0x0000001b150a7210 */ /* 0x000fca0007f5e0ff */
[----:B------:R-:W-:-:S05]  /*103400*/  IMAD.X R11, R3, 0x1, R26, P2 ;  /* 0x00000001030b7824 */ /* 0x000fca00010e061a */
[----:B------:R-:W-:Y:S01]  /*103410*/  STL.64 [R1+0xef8], R10 ;  /* 0x000ef80a01007387 */ /* 0x000fe20000100a00 */
[----:B----4-:R-:W-:-:S05]  /*103420*/  IADD3 R20, P3, PT, R21, R29, RZ ;  /* 0x0000001d15147210 */ /* 0x010fca0007f7e0ff */
[----:B------:R-:W-:-:S05]  /*103430*/  IMAD.X R21, R3, 0x1, R28, P3 ;  /* 0x0000000103157824 */ /* 0x000fca00018e061c */
[----:B------:R0:W-:Y:S04]  /*103440*/  STL.64 [R1+0xea8], R20 ;  /* 0x000ea81401007387 */ /* 0x0001e80000100a00 */
[----:B0-----:R-:W4:Y:S01]  /*103450*/  LDL.LU.64 R20, [R1+0x5780] ;  /* 0x0057800001147983 */ /* 0x001f220000300a00 */
[----:B------:R-:W-:Y:S01]  /*103460*/  IADD3 R10, P2, PT, R0, R17, RZ ;  /* 0x00000011000a7210 */ /* 0x000fe20007f5e0ff */
[----:B------:R-:W-:-:S04]  /*103470*/  IMAD.MOV.U32 R3, RZ, RZ, R2 ;  /* 0x000000ffff037224 */ /* 0x000fc800078e0002 */
[----:B---3--:R-:W-:Y:S01]  /*103480*/  IMAD.X R11, R4, 0x1, R15, P2 ;  /* 0x00000001040b7824 */ /* 0x008fe200010e060f */
[----:B------:R-:W-:Y:S01]  /*103490*/  STL.64 [R1+0x5778], R28 ;  /* 0x0057781c01007387 */ /* 0x000fe20000100a00 */
[----:B------:R-:W-:-:S03]  /*1034a0*/  SHF.R.S32.HI R2, RZ, 0x1f, R3 ;  /* 0x0000001fff027819 */ /* 0x000fc60000011403 */
[----:B------:R4:W-:Y:S02]  /*1034b0*/  STL.64 [R1+0x40a0], R10 ;  /* 0x0040a00a01007387 */ /* 0x0009e40000100a00 */
[C---:B----4-:R-:W-:Y:S02]  /*1034c0*/  IADD3 R10, P2, PT, R3.reuse, R20, RZ ;  /* 0x00000014030a7210 */ /* 0x050fe40007f5e0ff */
[----:B------:R-:W-:-:S03]  /*1034d0*/  IADD3 R28, P3, PT, R3, R21, RZ ;  /* 0x00000015031c7210 */ /* 0x000fc60007f7e0ff */
[C---:B------:R-:W-:Y:S02]  /*1034e0*/  IMAD.X R11, R2.reuse, 0x1, R18, P2 ;  /* 0x00000001020b7824 */ /* 0x040fe400010e0612 */
        /* <DEDUP_REMOVED lines=8> */
[----:B--2---:R-:W-:Y:S04]  /*103570*/  STL.64 [R1+0x5760], R8 ;  /* 0x0057600801007387 */ /* 0x004fe80000100a00 */
[----:B------:R-:W-:Y:S04]  /*103580*/  STL [R1+0x5750], R13 ;  /* 0x0057500d01007387 */ /* 0x000fe80000100800 */
[----:B------:R1:W-:Y:S01]  /*103590*/  STL.64 [R1+0xe68], R28 ;  /* 0x000e681c01007387 */ /* 0x0003e20000100a00 */
[----:B0-----:R-:W-:-:S03]  /*1035a0*/  IADD3 R10, P2, PT, R3, R17, RZ ;  /* 0x00000011030a7210 */ /* 0x001fc60007f5e0ff */
[----:B-1----:R-:W2:Y:S02]  /*1035b0*/  LDL.LU.64 R28, [R1+0x5778] ;  /* 0x00577800011c7983 */ /* 0x002ea40000300a00 */
[----:B------:R-:W-:-:S05]  /*1035c0*/  IMAD.X R11, R2, 0x1, R15, P2 ;  /* 0x00000001020b7824 */ /* 0x000fca00010e060f */
[----:B------:R0:W-:Y:S04]  /*1035d0*/  STL.64 [R1+0xe90], R10 ;  /* 0x000e900a01007387 */ /* 0x0001e80000100a00 */
[----:B0-----:R-:W3:Y:S01]  /*1035e0*/  LDL.LU.64 R10, [R1+0x5770] ;  /* 0x00577000010a7983 */ /* 0x001ee20000300a00 */
[----:B------:R-:W-:-:S05]  /*1035f0*/  IADD3 R8, P3, PT, R3, R25, RZ ;  /* 0x0000001903087210 */ /* 0x000fca0007f7e0ff */
[----:B------:R-:W-:Y:S01]  /*103600*/  IMAD.X R9, R2, 0x1, R24, P3 ;  /* 0x0000000102097824 */ /* 0x000fe200018e0618 */
[----:B---3--:R0:W-:Y:S04]  /*103610*/  STL.64 [R1+0x5768], R10 ;  /* 0x0057680a01007387 */ /* 0x0081e80000100a00 */
[----:B------:R2:W-:Y:S01]  /*103620*/  STL.64 [R1+0xe98], R8 ;  /* 0x000e980801007387 */ /* 0x0005e20000100a00 */
[C---:B0-----:R-:W-:Y:S02]  /*103630*/  IADD3 R10, P2, PT, R3.reuse, R27, RZ ;  /* 0x0000001b030a7210 */ /* 0x041fe40007f5e0ff */
[----:B--2---:R-:W-:-:S03]  /*103640*/  IADD3 R8, P3, PT, R3, R29, RZ ;  /* 0x0000001d03087210 */ /* 0x004fc60007f7e0ff */
[C---:B------:R-:W-:Y:S02]  /*103650*/  IMAD.X R11, R2.reuse, 0x1, R26, P2 ;  /* 0x00000001020b7824 */ /* 0x040fe400010e061a */
[----:B------:R-:W-:Y:S01]  /*103660*/  IMAD.X R9, R2, 0x1, R28, P3 ;  /* 0x0000000102097824 */ /* 0x000fe200018e061c */
[----:B------:R-:W-:Y:S02]  /*103670*/  SHF.R.S32.HI R3, RZ, 0x1f, R12 ;  /* 0x0000001fff037819 */ /* 0x000fe4000001140c */
[----:B------:R0:W-:Y:S04]  /*103680*/  STL.64 [R1+0xea0], R10 ;  /* 0x000ea00a01007387 */ /* 0x0001e80000100a00 */
[----:B------:R1:W-:Y:S04]  /*103690*/  STL.64 [R1+0xdd8], R8 ;  /* 0x000dd80801007387 */ /* 0x0003e80000100a00 */
[----:B------:R2:W-:Y:S01]  /*1036a0*/  STL.64 [R1+0x5758], R20 ;  /* 0x0057581401007387 */ /* 0x0005e20000100a00 */
[----:B0-----:R-:W-:-:S02]  /*1036b0*/  IADD3 R10, P2, PT, R12, R20, RZ ;  /* 0x000000140c0a7210 */ /* 0x001fc40007f5e0ff */
[----:B-1----:R-:W-:-:S03]  /*1036c0*/  IADD3 R8, P3, PT, R12, R21, RZ ;  /* 0x000000150c087210 */ /* 0x002fc60007f7e0ff */
[C---:B------:R-:W-:Y:S02]  /*1036d0*/  IMAD.X R11, R3.reuse, 0x1, R18, P2 ;  /* 0x00000001030b7824 */ /* 0x040fe400010e0612 */
[C---:B------:R-:W-:Y:S01]  /*1036e0*/  IMAD.X R9, R3.reuse, 0x1, R19, P3 ;  /* 0x0000000103097824 */ /* 0x040fe200018e0613 */
[C---:B--2---:R-:W-:Y:S02]  /*1036f0*/  IADD3 R20, P2, PT, R12.reuse, R23, RZ ;  /* 0x000000170c147210 */ /* 0x044fe40007f5e0ff */
[----:B------:R0:W-:Y:S03]  /*103700*/  STL.64 [R1+0xe10], R10 ;  /* 0x000e100a01007387 */ /* 0x0001e60000100a00 */
[----:B------:R-:W-:Y:S01]  /*103710*/  IMAD.X R21, R3, 0x1, R22, P2 ;  /* 0x0000000103157824 */ /* 0x000fe200010e0616 */
[----:B0-----:R-:W2:Y:S04]  /*103720*/  LDL.LU.64 R10, [R1+0x5768] ;  /* 0x00576800010a7983 */ /* 0x001ea80000300a00 */
        /* <DEDUP_REMOVED lines=11> */
[----:B0-----:R-:W3:Y:S01]  /*1037e0*/  LDL.LU.64 R8, [R1+0x5760] ;  /* 0x0057600001087983 */ /* 0x001ee20000300a00 */
[C---:B------:R-:W-:Y:S02]  /*1037f0*/  IADD3 R20, P2, PT, R12.reuse, R27, RZ ;  /* 0x0000001b0c147210 */ /* 0x040fe40007f5e0ff */
[----:B------:R-:W-:-:S03]  /*103800*/  IADD3 R12, P3, PT, R12, R29, RZ ;  /* 0x0000001d0c0c7210 */ /* 0x000fc60007f7e0ff */
[C---:B------:R-:W-:Y:S02]  /*103810*/  IMAD.X R21, R3.reuse, 0x1, R26, P2 ;  /* 0x0000000103157824 */ /* 0x040fe400010e061a */
[----:B------:R-:W-:Y:S01]  /*103820*/  IMAD.X R13, R3, 0x1, R28, P3 ;  /* 0x00000001030d7824 */ /* 0x000fe200018e061c */
[----:B---3--:R-:W-:Y:S04]  /*103830*/  STL.64 [R1+0x5748], R8 ;  /* 0x0057480801007387 */ /* 0x008fe80000100a00 */
[----:B------:R0:W-:Y:S04]  /*103840*/  STL.64 [R1+0xd98], R20 ;  /* 0x000d981401007387 */ /* 0x0001e80000100a00 */
[----:B0-----:R-:W3:Y:S04]  /*103850*/  LDL.LU.64 R20, [R1+0x5758] ;  /* 0x0057580001147983 */ /* 0x001ee80000300a00 */
[----:B------:R0:W-:Y:S04]  /*103860*/  STL.64 [R1+0xdd0], R12 ;  /* 0x000dd00c01007387 */ /* 0x0001e80000100a00 */
[----:B0-----:R-:W4:Y:S01]  /*103870*/  LDL.LU R13, [R1+0x5750] ;  /* 0x00575000010d7983 */ /* 0x001f220000300800 */
[----:B------:R-:W-:-:S05]  /*103880*/  IADD3 R8, P2, PT, R0, R16, RZ ;  /* 0x0000001000087210 */ /* 0x000fca0007f5e0ff */
[----:B------:R-:W-:-:S05]  /*103890*/  IMAD.X R9, R4, 0x1, R14, P2 ;  /* 0x0000000104097824 */ /* 0x000fca00010e060e */
[----:B------:R-:W-:Y:S04]  /*1038a0*/  STL.64 [R1+0x4058], R8 ;  /* 0x0040580801007387 */ /* 0x000fe80000100a00 */
[----:B------:R-:W3:Y:S04]  /*1038b0*/  LDL.LU R3, [R1+0x4fd0] ;  /* 0x004fd00001037983 */ /* 0x000ee80000300800 */
[----:B--2---:R4:W-:Y:S01]  /*1038c0*/  STL.64 [R1+0x5738], R10 ;  /* 0x0057380a01007387 */ /* 0x0049e20000100a00 */
[----:B------:R-:W-:Y:S01]  /*1038d0*/  UMOV UR7, UR13 ;  /* 0x0000000d00077c82 */ /* 0x000fe20008000000 */
[--C-:B----4-:R-:W-:Y:S01]  /*1038e0*/  IMAD.MOV.U32 R11, RZ, RZ, R13.reuse ;  /* 0x000000ffff0b7224 */ /* 0x110fe200078e000d */
[----:B------:R-:W-:-:S04]  /*1038f0*/  SHF.R.S32.HI R2, RZ, 0x1f, R13 ;  /* 0x0000001fff027819 */ /* 0x000fc8000001140d */
[----:B---3--:R-:W-:-:S05]  /*103900*/  IADD3 R12, P3, PT, R11, R20, RZ ;  /* 0x000000140b0c7210 */ /* 0x008fca0007f7e0ff */
[----:B------:R-:W-:Y:S01]  /*103910*/  IMAD.X R13, R2, 0x1, R18, P3 ;  /* 0x00000001020d7824 */ /* 0x000fe200018e0612 */
[----:B------:R-:W-:-:S04]  /*103920*/  IADD3 R8, P2, PT, R11, R21, RZ ;  /* 0x000000150b087210 */ /* 0x000fc80007f5e0ff */
[----:B------:R0:W-:Y:S01]  /*103930*/  STL.64 [R1+0xc80], R12 ;  /* 0x000c800c01007387 */ /* 0x0001e20000100a00 */
[----:B------:R-:W-:Y:S01]  /*103940*/  IMAD.X R9, R2, 0x1, R19, P2 ;  /* 0x0000000102097824 */ /* 0x000fe200010e0613 */
[----:B0-----:R-:W-:-:S04]  /*103950*/  IADD3 R12, P3, PT, R11, R23, RZ ;  /* 0x000000170b0c7210 */ /* 0x001fc80007f7e0ff */
[----:B------:R0:W-:Y:S01]  /*103960*/  STL.64 [R1+0xc88], R8 ;  /* 0x000c880801007387 */ /* 0x0001e20000100a00 */
[----:B------:R-:W-:-:S05]  /*103970*/  IMAD.X R13, R2, 0x1, R22, P3 ;  /* 0x00000001020d7824 */ /* 0x000fca00018e0616 */
[----:B------:R1:W-:Y:S04]  /*103980*/  STL.64 [R1+0xc90], R12 ;  /* 0x000c900c01007387 */ /* 0x0003e80000100a00 */
[----:B------:R2:W-:Y:S01]  /*103990*/  STL.64 [R1+0x5730], R16 ;  /* 0x0057301001007387 */ /* 0x0005e20000100a00 */
[C---:B0-----:R-:W-:Y:S02]  /*1039a0*/  IADD3 R8, P2, PT, R11.reuse, R16, RZ ;  /* 0x000000100b087210 */ /* 0x041fe40007f5e0ff */
[----:B-1----:R-:W-:Y:S02]  /*1039b0*/  IADD3 R12, P3, PT, R11, R17, RZ ;  /* 0x000000110b0c7210 */ /* 0x002fe40007f7e0ff */
[----:B--2---:R-:W2:Y:S01]  /*1039c0*/  LDL.LU R17, [R1+0x4fcc] ;  /* 0x004fcc0001117983 */ /* 0x004ea20000300800 */
[----:B------:R-:W-:-:S02]  /*1039d0*/  IMAD.X R9, R2, 0x1, R14, P2 ;  /* 0x0000000102097824 */ /* 0x000fc400010e060e */
[----:B------:R-:W-:-:S03]  /*1039e0*/  IMAD.X R13, R2, 0x1, R15, P3 ;  /* 0x00000001020d7824 */ /* 0x000fc600018e060f */
[----:B------:R0:W-:Y:S04]  /*1039f0*/  STL.64 [R1+0xc98], R8 ;  /* 0x000c980801007387 */ /* 0x0001e80000100a00 */
[----:B------:R1:W-:Y:S01]  /*103a00*/  STL.64 [R1+0xcc0], R12 ;  /* 0x000cc00c01007387 */ /* 0x0003e20000100a00 */
[C---:B0-----:R-:W-:Y:S02]  /*103a10*/  IADD3 R8, P2, PT, R11.reuse, R25, RZ ;  /* 0x000000190b087210 */ /* 0x041fe40007f5e0ff */
[----:B-1----:R-:W-:-:S03]  /*103a20*/  IADD3 R12, P3, PT, R11, R27, RZ ;  /* 0x0000001b0b0c7210 */ /* 0x002fc60007f7e0ff */
[C---:B------:R-:W-:Y:S02]  /*103a30*/  IMAD.X R9, R2.reuse, 0x1, R24, P2 ;  /* 0x0000000102097824 */ /* 0x040fe400010e0618 */
[C---:B------:R-:W-:Y:S01]  /*103a40*/  IMAD.X R13, R2.reuse, 0x1, R26, P3 ;  /* 0x00000001020d7824 */ /* 0x040fe200018e061a */
[----:B------:R-:W-:Y:S02]  /*103a50*/  IADD3 R10, P2, PT, R11, R29, RZ ;  /* 0x0000001d0b0a7210 */ /* 0x000fe40007f5e0ff */
[----:B------:R0:W-:Y:S03]  /*103a60*/  STL.64 [R1+0xcc8], R8 ;  /* 0x000cc80801007387 */ /* 0x0001e60000100a00 */
[----:B------:R-:W-:Y:S01]  /*103a70*/  IMAD.X R11, R2, 0x1, R28, P2 ;  /* 0x00000001020b7824 */ /* 0x000fe200010e061c */
[----:B0-----:R-:W3:Y:S04]  /*103a80*/  LDL.LU.64 R8, [R1+0x5748] ;  /* 0x0057480001087983 */ /* 0x001ee80000300a00 */
[----:B------:R0:W-:Y:S04]  /*103a90*/  STL.64 [R1+0xcf0], R12 ;  /* 0x000cf00c01007387 */ /* 0x0001e80000100a00 */
[----:B0-----:R-:W4:Y:S04]  /*103aa0*/  LDL.LU.64 R12, [R1+0x5740] ;  /* 0x00574000010c7983 */ /* 0x001f280000300a00 */
[----:B------:R0:W-:Y:S01]  /*103ab0*/  STL.64 [R1+0xcf8], R10 ;  /* 0x000cf80a01007387 */ /* 0x0001e20000100a00 */
[----:B------:R-:W-:-:S03]  /*103ac0*/  ISETP.GE.AND P0, PT, R3, UR7, PT ;  /* 0x0000000703007c0c */ /* 0x000fc6000bf06270 */
[----:B------:R-:W3:Y:S04]  /*103ad0*/  LDL.LU R16, [R1+0x4fd4] ;  /* 0x004fd40001107983 */ /* 0x000ee80000300800 */
[----:B------:R-:W3:Y:S01]  /*103ae0*/  LDL.LU R3, [R1+0x4fd8] ;  /* 0x004fd80001037983 */ /* 0x000ee20000300800 */
[----:B0-----:R-:W-:-:S05]  /*103af0*/  IADD3 R10, P2, PT, R0, R23, RZ ;  /* 0x00000017000a7210 */ /* 0x001fca0007f5e0ff */
[----:B------:R-:W-:-:S05]  /*103b00*/  IMAD.X R11, R4, 0x1, R22, P2 ;  /* 0x00000001040b7824 */ /* 0x000fca00010e0616 */
[----:B------:R0:W-:Y:S04]  /*103b10*/  STL.64 [R1+0x4050], R10 ;  /* 0x0040500a01007387 */ /* 0x0001e80000100a00 */
[----:B0-----:R-:W3:Y:S04]  /*103b20*/  LDL.LU.64 R10, [R1+0x5738] ;  /* 0x00573800010a7983 */ /* 0x001ee80000300a00 */
[----:B------:R-:W3:Y:S01]  /*103b30*/  LDL.LU R2, [R1+0x4fdc] ;  /* 0x004fdc0001027983 */ /* 0x000ee20000300800 */
[----:B--2---:R-:W-:Y:S01]  /*103b40*/  ISETP.GE.AND P1, PT, R17, UR8, PT ;  /* 0x0000000811007c0c */ /* 0x004fe2000bf26270 */
[----:B------:R-:W0:Y:S02]  /*103b50*/  LDCU.64 UR8, c[0x0][0x398] ;  /* 0x00007300ff0877ac */ /* 0x000e240008000a00 */
[----:B0-----:R-:W-:Y:S01]  /*103b60*/  UMOV UR7, UR9 ;  /* 0x0000000900077c82 */ /* 0x001fe20008000000 */
[----:B------:R-:W-:Y:S01]  /*103b70*/  UMOV UR15, UR8 ;  /* 0x00000008000f7c82 */ /* 0x000fe20008000000 */
[----:B------:R-:W0:Y:S02]  /*103b80*/  LDCU.64 UR8, c[0x0][0x398] ;  /* 0x00007300ff0877ac */ /* 0x000e240008000a00 */
[----:B0-----:R-:W-:Y:S01]  /*103b90*/  UMOV UR5, UR9 ;  /* 0x0000000900057c82 */ /* 0x001fe20008000000 */
[----:B------:R-:W-:Y:S01]  /*103ba0*/  UMOV UR62, UR8 ;  /* 0x00000008003e7c82 */ /* 0x000fe20008000000 */
[----:B------:R-:W0:Y:S01]  /*103bb0*/  LDCU.64 UR8, c[0x0][0x398] ;  /* 0x00007300ff0877ac */ /* 0x000e220008000a00 */
[----:B----4-:R-:W-:-:S04]  /*103bc0*/  LOP3.LUT R12, R12, 0xfffffffb, RZ, 0xc0, !PT ;  /* 0xfffffffb0c0c7812 */ /* 0x010fc800078ec0ff */
[----:B------:R-:W-:-:S04]  /*103bd0*/  @P1 LOP3.LUT R12, R12, 0x4, RZ, 0xfc, !PT ;  /* 0x000000040c0c1812 */ /* 0x000fc800078efcff */
[----:B------:R-:W-:-:S04]  /*103be0*/  LOP3.LUT R12, R12, 0xfffffffd, RZ, 0xc0, !PT ;  /* 0xfffffffd0c0c7812 */ /* 0x000fc800078ec0ff */
[----:B------:R-:W-:Y:S02]  /*103bf0*/  @P0 LOP3.LUT R12, R12, 0x2, RZ, 0xfc, !PT ;  /* 0x000000020c0c0812 */ /* 0x000fe400078efcff */
[----:B---3--:R-:W-:Y:S02]  /*103c00*/  ISETP.GE.AND P0, PT, R3, UR5, PT ;  /* 0x0000000503007c0c */ /* 0x008fe4000bf06270 */
[----:B------:R-:W-:Y:S02]  /*103c10*/  ISETP.GE.AND P1, PT, R16, UR7, PT ;  /* 0x0000000710007c0c */ /* 0x000fe4000bf26270 */
[----:B------:R-:W-:Y:S01]  /*103c20*/  IADD3 R16, P2, PT, R0, R21, RZ ;  /* 0x0000001500107210 */ /* 0x000fe20007f5e0ff */
[----:B0-----:R-:W-:Y:S01]  /*103c30*/  UMOV UR5, UR9 ;  /* 0x0000000900057c82 */ /* 0x001fe20008000000 */
[----:B------:R-:W-:-:S03]  /*103c40*/  LOP3.LUT R12, R12, 0xfffffffe, RZ, 0xc0, !PT ;  /* 0xfffffffe0c0c7812 */ /* 0x000fc600078ec0ff */
[----:B------:R-:W-:Y:S01]  /*103c50*/  IMAD.X R17, R4, 0x1, R19, P2 ;  /* 0x0000000104117824 */ /* 0x000fe200010e0613 */
[----:B------:R-:W-:-:S04]  /*103c60*/  LOP3.LUT R11, R11, 0x7fffffff, RZ, 0xc0, !PT ;  /* 0x7fffffff0b0b7812 */ /* 0x000fc800078ec0ff */
[----:B------:R-:W-:Y:S02]  /*103c70*/  @P0 LOP3.LUT R11, R11, 0x80000000, RZ, 0xfc, !PT ;  /* 0x800000000b0b0812 */ /* 0x000fe400078efcff */
[----:B------:R-:W-:Y:S02]  /*103c80*/  ISETP.GE.AND P0, PT, R2, UR5, PT ;  /* 0x0000000502007c0c */ /* 0x000fe4000bf06270 */
[----:B------:R-:W-:Y:S02]  /*103c90*/  IADD3 R2, P2, PT, R0, R20, RZ ;  /* 0x0000001400027210 */ /* 0x000fe40007f5e0ff */
[----:B------:R-:W-:Y:S01]  /*103ca0*/  @P1 LOP3.LUT R12, R12, 0x1, RZ, 0xfc, !PT ;  /* 0x000000010c0c1812 */ /* 0x000fe200078efcff */
[----:B------:R-:W-:Y:S01]  /*103cb0*/  UMOV UR11, UR10 ;  /* 0x0000000a000b7c82 */ /* 0x000fe20008000000 */
[----:B------:R-:W-:Y:S01]  /*103cc0*/  LOP3.LUT R11, R11, 0xbfffffff, RZ, 0xc0, !PT ;  /* 0xbfffffff0b0b7812 */ /* 0x000fe200078ec0ff */
[----:B------:R-:W0:Y:S01]  /*103cd0*/  LDCU UR5, c[0x0][0x3b8] ;  /* 0x00007700ff0577ac */ /* 0x000e220008000800 */
[----:B------:R-:W-:Y:S01]  /*103ce0*/  IMAD.X R3, R4, 0x1, R18, P2 ;  /* 0x0000000104037824 */ /* 0x000fe200010e0612 */
[----:B------:R-:W-:Y:S04]  /*103cf0*/  STL.64 [R1+0x5720], R12 ;  /* 0x0057200c01007387 */ /* 0x000fe80000100a00 */
[----:B------:R-:W-:Y:S04]  /*103d00*/  STL.64 [R1+0x4068], R16 ;  /* 0x0040681001007387 */ /* 0x000fe80000100a00 */
[----:B------:R1:W-:Y:S04]  /*103d10*/  STL.64 [R1+0x4080], R2 ;  /* 0x0040800201007387 */ /* 0x0003e80000100a00 */
[----:B-1----:R-:W2:Y:S04]  /*103d20*/  LDL.LU R2, [R1+0x4fe0] ;  /* 0x004fe00001027983 */ /* 0x002ea80000300800 */
[----:B------:R-:W3:Y:S04]  /*103d30*/  LDL.LU R4, [R1+0x4fe4] ;  /* 0x004fe40001047983 */ /* 0x000ee80000300800 */
[----:B------:R-:W4:Y:S01]  /*103d40*/  LDL.LU R3, [R1+0x4fe8] ;  /* 0x004fe80001037983 */ /* 0x000f220000300800 */
[----:B------:R-:W-:Y:S01]  /*103d50*/  UMOV UR10, UR8 ;  /* 0x00000008000a7c82 */ /* 0x000fe20008000000 */
[----:B------:R-:W1:Y:S02]  /*103d60*/  LDCU.64 UR8, c[0x0][0x398] ;  /* 0x00007300ff0877ac */ /* 0x000e640008000a00 */
[----:B-1----:R-:W-:Y:S01]  /*103d70*/  UMOV UR16, UR9 ;  /* 0x0000000900107c82 */ /* 0x002fe20008000000 */
[----:B------:R-:W-:Y:S01]  /*103d80*/  UMOV UR14, UR8 ;  /* 0x00000008000e7c82 */ /* 0x000fe20008000000 */
[----:B------:R-:W1:Y:S01]  /*103d90*/  LDCU.64 UR8, c[0x0][0x398] ;  /* 0x00007300ff0877ac */ /* 0x000e620008000a00 */
[----:B------:R-:W-:Y:S01]  /*103da0*/  @P0 LOP3.LUT R11, R11, 0x40000000, RZ, 0xfc, !PT ;  /* 0x400000000b0b0812 */ /* 0x000fe200078efcff */
[----:B-1----:R-:W-:Y:S01]  /*103db0*/  UMOV UR13, UR9 ;  /* 0x00000009000d7c82 */ /* 0x002fe20008000000 */
[----:B------:R-:W-:Y:S01]  /*103dc0*/  UMOV UR7, UR8 ;  /* 0x0000000800077c82 */ /* 0x000fe20008000000 */
[----:B------:R-:W4:Y:S01]  /*103dd0*/  LDCU.64 UR8, c[0x0][0x398] ;  /* 0x00007300ff0877ac */ /* 0x000f220008000a00 */
[----:B------:R-:W-:Y:S01]  /*103de0*/  LOP3.LUT R11, R11, 0xdfffffff, RZ, 0xc0, !PT ;  /* 0xdfffffff0b0b7812 */ /* 0x000fe200078ec0ff */
[----:B0-----:R-:W-:Y:S01]  /*103df0*/  VIADD R0, R0, UR5 ;  /* 0x0000000500007c36 */ /* 0x001fe20008000000 */
[----:B------:R-:W0:Y:S04]  /*103e00*/  LDCU UR5, c[0x0][0x3b8] ;  /* 0x00007700ff0577ac */ /* 0x000e280008000800 */
[----:B------:R-:W-:-:S02]  /*103e10*/  IADD3 R12, P2, PT, R0, R29, RZ ;  /* 0x0000001d000c7210 */ /* 0x000fc40007f5e0ff */
[----:B--2---:R-:W-:Y:S02]  /*103e20*/  ISETP.GE.AND P0, PT, R2, UR16, PT ;  /* 0x0000001002007c0c */ /* 0x004fe4000bf06270 */
[----:B---3--:R-:W-:Y:S02]  /*103e30*/  ISETP.GE.AND P1, PT, R4, UR13, PT ;  /* 0x0000000d04007c0c */ /* 0x008fe4000bf26270 */
[----:B------:R-:W-:Y:S01]  /*103e40*/  SHF.R.S32.HI R2, RZ, 0x1f, R0 ;  /* 0x0000001fff027819 */ /* 0x000fe20000011400 */
[----:B------:R-:W2:Y:S01]  /*103e50*/  LDL.LU R4, [R1+0x4fec] ;  /* 0x004fec0001047983 */ /* 0x000ea20000300800 */
[----:B------:R-:W1:Y:S07]  /*103e60*/  LDCU.64 UR16, c[0x0][0x398] ;  /* 0x00007300ff1077ac */ /* 0x000e6e0008000a00 */
[----:B------:R-:W-:-:S02]  /*103e70*/  @P0 LOP3.LUT R11, R11, 0x20000000, RZ, 0xfc, !PT ;  /* 0x200000000b0b0812 */ /* 0x000fc400078efcff */
[----:B----4-:R-:W-:Y:S02]  /*103e80*/  ISETP.GE.AND P0, PT, R3, UR9, PT ;  /* 0x0000000903007c0c */ /* 0x010fe4000bf06270 */
[----:B------:R-:W1:Y:S01]  /*103e90*/  LDL.LU R3, [R1+0x4ff0] ;  /* 0x004ff00001037983 */ /* 0x000e620000300800 */
[----:B------:R-:W-:-:S05]  /*103ea0*/  IMAD.X R13, R2, 0x1, R28, P2 ;  /* 0x00000001020d7824 */ /* 0x000fca00010e061c */
[----:B------:R3:W-:Y:S04]  /*103eb0*/  STL.64 [R1+0x4060], R12 ;  /* 0x0040600c01007387 */ /* 0x0007e80000100a00 */
[----:B---3--:R-:W3:Y:S04]  /*103ec0*/  LDL.LU R13, [R1+0x4ff4] ;  /* 0x004ff400010d7983 */ /* 0x008ee80000300800 */
[----:B------:R-:W4:Y:S01]  /*103ed0*/  LDL.LU R12, [R1+0x4ff8] ;  /* 0x004ff800010c7983 */ /* 0x000f220000300800 */
[----:B------:R-:W-:Y:S01]  /*103ee0*/  UMOV UR9, UR12 ;  /* 0x0000000c00097c82 */ /* 0x000fe20008000000 */
[----:B------:R-:W2:Y:S01]  /*103ef0*/  LDCU.64 UR12, c[0x0][0x398] ;  /* 0x00007300ff0c77ac */ /* 0x000ea20008000a00 */
[----:B------:R-:W-:-:S02]  /*103f00*/  IADD3 R16, P2, PT, R0, R27, RZ ;  /* 0x0000001b00107210 */ /* 0x000fc40007f5e0ff */
[----:B------:R-:W-:-:S03]  /*103f10*/  LOP3.LUT R11, R11, 0xefffffff, RZ, 0xc0, !PT ;  /* 0xefffffff0b0b7812 */ /* 0x000fc600078ec0ff */
[----:B------:R-:W-:Y:S01]  /*103f20*/  IMAD.X R17, R2, 0x1, R26, P2 ;  /* 0x0000000102117824 */ /* 0x000fe200010e061a */
[----:B------:R-:W-:-:S04]  /*103f30*/  @P1 LOP3.LUT R11, R11, 0x10000000, RZ, 0xfc, !PT ;  /* 0x100000000b0b1812 */ /* 0x000fc800078efcff */
[----:B------:R0:W-:Y:S01]  /*103f40*/  STL.64 [R1+0x4078], R16 ;  /* 0x0040781001007387 */ /* 0x0001e20000100a00 */
[----:B------:R-:W-:-:S03]  /*103f50*/  LOP3.LUT R11, R11, 0xf7ffffff, RZ, 0xc0, !PT ;  /* 0xf7ffffff0b0b7812 */ /* 0x000fc600078ec0ff */
[----:B0-----:R-:W3:Y:S01]  /*103f60*/  LDL.LU.64 R16, [R1+0x5730] ;  /* 0x0057300001107983 */ /* 0x001ee20000300a00 */
[----:B------:R-:W-:-:S04]  /*103f70*/  @P0 LOP3.LUT R11, R11, 0x8000000, RZ, 0xfc, !PT ;  /* 0x080000000b0b0812 */ /* 0x000fc800078efcff */
[----:B------:R-:W-:Y:S02]  /*103f80*/  LOP3.LUT R11, R11, 0xfbffffff, RZ, 0xc0, !PT ;  /* 0xfbffffff0b0b7812 */ /* 0x000fe400078ec0ff */
[----:B--2---:R-:W-:Y:S02]  /*103f90*/  ISETP.GE.AND P1, PT, R4, UR13, PT ;  /* 0x0000000d04007c0c */ /* 0x004fe4000bf26270 */
[----:B------:R-:W-:Y:S01]  /*103fa0*/  LOP3.LUT R7, R7, 0xfffeffff, RZ, 0xc0, !PT ;  /* 0xfffeffff07077812 */ /* 0x000fe200078ec0ff */
[----:B------:R-:W2:Y:S01]  /*103fb0*/  LDL.LU R4, [R1+0x4ffc] ;  /* 0x004ffc0001047983 */ /* 0x000ea20000300800 */
[----:B------:R-:W-:Y:S01]  /*103fc0*/  UMOV UR4, UR72 ;  /* 0x0000004800047c82 */ /* 0x000fe20008000000 */
[----:B------:R-:W0:Y:S01]  /*103fd0*/  LDCU.64 UR72, c[0x0][0x398] ;  /* 0x00007300ff4877ac */ /* 0x000e220008000a00 */
[----:B------:R-:W0:Y:S01]  /*103fe0*/  LDCU UR13, c[0x0][0x398] ;  /* 0x00007300ff0d77ac */ /* 0x000e220008000800 */
[----:B-1----:R-:W-:-:S06]  /*103ff0*/  ISETP.GE.AND P0, PT, R3, UR17, PT ;  /* 0x0000001103007c0c */ /* 0x002fcc000bf06270 */
[----:B------:R-:W-:Y:S01]  /*104000*/  @P1 LOP3.LUT R11, R11, 0x4000000, RZ, 0xfc, !PT ;  /* 0x040000000b0b1812 */ /* 0x000fe200078efcff */
[----:B------:R-:W2:Y:S01]  /*104010*/  LDL.LU R3, [R1+0x5000] ;  /* 0x0050000001037983 */ /* 0x000ea20000300800 */
[----:B------:R-:W1:Y:S02]  /*104020*/  LDCU UR17, c[0x0][0x398] ;  /* 0x00007300ff1177ac */ /* 0x000e640008000800 */
[----:B------:R-:W-:-:S04]  /*104030*/  LOP3.LUT R11, R11, 0xfdffffff, RZ, 0xc0, !PT ;  /* 0xfdffffff0b0b7812 */ /* 0x000fc800078ec0ff */
[----:B------:R-:W-:Y:S02]  /*104040*/  @P0 LOP3.LUT R11, R11, 0x2000000, RZ, 0xfc, !PT ;  /* 0x020000000b0b0812 */ /* 0x000fe400078efcff */
[----:B----4-:R-:W-:Y:S02]  /*104050*/  ISETP.GE.AND P0, PT, R12, UR21, PT ;  /* 0x000000150c007c0c */ /* 0x010fe4000bf06270 */
[----:B------:R-:W-:Y:S02]  /*104060*/  IADD3 R12, P2, PT, R0, R25, RZ ;  /* 0x00000019000c7210 */ /* 0x000fe40007f5e0ff */
[----:B---3--:R-:W-:Y:S01]  /*104070*/  ISETP.GE.AND P1, PT, R13, UR19, PT ;  /* 0x000000130d007c0c */ /* 0x008fe2000bf26270 */
[----:B------:R-:W-:Y:S01]  /*104080*/  STL.64 [R1+0x5728], R26 ;  /* 0x0057281a01007387 */ /* 0x000fe20000100a00 */
[----:B------:R-:W-:Y:S01]  /*104090*/  LOP3.LUT R11, R11, 0xfeffffff, RZ, 0xc0, !PT ;  /* 0xfeffffff0b0b7812 */ /* 0x000fe200078ec0ff */
[----:B------:R-:W3:Y:S01]  /*1040a0*/  LDCU UR21, c[0x0][0x398] ;  /* 0x00007300ff1577ac */ /* 0x000ee20008000800 */
[----:B------:R-:W-:Y:S01]  /*1040b0*/  IMAD.X R13, R2, 0x1, R24, P2 ;  /* 0x00000001020d7824 */ /* 0x000fe200010e0618 */
[----:B------:R-:W4:Y:S04]  /*1040c0*/  LDCU UR19, c[0x0][0x398] ;  /* 0x00007300ff1377ac */ /* 0x000f280008000800 */
[----:B------:R0:W-:Y:S04]  /*1040d0*/  STL.64 [R1+0x4088], R12 ;  /* 0x0040880c01007387 */ /* 0x0001e80000100a00 */
[----:B0-----:R-:W3:Y:S04]  /*1040e0*/  LDL.LU R13, [R1+0x5004] ;  /* 0x00500400010d7983 */ /* 0x001ee80000300800 */
[----:B------:R-:W3:Y:S01]  /*1040f0*/  LDL.LU R12, [R1+0x5008] ;  /* 0x00500800010c7983 */ /* 0x000ee20000300800 */
[----:B------:R-:W-:-:S04]  /*104100*/  @P1 LOP3.LUT R11, R11, 0x1000000, RZ, 0xfc, !PT ;  /* 0x010000000b0b1812 */ /* 0x000fc800078efcff */
[----:B------:R-:W-:-:S04]  /*104110*/  LOP3.LUT R11, R11, 0xff7fffff, RZ, 0xc0, !PT ;  /* 0xff7fffff0b0b7812 */ /* 0x000fc800078ec0ff */
[----:B------:R-:W-:Y:S02]  /*104120*/  @P0 LOP3.LUT R11, R11, 0x800000, RZ, 0xfc, !PT ;  /* 0x008000000b0b0812 */ /* 0x000fe400078efcff */
[----:B--2---:R-:W-:Y:S02]  /*104130*/  ISETP.GE.AND P1, PT, R4, UR23, PT ;  /* 0x0000001704007c0c */ /* 0x004fe4000bf26270 */
[----:B------:R-:W-:Y:S01]  /*104140*/  ISETP.GE.AND P0, PT, R3, UR25, PT ;  /* 0x0000001903007c0c */ /* 0x000fe2000bf06270 */
[----:B------:R-:W2:Y:S04]  /*104150*/  LDL.LU R4, [R1+0x500c] ;  /* 0x00500c0001047983 */ /* 0x000ea80000300800 */
[----:B------:R-:W4:Y:S01]  /*104160*/  LDL.LU R3, [R1+0x5010] ;  /* 0x0050100001037983 */ /* 0x000f220000300800 */
[----:B------:R-:W-:-:S02]  /*104170*/  LOP3.LUT R11, R11, 0xffbfffff, RZ, 0xc0, !PT ;  /* 0xffbfffff0b0b7812 */ /* 0x000fc400078ec0ff */
[----:B------:R-:W-:Y:S01]  /*104180*/  IADD3 R26, P2, PT, R0, R17, RZ ;  /* 0x00000011001a7210 */ /* 0x000fe20007f5e0ff */
[----:B------:R-:W0:Y:S01]  /*104190*/  LDCU UR25, c[0x0][0x398] ;  /* 0x00007300ff1977ac */ /* 0x000e220008000800 */
[----:B------:R-:W0:Y:S01]  /*1041a0*/  LDCU UR23, c[0x0][0x398] ;  /* 0x00007300ff1777ac */ /* 0x000e220008000800 */
[----:B------:R-:W-:-:S04]  /*1041b0*/  @P1 LOP3.LUT R11, R11, 0x400000, RZ, 0xfc, !PT ;  /* 0x004000000b0b1812 */ /* 0x000fc800078efcff */
[----:B------:R-:W-:Y:S01]  /*1041c0*/  LOP3.LUT R11, R11, 0xffdfffff, RZ, 0xc0, !PT ;  /* 0xffdfffff0b0b7812 */ /* 0x000fe200078ec0ff */
[----:B------:R-:W-:-:S03]  /*1041d0*/  IMAD.X R27, R2, 0x1, R15, P2 ;  /* 0x00000001021b7824 */ /* 0x000fc600010e060f */
[----:B------:R-:W-:Y:S02]  /*1041e0*/  @P0 LOP3.LUT R11, R11, 0x200000, RZ, 0xfc, !PT ;  /* 0x002000000b0b0812 */ /* 0x000fe400078efcff */
[----:B------:R-:W-:Y:S01]  /*1041f0*/  STL.64 [R1+0x4098], R26 ;  /* 0x0040981a01007387 */ /* 0x000fe20000100a00 */
[----:B---3--:R-:W-:Y:S02]  /*104200*/  ISETP.GE.AND P0, PT, R12, UR29, PT ;  /* 0x0000001d0c007c0c */ /* 0x008fe4000bf06270 */
[----:B------:R-:W-:Y:S02]  /*104210*/  IADD3 R12, P2, PT, R0, R16, RZ ;  /* 0x00000010000c7210 */ /* 0x000fe40007f5e0ff */
[----:B------:R-:W-:Y:S02]  /*104220*/  ISETP.GE.AND P1, PT, R13, UR27, PT ;  /* 0x0000001b0d007c0c */ /* 0x000fe4000bf26270 */
[----:B------:R-:W-:Y:S01]  /*104230*/  LOP3.LUT R11, R11, 0xffefffff, RZ, 0xc0, !PT ;  /* 0xffefffff0b0b7812 */ /* 0x000fe200078ec0ff */
[----:B------:R-:W3:Y:S01]  /*104240*/  LDCU UR29, c[0x0][0x398] ;  /* 0x00007300ff1d77ac */ /* 0x000ee20008000800 */
[----:B------:R-:W0:Y:S01]  /*104250*/  LDCU UR27, c[0x0][0x398] ;  /* 0x00007300ff1b77ac */ /* 0x000e220008000800 */
[----:B------:R-:W-:-:S05]  /*104260*/  IMAD.X R13, R2, 0x1, R14, P2 ;  /* 0x00000001020d7824 */ /* 0x000fca00010e060e */
[----:B------:R0:W-:Y:S04]  /*104270*/  STL.64 [R1+0x40b0], R12 ;  /* 0x0040b00c01007387 */ /* 0x0001e80000100a00 */
[----:B0-----:R-:W3:Y:S01]  /*104280*/  LDL.LU R12, [R1+0x5014] ;  /* 0x00501400010c7983 */ /* 0x001ee20000300800 */
[----:B------:R-:W-:Y:S02]  /*104290*/  @P1 LOP3.LUT R11, R11, 0x100000, RZ, 0xfc, !PT ;  /* 0x001000000b0b1812 */ /* 0x000fe400078efcff */
[----:B------:R-:W-:Y:S02]  /*1042a0*/  IADD3 R26, P2, PT, R0, R23, RZ ;  /* 0x00000017001a7210 */ /* 0x000fe40007f5e0ff */
[----:B------:R-:W-:-:S03]  /*1042b0*/  LOP3.LUT R11, R11, 0xfff7ffff, RZ, 0xc0, !PT ;  /* 0xfff7ffff0b0b7812 */ /* 0x000fc600078ec0ff */
[----:B------:R-:W-:Y:S01]  /*1042c0*/  IMAD.X R27, R2, 0x1, R22, P2 ;  /* 0x00000001021b7824 */ /* 0x000fe200010e0616 */
[----:B------:R-:W-:Y:S02]  /*1042d0*/  @P0 LOP3.LUT R11, R11, 0x80000, RZ, 0xfc, !PT ;  /* 0x000800000b0b0812 */ /* 0x000fe400078efcff */
[----:B--2---:R-:W-:Y:S02]  /*1042e0*/  ISETP.GE.AND P1, PT, R4, UR31, PT ;  /* 0x0000001f04007c0c */ /* 0x004fe4000bf26270 */
[----:B----4-:R-:W-:Y:S01]  /*1042f0*/  ISETP.GE.AND P0, PT, R3, UR33, PT ;  /* 0x0000002103007c0c */ /* 0x010fe2000bf06270 */
[----:B------:R-:W2:Y:S04]  /*104300*/  LDL.LU R4, [R1+0x5018] ;  /* 0x0050180001047983 */ /* 0x000ea80000300800 */
[----:B------:R-:W-:Y:S04]  /*104310*/  STL.64 [R1+0x40b8], R26 ;  /* 0x0040b81a01007387 */ /* 0x000fe80000100a00 */
[----:B------:R-:W4:Y:S01]  /*104320*/  LDL.LU R3, [R1+0x501c] ;  /* 0x00501c0001037983 */ /* 0x000f220000300800 */
[----:B------:R-:W-:Y:S01]  /*104330*/  LOP3.LUT R11, R11, 0xfffbffff, RZ, 0xc0, !PT ;  /* 0xfffbffff0b0b7812 */ /* 0x000fe200078ec0ff */
[----:B------:R-:W0:Y:S01]  /*104340*/  LDCU UR33, c[0x0][0x398] ;  /* 0x00007300ff2177ac */ /* 0x000e220008000800 */
[----:B------:R-:W0:Y:S02]  /*104350*/  LDCU UR31, c[0x0][0x398] ;  /* 0x00007300ff1f77ac */ /* 0x000e240008000800 */
[----:B------:R-:W-:-:S04]  /*104360*/  @P1 LOP3.LUT R11, R11, 0x40000, RZ, 0xfc, !PT ;  /* 0x000400000b0b1812 */ /* 0x000fc800078efcff */
[----:B------:R-:W-:-:S04]  /*104370*/  LOP3.LUT R11, R11, 0xfffdffff, RZ, 0xc0, !PT ;  /* 0xfffdffff0b0b7812 */ /* 0x000fc800078ec0ff */
[----:B------:R-:W-:-:S04]  /*104380*/  @P0 LOP3.LUT R11, R11, 0x20000, RZ, 0xfc, !PT ;  /* 0x000200000b0b0812 */ /* 0x000fc800078efcff */
[----:B------:R-:W-:Y:S02]  /*104390*/  LOP3.LUT R11, R11, 0xfffeffff, RZ, 0xc0, !PT ;  /* 0xfffeffff0b0b7812 */ /* 0x000fe400078ec0ff */
[----:B---3--:R-:W-:Y:S02]  /*1043a0*/  ISETP.GE.AND P1, PT, R12, UR35, PT ;  /* 0x000000230c007c0c */ /* 0x008fe4000bf26270 */
[----:B------:R-:W-:Y:S01]  /*1043b0*/  IADD3 R12, P2, PT, R0, R21, RZ ;  /* 0x00000015000c7210 */ /* 0x000fe20007f5e0ff */
[----:B------:R-:W3:Y:S04]  /*1043c0*/  LDCU UR35, c[0x0][0x398] ;  /* 0x00007300ff2377ac */ /* 0x000ee80008000800 */
[----:B------:R-:W-:-:S05]  /*1043d0*/  IMAD.X R13, R2, 0x1, R19, P2 ;  /* 0x00000001020d7824 */ /* 0x000fca00010e0613 */
[----:B------:R0:W-:Y:S04]  /*1043e0*/  STL.64 [R1+0x40d0], R12 ;  /* 0x0040d00c01007387 */ /* 0x0001e80000100a00 */
[----:B0-----:R-:W3:Y:S01]  /*1043f0*/  LDL.LU R12, [R1+0x5020] ;  /* 0x00502000010c7983 */ /* 0x001ee20000300800 */
[----:B------:R-:W-:-:S04]  /*104400*/  @P1 LOP3.LUT R11, R11, 0x10000, RZ, 0xfc, !PT ;  /* 0x000100000b0b1812 */ /* 0x000fc800078efcff */
[----:B------:R-:W-:Y:S02]  /*104410*/  LOP3.LUT R11, R11, 0xffff7fff, RZ, 0xc0, !PT ;  /* 0xffff7fff0b0b7812 */ /* 0x000fe400078ec0ff */
[----:B--2---:R-:W-:Y:S02]  /*104420*/  ISETP.GE.AND P0, PT, R4, UR37, PT ;  /* 0x0000002504007c0c */ /* 0x004fe4000bf06270 */
[----:B------:R-:W-:Y:S01]  /*104430*/  IADD3 R26, P2, PT, R0, R20, RZ ;  /* 0x00000014001a7210 */ /* 0x000fe20007f5e0ff */
[----:B------:R-:W2:Y:S01]  /*104440*/  LDL.LU R4, [R1+0x5024] ;  /* 0x0050240001047983 */ /* 0x000ea20000300800 */
[----:B------:R-:W0:Y:S09]  /*104450*/  LDCU UR37, c[0x0][0x398] ;  /* 0x00007300ff2577ac */ /* 0x000e320008000800 */
[----:B------:R-:W-:-:S02]  /*104460*/  @P0 LOP3.LUT R11, R11, 0x8000, RZ, 0xfc, !PT ;  /* 0x000080000b0b0812 */ /* 0x000fc400078efcff */
[----:B----4-:R-:W-:Y:S01]  /*104470*/  ISETP.GE.AND P0, PT, R3, UR39, PT ;  /* 0x0000002703007c0c */ /* 0x010fe2000bf06270 */
[----:B------:R-:W-:Y:S01]  /*104480*/  IMAD.X R27, R2, 0x1, R18, P2 ;  /* 0x00000001021b7824 */ /* 0x000fe200010e0612 */
[----:B------:R-:W4:Y:S01]  /*104490*/  LDL.LU R3, [R1+0x5028] ;  /* 0x0050280001037983 */ /* 0x000f220000300800 */
[----:B------:R-:W-:Y:S01]  /*1044a0*/  VIADD R0, R0, UR5 ;  /* 0x0000000500007c36 */ /* 0x000fe20008000000 */
[----:B------:R-:W-:Y:S01]  /*1044b0*/  LOP3.LUT R11, R11, 0xffffbfff, RZ, 0xc0, !PT ;  /* 0xffffbfff0b0b7812 */ /* 0x000fe200078ec0ff */
[----:B------:R-:W0:Y:S01]  /*1044c0*/  LDCU UR5, c[0x0][0x3b8] ;  /* 0x00007700ff0577ac */ /* 0x000e220008000800 */
[----:B------:R1:W-:Y:S04]  /*1044d0*/  STL.64 [R1+0x40f0], R26 ;  /* 0x0040f01a01007387 */ /* 0x0003e80000100a00 */
[----:B------:R-:W4:Y:S01]  /*1044e0*/  LDL.LU R13, [R1+0x502c] ;  /* 0x00502c00010d7983 */ /* 0x000f220000300800 */
[----:B------:R-:W-:Y:S01]  /*1044f0*/  SHF.R.S32.HI R2, RZ, 0x1f, R0 ;  /* 0x0000001fff027819 */ /* 0x000fe20000011400 */
[----:B------:R-:W0:Y:S01]  /*104500*/  LDCU UR39, c[0x0][0x398] ;  /* 0x00007300ff2777ac */ /* 0x000e220008000800 */
[----:B-1----:R-:W-:-:S02]  /*104510*/  IADD3 R26, P2, PT, R0, R29, RZ ;  /* 0x0000001d001a7210 */ /* 0x002fc40007f5e0ff */
[----:B------:R-:W-:-:S03]  /*104520*/  @P0 LOP3.LUT R11, R11, 0x4000, RZ, 0xfc, !PT ;  /* 0x000040000b0b0812 */ /* 0x000fc600078efcff */
[----:B------:R-:W-:Y:S01]  /*104530*/  IMAD.X R27, R2, 0x1, R28, P2 ;  /* 0x00000001021b7824 */ /* 0x000fe200010e061c */
[----:B------:R-:W-:Y:S02]  /*104540*/  LOP3.LUT R11, R11, 0xffffdfff, RZ, 0xc0, !PT ;  /* 0xffffdfff0b0b7812 */ /* 0x000fe400078ec0ff */
[----:B---3--:R-:W-:Y:S01]  /*104550*/  ISETP.GE.AND P0, PT, R12, UR41, PT ;  /* 0x000000290c007c0c */ /* 0x008fe2000bf06270 */
[----:B------:R-:W1:Y:S01]  /*104560*/  LDCU UR41, c[0x0][0x398] ;  /* 0x00007300ff2977ac */ /* 0x000e620008000800 */
[----:B------:R-:W3:Y:S04]  /*104570*/  LDL.LU R12, [R1+0x5030] ;  /* 0x00503000010c7983 */ /* 0x000ee80000300800 */
[----:B------:R0:W-:Y:S04]  /*104580*/  STL.64 [R1+0x40c8], R26 ;  /* 0x0040c81a01007387 */ /* 0x0001e80000100a00 */
[----:B0-----:R-:W3:Y:S03]  /*104590*/  LDL.LU.64 R26, [R1+0x5728] ;  /* 0x00572800011a7983 */ /* 0x001ee60000300a00 */
[----:B------:R-:W-:-:S02]  /*1045a0*/  @P0 LOP3.LUT R11, R11, 0x2000, RZ, 0xfc, !PT ;  /* 0x000020000b0b0812 */ /* 0x000fc400078efcff */
[----:B--2---:R-:W-:Y:S02]  /*1045b0*/  ISETP.GE.AND P1, PT, R4, UR43, PT ;  /* 0x0000002b04007c0c */ /* 0x004fe4000bf26270 */
[----:B----4-:R-:W-:Y:S01]  /*1045c0*/  ISETP.GE.AND P0, PT, R3, UR45, PT ;  /* 0x0000002d03007c0c */ /* 0x010fe2000bf06270 */
[----:B------:R-:W2:Y:S04]  /*1045d0*/  LDL.LU R4, [R1+0x5034] ;  /* 0x0050340001047983 */ /* 0x000ea80000300800 */
[----:B------:R-:W4:Y:S01]  /*1045e0*/  LDL.LU R3, [R1+0x5038] ;  /* 0x0050380001037983 */ /* 0x000f220000300800 */
[----:B------:R-:W-:Y:S01]  /*1045f0*/  LOP3.LUT R11, R11, 0xffffefff, RZ, 0xc0, !PT ;  /* 0xffffefff0b0b7812 */ /* 0x000fe200078ec0ff */
[----:B------:R-:W0:Y:S01]  /*104600*/  LDCU UR43, c[0x0][0x398] ;  /* 0x00007300ff2b77ac */ /* 0x000e220008000800 */
[----:B------:R-:W0:Y:S03]  /*104610*/  LDCU UR45, c[0x0][0x398] ;  /* 0x00007300ff2d77ac */ /* 0x000e260008000800 */
[----:B------:R-:W-:-:S04]  /*104620*/  @P1 LOP3.LUT R11, R11, 0x1000, RZ, 0xfc, !PT ;  /* 0x000010000b0b1812 */ /* 0x000fc800078efcff */
[----:B------:R-:W-:-:S04]  /*104630*/  LOP3.LUT R11, R11, 0xfffff7ff, RZ, 0xc0, !PT ;  /* 0xfffff7ff0b0b7812 */ /* 0x000fc800078ec0ff */
[----:B------:R-:W-:Y:S02]  /*104640*/  @P0 LOP3.LUT R11, R11, 0x800, RZ, 0xfc, !PT ;  /* 0x000008000b0b0812 */ /* 0x000fe400078efcff */
[----:B------:R-:W-:Y:S01]  /*104650*/  ISETP.GE.AND P1, PT, R13, UR47, PT ;  /* 0x0000002f0d007c0c */ /* 0x000fe2000bf26270 */
[----:B------:R-:W0:Y:S01]  /*104660*/  LDCU UR47, c[0x0][0x398] ;  /* 0x00007300ff2f77ac */ /* 0x000e220008000800 */
[----:B------:R-:W-:-:S11]  /*104670*/  LOP3.LUT R11, R11, 0xfffffbff, RZ, 0xc0, !PT ;  /* 0xfffffbff0b0b7812 */ /* 0x000fd600078ec0ff */
[----:B------:R-:W-:-:S04]  /*104680*/  @P1 LOP3.LUT R11, R11, 0x400, RZ, 0xfc, !PT ;  /* 0x000004000b0b1812 */ /* 0x000fc800078efcff */
[----:B------:R-:W-:Y:S02]  /*104690*/  LOP3.LUT R11, R11, 0xfffffdff, RZ, 0xc0, !PT ;  /* 0xfffffdff0b0b7812 */ /* 0x000fe400078ec0ff */
[----:B---3--:R-:W-:Y:S01]  /*1046a0*/  ISETP.GE.AND P0, PT, R12, UR49, PT ;  /* 0x000000310c007c0c */ /* 0x008fe2000bf06270 */
[----:B------:R-:W3:Y:S01]  /*1046b0*/  LDCU UR49, c[0x0][0x398] ;  /* 0x00007300ff3177ac */ /* 0x000ee20008000800 */
[----:B------:R-:W-:Y:S01]  /*1046c0*/  IADD3 R12, P2, PT, R0, R27, RZ ;  /* 0x0000001b000c7210 */ /* 0x000fe20007f5e0ff */
[----:B------:R0:W-:Y:S04]  /*1046d0*/  STL [R1+0x56f8], R27 ;  /* 0x0056f81b01007387 */ /* 0x0001e80000100800 */
[----:B------:R-:W-:Y:S01]  /*1046e0*/  IMAD.X R13, R2, 0x1, R26, P2 ;  /* 0x00000001020d7824 */ /* 0x000fe200010e061a */
[----:B------:R1:W-:Y:S04]  /*1046f0*/  STL [R1+0x56fc], R26 ;  /* 0x0056fc1a01007387 */ /* 0x0003e80000100800 */
[----:B------:R3:W-:Y:S04]  /*104700*/  STL.64 [R1+0x40e8], R12 ;  /* 0x0040e80c01007387 */ /* 0x0007e80000100a00 */
[----:B0-----:R-:W4:Y:S04]  /*104710*/  LDL.LU R27, [R1+0x503c] ;  /* 0x00503c00011b7983 */ /* 0x001f280000300800 */
[----:B-1----:R-:W4:Y:S01]  /*104720*/  LDL.LU R26, [R1+0x5040] ;  /* 0x00504000011a7983 */ /* 0x002f220000300800 */
[----:B---3--:R-:W-:-:S03]  /*104730*/  IADD3 R12, P2, PT, R0, R25, RZ ;  /* 0x00000019000c7210 */ /* 0x008fc60007f5e0ff */
[----:B------:R-:W-:Y:S02]  /*104740*/  STL [R1+0x5700], R25 ;  /* 0x0057001901007387 */ /* 0x000fe40000100800 */
[----:B------:R-:W-:Y:S01]  /*104750*/  IMAD.X R13, R2, 0x1, R24, P2 ;  /* 0x00000001020d7824 */ /* 0x000fe200010e0618 */
[----:B------:R-:W-:-:S04]  /*104760*/  @P0 LOP3.LUT R11, R11, 0x200, RZ, 0xfc, !PT ;  /* 0x000002000b0b0812 */ /* 0x000fc800078efcff */
[----:B------:R0:W-:Y:S04]  /*104770*/  STL.64 [R1+0x4100], R12 ;  /* 0x0041000c01007387 */ /* 0x0001e80000100a00 */
[----:B0-----:R-:W3:Y:S01]  /*104780*/  LDL.LU.64 R12, [R1+0x5720] ;  /* 0x00572000010c7983 */ /* 0x001ee20000300a00 */
[----:B--2---:R-:W-:Y:S02]  /*104790*/  ISETP.GE.AND P1, PT, R4, UR51, PT ;  /* 0x0000003304007c0c */ /* 0x004fe4000bf26270 */
[----:B----4-:R-:W-:Y:S01]  /*1047a0*/  ISETP.GE.AND P0, PT, R3, UR53, PT ;  /* 0x0000003503007c0c */ /* 0x010fe2000bf06270 */
[----:B------:R-:W2:Y:S04]  /*1047b0*/  LDL.LU R4, [R1+0x5044] ;  /* 0x0050440001047983 */ /* 0x000ea80000300800 */
[----:B------:R-:W4:Y:S01]  /*1047c0*/  LDL.LU R3, [R1+0x5048] ;  /* 0x0050480001037983 */ /* 0x000f220000300800 */
[----:B------:R-:W-:-:S03]  /*1047d0*/  LOP3.LUT R11, R11, 0xfffffeff, RZ, 0xc0, !PT ;  /* 0xfffffeff0b0b7812 */ /* 0x000fc600078ec0ff */
[----:B------:R0:W-:Y:S01]  /*1047e0*/  STL [R1+0x5704], R24 ;  /* 0x0057041801007387 */ /* 0x0001e20000100800 */
[----:B------:R-:W1:Y:S01]  /*1047f0*/  LDCU UR51, c[0x0][0x398] ;  /* 0x00007300ff3377ac */ /* 0x000e620008000800 */
[----:B------:R-:W1:Y:S01]  /*104800*/  LDCU UR53, c[0x0][0x398] ;  /* 0x00007300ff3577ac */ /* 0x000e620008000800 */
[----:B------:R-:W-:Y:S02]  /*104810*/  @P1 LOP3.LUT R11, R11, 0x100, RZ, 0xfc, !PT ;  /* 0x000001000b0b1812 */ /* 0x000fe400078efcff */
[----:B0-----:R-:W-:Y:S02]  /*104820*/  IADD3 R24, P2, PT, R0, R17, RZ ;  /* 0x0000001100187210 */ /* 0x001fe40007f5e0ff */
[----:B------:R-:W-:-:S03]  /*104830*/  LOP3.LUT R11, R11, 0xffffff7f, RZ, 0xc0, !PT ;  /* 0xffffff7f0b0b7812 */ /* 0x000fc600078ec0ff */
[----:B------:R-:W-:Y:S01]  /*104840*/  IMAD.X R25, R2, 0x1, R15, P2 ;  /* 0x0000000102197824 */ /* 0x000fe200010e060f */
[----:B------:R-:W-:Y:S01]  /*104850*/  @P0 LOP3.LUT R11, R11, 0x80, RZ, 0xfc, !PT ;  /* 0x000000800b0b0812 */ /* 0x000fe200078efcff */
[----:B------:R0:W-:Y:S04]  /*104860*/  STL [R1+0x5708], R17 ;  /* 0x0057081101007387 */ /* 0x0001e80000100800 */
[----:B------:R1:W-:Y:S04]  /*104870*/  STL [R1+0x570c], R15 ;  /* 0x00570c0f01007387 */ /* 0x0003e80000100800 */
[----:B------:R1:W-:Y:S01]  /*104880*/  STL.64 [R1+0x4108], R24 ;  /* 0x0041081801007387 */ /* 0x0003e20000100a00 */
[----:B------:R-:W-:-:S03]  /*104890*/  LOP3.LUT R11, R11, 0xffffffbf, RZ, 0xc0, !PT ;  /* 0xffffffbf0b0b7812 */ /* 0x000fc600078ec0ff */
[----:B0-----:R-:W3:Y:S04]  /*1048a0*/  LDL.LU R17, [R1+0x504c] ;  /* 0x00504c0001117983 */ /* 0x001ee80000300800 */
[----:B-1----:R-:W3:Y:S01]  /*1048b0*/  LDL.LU R15, [R1+0x5050] ;  /* 0x00505000010f7983 */ /* 0x002ee20000300800 */
[----:B------:R-:W-:Y:S02]  /*1048c0*/  ISETP.GE.AND P1, PT, R27, UR55, PT ;  /* 0x000000371b007c0c */ /* 0x000fe4000bf26270 */
[----:B------:R-:W-:Y:S02]  /*1048d0*/  ISETP.GE.AND P0, PT, R26, UR57, PT ;  /* 0x000000391a007c0c */ /* 0x000fe4000bf06270 */
[----:B------:R-:W-:Y:S01]  /*1048e0*/  IADD3 R24, P2, PT, R0, R16, RZ ;  /* 0x0000001000187210 */ /* 0x000fe20007f5e0ff */
[----:B------:R-:W0:Y:S01]  /*1048f0*/  LDCU UR55, c[0x0][0x398] ;  /* 0x00007300ff3777ac */ /* 0x000e220008000800 */
[----:B------:R-:W1:Y:S07]  /*104900*/  LDCU UR57, c[0x0][0x398] ;  /* 0x00007300ff3977ac */ /* 0x000e6e0008000800 */
[----:B------:R-:W-:-:S04]  /*104910*/  @P1 LOP3.LUT R11, R11, 0x40, RZ, 0xfc, !PT ;  /* 0x000000400b0b1812 */ /* 0x000fc800078efcff */
[----:B------:R-:W-:-:S04]  /*104920*/  LOP3.LUT R11, R11, 0xffffffdf, RZ, 0xc0, !PT ;  /* 0xffffffdf0b0b7812 */ /* 0x000fc800078ec0ff */
[----:B------:R-:W-:Y:S02]  /*104930*/  @P0 LOP3.LUT R11, R11, 0x20, RZ, 0xfc, !PT ;  /* 0x000000200b0b0812 */ /* 0x000fe400078efcff */
[----:B--2---:R-:W-:Y:S02]  /*104940*/  ISETP.GE.AND P1, PT, R4, UR59, PT ;  /* 0x0000003b04007c0c */ /* 0x004fe4000bf26270 */
[----:B----4-:R-:W-:Y:S01]  /*104950*/  ISETP.GE.AND P0, PT, R3, UR61, PT ;  /* 0x0000003d03007c0c */ /* 0x010fe2000bf06270 */
[----:B------:R-:W2:Y:S04]  /*104960*/  LDL.LU R4, [R1+0x5054] ;  /* 0x0050540001047983 */ /* 0x000ea80000300800 */
[----:B------:R-:W4:Y:S04]  /*104970*/  LDL.LU R3, [R1+0x5058] ;  /* 0x0050580001037983 */ /* 0x000f280000300800 */
[----:B------:R-:W-:Y:S01]  /*104980*/  STL [R1+0x5710], R16 ;  /* 0x0057101001007387 */ /* 0x000fe20000100800 */
[----:B------:R-:W-:Y:S01]  /*104990*/  LOP3.LUT R11, R11, 0xffffffef, RZ, 0xc0, !PT ;  /* 0xffffffef0b0b7812 */ /* 0x000fe200078ec0ff */
[----:B------:R-:W-:-:S02]  /*1049a0*/  IMAD.X R25, R2, 0x1, R14, P2 ;  /* 0x0000000102197824 */ /* 0x000fc400010e060e */
[----:B------:R0:W-:Y:S01]  /*1049b0*/  STL [R1+0x5714], R14 ;  /* 0x0057140e01007387 */ /* 0x0001e20000100800 */
[----:B------:R-:W-:Y:S02]  /*1049c0*/  @P1 LOP3.LUT R11, R11, 0x10, RZ, 0xfc, !PT ;  /* 0x000000100b0b1812 */ /* 0x000fe400078efcff */
[----:B0-----:R-:W-:Y:S01]  /*1049d0*/  IADD3 R14, P2, PT, R0, R23, RZ ;  /* 0x00000017000e7210 */ /* 0x001fe20007f5e0ff */
[----:B------:R-:W-:Y:S04]  /*1049e0*/  STL.64 [R1+0x4120], R24 ;  /* 0x0041201801007387 */ /* 0x000fe80000100a00 */
[----:B------:R-:W-:Y:S01]  /*1049f0*/  STL [R1+0x5718], R23 ;  /* 0x0057181701007387 */ /* 0x000fe20000100800 */
[----:B------:R-:W-:Y:S01]  /*104a00*/  UMOV UR59, UR62 ;  /* 0x0000003e003b7c82 */ /* 0x000fe20008000000 */
[----:B------:R-:W0:Y:S01]  /*104a10*/  LDCU.64 UR62, c[0x0][0x398] ;  /* 0x00007300ff3e77ac */ /* 0x000e220008000a00 */
[----:B---3--:R-:W-:Y:S01]  /*104a20*/  ISETP.GE.AND P1, PT, R15, UR65, PT ;  /* 0x000000410f007c0c */ /* 0x008fe2000bf26270 */
[----:B------:R-:W-:Y:S01]  /*104a30*/  IMAD.X R15, R2, 0x1, R22, P2 ;  /* 0x00000001020f7824 */ /* 0x000fe200010e0616 */
[----:B------:R-:W-:-:S02]  /*104a40*/  LOP3.LUT R11, R11, 0xfffffff7, RZ, 0xc0, !PT ;  /* 0xfffffff70b0b7812 */ /* 0x000fc400078ec0ff */
[----:B------:R-:W-:Y:S01]  /*104a50*/  IADD3 R16, P3, PT, R0, R21, RZ ;  /* 0x0000001500107210 */ /* 0x000fe20007f7e0ff */
[----:B------:R-:W-:Y:S01]  /*104a60*/  UMOV UR61, UR15 ;  /* 0x0000000f003d7c82 */ /* 0x000fe20008000000 */
[----:B------:R-:W3:Y:S01]  /*104a70*/  LDCU UR65, c[0x0][0x398] ;  /* 0x00007300ff4177ac */ /* 0x000ee20008000800 */
[----:B------:R0:W-:Y:S01]  /*104a80*/  STL.64 [R1+0x4130], R14 ;  /* 0x0041300e01007387 */ /* 0x0001e20000100a00 */
[----:B------:R-:W-:Y:S01]  /*104a90*/  @P0 LOP3.LUT R11, R11, 0x8, RZ, 0xfc, !PT ;  /* 0x000000080b0b0812 */ /* 0x000fe200078efcff */
[----:B------:R-:W1:Y:S02]  /*104aa0*/  LDCU UR15, c[0x0][0x398] ;  /* 0x00007300ff0f77ac */ /* 0x000e640008000800 */
[----:B0-----:R-:W3:Y:S01]  /*104ab0*/  LDL.LU R15, [R1+0x505c] ;  /* 0x00505c00010f7983 */ /* 0x001ee20000300800 */
[----:B------:R-:W-:Y:S02]  /*104ac0*/  ISETP.GE.AND P0, PT, R17, UR63, PT ;  /* 0x0000003f11007c0c */ /* 0x000fe4000bf06270 */
[----:B------:R-:W-:-:S02]  /*104ad0*/  LOP3.LUT R11, R11, 0xfffffffb, RZ, 0xc0, !PT ;  /* 0xfffffffb0b0b7812 */ /* 0x000fc400078ec0ff */
[----:B----4-:R-:W-:Y:S01]  /*104ae0*/  ISETP.GE.AND P2, PT, R3, UR69, PT ;  /* 0x0000004503007c0c */ /* 0x010fe2000bf46270 */
[----:B------:R-:W-:-:S08]  /*104af0*/  IMAD.MOV.U32 R3, RZ, RZ, R8 ;  /* 0x000000ffff037224 */ /* 0x000fd000078e0008 */
[----:B------:R-:W-:Y:S01]  /*104b00*/  @P0 LOP3.LUT R11, R11, 0x4, RZ, 0xfc, !PT ;  /* 0x000000040b0b0812 */ /* 0x000fe200078efcff */
[----:B------:R-:W4:Y:S04]  /*104b10*/  LDL.LU R8, [R1+0x5060] ;  /* 0x0050600001087983 */ /* 0x000f280000300800 */
[----:B------:R-:W4:Y:S01]  /*104b20*/  LDL.LU R14, [R1+0x5064] ;  /* 0x00506400010e7983 */ /* 0x000f220000300800 */
[----:B--2---:R-:W-:Y:S02]  /*104b30*/  ISETP.GE.AND P0, PT, R4, UR67, PT ;  /* 0x0000004304007c0c */ /* 0x004fe4000bf06270 */
[----:B------:R-:W-:Y:S01]  /*104b40*/  @P1 LOP3.LUT R7, R7, 0x10000, RZ, 0xfc, !PT ;  /* 0x0001000007071812 */ /* 0x000fe200078efcff */
[----:B------:R-:W2:Y:S01]  /*104b50*/  LDL.LU R4, [R1+0x5068] ;  /* 0x0050680001047983 */ /* 0x000ea20000300800 */
[----:B------:R-:W-:Y:S01]  /*104b60*/  IMAD.X R17, R2, 0x1, R19, P3 ;  /* 0x0000000102117824 */ /* 0x000fe200018e0613 */
[----:B------:R-:W0:Y:S01]  /*104b70*/  LDCU UR63, c[0x0][0x398] ;  /* 0x00007300ff3f77ac */ /* 0x000e220008000800 */
[----:B------:R-:W-:Y:S01]  /*104b80*/  LOP3.LUT R7, R7, 0xffff7fff, RZ, 0xc0, !PT ;  /* 0xffff7fff07077812 */ /* 0x000fe200078ec0ff */
[----:B------:R-:W0:Y:S02]  /*104b90*/  LDCU UR69, c[0x0][0x398] ;  /* 0x00007300ff4577ac */ /* 0x000e240008000800 */
[----:B------:R1:W-:Y:S04]  /*104ba0*/  STL.64 [R1+0x4148], R16 ;  /* 0x0041481001007387 */ /* 0x0003e80000100a00 */
[----:B------:R-:W-:-:S04]  /*104bb0*/  @P0 LOP3.LUT R7, R7, 0x8000, RZ, 0xfc, !PT ;  /* 0x0000800007070812 */ /* 0x000fc800078efcff */
[----:B------:R-:W-:Y:S02]  /*104bc0*/  LOP3.LUT R7, R7, 0xfffdffff, RZ, 0xc0, !PT ;  /* 0xfffdffff07077812 */ /* 0x000fe400078ec0ff */
[----:B-1----:R-:W-:Y:S02]  /*104bd0*/  IADD3 R16, P4, PT, R0, R20, RZ ;  /* 0x0000001400107210 */ /* 0x002fe40007f9e0ff */
[----:B------:R-:W-:-:S03]  /*104be0*/  @P2 LOP3.LUT R7, R7, 0x20000, RZ, 0xfc, !PT ;  /* 0x0002000007072812 */ /* 0x000fc600078efcff */
[----:B------:R-:W-:Y:S01]  /*104bf0*/  IMAD.X R17, R2, 0x1, R18, P4 ;  /* 0x0000000102117824 */ /* 0x000fe200020e0612 */
[----:B------:R-:W-:Y:S01]  /*104c00*/  LOP3.LUT R7, R7, 0xfffbffff, RZ, 0xc0, !PT ;  /* 0xfffbffff07077812 */ /* 0x000fe200078ec0ff */
[----:B------:R-:W-:Y:S01]  /*104c10*/  VIADD R0, R0, UR5 ;  /* 0x0000000500007c36 */ /* 0x000fe20008000000 */
[----:B---3--:R-:W-:Y:S02]  /*104c20*/  ISETP.GE.AND P3, PT, R15, UR71, PT ;  /* 0x000000470f007c0c */ /* 0x008fe4000bf66270 */
[----:B------:R1:W-:Y:S01]  /*104c30*/  STL.64 [R1+0x4168], R16 ;  /* 0x0041681001007387 */ /* 0x0003e20000100a00 */
[----:B----4-:R-:W-:Y:S02]  /*104c40*/  ISETP.GE.AND P5, PT, R14, UR75, PT ;  /* 0x0000004b0e007c0c */ /* 0x010fe4000bfa6270 */
[----:B------:R-:W-:-:S08]  /*104c50*/  ISETP.GE.AND P4, PT, R8, UR73, PT ;  /* 0x0000004908007c0c */ /* 0x000fd0000bf86270 */
[----:B------:R-:W-:Y:S02]  /*104c60*/  @P3 LOP3.LUT R7, R7, 0x40000, RZ, 0xfc, !PT ;  /* 0x0004000007073812 */ /* 0x000fe400078efcff */
[----:B------:R-:W-:Y:S02]  /*104c70*/  SHF.R.S32.HI R8, RZ, 0x1f, R0 ;  /* 0x0000001fff087819 */ /* 0x000fe40000011400 */
[----:B------:R-:W-:Y:S02]  /*104c80*/  IADD3 R14, P1, PT, R0, R29, RZ ;  /* 0x0000001d000e7210 */ /* 0x000fe40007f3e0ff */
[----:B--2---:R-:W-:Y:S02]  /*104c90*/  ISETP.GE.AND P6, PT, R4, UR77, PT ;  /* 0x0000004d04007c0c */ /* 0x004fe4000bfc6270 */
[----:B------:R-:W-:Y:S02]  /*104ca0*/  LOP3.LUT R7, R7, 0xfff7ffff, RZ, 0xc0, !PT ;  /* 0xfff7ffff07077812 */ /* 0x000fe400078ec0ff */
[----:B------:R-:W-:Y:S01]  /*104cb0*/  LOP3.LUT P2, RZ, R12, 0x10, RZ, 0xc0, !PT ;  /* 0x000000100cff7812 */ /* 0x000fe2000784c0ff */
[----:B------:R-:W-:Y:S01]  /*104cc0*/  UMOV UR67, UR11 ;  /* 0x0000000b00437c82 */ /* 0x000fe20008000000 */
[----:B------:R-:W-:-:S02]  /*104cd0*/  IMAD.X R15, R8, 0x1, R28, P1 ;  /* 0x00000001080f7824 */ /* 0x000fc400008e061c */
[----:B------:R-:W-:Y:S01]  /*104ce0*/  IMAD.MOV.U32 R4, RZ, RZ, R3 ;  /* 0x000000ffff047224 */ /* 0x000fe200078e0003 */
[----:B------:R-:W-:Y:S01]  /*104cf0*/  LOP3.LUT P0, RZ, R12, 0x8, RZ, 0xc0, !PT ;  /* 0x000000080cff7812 */ /* 0x000fe2000780c0ff */
[----:B------:R-:W2:Y:S01]  /*104d00*/  LDCU UR5, c[0x0][0x398] ;  /* 0x00007300ff0577ac */ /* 0x000ea20008000800 */
[----:B------:R-:W3:Y:S01]  /*104d10*/  LDCU UR75, c[0x0][0x398] ;  /* 0x00007300ff4b77ac */ /* 0x000ee20008000800 */
[----:B------:R-:W-:Y:S01]  /*104d20*/  @P4 LOP3.LUT R7, R7, 0x80000, RZ, 0xfc, !PT ;  /* 0x0008000007074812 */ /* 0x000fe200078efcff */
[----:B------:R-:W-:Y:S01]  /*104d30*/  UMOV UR77, UR9 ;  /* 0x00000009004d7c82 */ /* 0x000fe20008000000 */
[----:B------:R-:W-:Y:S01]  /*104d40*/  IMAD.MOV.U32 R3, RZ, RZ, R10 ;  /* 0x000000ffff037224 */ /* 0x000fe200078e000a */
[----:B------:R-:W4:Y:S01]  /*104d50*/  LDCU UR11, c[0x0][0x398] ;  /* 0x00007300ff0b77ac */ /* 0x000f220008000800 */
[----:B------:R-:W0:Y:S01]  /*104d60*/  LDCU UR9, c[0x0][0x398] ;  /* 0x00007300ff0977ac */ /* 0x000e220008000800 */
[----:B------:R-:W-:Y:S04]  /*104d70*/  STL [R1+0x88], R7 ;  /* 0x0000880701007387 */ /* 0x000fe80000100800 */
[----:B------:R0:W-:Y:S04]  /*104d80*/  STL.64 [R1+0x4140], R14 ;  /* 0x0041400e01007387 */ /* 0x0001e80000100a00 */
[----:B------:R-:W2:Y:S04]  /*104d90*/  LDL.LU R24, [R1+0x84] ;  /* 0x0000840001187983 */ /* 0x000ea80000300800 */
[----:B------:R-:W2:Y:S04]  /*104da0*/  LDL.LU R2, [R1+0x80] ;  /* 0x0000800001027983 */ /* 0x000ea80000300800 */
[----:B-1----:R-:W2:Y:S04]  /*104db0*/  LDL R16, [R1+0x3108] ;  /* 0x0031080001107983 */ /* 0x002ea80000100800 */
[----:B------:R-:W3:Y:S04]  /*104dc0*/  LDL R10, [R1+0x103c] ;  /* 0x00103c00010a7983 */ /* 0x000ee80000100800 */
[----:B------:R-:W4:Y:S04]  /*104dd0*/  LDL R23, [R1+0x3100] ;  /* 0x0031000001177983 */ /* 0x000f280000100800 */
[----:B------:R-:W4:Y:S04]  /*104de0*/  LDL R17, [R1+0x3110] ;  /* 0x0031100001117983 */ /* 0x000f280000100800 */
[----:B------:R-:W4:Y:S04]  /*104df0*/  LDL R25, [R1+0x3114] ;  /* 0x0031140001197983 */ /* 0x000f280000100800 */
[----:B------:R-:W4:Y:S01]  /*104e00*/  LDL R26, [R1+0x1038] ;  /* 0x00103800011a7983 */ /* 0x000f220000100800 */
[----:B------:R-:W1:Y:S01]  /*104e10*/  LDCU UR73, c[0x0][0x398] ;  /* 0x00007300ff4977ac */ /* 0x000e620008000800 */
[----:B------:R-:W1:Y:S02]  /*104e20*/  LDCU UR71, c[0x0][0x398] ;  /* 0x00007300ff4777ac */ /* 0x000e640008000800 */
[----:B0-----:R-:W4:Y:S04]  /*104e30*/  LDL R14, [R1+0x3104] ;  /* 0x00310400010e7983 */ /* 0x001f280000100800 */
[----:B------:R-:W4:Y:S01]  /*104e40*/  LDL R15, [R1+0x310c] ;  /* 0x00310c00010f7983 */ /* 0x000f220000100800 */
[----:B--2---:R-:W-:-:S02]  /*104e50*/  ISETP.LT.AND P3, PT, R16, UR67, !P2 ;  /* 0x0000004310007c0c */ /* 0x004fc4000d761270 */
[----:B---3--:R-:W-:Y:S02]  /*104e60*/  ISETP.LT.AND P1, PT, R10, UR43, !P2 ;  /* 0x0000002b0a007c0c */ /* 0x008fe4000d721270 */
[----:B------:R-:W-:Y:S02]  /*104e70*/  LOP3.LUT R24, R24, 0xfffffdff, RZ, 0xc0, !PT ;  /* 0xfffffdff18187812 */ /* 0x000fe400078ec0ff */
[----:B------:R-:W-:Y:S01]  /*104e80*/  LOP3.LUT R2, R2, 0x7fffffff, RZ, 0xc0, !PT ;  /* 0x7fffffff02027812 */ /* 0x000fe200078ec0ff */
[----:B------:R-:W0:Y:S01]  /*104e90*/  LDCU UR67, c[0x0][0x398] ;  /* 0x00007300ff4377ac */ /* 0x000e220008000800 */
[----:B------:R-:W2:Y:S05]  /*104ea0*/  LDCU UR43, c[0x0][0x398] ;  /* 0x00007300ff2b77ac */ /* 0x000eaa0008000800 */
[----:B------:R-:W-:-:S02]  /*104eb0*/  @P3 LOP3.LUT R24, R24, 0x200, RZ, 0xfc, !PT ;  /* 0x0000020018183812 */ /* 0x000fc400078efcff */
[----:B----4-:R-:W-:Y:S02]  /*104ec0*/  ISETP.LT.AND P3, PT, R23, UR35, !P2 ;  /* 0x0000002317007c0c */ /* 0x010fe4000d761270 */
[----:B------:R-:W-:Y:S01]  /*104ed0*/  ISETP.LT.AND P4, PT, R14, UR33, !P2 ;  /* 0x000000210e007c0c */ /* 0x000fe2000d781270 */
[----:B------:R-:W3:Y:S01]  /*104ee0*/  LDCU UR33, c[0x0][0x398] ;  /* 0x00007300ff2177ac */ /* 0x000ee20008000800 */
[----:B------:R-:W-:Y:S01]  /*104ef0*/  LOP3.LUT R24, R24, 0xffffefff, RZ, 0xc0, !PT ;  /* 0xffffefff18187812 */ /* 0x000fe200078ec0ff */
[----:B------:R-:W4:Y:S03]  /*104f00*/  LDCU UR35, c[0x0][0x398] ;  /* 0x00007300ff2377ac */ /* 0x000f260008000800 */
[----:B------:R-:W-:-:S04]  /*104f10*/  @P1 LOP3.LUT R24, R24, 0x1000, RZ, 0xfc, !PT ;  /* 0x0000100018181812 */ /* 0x000fc800078efcff */
[----:B------:R-:W-:-:S04]  /*104f20*/  LOP3.LUT R24, R24, 0xfffff7ff, RZ, 0xc0, !PT ;  /* 0xfffff7ff18187812 */ /* 0x000fc800078ec0ff */
[----:B------:R-:W-:Y:S02]  /*104f30*/  @P3 LOP3.LUT R24, R24, 0x800, RZ, 0xfc, !PT ;  /* 0x0000080018183812 */ /* 0x000fe400078efcff */
[----:B------:R-:W-:Y:S02]  /*104f40*/  ISETP.LT.AND P3, PT, R15, UR41, !P2 ;  /* 0x000000290f007c0c */ /* 0x000fe4000d761270 */
[----:B------:R-:W-:Y:S01]  /*104f50*/  LOP3.LUT P1, RZ, R12, 0x4, RZ, 0xc0, !PT ;  /* 0x000000040cff7812 */ /* 0x000fe2000782c0ff */
[----:B------:R-:W0:Y:S01]  /*104f60*/  LDCU UR41, c[0x0][0x398] ;  /* 0x00007300ff2977ac */ /* 0x000e220008000800 */
[----:B------:R-:W-:-:S04]  /*104f70*/  LOP3.LUT R24, R24, 0xfffffbff, RZ, 0xc0, !PT ;  /* 0xfffffbff18187812 */ /* 0x000fc800078ec0ff */
[----:B------:R-:W-:Y:S02]  /*104f80*/  @P4 LOP3.LUT R24, R24, 0x400, RZ, 0xfc, !PT ;  /* 0x0000040018184812 */ /* 0x000fe400078efcff */
[----:B------:R-:W-:Y:S01]  /*104f90*/  ISETP.LT.AND P4, PT, R17, UR31, !P2 ;  /* 0x0000001f11007c0c */ /* 0x000fe2000d781270 */
[----:B------:R-:W0:Y:S01]  /*104fa0*/  LDCU UR31, c[0x0][0x398] ;  /* 0x00007300ff1f77ac */ /* 0x000e220008000800 */
[----:B------:R-:W-:-:S04]  /*104fb0*/  LOP3.LUT R24, R24, 0xfffffeff, RZ, 0xc0, !PT ;  /* 0xfffffeff18187812 */ /* 0x000fc800078ec0ff */
[----:B------:R-:W-:Y:S02]  /*104fc0*/  @P3 LOP3.LUT R24, R24, 0x100, RZ, 0xfc, !PT ;  /* 0x0000010018183812 */ /* 0x000fe400078efcff */
[----:B------:R-:W-:Y:S02]  /*104fd0*/  ISETP.LT.AND P3, PT, R25, UR37, !P2 ;  /* 0x0000002519007c0c */ /* 0x000fe4000d761270 */
[----:B------:R-:W-:Y:S02]  /*104fe0*/  LOP3.LUT R24, R24, 0xffffff7f, RZ, 0xc0, !PT ;  /* 0xffffff7f18187812 */ /* 0x000fe400078ec0ff */
[----:B------:R-:W-:Y:S01]  /*104ff0*/  ISETP.LT.AND P2, PT, R26, UR39, !P2 ;  /* 0x000000271a007c0c */ /* 0x000fe2000d741270 */
[----:B------:R-:W0:Y:S01]  /*105000*/  LDCU UR39, c[0x0][0x398] ;  /* 0x00007300ff2777ac */ /* 0x000e220008000800 */
[----:B------:R-:W0:Y:S01]  /*105010*/  LDCU UR37, c[0x0][0x398] ;  /* 0x00007300ff2577ac */ /* 0x000e220008000800 */
[----:B------:R-:W-:-:S04]  /*105020*/  @P4 LOP3.LUT R24, R24, 0x80, RZ, 0xfc, !PT ;  /* 0x0000008018184812 */ /* 0x000fc800078efcff */
[----:B------:R-:W-:-:S04]  /*105030*/  LOP3.LUT R24, R24, 0xffffffbf, RZ, 0xc0, !PT ;  /* 0xffffffbf18187812 */ /* 0x000fc800078ec0ff */
[----:B------:R-:W-:Y:S02]  /*105040*/  @P3 LOP3.LUT R24, R24, 0x40, RZ, 0xfc, !PT ;  /* 0x0000004018183812 */ /* 0x000fe400078efcff */
[----:B------:R-:W-:Y:S02]  /*105050*/  ISETP.LT.AND P3, PT, R16, UR77, !P0 ;  /* 0x0000004d10007c0c */ /* 0x000fe4000c761270 */
[----:B------:R-:W-:-:S04]  /*105060*/  LOP3.LUT R24, R24, 0xffffffdf, RZ, 0xc0, !PT ;  /* 0xffffffdf18187812 */ /* 0x000fc800078ec0ff */
[----:B------:R-:W-:Y:S02]  /*105070*/  @P2 LOP3.LUT R24, R24, 0x20, RZ, 0xfc, !PT ;  /* 0x0000002018182812 */ /* 0x000fe400078efcff */
[----:B------:R-:W-:Y:S02]  /*105080*/  ISETP.LT.AND P2, PT, R10, UR55, !P0 ;  /* 0x000000370a007c0c */ /* 0x000fe4000c741270 */
[----:B------:R-:W-:Y:S01]  /*105090*/  ISETP.LT.AND P4, PT, R14, UR49, !P0 ;  /* 0x000000310e007c0c */ /* 0x000fe2000c781270 */
[----:B------:R-:W-:Y:S01]  /*1050a0*/  UMOV UR77, UR59 ;  /* 0x0000003b004d7c82 */ /* 0x000fe20008000000 */
[----:B------:R-:W-:Y:S01]  /*1050b0*/  LOP3.LUT R24, R24, 0xfffffffd, RZ, 0xc0, !PT ;  /* 0xfffffffd18187812 */ /* 0x000fe200078ec0ff */
[----:B------:R-:W0:Y:S01]  /*1050c0*/  LDCU UR49, c[0x0][0x398] ;  /* 0x00007300ff3177ac */ /* 0x000e220008000800 */
[----:B------:R-:W0:Y:S01]  /*1050d0*/  LDCU UR55, c[0x0][0x398] ;  /* 0x00007300ff3777ac */ /* 0x000e220008000800 */
[----:B------:R-:W0:Y:S01]  /*1050e0*/  LDCU UR59, c[0x0][0x398] ;  /* 0x00007300ff3b77ac */ /* 0x000e220008000800 */
[----:B------:R-:W-:-:S02]  /*1050f0*/  @P3 LOP3.LUT R24, R24, 0x2, RZ, 0xfc, !PT ;  /* 0x0000000218183812 */ /* 0x000fc400078efcff */
[----:B------:R-:W-:Y:S01]  /*105100*/  ISETP.LT.AND P3, PT, R23, UR51, !P0 ;  /* 0x0000003317007c0c */ /* 0x000fe2000c761270 */
[----:B------:R-:W0:Y:S01]  /*105110*/  LDCU UR51, c[0x0][0x398] ;  /* 0x00007300ff3377ac */ /* 0x000e220008000800 */
[----:B------:R-:W-:-:S04]  /*105120*/  LOP3.LUT R24, R24, 0xffffffef, RZ, 0xc0, !PT ;  /* 0xffffffef18187812 */ /* 0x000fc800078ec0ff */
        /* <DEDUP_REMOVED lines=13> */
[----:B------:R-:W-:Y:S01]  /*105200*/  ISETP.LT.AND P0, PT, R26, UR57, !P0 ;  /* 0x000000391a007c0c */ /* 0x000fe2000c701270 */
[----:B------:R-:W0:Y:S01]  /*105210*/  LDCU UR57, c[0x0][0x398] ;  /* 0x00007300ff3977ac */ /* 0x000e220008000800 */
[----:B------:R-:W0:Y:S01]  /*105220*/  LDCU UR53, c[0x0][0x398] ;  /* 0x00007300ff3577ac */ /* 0x000e220008000800 */
[----:B------:R-:W-:-:S04]  /*105230*/  @P4 LOP3.LUT R2, R2, 0x80000000, RZ, 0xfc, !PT ;  /* 0x8000000002024812 */ /* 0x000fc800078efcff */
[----:B------:R-:W-:-:S04]  /*105240*/  LOP3.LUT R2, R2, 0xbfffffff, RZ, 0xc0, !PT ;  /* 0xbfffffff02027812 */ /* 0x000fc800078ec0ff */
[----:B------:R-:W-:-:S04]  /*105250*/  @P3 LOP3.LUT R2, R2, 0x40000000, RZ, 0xfc, !PT ;  /* 0x4000000002023812 */ /* 0x000fc800078efcff */
[----:B------:R-:W-:-:S04]  /*105260*/  LOP3.LUT R2, R2, 0xdfffffff, RZ, 0xc0, !PT ;  /* 0xdfffffff02027812 */ /* 0x000fc800078ec0ff */
[----:B------:R-:W-:Y:S02]  /*105270*/  @P0 LOP3.LUT R2, R2, 0x20000000, RZ, 0xfc, !PT ;  /* 0x2000000002020812 */ /* 0x000fe400078efcff */
[----:B------:R-:W-:Y:S02]  /*105280*/  ISETP.LT.AND P0, PT, R16, UR61, !P1 ;  /* 0x0000003d10007c0c */ /* 0x000fe4000cf01270 */
[----:B------:R-:W-:Y:S02]  /*105290*/  ISETP.LT.AND P3, PT, R10, UR29, !P1 ;  /* 0x0000001d0a007c0c */ /* 0x000fe4000cf61270 */
[----:B------:R-:W-:Y:S02]  /*1052a0*/  ISETP.LT.AND P4, PT, R23, UR27, !P1 ;  /* 0x0000001b17007c0c */ /* 0x000fe4000cf81270 */
[----:B------:R-:W-:Y:S01]  /*1052b0*/  LOP3.LUT R2, R2, 0xfdffffff, RZ, 0xc0, !PT ;  /* 0xfdffffff02027812 */ /* 0x000fe200078ec0ff */
[----:B------:R-:W-:Y:S01]  /*1052c0*/  STL [R1+0x84], R24 ;  /* 0x0000841801007387 */ /* 0x000fe20000100800 */
[----:B------:R-:W0:Y:S01]  /*1052d0*/  LDCU UR29, c[0x0][0x398] ;  /* 0x00007300ff1d77ac */ /* 0x000e220008000800 */
[----:B------:R-:W0:Y:S01]  /*1052e0*/  LDCU UR27, c[0x0][0x398] ;  /* 0x00007300ff1b77ac */ /* 0x000e220008000800 */
[----:B------:R-:W0:Y:S03]  /*1052f0*/  LDCU UR61, c[0x0][0x398] ;  /* 0x00007300ff3d77ac */ /* 0x000e260008000800 */
        /* <DEDUP_REMOVED lines=21> */
[----:B------:R-:W-:Y:S01]  /*105450*/  LOP3.LUT R2, R2, 0xffbfffff, RZ, 0xc0, !PT ;  /* 0xffbfffff02027812 */ /* 0x000fe200078ec0ff */
[----:B------:R-:W0:Y:S03]  /*105460*/  LDCU UR17, c[0x0][0x398] ;  /* 0x00007300ff1177ac */ /* 0x000e260008000800 */
[----:B------:R-:W-:Y:S02]  /*105470*/  @P4 LOP3.LUT R2, R2, 0x400000, RZ, 0xfc, !PT ;  /* 0x0040000002024812 */ /* 0x000fe400078efcff */
[----:B------:R-:W-:-:S02]  /*105480*/  ISETP.LT.AND P4, PT, R16, UR77, !P2 ;  /* 0x0000004d10007c0c */ /* 0x000fc4000d781270 */
        /* <DEDUP_REMOVED lines=31> */
[----:B------:R-:W-:-:S04]  /*105680*/  @P4 LOP3.LUT R2, R2, 0x4000, RZ, 0xfc, !PT ;  /* 0x0000400002024812 */ /* 0x000fc800078efcff */
[----:B------:R-:W-:-:S04]  /*105690*/  LOP3.LUT R2, R2, 0xffffdfff, RZ, 0xc0, !PT ;  /* 0xffffdfff02027812 */ /* 0x000fc800078ec0ff */
[----:B------:R-:W-:Y:S02]  /*1056a0*/  @P3 LOP3.LUT R2, R2, 0x2000, RZ, 0xfc, !PT ;  /* 0x0000200002023812 */ /* 0x000fe400078efcff */
[----:B------:R-:W-:Y:S02]  /*1056b0*/  ISETP.LT.AND P3, PT, R16, UR10, !P0 ;  /* 0x0000000a10007c0c */ /* 0x000fe4000c761270 */
[----:B------:R-:W-:Y:S02]  /*1056c0*/  ISETP.LT.AND P4, PT, R10, UR75, !P0 ;  /* 0x0000004b0a007c0c */ /* 0x000fe4000c781270 */
[----:B------:R-:W-:Y:S02]  /*1056d0*/  LOP3.LUT P2, RZ, R11, 0x40000000, RZ, 0xc0, !PT ;  /* 0x400000000bff7812 */ /* 0x000fe4000784c0ff */
[----:B------:R-:W-:Y:S01]  /*1056e0*/  LOP3.LUT R2, R2, 0xfffffdff, RZ, 0xc0, !PT ;  /* 0xfffffdff02027812 */ /* 0x000fe200078ec0ff */
[----:B------:R-:W0:Y:S06]  /*1056f0*/  LDCU UR75, c[0x0][0x398] ;  /* 0x00007300ff4b77ac */ /* 0x000e2c0008000800 */
[----:B------:R-:W-:-:S02]  /*105700*/  @P3 LOP3.LUT R2, R2, 0x200, RZ, 0xfc, !PT ;  /* 0x0000020002023812 */ /* 0x000fc400078efcff */
[----:B-1----:R-:W-:Y:S01]  /*105710*/  ISETP.LT.AND P3, PT, R23, UR73, !P0 ;  /* 0x0000004917007c0c */ /* 0x002fe2000c761270 */
[----:B------:R-:W1:Y:S01]  /*105720*/  LDCU UR73, c[0x0][0x398] ;  /* 0x00007300ff4977ac */ /* 0x000e620008000800 */
[----:B------:R-:W-:-:S04]  /*105730*/  LOP3.LUT R2, R2, 0xffffefff, RZ, 0xc0, !PT ;  /* 0xffffefff02027812 */ /* 0x000fc800078ec0ff */
[----:B------:R-:W-:Y:S02]  /*105740*/  @P4 LOP3.LUT R2, R2, 0x1000, RZ, 0xfc, !PT ;  /* 0x0000100002024812 */ /* 0x000fe400078efcff */
[----:B------:R-:W-:Y:S01]  /*105750*/  ISETP.LT.AND P4, PT, R14, UR71, !P0 ;  /* 0x000000470e007c0c */ /* 0x000fe2000c781270 */
[----:B------:R-:W1:Y:S01]  /*105760*/  LDCU UR71, c[0x0][0x398] ;  /* 0x00007300ff4777ac */ /* 0x000e620008000800 */
[----:B------:R-:W-:-:S04]  /*105770*/  LOP3.LUT R2, R2, 0xfffff7ff, RZ, 0xc0, !PT ;  /* 0xfffff7ff02027812 */ /* 0x000fc800078ec0ff */
[----:B------:R-:W-:Y:S02]  /*105780*/  @P3 LOP3.LUT R2, R2, 0x800, RZ, 0xfc, !PT ;  /* 0x0000080002023812 */ /* 0x000fe400078efcff */
[----:B------:R-:W-:Y:S01]  /*105790*/  ISETP.LT.AND P3, PT, R15, UR69, !P0 ;  /* 0x000000450f007c0c */ /* 0x000fe2000c761270 */
[----:B------:R-:W1:Y:S01]  /*1057a0*/  LDCU UR69, c[0x0][0x398] ;  /* 0x00007300ff4577ac */ /* 0x000e620008000800 */
[----:B------:R-:W-:-:S04]  /*1057b0*/  LOP3.LUT R2, R2, 0xfffffbff, RZ, 0xc0, !PT ;  /* 0xfffffbff02027812 */ /* 0x000fc800078ec0ff */
[----:B------:R-:W-:Y:S02]  /*1057c0*/  @P4 LOP3.LUT R2, R2, 0x400, RZ, 0xfc, !PT ;  /* 0x0000040002024812 */ /* 0x000fe400078efcff */
[----:B0-----:R-:W-:Y:S01]  /*1057d0*/  ISETP.LT.AND P4, PT, R17, UR67, !P0 ;  /* 0x0000004311007c0c */ /* 0x001fe2000c781270 */
[----:B------:R-:W0:Y:S01]  /*1057e0*/  LDCU UR67, c[0x0][0x398] ;  /* 0x00007300ff4377ac */ /* 0x000e220008000800 */
[----:B------:R-:W-:-:S04]  /*1057f0*/  LOP3.LUT R2, R2, 0xfffffeff, RZ, 0xc0, !PT ;  /* 0xfffffeff02027812 */ /* 0x000fc800078ec0ff */
[----:B------:R-:W-:Y:S02]  /*105800*/  @P3 LOP3.LUT R2, R2, 0x100, RZ, 0xfc, !PT ;  /* 0x0000010002023812 */ /* 0x000fe400078efcff */
[----:B------:R-:W-:Y:S01]  /*105810*/  ISETP.LT.AND P3, PT, R25, UR39, !P0 ;  /* 0x0000002719007c0c */ /* 0x000fe2000c761270 */
[----:B------:R-:W0:Y:S01]  /*105820*/  LDCU UR39, c[0x0][0x398] ;  /* 0x00007300ff2777ac */ /* 0x000e220008000800 */
[----:B------:R-:W-:-:S04]  /*105830*/  LOP3.LUT R2, R2, 0xffffff7f, RZ, 0xc0, !PT ;  /* 0xffffff7f02027812 */ /* 0x000fc800078ec0ff */
[----:B------:R-:W-:-:S04]  /*105840*/  @P4 LOP3.LUT R2, R2, 0x80, RZ, 0xfc, !PT ;  /* 0x0000008002024812 */ /* 0x000fc800078efcff */
[----:B------:R-:W-:-:S04]  /*105850*/  LOP3.LUT R2, R2, 0xffffffbf, RZ, 0xc0, !PT ;  /* 0xffffffbf02027812 */ /* 0x000fc800078ec0ff */
[----:B------:R-:W-:Y:S02]  /*105860*/  @P3 LOP3.LUT R2, R2, 0x40, RZ, 0xfc, !PT ;  /* 0x0000004002023812 */ /* 0x000fe400078efcff */
[----:B------:R-:W-:Y:S02]  /*105870*/  ISETP.LT.AND P3, PT, R16, UR14, !P1 ;  /* 0x0000000e10007c0c */ /* 0x000fe4000cf61270 */
[----:B------:R-:W-:Y:S02]  /*105880*/  R2UR.FILL UR14, R3 ;  /* 0x00000000030e72ca */ /* 0x000fe400004e0000 */
[----:B------:R-:W2:Y:S01]  /*105890*/  LDL.LU R3, [R1+0x7c] ;  /* 0x00007c0001037983 */ /* 0x000ea20000300800 */
[----:B---3--:R-:W-:Y:S02]  /*1058a0*/  ISETP.LT.AND P4, PT, R26, UR33, !P0 ;  /* 0x000000211a007c0c */ /* 0x008fe4000c781270 */
[----:B------:R-:W-:Y:S01]  /*1058b0*/  LOP3.LUT R2, R2, 0xffffffdf, RZ, 0xc0, !PT ;  /* 0xffffffdf02027812 */ /* 0x000fe200078ec0ff */
[----:B------:R-:W3:Y:S10]  /*1058c0*/  LDCU UR33, c[0x0][0x398] ;  /* 0x00007300ff2177ac */ /* 0x000ef40008000800 */
[----:B------:R-:W-:-:S02]  /*1058d0*/  @P4 LOP3.LUT R2, R2, 0x20, RZ, 0xfc, !PT ;  /* 0x0000002002024812 */ /* 0x000fc400078efcff */
[----:B------:R-:W-:Y:S02]  /*1058e0*/  ISETP.LT.AND P4, PT, R10, UR31, !P1 ;  /* 0x0000001f0a007c0c */ /* 0x000fe4000cf81270 */
[----:B------:R-:W-:Y:S01]  /*1058f0*/  LOP3.LUT P0, RZ, R11, 0x20000000, RZ, 0xc0, !PT ;  /* 0x200000000bff7812 */ /* 0x000fe2000780c0ff */
[----:B------:R-:W0:Y:S01]  /*105900*/  LDCU UR31, c[0x0][0x398] ;  /* 0x00007300ff1f77ac */ /* 0x000e220008000800 */
[----:B------:R-:W-:-:S04]  /*105910*/  LOP3.LUT R2, R2, 0xfffffffd, RZ, 0xc0, !PT ;  /* 0xfffffffd02027812 */ /* 0x000fc800078ec0ff */
[----:B------:R-:W-:Y:S02]  /*105920*/  @P3 LOP3.LUT R2, R2, 0x2, RZ, 0xfc, !PT ;  /* 0x0000000202023812 */ /* 0x000fe400078efcff */
[----:B----4-:R-:W-:Y:S01]  /*105930*/  ISETP.LT.AND P3, PT, R23, UR35, !P1 ;  /* 0x0000002317007c0c */ /* 0x010fe2000cf61270 */
[----:B------:R-:W4:Y:S01]  /*105940*/  LDCU UR35, c[0x0][0x398] ;  /* 0x00007300ff2377ac */ /* 0x000f220008000800 */
[----:B------:R-:W-:-:S04]  /*105950*/  LOP3.LUT R2, R2, 0xffffffef, RZ, 0xc0, !PT ;  /* 0xffffffef02027812 */ /* 0x000fc800078ec0ff */
[----:B------:R-:W-:Y:S02]  /*105960*/  @P4 LOP3.LUT R2, R2, 0x10, RZ, 0xfc, !PT ;  /* 0x0000001002024812 */ /* 0x000fe400078efcff */
[----:B------:R-:W-:Y:S01]  /*105970*/  ISETP.LT.AND P4, PT, R14, UR37, !P1 ;  /* 0x000000250e007c0c */ /* 0x000fe2000cf81270 */
[----:B------:R-:W0:Y:S01]  /*105980*/  LDCU UR37, c[0x0][0x398] ;  /* 0x00007300ff2577ac */ /* 0x000e220008000800 */
[----:B------:R-:W-:-:S04]  /*105990*/  LOP3.LUT R2, R2, 0xfffffff7, RZ, 0xc0, !PT ;  /* 0xfffffff702027812 */ /* 0x000fc800078ec0ff */
[----:B------:R-:W-:Y:S02]  /*1059a0*/  @P3 LOP3.LUT R2, R2, 0x8, RZ, 0xfc, !PT ;  /* 0x0000000802023812 */ /* 0x000fe400078efcff */
[----:B--2---:R-:W-:Y:S01]  /*1059b0*/  ISETP.LT.AND P3, PT, R15, UR43, !P1 ;  /* 0x0000002b0f007c0c */ /* 0x004fe2000cf61270 */
[----:B------:R-:W2:Y:S01]  /*1059c0*/  LDCU UR43, c[0x0][0x398] ;  /* 0x00007300ff2b77ac */ /* 0x000ea20008000800 */
[----:B------:R-:W-:-:S04]  /*1059d0*/  LOP3.LUT R2, R2, 0xfffffffb, RZ, 0xc0, !PT ;  /* 0xfffffffb02027812 */ /* 0x000fc800078ec0ff */
[----:B------:R-:W-:Y:S02]  /*1059e0*/  @P4 LOP3.LUT R2, R2, 0x4, RZ, 0xfc, !PT ;  /* 0x0000000402024812 */ /* 0x000fe400078efcff */
[----:B------:R-:W-:Y:S01]  /*1059f0*/  ISETP.LT.AND P4, PT, R17, UR41, !P1 ;  /* 0x0000002911007c0c */ /* 0x000fe2000cf81270 */
[----:B------:R-:W0:Y:S01]  /*105a00*/  LDCU UR41, c[0x0][0x398] ;  /* 0x00007300ff2977ac */ /* 0x000e220008000800 */
[----:B------:R-:W-:-:S04]  /*105a10*/  LOP3.LUT R2, R2, 0xfffffffe, RZ, 0xc0, !PT ;  /* 0xfffffffe02027812 */ /* 0x000fc800078ec0ff */
[----:B------:R-:W-:Y:S02]  /*105a20*/  @P3 LOP3.LUT R2, R2, 0x1, RZ, 0xfc, !PT ;  /* 0x0000000102023812 */ /* 0x000fe400078efcff */
[----:B------:R-:W-:-:S03]  /*105a30*/  ISETP.LT.AND P3, PT, R25, UR49, !P1 ;  /* 0x0000003119007c0c */ /* 0x000fc6000cf61270 */
[----:B------:R0:W-:Y:S01]  /*105a40*/  STL [R1+0x80], R2 ;  /* 0x0000800201007387 */ /* 0x0001e20000100800 */
[----:B------:R-:W-:Y:S01]  /*105a50*/  ISETP.LT.AND P1, PT, R26, UR45, !P1 ;  /* 0x0000002d1a007c0c */ /* 0x000fe2000cf21270 */
[----:B------:R-:W1:Y:S01]  /*105a60*/  LDCU UR49, c[0x0][0x398] ;  /* 0x00007300ff3177ac */ /* 0x000e620008000800 */
[----:B------:R-:W1:Y:S01]  /*105a70*/  LDCU UR45, c[0x0][0x398] ;  /* 0x00007300ff2d77ac */ /* 0x000e620008000800 */
[----:B0-----:R-:W2:Y:S01]  /*105a80*/  LDL.LU R2, [R1+0x78] ;  /* 0x0000780001027983 */ /* 0x001ea20000300800 */
[----:B------:R-:W-:-:S04]  /*105a90*/  LOP3.LUT R3, R3, 0x7fffffff, RZ, 0xc0, !PT ;  /* 0x7fffffff03037812 */ /* 0x000fc800078ec0ff */
        /* <DEDUP_REMOVED lines=9> */
[----:B------:R-:W0:Y:S01]  /*105b30*/  LDCU UR55, c[0x0][0x398] ;  /* 0x00007300ff3777ac */ /* 0x000e220008000800 */
[----:B------:R-:W0:Y:S05]  /*105b40*/  LDCU UR57, c[0x0][0x398] ;  /* 0x00007300ff3977ac */ /* 0x000e2a0008000800 */
        /* <DEDUP_REMOVED lines=18> */
[----:B------:R-:W-:Y:S02]  /*105c70*/  ISETP.LT.AND P2, PT, R26, UR29, !P2 ;  /* 0x0000001d1a007c0c */ /* 0x000fe4000d741270 */
[----:B--2---:R-:W-:Y:S01]  /*105c80*/  LOP3.LUT R2, R2, 0x7fffffff, RZ, 0xc0, !PT ;  /* 0x7fffffff02027812 */ /* 0x004fe200078ec0ff */
[----:B------:R-:W2:Y:S01]  /*105c90*/  LDCU UR29, c[0x0][0x398] ;  /* 0x00007300ff1d77ac */ /* 0x000ea20008000800 */
[----:B------:R-:W-:Y:S01]  /*105ca0*/  @P4 LOP3.LUT R3, R3, 0x800000, RZ, 0xfc, !PT ;  /* 0x0080000003034812 */ /* 0x000fe200078efcff */
[----:B------:R-:W0:Y:S03]  /*105cb0*/  LDCU UR47, c[0x0][0x398] ;  /* 0x00007300ff2f77ac */ /* 0x000e260008000800 */
        /* <DEDUP_REMOVED lines=9> */
[----:B------:R-:W0:Y:S01]  /*105d50*/  LDCU UR21, c[0x0][0x398] ;  /* 0x00007300ff1577ac */ /* 0x000e220008000800 */
[----:B------:R-:W0:Y:S04]  /*105d60*/  LDCU UR8, c[0x0][0x398] ;  /* 0x00007300ff0877ac */ /* 0x000e280008000800 */
[----:B------:R-:W-:-:S04]  /*105d70*/  @P2 LOP3.LUT R3, R3, 0x20000, RZ, 0xfc, !PT ;  /* 0x0002000003032812 */ /* 0x000fc800078efcff */
[----:B------:R-:W-:Y:S02]  /*105d80*/  LOP3.LUT R3, R3, 0xffefffff, RZ, 0xc0, !PT ;  /* 0xffefffff03037812 */ /* 0x000fe400078ec0ff */
[----:B------:R-:W-:Y:S01]  /*105d90*/  ISETP.LT.AND P2, PT, R14, UR27, !P0 ;  /* 0x0000001b0e007c0c */ /* 0x000fe2000c741270 */
[----:B------:R-:W0:Y:S01]  /*105da0*/  LDCU UR27, c[0x0][0x398] ;  /* 0x00007300ff1b77ac */ /* 0x000e220008000800 */
        /* <DEDUP_REMOVED lines=9> */
[----:B------:R-:W-:-:S04]  /*105e40*/  LOP3.LUT R3, R3, 0xfffeffff, RZ, 0xc0, !PT ;  /* 0xfffeffff03037812 */ /* 0x000fc800078ec0ff */
[----:B------:R-:W-:Y:S02]  /*105e50*/  @P3 LOP3.LUT R3, R3, 0x10000, RZ, 0xfc, !PT ;  /* 0x0001000003033812 */ /* 0x000fe400078efcff */
[----:B------:R-:W-:Y:S02]  /*105e60*/  ISETP.LT.AND P3, PT, R25, UR25, !P0 ;  /* 0x0000001919007c0c */ /* 0x000fe4000c761270 */
[----:B------:R-:W-:Y:S02]  /*105e70*/  LOP3.LUT R3, R3, 0xffff7fff, RZ, 0xc0, !PT ;  /* 0xffff7fff03037812 */ /* 0x000fe400078ec0ff */
[----:B------:R-:W-:Y:S02]  /*105e80*/  ISETP.LT.AND P0, PT, R26, UR23, !P0 ;  /* 0x000000171a007c0c */ /* 0x000fe4000c701270 */
[----:B------:R-:W-:Y:S01]  /*105e90*/  LOP3.LUT P2, RZ, R11, 0x8000000, RZ, 0xc0, !PT ;  /* 0x080000000bff7812 */ /* 0x000fe2000784c0ff */
[----:B------:R-:W0:Y:S01]  /*105ea0*/  LDCU UR23, c[0x0][0x398] ;  /* 0x00007300ff1777ac */ /* 0x000e220008000800 */
[----:B------:R-:W-:Y:S01]  /*105eb0*/  @P4 LOP3.LUT R3, R3, 0x8000, RZ, 0xfc, !PT ;  /* 0x0000800003034812 */ /* 0x000fe200078efcff */
[----:B------:R-:W0:Y:S03]  /*105ec0*/  LDCU UR25, c[0x0][0x398] ;  /* 0x00007300ff1977ac */ /* 0x000e260008000800 */
[----:B------:R-:W-:-:S04]  /*105ed0*/  LOP3.LUT R3, R3, 0xffffbfff, RZ, 0xc0, !PT ;  /* 0xffffbfff03037812 */ /* 0x000fc800078ec0ff */
[----:B------:R-:W-:Y:S02]  /*105ee0*/  @P3 LOP3.LUT R3, R3, 0x4000, RZ, 0xfc, !PT ;  /* 0x0000400003033812 */ /* 0x000fe400078efcff */
[----:B------:R-:W-:Y:S02]  /*105ef0*/  ISETP.LT.AND P3, PT, R16, UR12, !P1 ;  /* 0x0000000c10007c0c */ /* 0x000fe4000cf61270 */
[----:B------:R-:W-:Y:S01]  /*105f00*/  ISETP.LT.AND P4, PT, R10, UR5, !P1 ;  /* 0x000000050a007c0c */ /* 0x000fe2000cf81270 */
[----:B------:R-:W0:Y:S01]  /*105f10*/  LDCU UR5, c[0x0][0x398] ;  /* 0x00007300ff0577ac */ /* 0x000e220008000800 */
[----:B------:R-:W-:Y:S01]  /*105f20*/  LOP3.LUT R3, R3, 0xffffdfff, RZ, 0xc0, !PT ;  /* 0xffffdfff03037812 */ /* 0x000fe200078ec0ff */
[----:B------:R-:W0:Y:S03]  /*105f30*/  LDCU UR12, c[0x0][0x398] ;  /* 0x00007300ff0c77ac */ /* 0x000e260008000800 */
        /* <DEDUP_REMOVED lines=15> */
[----:B------:R-:W1:Y:S01]  /*106030*/  LDCU UR63, c[0x0][0x398] ;  /* 0x00007300ff3f77ac */ /* 0x000e620008000800 */
[----:B------:R-:W-:-:S04]  /*106040*/  @P3 LOP3.LUT R3, R3, 0x400, RZ, 0xfc, !PT ;  /* 0x0000040003033812 */ /* 0x000fc800078efcff */
[----:B------:R-:W-:Y:S02]  /*106050*/  LOP3.LUT R3, R3, 0xfffffeff, RZ, 0xc0, !PT ;  /* 0xfffffeff03037812 */ /* 0x000fe400078ec0ff */
[----:B------:R-:W-:Y:S02]  /*106060*/  ISETP.LT.AND P3, PT, R25, UR11, !P1 ;  /* 0x0000000b19007c0c */ /* 0x000fe4000cf61270 */
[----:B------:R-:W-:Y:S01]  /*106070*/  @P4 LOP3.LUT R3, R3, 0x100, RZ, 0xfc, !PT ;  /* 0x0000010003034812 */ /* 0x000fe200078efcff */
[----:B------:R-:W1:Y:S03]  /*106080*/  LDCU UR11, c[0x0][0x398] ;  /* 0x00007300ff0b77ac */ /* 0x000e660008000800 */
[----:B------:R-:W-:Y:S02]  /*106090*/  LOP3.LUT R3, R3, 0xffffff7f, RZ, 0xc0, !PT ;  /* 0xffffff7f03037812 */ /* 0x000fe400078ec0ff */
[----:B------:R-:W-:-:S02]  /*1060a0*/  ISETP.LT.AND P1, PT, R26, UR9, !P1 ;  /* 0x000000091a007c0c */ /* 0x000fc4000cf21270 */
[----:B0-----:R-:W-:Y:S01]  /*1060b0*/  ISETP.LT.AND P4, PT, R10, UR55, !P2 ;  /* 0x000000370a007c0c */ /* 0x001fe2000d781270 */
[----:B------:R-:W0:Y:S01]  /*1060c0*/  LDCU UR55, c[0x0][0x398] ;  /* 0x00007300ff3777ac */ /* 0x000e220008000800 */
[----:B------:R-:W-:Y:S01]  /*1060d0*/  @P0 LOP3.LUT R3, R3, 0x80, RZ, 0xfc, !PT ;  /* 0x0000008003030812 */ /* 0x000fe200078efcff */
[----:B------:R-:W0:Y:S03]  /*1060e0*/  LDCU UR9, c[0x0][0x398] ;  /* 0x00007300ff0977ac */ /* 0x000e260008000800 */
[----:B------:R-:W-:-:S04]  /*1060f0*/  LOP3.LUT R3, R3, 0xffffffbf, RZ, 0xc0, !PT ;  /* 0xffffffbf03037812 */ /* 0x000fc800078ec0ff */
[----:B------:R-:W-:-:S04]  /*106100*/  @P3 LOP3.LUT R3, R3, 0x40, RZ, 0xfc, !PT ;  /* 0x0000004003033812 */ /* 0x000fc800078efcff */
[----:B------:R-:W-:-:S04]  /*106110*/  LOP3.LUT R3, R3, 0xffffffdf, RZ, 0xc0, !PT ;  /* 0xffffffdf03037812 */ /* 0x000fc800078ec0ff */
[----:B------:R-:W-:Y:S02]  /*106120*/  @P1 LOP3.LUT R3, R3, 0x20, RZ, 0xfc, !PT ;  /* 0x0000002003031812 */ /* 0x000fe400078efcff */
[----:B------:R-:W-:Y:S02]  /*106130*/  ISETP.LT.AND P1, PT, R16, UR16, !P2 ;  /* 0x0000001010007c0c */ /* 0x000fe4000d721270 */
[----:B------:R-:W-:Y:S01]  /*106140*/  ISETP.LT.AND P3, PT, R23, UR57, !P2 ;  /* 0x0000003917007c0c */ /* 0x000fe2000d761270 */
[----:B------:R-:W0:Y:S01]  /*106150*/  LDCU UR57, c[0x0][0x398] ;  /* 0x00007300ff3977ac */ /* 0x000e220008000800 */
[----:B------:R-:W-:Y:S02]  /*106160*/  LOP3.LUT R3, R3, 0xfffffffd, RZ, 0xc0, !PT ;  /* 0xfffffffd03037812 */ /* 0x000fe400078ec0ff */
[----:B------:R-:W-:Y:S01]  /*106170*/  LOP3.LUT P0, RZ, R11, 0x4000000, RZ, 0xc0, !PT ;  /* 0x040000000bff7812 */ /* 0x000fe2000780c0ff */
[----:B------:R-:W0:Y:S06]  /*106180*/  LDCU UR16, c[0x0][0x398] ;  /* 0x00007300ff1077ac */ /* 0x000e2c0008000800 */
[----:B------:R-:W-:-:S04]  /*106190*/  @P1 LOP3.LUT R3, R3, 0x2, RZ, 0xfc, !PT ;  /* 0x0000000203031812 */ /* 0x000fc800078efcff */
[----:B------:R-:W-:Y:S02]  /*1061a0*/  LOP3.LUT R3, R3, 0xffffffef, RZ, 0xc0, !PT ;  /* 0xffffffef03037812 */ /* 0x000fe400078ec0ff */
[----:B-1----:R-:W-:Y:S01]  /*1061b0*/  ISETP.LT.AND P1, PT, R14, UR49, !P2 ;  /* 0x000000310e007c0c */ /* 0x002fe2000d721270 */
[----:B------:R-:W1:Y:S01]  /*1061c0*/  LDCU UR49, c[0x0][0x398] ;  /* 0x00007300ff3177ac */ /* 0x000e620008000800 */
[----:B------:R-:W-:-:S04]  /*1061d0*/  @P4 LOP3.LUT R3, R3, 0x10, RZ, 0xfc, !PT ;  /* 0x0000001003034812 */ /* 0x000fc800078efcff */
[----:B------:R-:W-:-:S04]  /*1061e0*/  LOP3.LUT R3, R3, 0xfffffff7, RZ, 0xc0, !PT ;  /* 0xfffffff703037812 */ /* 0x000fc800078ec0ff */
[----:B------:R-:W-:-:S04]  /*1061f0*/  @P3 LOP3.LUT R3, R3, 0x8, RZ, 0xfc, !PT ;  /* 0x0000000803033812 */ /* 0x000fc800078efcff */
[----:B------:R-:W-:-:S04]  /*106200*/  LOP3.LUT R3, R3, 0xfffffffb, RZ, 0xc0, !PT ;  /* 0xfffffffb03037812 */ /* 0x000fc800078ec0ff */
[----:B------:R-:W-:Y:S02]  /*106210*/  @P1 LOP3.LUT R3, R3, 0x4, RZ, 0xfc, !PT ;  /* 0x0000000403031812 */ /* 0x000fe400078efcff */
[----:B------:R-:W-:Y:S02]  /*106220*/  ISETP.LT.AND P1, PT, R15, UR51, !P2 ;  /* 0x000000330f007c0c */ /* 0x000fe4000d721270 */
[----:B0-----:R-:W-:Y:S02]  /*106230*/  ISETP.LT.AND P3, PT, R17, UR55, !P2 ;  /* 0x0000003711007c0c */ /* 0x001fe4000d761270 */
[----:B------:R-:W-:Y:S02]  /*106240*/  ISETP.LT.AND P4, PT, R25, UR57, !P2 ;  /* 0x0000003919007c0c */ /* 0x000fe4000d781270 */
[----:B------:R-:W-:Y:S01]  /*106250*/  LOP3.LUT R3, R3, 0xfffffffe, RZ, 0xc0, !PT ;  /* 0xfffffffe03037812 */ /* 0x000fe200078ec0ff */
[----:B------:R-:W0:Y:S01]  /*106260*/  LDCU UR55, c[0x0][0x398] ;  /* 0x00007300ff3777ac */ /* 0x000e220008000800 */
[----:B------:R-:W0:Y:S01]  /*106270*/  LDCU UR57, c[0x0][0x398] ;  /* 0x00007300ff3977ac */ /* 0x000e220008000800 */
[----:B------:R-:W0:Y:S04]  /*106280*/  LDCU UR51, c[0x0][0x398] ;  /* 0x00007300ff3377ac */ /* 0x000e280008000800 */
[----:B------:R-:W-:-:S05]  /*106290*/  @P1 LOP3.LUT R3, R3, 0x1, RZ, 0xfc, !PT ;  /* 0x0000000103031812 */ /* 0x000fca00078efcff */
[----:B------:R0:W-:Y:S04]  /*1062a0*/  STL [R1+0x7c], R3 ;  /* 0x00007c0301007387 */ /* 0x0001e80000100800 */
[----:B0-----:R-:W3:Y:S01]  /*1062b0*/  LDL.LU R3, [R1+0x74] ;  /* 0x0000740001037983 */ /* 0x001ee20000300800 */
[----:B------:R-:W-:Y:S02]  /*1062c0*/  @P3 LOP3.LUT R2, R2, 0x80000000, RZ, 0xfc, !PT ;  /* 0x8000000002023812 */ /* 0x000fe400078efcff */
[----:B-1----:R-:W-:Y:S02]  /*1062d0*/  ISETP.LT.AND P3, PT, R26, UR49, !P2 ;  /* 0x000000311a007c0c */ /* 0x002fe4000d761270 */
[----:B------:R-:W-:Y:S02]  /*1062e0*/  LOP3.LUT R2, R2, 0xbfffffff, RZ, 0xc0, !PT ;  /* 0xbfffffff02027812 */ /* 0x000fe400078ec0ff */
[----:B------:R-:W-:Y:S01]  /*1062f0*/  LOP3.LUT P1, RZ, R11, 0x2000000, RZ, 0xc0, !PT ;  /* 0x020000000bff7812 */ /* 0x000fe2000782c0ff */
[----:B------:R-:W0:Y:S01]  /*106300*/  LDCU UR49, c[0x0][0x398] ;  /* 0x00007300ff3177ac */ /* 0x000e220008000800 */
[----:B------:R-:W-:-:S02]  /*106310*/  @P4 LOP3.LUT R2, R2, 0x40000000, RZ, 0xfc, !PT ;  /* 0x4000000002024812 */ /* 0x000fc400078efcff */
[----:B------:R-:W-:Y:S02]  /*106320*/  ISETP.LT.AND P4, PT, R16, UR18, !P0 ;  /* 0x0000001210007c0c */ /* 0x000fe4000c781270 */
[----:B------:R-:W-:Y:S01]  /*106330*/  LOP3.LUT P2, RZ, R11, 0x1000000, RZ, 0xc0, !PT ;  /* 0x010000000bff7812 */ /* 0x000fe2000784c0ff */
[----:B------:R-:W1:Y:S01]  /*106340*/  LDCU UR18, c[0x0][0x398] ;  /* 0x00007300ff1277ac */ /* 0x000e620008000800 */
        /* <DEDUP_REMOVED lines=30> */
[----:B------:R-:W-:Y:S01]  /*106530*/  ISETP.LT.AND P4, PT, R16, UR20, !P1 ;  /* 0x0000001410007c0c */ /* 0x000fe2000cf81270 */
[----:B------:R-:W0:Y:S01]  /*106540*/  LDCU UR20, c[0x0][0x398] ;  /* 0x00007300ff1477ac */ /* 0x000e220008000800 */
[----:B------:R-:W-:-:S04]  /*106550*/  LOP3.LUT R2, R2, 0xffdfffff, RZ, 0xc0, !PT ;  /* 0xffdfffff02027812 */ /* 0x000fc800078ec0ff */
[----:B------:R-:W-:Y:S02]  /*106560*/  @P3 LOP3.LUT R2, R2, 0x200000, RZ, 0xfc, !PT ;  /* 0x0020000002023812 */ /* 0x000fe400078efcff */
[----:B------:R-:W-:Y:S01]  /*106570*/  ISETP.LT.AND P3, PT, R10, UR75, !P1 ;  /* 0x0000004b0a007c0c */ /* 0x000fe2000cf61270 */
[----:B------:R-:W1:Y:S01]  /*106580*/  LDCU UR75, c[0x0][0x398] ;  /* 0x00007300ff4b77ac */ /* 0x000e620008000800 */
[----:B------:R-:W-:-:S04]  /*106590*/  LOP3.LUT R2, R2, 0xfffdffff, RZ, 0xc0, !PT ;  /* 0xfffdffff02027812 */ /* 0x000fc800078ec0ff */
[----:B------:R-:W-:Y:S02]  /*1065a0*/  @P4 LOP3.LUT R2, R2, 0x20000, RZ, 0xfc, !PT ;  /* 0x0002000002024812 */ /* 0x000fe400078efcff */
[----:B0-----:R-:W-:Y:S02]  /*1065b0*/  ISETP.LT.AND P4, PT, R23, UR20, !P1 ;  /* 0x0000001417007c0c */ /* 0x001fe4000cf81270 */
[----:B------:R-:W-:Y:S02]  /*1065c0*/  LOP3.LUT R2, R2, 0xffefffff, RZ, 0xc0, !PT ;  /* 0xffefffff02027812 */ /* 0x000fe400078ec0ff */
[----:B------:R-:W-:Y:S01]  /*1065d0*/  LOP3.LUT P0, RZ, R11, 0x800000, RZ, 0xc0, !PT ;  /* 0x008000000bff7812 */ /* 0x000fe2000780c0ff */
[----:B------:R-:W0:Y:S01]  /*1065e0*/  LDCU UR20, c[0x0][0x398] ;  /* 0x00007300ff1477ac */ /* 0x000e220008000800 */
[----:B------:R-:W-:Y:S02]  /*1065f0*/  @P3 LOP3.LUT R2, R2, 0x100000, RZ, 0xfc, !PT ;  /* 0x0010000002023812 */ /* 0x000fe400078efcff */
[----:B------:R-:W-:Y:S01]  /*106600*/  ISETP.LT.AND P3, PT, R14, UR77, !P1 ;  /* 0x0000004d0e007c0c */ /* 0x000fe2000cf61270 */
[----:B------:R-:W0:Y:S01]  /*106610*/  LDCU UR77, c[0x0][0x398] ;  /* 0x00007300ff4d77ac */ /* 0x000e220008000800 */
[----:B------:R-:W-:-:S04]  /*106620*/  LOP3.LUT R2, R2, 0xfff7ffff, RZ, 0xc0, !PT ;  /* 0xfff7ffff02027812 */ /* 0x000fc800078ec0ff */
[----:B------:R-:W-:Y:S02]  /*106630*/  @P4 LOP3.LUT R2, R2, 0x80000, RZ, 0xfc, !PT ;  /* 0x0008000002024812 */ /* 0x000fe400078efcff */
[----:B-1----:R-:W-:Y:S01]  /*106640*/  ISETP.LT.AND P4, PT, R15, UR75, !P1 ;  /* 0x0000004b0f007c0c */ /* 0x002fe2000cf81270 */
        /* <DEDUP_REMOVED lines=11> */
[----:B--2---:R-:W-:Y:S02]  /*106700*/  ISETP.LT.AND P3, PT, R26, UR29, !P1 ;  /* 0x0000001d1a007c0c */ /* 0x004fe4000cf61270 */
[----:B------:R-:W-:Y:S01]  /*106710*/  LOP3.LUT R2, R2, 0xffffbfff, RZ, 0xc0, !PT ;  /* 0xffffbfff02027812 */ /* 0x000fe200078ec0ff */
[----:B------:R-:W2:Y:S03]  /*106720*/  LDCU UR29, c[0x0][0x398] ;  /* 0x00007300ff1d77ac */ /* 0x000ea60008000800 */
[----:B------:R-:W-:-:S04]  /*106730*/  @P4 LOP3.LUT R2, R2, 0x4000, RZ, 0xfc, !PT ;  /* 0x0000400002024812 */ /* 0x000fc800078efcff */
[----:B------:R-:W-:-:S04]  /*106740*/  LOP3.LUT R2, R2, 0xffffdfff, RZ, 0xc0, !PT ;  /* 0xffffdfff02027812 */ /* 0x000fc800078ec0ff */
[----:B------:R-:W-:Y:S02]  /*106750*/  @P3 LOP3.LUT R2, R2, 0x2000, RZ, 0xfc, !PT ;  /* 0x0000200002023812 */ /* 0x000fe400078efcff */
[----:B------:R-:W-:Y:S02]  /*106760*/  ISETP.LT.AND P3, PT, R16, UR22, !P2 ;  /* 0x0000001610007c0c */ /* 0x000fe4000d761270 */
[----:B------:R-:W-:Y:S02]  /*106770*/  ISETP.LT.AND P4, PT, R10, UR37, !P2 ;  /* 0x000000250a007c0c */ /* 0x000fe4000d781270 */
[----:B------:R-:W-:Y:S02]  /*106780*/  LOP3.LUT P1, RZ, R11, 0x400000, RZ, 0xc0, !PT ;  /* 0x004000000bff7812 */ /* 0x000fe4000782c0ff */
[----:B------:R-:W-:Y:S01]  /*106790*/  LOP3.LUT R2, R2, 0xfffffdff, RZ, 0xc0, !PT ;  /* 0xfffffdff02027812 */ /* 0x000fe200078ec0ff */
[----:B------:R-:W0:Y:S01]  /*1067a0*/  LDCU UR22, c[0x0][0x398] ;  /* 0x00007300ff1677ac */ /* 0x000e220008000800 */
[----:B------:R-:W0:Y:S05]  /*1067b0*/  LDCU UR37, c[0x0][0x398] ;  /* 0x00007300ff2577ac */ /* 0x000e2a0008000800 */
[----:B------:R-:W-:-:S02]  /*1067c0*/  @P3 LOP3.LUT R2, R2, 0x200, RZ, 0xfc, !PT ;  /* 0x0000020002023812 */ /* 0x000fc400078efcff */
        /* <DEDUP_REMOVED lines=8> */
[----:B---3--:R-:W-:Y:S01]  /*106850*/  ISETP.LT.AND P3, PT, R15, UR33, !P2 ;  /* 0x000000210f007c0c */ /* 0x008fe2000d761270 */
[----:B------:R-:W3:Y:S01]  /*106860*/  LDCU UR33, c[0x0][0x398] ;  /* 0x00007300ff2177ac */ /* 0x000ee20008000800 */
        /* <DEDUP_REMOVED lines=20> */
[----:B------:R-:W-:-:S04]  /*1069b0*/  LOP3.LUT R2, R2, 0xfffffffd, RZ, 0xc0, !PT ;  /* 0xfffffffd02027812 */ /* 0x000fc800078ec0ff */
[----:B------:R-:W-:Y:S02]  /*1069c0*/  @P3 LOP3.LUT R2, R2, 0x2, RZ, 0xfc, !PT ;  /* 0x0000000202023812 */ /* 0x000fe400078efcff */
[----:B------:R-:W-:Y:S02]  /*1069d0*/  ISETP.LT.AND P3, PT, R23, UR23, !P0 ;  /* 0x0000001717007c0c */ /* 0x000fe4000c761270 */
[----:B------:R-:W-:Y:S02]  /*1069e0*/  LOP3.LUT R3, R3, 0x7fffffff, RZ, 0xc0, !PT ;  /* 0x7fffffff03037812 */ /* 0x000fe400078ec0ff */
[----:B------:R-:W-:Y:S02]  /*1069f0*/  LOP3.LUT R2, R2, 0xffffffef, RZ, 0xc0, !PT ;  /* 0xffffffef02027812 */ /* 0x000fe400078ec0ff */
[----:B------:R-:W-:Y:S01]  /*106a00*/  LOP3.LUT P2, RZ, R11, 0x200000, RZ, 0xc0, !PT ;  /* 0x002000000bff7812 */ /* 0x000fe2000784c0ff */
[----:B------:R-:W0:Y:S01]  /*106a10*/  LDCU UR23, c[0x0][0x398] ;  /* 0x00007300ff1777ac */ /* 0x000e220008000800 */
[----:B------:R-:W-:-:S02]  /*106a20*/  @P4 LOP3.LUT R2, R2, 0x10, RZ, 0xfc, !PT ;  /* 0x0000001002024812 */ /* 0x000fc400078efcff */
[----:B------:R-:W-:Y:S01]  /*106a30*/  ISETP.LT.AND P4, PT, R14, UR25, !P0 ;  /* 0x000000190e007c0c */ /* 0x000fe2000c781270 */
        /* <DEDUP_REMOVED lines=8> */
[----:B------:R-:W-:-:S05]  /*106ac0*/  @P3 LOP3.LUT R2, R2, 0x1, RZ, 0xfc, !PT ;  /* 0x0000000102023812 */ /* 0x000fca00078efcff */
[----:B------:R0:W-:Y:S01]  /*106ad0*/  STL [R1+0x78], R2 ;  /* 0x0000780201007387 */ /* 0x0001e20000100800 */
[----:B------:R-:W-:Y:S02]  /*106ae0*/  ISETP.LT.AND P4, PT, R17, UR17, !P0 ;  /* 0x0000001111007c0c */ /* 0x000fe4000c781270 */
[----:B------:R-:W-:Y:S01]  /*106af0*/  ISETP.LT.AND P3, PT, R25, UR5, !P0 ;  /* 0x0000000519007c0c */ /* 0x000fe2000c761270 */
[----:B0-----:R-:W2:Y:S01]  /*106b00*/  LDL.LU R2, [R1+0x70] ;  /* 0x0000700001027983 */ /* 0x001ea20000300800 */
[----:B------:R-:W-:Y:S01]  /*106b10*/  ISETP.LT.AND P0, PT, R26, UR9, !P0 ;  /* 0x000000091a007c0c */ /* 0x000fe2000c701270 */
[----:B------:R-:W0:Y:S01]  /*106b20*/  LDCU UR9, c[0x0][0x398] ;  /* 0x00007300ff0977ac */ /* 0x000e220008000800 */
[----:B------:R-:W0:Y:S07]  /*106b30*/  LDCU UR5, c[0x0][0x398] ;  /* 0x00007300ff0577ac */ /* 0x000e2e0008000800 */
        /* <DEDUP_REMOVED lines=75> */
[----:B------:R-:W-:-:S02]  /*106ff0*/  @P2 LOP3.LUT R3, R3, 0x2000, RZ, 0xfc, !PT ;  /* 0x0000200003032812 */ /* 0x000fc400078efcff */
[----:B------:R-:W-:Y:S01]  /*107000*/  ISETP.LT.AND P2, PT, R10, UR18, !P0 ;  /* 0x000000120a007c0c */ /* 0x000fe2000c741270 */
[----:B------:R-:W0:Y:S01]  /*107010*/  LDCU UR18, c[0x0][0x398] ;  /* 0x00007300ff1277ac */ /* 0x000e220008000800 */
[----:B------:R-:W-:-:S04]  /*107020*/  LOP3.LUT R3, R3, 0xfffffdff, RZ, 0xc0, !PT ;  /* 0xfffffdff03037812 */ /* 0x000fc800078ec0ff */
        /* <DEDUP_REMOVED lines=18> */
[----:B------:R-:W-:Y:S02]  /*107150*/  ISETP.LT.AND P2, PT, R26, UR71, !P0 ;  /* 0x000000471a007c0c */ /* 0x000fe4000c741270 */
[----:B------:R-:W-:Y:S01]  /*107160*/  @P4 LOP3.LUT R3, R3, 0x80, RZ, 0xfc, !PT ;  /* 0x0000008003034812 */ /* 0x000fe200078efcff */
[----:B------:R-:W1:Y:S03]  /*107170*/  LDCU UR71, c[0x0][0x398] ;  /* 0x00007300ff4777ac */ /* 0x000e660008000800 */
[----:B------:R-:W-:-:S04]  /*107180*/  LOP3.LUT R3, R3, 0xffffffbf, RZ, 0xc0, !PT ;  /* 0xffffffbf03037812 */ /* 0x000fc800078ec0ff */
[----:B------:R-:W-:Y:S02]  /*107190*/  @P3 LOP3.LUT R3, R3, 0x40, RZ, 0xfc, !PT ;  /* 0x0000004003033812 */ /* 0x000fe400078efcff */
[----:B------:R-:W-:Y:S02]  /*1071a0*/  ISETP.LT.AND P3, PT, R16, UR32, !P1 ;  /* 0x0000002010007c0c */ /* 0x000fe4000cf61270 */
[----:B0-----:R-:W-:Y:S02]  /*1071b0*/  ISETP.LT.AND P4, PT, R14, UR61, !P1 ;  /* 0x0000003d0e007c0c */ /* 0x001fe4000cf81270 */
[----:B------:R-:W-:Y:S02]  /*1071c0*/  LOP3.LUT P0, RZ, R11, 0x40000, RZ, 0xc0, !PT ;  /* 0x000400000bff7812 */ /* 0x000fe4000780c0ff */
[----:B------:R-:W-:Y:S01]  /*1071d0*/  LOP3.LUT R3, R3, 0xffffffdf, RZ, 0xc0, !PT ;  /* 0xffffffdf03037812 */ /* 0x000fe200078ec0ff */
[----:B------:R-:W0:Y:S01]  /*1071e0*/  LDCU UR32, c[0x0][0x398] ;  /* 0x00007300ff2077ac */ /* 0x000e220008000800 */
[----:B------:R-:W0:Y:S02]  /*1071f0*/  LDCU UR61, c[0x0][0x398] ;  /* 0x00007300ff3d77ac */ /* 0x000e240008000800 */
        /* <DEDUP_REMOVED lines=8> */
[----:B------:R-:W-:Y:S01]  /*107280*/  ISETP.LT.AND P3, PT, R15, UR59, !P1 ;  /* 0x0000003b0f007c0c */ /* 0x000fe2000cf61270 */
[----:B------:R-:W0:Y:S01]  /*107290*/  LDCU UR59, c[0x0][0x398] ;  /* 0x00007300ff3b77ac */ /* 0x000e220008000800 */
[----:B------:R-:W-:Y:S01]  /*1072a0*/  LOP3.LUT R3, R3, 0xfffffff7, RZ, 0xc0, !PT ;  /* 0xfffffff703037812 */ /* 0x000fe200078ec0ff */
[----:B------:R-:W0:Y:S08]  /*1072b0*/  LDCU UR63, c[0x0][0x398] ;  /* 0x00007300ff3f77ac */ /* 0x000e300008000800 */
[----:B------:R-:W-:-:S04]  /*1072c0*/  @P2 LOP3.LUT R3, R3, 0x8, RZ, 0xfc, !PT ;  /* 0x0000000803032812 */ /* 0x000fc800078efcff */
[----:B------:R-:W-:-:S04]  /*1072d0*/  LOP3.LUT R3, R3, 0xfffffffb, RZ, 0xc0, !PT ;  /* 0xfffffffb03037812 */ /* 0x000fc800078ec0ff */
[----:B------:R-:W-:-:S04]  /*1072e0*/  @P4 LOP3.LUT R3, R3, 0x4, RZ, 0xfc, !PT ;  /* 0x0000000403034812 */ /* 0x000fc800078efcff */
[----:B------:R-:W-:-:S04]  /*1072f0*/  LOP3.LUT R3, R3, 0xfffffffe, RZ, 0xc0, !PT ;  /* 0xfffffffe03037812 */ /* 0x000fc800078ec0ff */
[----:B------:R-:W-:-:S05]  /*107300*/  @P3 LOP3.LUT R3, R3, 0x1, RZ, 0xfc, !PT ;  /* 0x0000000103033812 */ /* 0x000fca00078efcff */
[----:B------:R1:W-:Y:S01]  /*107310*/  STL [R1+0x74], R3 ;  /* 0x0000740301007387 */ /* 0x0003e20000100800 */
[----:B0-----:R-:W-:Y:S02]  /*107320*/  ISETP.LT.AND P2, PT, R17, UR23, !P1 ;  /* 0x0000001711007c0c */ /* 0x001fe4000cf41270 */
[----:B------:R-:W-:Y:S01]  /*107330*/  ISETP.LT.AND P4, PT, R25, UR77, !P1 ;  /* 0x0000004d19007c0c */ /* 0x000fe2000cf81270 */
[----:B------:R-:W0:Y:S01]  /*107340*/  LDCU UR77, c[0x0][0x398] ;  /* 0x00007300ff4d77ac */ /* 0x000e220008000800 */
[----:B------:R-:W0:Y:S01]  /*107350*/  LDCU UR23, c[0x0][0x398] ;  /* 0x00007300ff1777ac */ /* 0x000e220008000800 */
[----:B-1----:R-:W4:Y:S01]  /*107360*/  LDL.LU R3, [R1+0x6c] ;  /* 0x00006c0001037983 */ /* 0x002f220000300800 */
[----:B--2---:R-:W-:-:S07]  /*107370*/  LOP3.LUT R2, R2, 0x7fffffff, RZ, 0xc0, !PT ;  /* 0x7fffffff02027812 */ /* 0x004fce00078ec0ff */
[----:B------:R-:W-:Y:S02]  /*107380*/  @P2 LOP3.LUT R2, R2, 0x80000000, RZ, 0xfc, !PT ;  /* 0x8000000002022812 */ /* 0x000fe400078efcff */
[----:B------:R-:W-:Y:S02]  /*107390*/  ISETP.LT.AND P2, PT, R26, UR75, !P1 ;  /* 0x0000004b1a007c0c */ /* 0x000fe4000cf41270 */
[----:B------:R-:W-:Y:S02]  /*1073a0*/  LOP3.LUT R2, R2, 0xbfffffff, RZ, 0xc0, !PT ;  /* 0xbfffffff02027812 */ /* 0x000fe400078ec0ff */
[----:B------:R-:W-:Y:S01]  /*1073b0*/  LOP3.LUT P3, RZ, R11, 0x20000, RZ, 0xc0, !PT ;  /* 0x000200000bff7812 */ /* 0x000fe2000786c0ff */
[----:B------:R-:W1:Y:S01]  /*1073c0*/  LDCU UR75, c[0x0][0x398] ;  /* 0x00007300ff4b77ac */ /* 0x000e620008000800 */
[----:B------:R-:W-:Y:S02]  /*1073d0*/  @P4 LOP3.LUT R2, R2, 0x40000000, RZ, 0xfc, !PT ;  /* 0x4000000002024812 */ /* 0x000fe400078efcff */
[----:B------:R-:W-:-:S02]  /*1073e0*/  ISETP.LT.AND P4, PT, R16, UR34, !P0 ;  /* 0x0000002210007c0c */ /* 0x000fc4000c781270 */
[----:B------:R-:W-:Y:S01]  /*1073f0*/  LOP3.LUT P1, RZ, R11, 0x10000, RZ, 0xc0, !PT ;  /* 0x000100000bff7812 */ /* 0x000fe2000782c0ff */
[----:B------:R-:W2:Y:S01]  /*107400*/  LDCU UR34, c[0x0][0x398] ;  /* 0x00007300ff2277ac */ /* 0x000ea20008000800 */
        /* <DEDUP_REMOVED lines=39> */
[----:B-1----:R-:W-:Y:S02]  /*107680*/  ISETP.LT.AND P4, PT, R23, UR36, !P3 ;  /* 0x0000002417007c0c */ /* 0x002fe4000df81270 */
[----:B------:R-:W-:Y:S01]  /*107690*/  LOP3.LUT R2, R2, 0xffefffff, RZ, 0xc0, !PT ;  /* 0xffefffff02027812 */ /* 0x000fe200078ec0ff */
[----:B------:R-:W1:Y:S03]  /*1076a0*/  LDCU UR36, c[0x0][0x398] ;  /* 0x00007300ff2477ac */ /* 0x000e660008000800 */
        /* <DEDUP_REMOVED lines=14> */
[----:B------:R-:W-:-:S09]  /*107790*/  LOP3.LUT R2, R2, 0xffff7fff, RZ, 0xc0, !PT ;  /* 0xffff7fff02027812 */ /* 0x000fd200078ec0ff */
[----:B------:R-:W-:Y:S02]  /*1077a0*/  @P4 LOP3.LUT R2, R2, 0x8000, RZ, 0xfc, !PT ;  /* 0x0000800002024812 */ /* 0x000fe400078efcff */
[----:B------:R-:W-:Y:S02]  /*1077b0*/  ISETP.LT.AND P4, PT, R25, UR8, !P3 ;  /* 0x0000000819007c0c */ /* 0x000fe4000df81270 */
[----:B------:R-:W-:Y:S01]  /*1077c0*/  ISETP.LT.AND P3, PT, R26, UR5, !P3 ;  /* 0x000000051a007c0c */ /* 0x000fe2000df61270 */
[----:B------:R-:W0:Y:S01]  /*1077d0*/  LDCU UR8, c[0x0][0x398] ;  /* 0x00007300ff0877ac */ /* 0x000e220008000800 */
[----:B------:R-:W-:Y:S01]  /*1077e0*/  LOP3.LUT R2, R2, 0xffffbfff, RZ, 0xc0, !PT ;  /* 0xffffbfff02027812 */ /* 0x000fe200078ec0ff */
[----:B------:R-:W0:Y:S08]  /*1077f0*/  LDCU UR5, c[0x0][0x398] ;  /* 0x00007300ff0577ac */ /* 0x000e300008000800 */
        /* <DEDUP_REMOVED lines=37> */
[----:B----4-:R-:W-:Y:S02]  /*107a50*/  LOP3.LUT R3, R3, 0x7fffffff, RZ, 0xc0, !PT ;  /* 0x7fffffff03037812 */ /* 0x010fe400078ec0ff */
[----:B------:R-:W-:Y:S02]  /*107a60*/  LOP3.LUT R2, R2, 0xfffffffd, RZ, 0xc0, !PT ;  /* 0xfffffffd02027812 */ /* 0x000fe400078ec0ff */
[----:B------:R-:W-:Y:S01]  /*107a70*/  LOP3.LUT P1, RZ, R11, 0x2000, RZ, 0xc0, !PT ;  /* 0x000020000bff7812 */ /* 0x000fe2000782c0ff */
[----:B------:R-:W4:Y:S01]  /*107a80*/  LDCU UR13, c[0x0][0x398] ;  /* 0x00007300ff0d77ac */ /* 0x000f220008000800 */
[----:B------:R-:W0:Y:S03]  /*107a90*/  LDCU UR40, c[0x0][0x398] ;  /* 0x00007300ff2877ac */ /* 0x000e260008000800 */
        /* <DEDUP_REMOVED lines=17> */
[----:B------:R0:W-:Y:S01]  /*107bb0*/  STL [R1+0x70], R2 ;  /* 0x0000700201007387 */ /* 0x0001e20000100800 */
[----:B------:R-:W1:Y:S01]  /*107bc0*/  LDCU UR29, c[0x0][0x398] ;  /* 0x00007300ff1d77ac */ /* 0x000e620008000800 */
[----:B------:R-:W1:Y:S02]  /*107bd0*/  LDCU UR43, c[0x0][0x398] ;  /* 0x00007300ff2b77ac */ /* 0x000e640008000800 */
[----:B0-----:R-:W3:Y:S06]  /*107be0*/  LDL.LU R2, [R1+0x68] ;  /* 0x0000680001027983 */ /* 0x001eec0000300800 */
[----:B------:R-:W-:-:S02]  /*107bf0*/  @P4 LOP3.LUT R3, R3, 0x80000000, RZ, 0xfc, !PT ;  /* 0x8000000003034812 */ /* 0x000fc400078efcff */
        /* <DEDUP_REMOVED lines=106> */
[----:B------:R-:W-:Y:S02]  /*1082a0*/  LOP3.LUT R3, R3, 0xffffffdf, RZ, 0xc0, !PT ;  /* 0xffffffdf03037812 */ /* 0x000fe400078ec0ff */
[----:B------:R-:W-:Y:S01]  /*1082b0*/  R2UR.FILL UR10, R4 ;  /* 0x00000000040a72ca */ /* 0x000fe200004e0000 */
        /* <DEDUP_REMOVED lines=15> */
[----:B------:R-:W-:-:S04]  /*1083b0*/  @P3 LOP3.LUT R3, R3, 0x4, RZ, 0xfc, !PT ;  /* 0x0000000403033812 */ /* 0x000fc800078efcff */
[----:B------:R-:W-:-:S04]  /*1083c0*/  LOP3.LUT R3, R3, 0xfffffffe, RZ, 0xc0, !PT ;  /* 0xfffffffe03037812 */ /* 0x000fc800078ec0ff */
[----:B------:R-:W-:-:S05]  /*1083d0*/  @P4 LOP3.LUT R3, R3, 0x1, RZ, 0xfc, !PT ;  /* 0x0000000103034812 */ /* 0x000fca00078efcff */
[----:B------:R0:W-:Y:S04]  /*1083e0*/  STL [R1+0x6c], R3 ;  /* 0x00006c0301007387 */ /* 0x0001e80000100800 */
[----:B0-----:R-:W4:Y:S01]  /*1083f0*/  LDL.LU R3, [R1+0x64] ;  /* 0x0000640001037983 */ /* 0x001f220000300800 */
[----:B------:R-:W-:Y:S02]  /*108400*/  ISETP.LT.AND P2, PT, R17, UR22, !P0 ;  /* 0x0000001611007c0c */ /* 0x000fe4000c741270 */
[----:B--2---:R-:W-:Y:S02]  /*108410*/  ISETP.LT.AND P3, PT, R25, UR34, !P0 ;  /* 0x0000002219007c0c */ /* 0x004fe4000c761270 */
[----:B------:R-:W-:Y:S02]  /*108420*/  ISETP.LT.AND P0, PT, R26, UR19, !P0 ;  /* 0x000000131a007c0c */ /* 0x000fe4000c701270 */
[----:B---3--:R-:W-:-:S02]  /*108430*/  LOP3.LUT R2, R2, 0x7fffffff, RZ, 0xc0, !PT ;  /* 0x7fffffff02027812 */ /* 0x008fc400078ec0ff */
[----:B------:R-:W-:Y:S01]  /*108440*/  ISETP.LT.AND P4, PT, R23, UR53, !P1 ;  /* 0x0000003517007c0c */ /* 0x000fe2000cf81270 */
[----:B------:R-:W0:Y:S01]  /*108450*/  LDCU UR53, c[0x0][0x398] ;  /* 0x00007300ff3577ac */ /* 0x000e220008000800 */
[----:B------:R-:W2:Y:S03]  /*108460*/  LDCU UR22, c[0x0][0x398] ;  /* 0x00007300ff1677ac */ /* 0x000ea60008000800 */
[----:B------:R-:W-:Y:S01]  /*108470*/  @P2 LOP3.LUT R2, R2, 0x80000000, RZ, 0xfc, !PT ;  /* 0x8000000002022812 */ /* 0x000fe200078efcff */
[----:B------:R-:W3:Y:S01]  /*108480*/  LDCU UR34, c[0x0][0x398] ;  /* 0x00007300ff2277ac */ /* 0x000ee20008000800 */
[----:B------:R-:W0:Y:S02]  /*108490*/  LDCU UR19, c[0x0][0x398] ;  /* 0x00007300ff1377ac */ /* 0x000e240008000800 */
        /* <DEDUP_REMOVED lines=18> */
[----:B------:R-:W-:Y:S02]  /*1085c0*/  @P3 LOP3.LUT R2, R2, 0x4000000, RZ, 0xfc, !PT ;  /* 0x0400000002023812 */ /* 0x000fe400078efcff */
[----:B------:R-:W-:Y:S02]  /*1085d0*/  ISETP.LT.AND P3, PT, R15, UR57, !P1 ;  /* 0x000000390f007c0c */ /* 0x000fe4000cf61270 */
[----:B0-----:R-:W-:Y:S02]  /*1085e0*/  ISETP.LT.AND P4, PT, R17, UR55, !P1 ;  /* 0x0000003711007c0c */ /* 0x001fe4000cf81270 */
[----:B------:R-:W-:Y:S02]  /*1085f0*/  LOP3.LUT P0, RZ, R11, 0x100, RZ, 0xc0, !PT ;  /* 0x000001000bff7812 */ /* 0x000fe4000780c0ff */
[----:B------:R-:W-:Y:S01]  /*108600*/  LOP3.LUT R2, R2, 0xfeffffff, RZ, 0xc0, !PT ;  /* 0xfeffffff02027812 */ /* 0x000fe200078ec0ff */
[----:B------:R-:W0:Y:S01]  /*108610*/  LDCU UR55, c[0x0][0x398] ;  /* 0x00007300ff3777ac */ /* 0x000e220008000800 */
[----:B------:R-:W0:Y:S05]  /*108620*/  LDCU UR57, c[0x0][0x398] ;  /* 0x00007300ff3977ac */ /* 0x000e2a0008000800 */
[----:B------:R-:W-:-:S02]  /*108630*/  @P3 LOP3.LUT R2, R2, 0x1000000, RZ, 0xfc, !PT ;  /* 0x0100000002023812 */ /* 0x000fc400078efcff */
        /* <DEDUP_REMOVED lines=45> */
[----:B0-----:R-:W-:Y:S02]  /*108910*/  ISETP.LT.AND P4, PT, R23, UR61, !P0 ;  /* 0x0000003d17007c0c */ /* 0x001fe4000c781270 */
        /* <DEDUP_REMOVED lines=20> */
[----:B----4-:R-:W-:Y:S01]  /*108a60*/  ISETP.LT.AND P4, PT, R25, UR13, !P0 ;  /* 0x0000000d19007c0c */ /* 0x010fe2000c781270 */
[----:B------:R-:W4:Y:S01]  /*108a70*/  LDCU UR13, c[0x0][0x398] ;  /* 0x00007300ff0d77ac */ /* 0x000f220008000800 */
[----:B------:R-:W-:-:S04]  /*108a80*/  LOP3.LUT R2, R2, 0xffffff7f, RZ, 0xc0, !PT ;  /* 0xffffff7f02027812 */ /* 0x000fc800078ec0ff */
[----:B------:R-:W-:Y:S02]  /*108a90*/  @P2 LOP3.LUT R2, R2, 0x80, RZ, 0xfc, !PT ;  /* 0x0000008002022812 */ /* 0x000fe400078efcff */
[----:B------:R-:W-:Y:S02]  /*108aa0*/  ISETP.LT.AND P2, PT, R26, UR23, !P0 ;  /* 0x000000171a007c0c */ /* 0x000fe4000c741270 */
[----:B------:R-:W-:Y:S01]  /*108ab0*/  LOP3.LUT R2, R2, 0xffffffbf, RZ, 0xc0, !PT ;  /* 0xffffffbf02027812 */ /* 0x000fe200078ec0ff */
[----:B------:R-:W0:Y:S03]  /*108ac0*/  LDCU UR23, c[0x0][0x398] ;  /* 0x00007300ff1777ac */ /* 0x000e260008000800 */
[----:B------:R-:W-:Y:S02]  /*108ad0*/  @P4 LOP3.LUT R2, R2, 0x40, RZ, 0xfc, !PT ;  /* 0x0000004002024812 */ /* 0x000fe400078efcff */
[----:B------:R-:W-:-:S02]  /*108ae0*/  ISETP.LT.AND P4, PT, R16, UR54, !P1 ;  /* 0x0000003610007c0c */ /* 0x000fc4000cf81270 */
[----:B------:R-:W-:Y:S02]  /*108af0*/  LOP3.LUT R3, R3, 0x7fffffff, RZ, 0xc0, !PT ;  /* 0x7fffffff03037812 */ /* 0x000fe400078ec0ff */
[----:B------:R-:W-:Y:S02]  /*108b00*/  LOP3.LUT R2, R2, 0xffffffdf, RZ, 0xc0, !PT ;  /* 0xffffffdf02027812 */ /* 0x000fe400078ec0ff */
[----:B------:R-:W-:Y:S01]  /*108b10*/  LOP3.LUT P0, RZ, R11, 0x20, RZ, 0xc0, !PT ;  /* 0x000000200bff7812 */ /* 0x000fe2000780c0ff */
[----:B------:R-:W0:Y:S01]  /*108b20*/  LDCU UR54, c[0x0][0x398] ;  /* 0x00007300ff3677ac */ /* 0x000e220008000800 */
[----:B------:R-:W-:Y:S02]  /*108b30*/  @P2 LOP3.LUT R2, R2, 0x20, RZ, 0xfc, !PT ;  /* 0x0000002002022812 */ /* 0x000fe400078efcff */
[----:B------:R-:W-:Y:S01]  /*108b40*/  ISETP.LT.AND P2, PT, R10, UR71, !P1 ;  /* 0x000000470a007c0c */ /* 0x000fe2000cf41270 */
[----:B------:R-:W1:Y:S01]  /*108b50*/  LDCU UR71, c[0x0][0x398] ;  /* 0x00007300ff4777ac */ /* 0x000e620008000800 */
[----:B------:R-:W-:-:S04]  /*108b60*/  LOP3.LUT R2, R2, 0xfffffffd, RZ, 0xc0, !PT ;  /* 0xfffffffd02027812 */ /* 0x000fc800078ec0ff */
[----:B------:R-:W-:Y:S02]  /*108b70*/  @P4 LOP3.LUT R2, R2, 0x2, RZ, 0xfc, !PT ;  /* 0x0000000202024812 */ /* 0x000fe400078efcff */
[----:B------:R-:W-:Y:S01]  /*108b80*/  ISETP.LT.AND P4, PT, R23, UR69, !P1 ;  /* 0x0000004517007c0c */ /* 0x000fe2000cf81270 */
[----:B------:R-:W2:Y:S01]  /*108b90*/  LDCU UR69, c[0x0][0x398] ;  /* 0x00007300ff4577ac */ /* 0x000ea20008000800 */
[----:B------:R-:W-:-:S04]  /*108ba0*/  LOP3.LUT R2, R2, 0xffffffef, RZ, 0xc0, !PT ;  /* 0xffffffef02027812 */ /* 0x000fc800078ec0ff */
[----:B------:R-:W-:Y:S02]  /*108bb0*/  @P2 LOP3.LUT R2, R2, 0x10, RZ, 0xfc, !PT ;  /* 0x0000001002022812 */ /* 0x000fe400078efcff */
[----:B0-----:R-:W-:Y:S01]  /*108bc0*/  ISETP.LT.AND P2, PT, R14, UR67, !P1 ;  /* 0x000000430e007c0c */ /* 0x001fe2000cf41270 */
[----:B------:R-:W0:Y:S01]  /*108bd0*/  LDCU UR67, c[0x0][0x398] ;  /* 0x00007300ff4377ac */ /* 0x000e220008000800 */
[----:B------:R-:W-:-:S04]  /*108be0*/  LOP3.LUT R2, R2, 0xfffffff7, RZ, 0xc0, !PT ;  /* 0xfffffff702027812 */ /* 0x000fc800078ec0ff */
[----:B------:R-:W-:Y:S02]  /*108bf0*/  @P4 LOP3.LUT R2, R2, 0x8, RZ, 0xfc, !PT ;  /* 0x0000000802024812 */ /* 0x000fe400078efcff */
[----:B-1----:R-:W-:Y:S01]  /*108c00*/  ISETP.LT.AND P4, PT, R15, UR77, !P1 ;  /* 0x0000004d0f007c0c */ /* 0x002fe2000cf81270 */
[----:B------:R-:W1:Y:S01]  /*108c10*/  LDCU UR77, c[0x0][0x398] ;  /* 0x00007300ff4d77ac */ /* 0x000e620008000800 */
[----:B------:R-:W-:-:S04]  /*108c20*/  LOP3.LUT R2, R2, 0xfffffffb, RZ, 0xc0, !PT ;  /* 0xfffffffb02027812 */ /* 0x000fc800078ec0ff */
[----:B------:R-:W-:-:S04]  /*108c30*/  @P2 LOP3.LUT R2, R2, 0x4, RZ, 0xfc, !PT ;  /* 0x0000000402022812 */ /* 0x000fc800078efcff */
[----:B------:R-:W-:-:S04]  /*108c40*/  LOP3.LUT R2, R2, 0xfffffffe, RZ, 0xc0, !PT ;  /* 0xfffffffe02027812 */ /* 0x000fc800078ec0ff */
[----:B------:R-:W-:Y:S02]  /*108c50*/  @P4 LOP3.LUT R2, R2, 0x1, RZ, 0xfc, !PT ;  /* 0x0000000102024812 */ /* 0x000fe400078efcff */
[----:B------:R-:W-:Y:S02]  /*108c60*/  ISETP.LT.AND P4, PT, R17, UR31, !P1 ;  /* 0x0000001f11007c0c */ /* 0x000fe4000cf81270 */
[----:B------:R-:W-:Y:S01]  /*108c70*/  LOP3.LUT P2, RZ, R11, 0x10, RZ, 0xc0, !PT ;  /* 0x000000100bff7812 */ /* 0x000fe2000784c0ff */
[----:B------:R-:W0:Y:S10]  /*108c80*/  LDCU UR31, c[0x0][0x398] ;  /* 0x00007300ff1f77ac */ /* 0x000e340008000800 */
[----:B------:R-:W-:-:S02]  /*108c90*/  @P4 LOP3.LUT R3, R3, 0x80000000, RZ, 0xfc, !PT ;  /* 0x8000000003034812 */ /* 0x000fc400078efcff */
[----:B------:R-:W-:Y:S02]  /*108ca0*/  ISETP.LT.AND P4, PT, R25, UR29, !P1 ;  /* 0x0000001d19007c0c */ /* 0x000fe4000cf81270 */
[----:B------:R-:W-:Y:S01]  /*108cb0*/  ISETP.LT.AND P1, PT, R26, UR28, !P1 ;  /* 0x0000001c1a007c0c */ /* 0x000fe2000cf21270 */
[----:B------:R0:W-:Y:S01]  /*108cc0*/  STL [R1+0x68], R2 ;  /* 0x0000680201007387 */ /* 0x0001e20000100800 */
[----:B------:R-:W-:Y:S01]  /*108cd0*/  LOP3.LUT R3, R3, 0xbfffffff, RZ, 0xc0, !PT ;  /* 0xbfffffff03037812 */ /* 0x000fe200078ec0ff */
[----:B------:R-:W1:Y:S01]  /*108ce0*/  LDCU UR28, c[0x0][0x398] ;  /* 0x00007300ff1c77ac */ /* 0x000e620008000800 */
[----:B------:R-:W1:Y:S01]  /*108cf0*/  LDCU UR29, c[0x0][0x398] ;  /* 0x00007300ff1d77ac */ /* 0x000e620008000800 */
[----:B0-----:R-:W2:Y:S06]  /*108d00*/  LDL.LU R2, [R1+0x60] ;  /* 0x0000600001027983 */ /* 0x001eac0000300800 */
        /* <DEDUP_REMOVED lines=31> */
[----:B------:R-:W-:Y:S02]  /*108f00*/  LOP3.LUT R3, R3, 0xffbfffff, RZ, 0xc0, !PT ;  /* 0xffbfffff03037812 */ /* 0x000fe400078ec0ff */
[----:B------:R-:W-:Y:S01]  /*108f10*/  R2UR.FILL UR7, R9 ;  /* 0x00000000090772ca */ /* 0x000fe200004e0000 */
[----:B------:R-:W0:Y:S06]  /*108f20*/  LDCU UR38, c[0x0][0x3b8] ;  /* 0x00007700ff2677ac */ /* 0x000e2c0008000800 */
[----:B------:R-:W-:-:S04]  /*108f30*/  @P4 LOP3.LUT R3, R3, 0x400000, RZ, 0xfc, !PT ;  /* 0x0040000003034812 */ /* 0x000fc800078efcff */
[----:B------:R-:W-:-:S04]  /*108f40*/  LOP3.LUT R3, R3, 0xffdfffff, RZ, 0xc0, !PT ;  /* 0xffdfffff03037812 */ /* 0x000fc800078ec0ff */
[----:B------:R-:W-:Y:S02]  /*108f50*/  @P3 LOP3.LUT R3, R3, 0x200000, RZ, 0xfc, !PT ;  /* 0x0020000003033812 */ /* 0x000fe400078efcff */
[----:B------:R-:W-:Y:S01]  /*108f60*/  ISETP.LT.AND P3, PT, R16, UR58, !P0 ;  /* 0x0000003a10007c0c */ /* 0x000fe2000c761270 */
[----:B------:R-:W0:Y:S01]  /*108f70*/  LDCU UR58, c[0x0][0x398] ;  /* 0x00007300ff3a77ac */ /* 0x000e220008000800 */
[----:B------:R-:W-:-:S11]  /*108f80*/  LOP3.LUT R3, R3, 0xfffdffff, RZ, 0xc0, !PT ;  /* 0xfffdffff03037812 */ /* 0x000fd600078ec0ff */
[----:B------:R-:W-:Y:S02]  /*108f90*/  @P3 LOP3.LUT R3, R3, 0x20000, RZ, 0xfc, !PT ;  /* 0x0002000003033812 */ /* 0x000fe400078efcff */
[----:B------:R-:W-:Y:S02]  /*108fa0*/  ISETP.LT.AND P3, PT, R10, UR36, !P0 ;  /* 0x000000240a007c0c */ /* 0x000fe4000c761270 */
[----:B--2---:R-:W-:Y:S02]  /*108fb0*/  LOP3.LUT R2, R2, 0x7fffffff, RZ, 0xc0, !PT ;  /* 0x7fffffff02027812 */ /* 0x004fe400078ec0ff */
[----:B------:R-:W-:Y:S02]  /*108fc0*/  LOP3.LUT R3, R3, 0xffefffff, RZ, 0xc0, !PT ;  /* 0xffefffff03037812 */ /* 0x000fe400078ec0ff */
[----:B------:R-:W-:Y:S01]  /*108fd0*/  LOP3.LUT P4, RZ, R7, 0x80000, RZ, 0xc0, !PT ;  /* 0x0008000007ff7812 */ /* 0x000fe2000788c0ff */
[----:B------:R-:W2:Y:S06]  /*108fe0*/  LDCU UR36, c[0x0][0x3b8] ;  /* 0x00007700ff2477ac */ /* 0x000eac0008000800 */
[----:B------:R-:W-:-:S02]  /*108ff0*/  @P3 LOP3.LUT R3, R3, 0x100000, RZ, 0xfc, !PT ;  /* 0x0010000003033812 */ /* 0x000fc400078efcff */
[----:B------:R-:W-:Y:S01]  /*109000*/  ISETP.LT.AND P3, PT, R23, UR35, !P0 ;  /* 0x0000002317007c0c */ /* 0x000fe2000c761270 */
[----:B------:R-:W0:Y:S01]  /*109010*/  LDCU UR35, c[0x0][0x3b8] ;  /* 0x00007700ff2377ac */ /* 0x000e220008000800 */
[----:B------:R-:W-:-:S11]  /*109020*/  LOP3.LUT R3, R3, 0xfff7ffff, RZ, 0xc0, !PT ;  /* 0xfff7ffff03037812 */ /* 0x000fd600078ec0ff */
[----:B------:R-:W-:Y:S02]  /*109030*/  @P3 LOP3.LUT R3, R3, 0x80000, RZ, 0xfc, !PT ;  /* 0x0008000003033812 */ /* 0x000fe400078efcff */
        /* <DEDUP_REMOVED lines=62> */
[----:B---3--:R-:W-:Y:S01]  /*109420*/  ISETP.LT.AND P2, PT, R23, UR34, !P1 ;  /* 0x0000002217007c0c */ /* 0x008fe2000cf41270 */
[----:B------:R-:W3:Y:S01]  /*109430*/  LDCU UR34, c[0x0][0x3b8] ;  /* 0x00007700ff2277ac */ /* 0x000ee20008000800 */
        /* <DEDUP_REMOVED lines=11> */
[----:B------:R-:W0:-:S12]  /*1094f0*/  LDCU UR19, c[0x0][0x3b8] ;  /* 0x00007700ff1377ac */ /* 0x000e180008000800 */
[----:B------:R-:W-:Y:S02]  /*109500*/  @P2 LOP3.LUT R2, R2, 0x80000000, RZ, 0xfc, !PT ;  /* 0x8000000002022812 */ /* 0x000fe400078efcff */
[----:B------:R-:W-:Y:S02]  /*109510*/  ISETP.LT.AND P2, PT, R25, UR21, !P1 ;  /* 0x0000001519007c0c */ /* 0x000fe4000cf41270 */
[----:B------:R-:W-:Y:S01]  /*109520*/  ISETP.LT.AND P1, PT, R26, UR20, !P1 ;  /* 0x000000141a007c0c */ /* 0x000fe2000cf21270 */
[----:B------:R0:W-:Y:S01]  /*109530*/  STL [R1+0x64], R3 ;  /* 0x0000640301007387 */ /* 0x0001e20000100800 */
[----:B------:R-:W-:Y:S01]  /*109540*/  LOP3.LUT R2, R2, 0xbfffffff, RZ, 0xc0, !PT ;  /* 0xbfffffff02027812 */ /* 0x000fe200078ec0ff */
[----:B------:R-:W1:Y:S01]  /*109550*/  LDCU UR21, c[0x0][0x398] ;  /* 0x00007300ff1577ac */ /* 0x000e620008000800 */
[----:B------:R-:W1:Y:S01]  /*109560*/  LDCU UR20, c[0x0][0x3b8] ;  /* 0x00007700ff1477ac */ /* 0x000e620008000800 */
[----:B0-----:R-:W2:Y:S06]  /*109570*/  LDL.LU R3, [R1+0x5c] ;  /* 0x00005c0001037983 */ /* 0x001eac0000300800 */
        /* <DEDUP_REMOVED lines=34> */
[----:B------:R-:W-:Y:S02]  /*1097a0*/  LOP3.LUT P1, RZ, R7, 0x10000, RZ, 0xc0, !PT ;  /* 0x0001000007ff7812 */ /* 0x000fe4000782c0ff */
[----:B------:R-:W-:-:S04]  /*1097b0*/  LOP3.LUT R2, R2, 0xffdfffff, RZ, 0xc0, !PT ;  /* 0xffdfffff02027812 */ /* 0x000fc800078ec0ff */
[----:B------:R-:W-:Y:S02]  /*1097c0*/  @P0 LOP3.LUT R2, R2, 0x200000, RZ, 0xfc, !PT ;  /* 0x0020000002020812 */ /* 0x000fe400078efcff */
[----:B------:R-:W-:Y:S01]  /*1097d0*/  ISETP.LT.AND P0, PT, R16, UR66, !P1 ;  /* 0x0000004210007c0c */ /* 0x000fe2000cf01270 */
[----:B------:R-:W0:Y:S01]  /*1097e0*/  LDCU UR66, c[0x0][0x398] ;  /* 0x00007300ff4277ac */ /* 0x000e220008000800 */
[----:B------:R-:W-:-:S11]  /*1097f0*/  LOP3.LUT R2, R2, 0xfffdffff, RZ, 0xc0, !PT ;  /* 0xfffdffff02027812 */ /* 0x000fd600078ec0ff */
[----:B------:R-:W-:Y:S02]  /*109800*/  @P0 LOP3.LUT R2, R2, 0x20000, RZ, 0xfc, !PT ;  /* 0x0002000002020812 */ /* 0x000fe400078efcff */
[----:B------:R-:W-:Y:S01]  /*109810*/  ISETP.LT.AND P0, PT, R10, UR54, !P1 ;  /* 0x000000360a007c0c */ /* 0x000fe2000cf01270 */
[----:B------:R-:W1:Y:S01]  /*109820*/  LDCU UR54, c[0x0][0x398] ;  /* 0x00007300ff3677ac */ /* 0x000e620008000800 */
[----:B------:R-:W-:-:S11]  /*109830*/  LOP3.LUT R2, R2, 0xffefffff, RZ, 0xc0, !PT ;  /* 0xffefffff02027812 */ /* 0x000fd600078ec0ff */
[----:B------:R-:W-:Y:S02]  /*109840*/  @P0 LOP3.LUT R2, R2, 0x100000, RZ, 0xfc, !PT ;  /* 0x0010000002020812 */ /* 0x000fe400078efcff */
[----:B0-----:R-:W-:Y:S01]  /*109850*/  ISETP.LT.AND P0, PT, R23, UR52, !P1 ;  /* 0x0000003417007c0c */ /* 0x001fe2000cf01270 */
        /* <DEDUP_REMOVED lines=36> */
[----:B-1----:R-:W-:Y:S01]  /*109aa0*/  ISETP.LT.AND P1, PT, R14, UR54, !P0 ;  /* 0x000000360e007c0c */ /* 0x002fe2000c721270 */
[----:B------:R-:W1:Y:S01]  /*109ab0*/  LDCU UR54, c[0x0][0x398] ;  /* 0x00007300ff3677ac */ /* 0x000e620008000800 */
[----:B------:R-:W-:-:S11]  /*109ac0*/  LOP3.LUT R2, R2, 0xfffffbff, RZ, 0xc0, !PT ;  /* 0xfffffbff02027812 */ /* 0x000fd600078ec0ff */
[----:B------:R-:W-:Y:S02]  /*109ad0*/  @P1 LOP3.LUT R2, R2, 0x400, RZ, 0xfc, !PT ;  /* 0x0000040002021812 */ /* 0x000fe400078efcff */
[----:B----4-:R-:W-:Y:S01]  /*109ae0*/  ISETP.LT.AND P1, PT, R15, UR13, !P0 ;  /* 0x0000000d0f007c0c */ /* 0x010fe2000c721270 */
[----:B------:R-:W4:Y:S01]  /*109af0*/  LDCU UR13, c[0x0][0x398] ;  /* 0x00007300ff0d77ac */ /* 0x000f220008000800 */
[----:B------:R-:W-:-:S11]  /*109b00*/  LOP3.LUT R2, R2, 0xfffffeff, RZ, 0xc0, !PT ;  /* 0xfffffeff02027812 */ /* 0x000fd600078ec0ff */
[----:B------:R-:W-:Y:S02]  /*109b10*/  @P1 LOP3.LUT R2, R2, 0x100, RZ, 0xfc, !PT ;  /* 0x0000010002021812 */ /* 0x000fe400078efcff */
[----:B------:R-:W-:Y:S01]  /*109b20*/  ISETP.LT.AND P1, PT, R17, UR15, !P0 ;  /* 0x0000000f11007c0c */ /* 0x000fe2000c721270 */
[----:B------:R-:W0:Y:S01]  /*109b30*/  LDCU UR15, c[0x0][0x398] ;  /* 0x00007300ff0f77ac */ /* 0x000e220008000800 */
[----:B------:R-:W-:-:S11]  /*109b40*/  LOP3.LUT R2, R2, 0xffffff7f, RZ, 0xc0, !PT ;  /* 0xffffff7f02027812 */ /* 0x000fd600078ec0ff */
[----:B------:R-:W-:Y:S02]  /*109b50*/  @P1 LOP3.LUT R2, R2, 0x80, RZ, 0xfc, !PT ;  /* 0x0000008002021812 */ /* 0x000fe400078efcff */
[----:B------:R-:W-:Y:S02]  /*109b60*/  ISETP.LT.AND P1, PT, R25, UR17, !P0 ;  /* 0x0000001119007c0c */ /* 0x000fe4000c721270 */
[----:B------:R-:W-:Y:S02]  /*109b70*/  ISETP.LT.AND P0, PT, R26, UR23, !P0 ;  /* 0x000000171a007c0c */ /* 0x000fe4000c701270 */
[----:B--2---:R-:W-:Y:S02]  /*109b80*/  LOP3.LUT R3, R3, 0x7fffffff, RZ, 0xc0, !PT ;  /* 0x7fffffff03037812 */ /* 0x004fe400078ec0ff */
[----:B------:R-:W-:Y:S01]  /*109b90*/  LOP3.LUT R2, R2, 0xffffffbf, RZ, 0xc0, !PT ;  /* 0xffffffbf02027812 */ /* 0x000fe200078ec0ff */
[----:B------:R-:W2:Y:S06]  /*109ba0*/  LDCU UR23, c[0x0][0x398] ;  /* 0x00007300ff1777ac */ /* 0x000eac0008000800 */
        /* <DEDUP_REMOVED lines=24> */
[----:B------:R-:W-:-:S13]  /*109d30*/  ISETP.LT.AND P0, PT, R17, UR28, !P2 ;  /* 0x0000001c11007c0c */ /* 0x000fda000d701270 */
[----:B------:R-:W-:Y:S02]  /*109d40*/  @P0 LOP3.LUT R3, R3, 0x80000000, RZ, 0xfc, !PT ;  /* 0x8000000003030812 */ /* 0x000fe400078efcff */
[----:B------:R-:W-:Y:S02]  /*109d50*/  ISETP.LT.AND P0, PT, R25, UR29, !P2 ;  /* 0x0000001d19007c0c */ /* 0x000fe4000d701270 */
[----:B------:R-:W-:Y:S01]  /*109d60*/  ISETP.LT.AND P2, PT, R26, UR31, !P2 ;  /* 0x0000001f1a007c0c */ /* 0x000fe2000d741270 */
[----:B------:R0:W-:Y:S01]  /*109d70*/  STL [R1+0x60], R2 ;  /* 0x0000600201007387 */ /* 0x0001e20000100800 */
[----:B------:R-:W-:Y:S01]  /*109d80*/  LOP3.LUT R3, R3, 0xbfffffff, RZ, 0xc0, !PT ;  /* 0xbfffffff03037812 */ /* 0x000fe200078ec0ff */
[----:B------:R-:W1:Y:S01]  /*109d90*/  LDCU.64 UR28, c[0x0][0x398] ;  /* 0x00007300ff1c77ac */ /* 0x000e620008000a00 */
[----:B------:R-:W1:Y:S01]  /*109da0*/  LDCU UR31, c[0x0][0x398] ;  /* 0x00007300ff1f77ac */ /* 0x000e620008000800 */
[----:B0-----:R-:W2:Y:S06]  /*109db0*/  LDL.LU R2, [R1+0x506c] ;  /* 0x00506c0001027983 */ /* 0x001eac0000300800 */
[----:B------:R-:W-:Y:S01]  /*109dc0*/  @P0 LOP3.LUT R3, R3, 0x40000000, RZ, 0xfc, !PT ;  /* 0x4000000003030812 */ /* 0x000fe200078efcff */
[----:B------:R-:W2:Y:S03]  /*109dd0*/  LDL.LU R24, [R1+0x58] ;  /* 0x0000580001187983 */ /* 0x000ea60000300800 */
        /* <DEDUP_REMOVED lines=28> */
[----:B------:R-:W0:Y:S01]  /*109fa0*/  LDCU.64 UR16, c[0x0][0x398] ;  /* 0x00007300ff1077ac */ /* 0x000e220008000a00 */
[----:B------:R-:W-:-:S11]  /*109fb0*/  LOP3.LUT R3, R3, 0xffbfffff, RZ, 0xc0, !PT ;  /* 0xffbfffff03037812 */ /* 0x000fd600078ec0ff */
[----:B------:R-:W-:Y:S02]  /*109fc0*/  @P2 LOP3.LUT R3, R3, 0x400000, RZ, 0xfc, !PT ;  /* 0x0040000003032812 */ /* 0x000fe400078efcff */
[----:B------:R-:W-:Y:S02]  /*109fd0*/  ISETP.LT.AND P2, PT, R26, UR24, !P3 ;  /* 0x000000181a007c0c */ /* 0x000fe4000df41270 */
[----:B------:R-:W-:Y:S02]  /*109fe0*/  LOP3.LUT R3, R3, 0xffdfffff, RZ, 0xc0, !PT ;  /* 0xffdfffff03037812 */ /* 0x000fe400078ec0ff */
[----:B0-----:R-:W-:Y:S01]  /*109ff0*/  ISETP.LT.AND P3, PT, R10, UR45, !P4 ;  /* 0x0000002d0a007c0c */ /* 0x001fe2000e761270 */
[----:B------:R-:W0:Y:S01]  /*10a000*/  LDCU UR45, c[0x0][0x398] ;  /* 0x00007300ff2d77ac */ /* 0x000e220008000800 */
[----:B------:R-:W0:Y:S07]  /*10a010*/  LDCU UR24, c[0x0][0x398] ;  /* 0x00007300ff1877ac */ /* 0x000e2e0008000800 */
[----:B------:R-:W-:-:S02]  /*10a020*/  @P2 LOP3.LUT R3, R3, 0x200000, RZ, 0xfc, !PT ;  /* 0x0020000003032812 */ /* 0x000fc400078efcff */
[----:B------:R-:W-:Y:S01]  /*10a030*/  ISETP.LT.AND P2, PT, R16, UR74, !P4 ;  /* 0x0000004a10007c0c */ /* 0x000fe2000e741270 */
[----:B------:R-:W0:Y:S01]  /*10a040*/  LDCU UR74, c[0x0][0x398] ;  /* 0x00007300ff4a77ac */ /* 0x000e220008000800 */
[----:B------:R-:W-:-:S11]  /*10a050*/  LOP3.LUT R3, R3, 0xfffdffff, RZ, 0xc0, !PT ;  /* 0xfffdffff03037812 */ /* 0x000fd600078ec0ff */
        /* <DEDUP_REMOVED lines=8> */
[----:B------:R-:W-:Y:S02]  /*10a0e0*/  ISETP.LT.AND P3, PT, R15, UR44, !P4 ;  /* 0x0000002c0f007c0c */ /* 0x000fe4000e761270 */
[----:B------:R-:W-:-:S09]  /*10a0f0*/  LOP3.LUT R3, R3, 0xfffbffff, RZ, 0xc0, !PT ;  /* 0xfffbffff03037812 */ /* 0x000fd200078ec0ff */
[----:B------:R-:W-:Y:S02]  /*10a100*/  @P2 LOP3.LUT R3, R3, 0x40000, RZ, 0xfc, !PT ;  /* 0x0004000003032812 */ /* 0x000fe400078efcff */
[----:B0-----:R-:W-:Y:S01]  /*10a110*/  ISETP.LT.AND P2, PT, R17, UR45, !P4 ;  /* 0x0000002d11007c0c */ /* 0x001fe2000e741270 */
[----:B------:R-:W0:Y:S01]  /*10a120*/  LDCU.64 UR44, c[0x0][0x398] ;  /* 0x00007300ff2c77ac */ /* 0x000e220008000a00 */
[----:B------:R-:W-:-:S04]  /*10a130*/  LOP3.LUT R3, R3, 0xfffeffff, RZ, 0xc0, !PT ;  /* 0xfffeffff03037812 */ /* 0x000fc800078ec0ff */
[----:B------:R-:W-:Y:S02]  /*10a140*/  @P3 LOP3.LUT R3, R3, 0x10000, RZ, 0xfc, !PT ;  /* 0x0001000003033812 */ /* 0x000fe400078efcff */
[----:B------:R-:W-:Y:S01]  /*10a150*/  ISETP.LT.AND P3, PT, R25, UR47, !P4 ;  /* 0x0000002f19007c0c */ /* 0x000fe2000e761270 */
[----:B------:R-:W0:Y:S01]  /*10a160*/  LDCU.64 UR46, c[0x0][0x398] ;  /* 0x00007300ff2e77ac */ /* 0x000e220008000a00 */
[----:B------:R-:W-:-:S04]  /*10a170*/  LOP3.LUT R3, R3, 0xffff7fff, RZ, 0xc0, !PT ;  /* 0xffff7fff03037812 */ /* 0x000fc800078ec0ff */
[----:B------:R-:W-:Y:S02]  /*10a180*/  @P2 LOP3.LUT R3, R3, 0x8000, RZ, 0xfc, !PT ;  /* 0x0000800003032812 */ /* 0x000fe400078efcff */
[----:B------:R-:W-:Y:S02]  /*10a190*/  ISETP.LT.AND P2, PT, R26, UR18, !P4 ;  /* 0x000000121a007c0c */ /* 0x000fe4000e741270 */
        /* <DEDUP_REMOVED lines=12> */
[----:B------:R-:W-:-:S04]  /*10a260*/  LOP3.LUT R3, R3, 0xffffefff, RZ, 0xc0, !PT ;  /* 0xffffefff03037812 */ /* 0x000fc800078ec0ff */
[----:B------:R-:W-:Y:S02]  /*10a270*/  @P3 LOP3.LUT R3, R3, 0x1000, RZ, 0xfc, !PT ;  /* 0x0000100003033812 */ /* 0x000fe400078efcff */
[----:B------:R-:W-:Y:S02]  /*10a280*/  ISETP.LT.AND P3, PT, R14, UR74, !P5 ;  /* 0x0000004a0e007c0c */ /* 0x000fe4000ef61270 */
[----:B0-----:R-:W-:Y:S01]  /*10a290*/  ISETP.LT.AND P4, PT, R17, UR48, !P5 ;  /* 0x0000003011007c0c */ /* 0x001fe2000ef81270 */
[----:B------:R-:W0:Y:S01]  /*10a2a0*/  LDCU UR74, c[0x0][0x398] ;  /* 0x00007300ff4a77ac */ /* 0x000e220008000800 */
[----:B------:R-:W-:-:S04]  /*10a2b0*/  LOP3.LUT R3, R3, 0xfffff7ff, RZ, 0xc0, !PT ;  /* 0xfffff7ff03037812 */ /* 0x000fc800078ec0ff */
[----:B------:R-:W-:Y:S02]  /*10a2c0*/  @P2 LOP3.LUT R3, R3, 0x800, RZ, 0xfc, !PT ;  /* 0x0000080003032812 */ /* 0x000fe400078efcff */
[----:B------:R-:W-:Y:S02]  /*10a2d0*/  ISETP.LT.AND P2, PT, R15, UR51, !P5 ;  /* 0x000000330f007c0c */ /* 0x000fe4000ef41270 */
[----:B------:R-:W-:-:S04]  /*10a2e0*/  LOP3.LUT R3, R3, 0xfffffbff, RZ, 0xc0, !PT ;  /* 0xfffffbff03037812 */ /* 0x000fc800078ec0ff */
[----:B------:R-:W-:-:S04]  /*10a2f0*/  @P3 LOP3.LUT R3, R3, 0x400, RZ, 0xfc, !PT ;  /* 0x0000040003033812 */ /* 0x000fc800078efcff */
[----:B------:R-:W-:Y:S02]  /*10a300*/  LOP3.LUT R3, R3, 0xfffffeff, RZ, 0xc0, !PT ;  /* 0xfffffeff03037812 */ /* 0x000fe400078ec0ff */
[----:B-1----:R-:W-:Y:S01]  /*10a310*/  ISETP.LT.AND P3, PT, R25, UR49, !P5 ;  /* 0x0000003119007c0c */ /* 0x002fe2000ef61270 */
[----:B------:R-:W1:Y:S01]  /*10a320*/  LDCU.64 UR48, c[0x0][0x398] ;  /* 0x00007300ff3077ac */ /* 0x000e620008000a00 */
[----:B------:R-:W-:-:S04]  /*10a330*/  @P2 LOP3.LUT R3, R3, 0x100, RZ, 0xfc, !PT ;  /* 0x0000010003032812 */ /* 0x000fc800078efcff */
[----:B------:R-:W-:Y:S02]  /*10a340*/  LOP3.LUT R3, R3, 0xffffff7f, RZ, 0xc0, !PT ;  /* 0xffffff7f03037812 */ /* 0x000fe400078ec0ff */
[----:B------:R-:W-:Y:S02]  /*10a350*/  ISETP.LT.AND P2, PT, R26, UR50, !P5 ;  /* 0x000000321a007c0c */ /* 0x000fe4000ef41270 */
[----:B------:R-:W-:Y:S01]  /*10a360*/  @P4 LOP3.LUT R3, R3, 0x80, RZ, 0xfc, !PT ;  /* 0x0000008003034812 */ /* 0x000fe200078efcff */
[----:B------:R-:W0:Y:S03]  /*10a370*/  LDCU.64 UR50, c[0x0][0x398] ;  /* 0x00007300ff3277ac */ /* 0x000e260008000a00 */
[----:B------:R-:W-:-:S04]  /*10a380*/  LOP3.LUT R3, R3, 0xffffffbf, RZ, 0xc0, !PT ;  /* 0xffffffbf03037812 */ /* 0x000fc800078ec0ff */
[----:B------:R-:W-:Y:S02]  /*10a390*/  @P3 LOP3.LUT R3, R3, 0x40, RZ, 0xfc, !PT ;  /* 0x0000004003033812 */ /* 0x000fe400078efcff */
[----:B------:R-:W-:Y:S02]  /*10a3a0*/  ISETP.LT.AND P3, PT, R16, UR14, !P6 ;  /* 0x0000000e10007c0c */ /* 0x000fe4000f761270 */
[----:B------:R-:W-:Y:S02]  /*10a3b0*/  LOP3.LUT R3, R3, 0xffffffdf, RZ, 0xc0, !PT ;  /* 0xffffffdf03037812 */ /* 0x000fe400078ec0ff */
[----:B------:R-:W-:Y:S02]  /*10a3c0*/  ISETP.LT.AND P4, PT, R15, UR10, !P6 ;  /* 0x0000000a0f007c0c */ /* 0x000fe4000f781270 */
[----:B------:R-:W-:-:S04]  /*10a3d0*/  @P2 LOP3.LUT R3, R3, 0x20, RZ, 0xfc, !PT ;  /* 0x0000002003032812 */ /* 0x000fc800078efcff */
[----:B------:R-:W-:Y:S02]  /*10a3e0*/  LOP3.LUT R3, R3, 0xfffffffd, RZ, 0xc0, !PT ;  /* 0xfffffffd03037812 */ /* 0x000fe400078ec0ff */
[----:B------:R-:W-:Y:S02]  /*10a3f0*/  ISETP.LT.AND P2, PT, R10, UR18, !P6 ;  /* 0x000000120a007c0c */ /* 0x000fe4000f741270 */
[----:B------:R-:W-:-:S04]  /*10a400*/  @P3 LOP3.LUT R3, R3, 0x2, RZ, 0xfc, !PT ;  /* 0x0000000203033812 */ /* 0x000fc800078efcff */
[----:B------:R-:W-:Y:S02]  /*10a410*/  LOP3.LUT R3, R3, 0xfffffffe, RZ, 0xc0, !PT ;  /* 0xfffffffe03037812 */ /* 0x000fe400078ec0ff */
[----:B0-----:R-:W-:Y:S02]  /*10a420*/  ISETP.LT.AND P3, PT, R23, UR74, !P6 ;  /* 0x0000004a17007c0c */ /* 0x001fe4000f761270 */
[----:B------:R-:W-:-:S04]  /*10a430*/  @P4 LOP3.LUT R3, R3, 0x1, RZ, 0xfc, !PT ;  /* 0x0000000103034812 */ /* 0x000fc800078efcff */
[----:B------:R-:W-:-:S04]  /*10a440*/  LOP3.LUT R3, R3, 0xffffffef, RZ, 0xc0, !PT ;  /* 0xffffffef03037812 */ /* 0x000fc800078ec0ff */
[----:B------:R-:W-:Y:S02]  /*10a450*/  @P2 LOP3.LUT R3, R3, 0x10, RZ, 0xfc, !PT ;  /* 0x0000001003032812 */ /* 0x000fe400078efcff */
[----:B------:R-:W-:Y:S02]  /*10a460*/  ISETP.LT.AND P2, PT, R14, UR77, !P6 ;  /* 0x0000004d0e007c0c */ /* 0x000fe4000f741270 */
[----:B------:R-:W-:-:S04]  /*10a470*/  LOP3.LUT R3, R3, 0xfffffff7, RZ, 0xc0, !PT ;  /* 0xfffffff703037812 */ /* 0x000fc800078ec0ff */
[----:B------:R-:W-:Y:S02]  /*10a480*/  @P3 LOP3.LUT R3, R3, 0x8, RZ, 0xfc, !PT ;  /* 0x0000000803033812 */ /* 0x000fe400078efcff */
[----:B------:R-:W-:Y:S02]  /*10a490*/  ISETP.LT.AND P3, PT, R17, UR75, !P6 ;  /* 0x0000004b11007c0c */ /* 0x000fe4000f761270 */
[----:B------:R-:W-:-:S04]  /*10a4a0*/  LOP3.LUT R3, R3, 0xfffffffb, RZ, 0xc0, !PT ;  /* 0xfffffffb03037812 */ /* 0x000fc800078ec0ff */
[----:B------:R-:W-:Y:S02]  /*10a4b0*/  @P2 LOP3.LUT R3, R3, 0x4, RZ, 0xfc, !PT ;  /* 0x0000000403032812 */ /* 0x000fe400078efcff */
[----:B--2---:R-:W-:-:S03]  /*10a4c0*/  LOP3.LUT R24, R24, 0x7fffffff, RZ, 0xc0, !PT ;  /* 0x7fffffff18187812 */ /* 0x004fc600078ec0ff */
[----:B------:R0:W-:Y:S02]  /*10a4d0*/  STL [R1+0x5c], R3 ;  /* 0x00005c0301007387 */ /* 0x0001e40000100800 */
[----:B------:R-:W-:Y:S02]  /*10a4e0*/  @P3 LOP3.LUT R24, R24, 0x80000000, RZ, 0xfc, !PT ;  /* 0x8000000018183812 */ /* 0x000fe400078efcff */
[----:B------:R-:W-:Y:S01]  /*10a4f0*/  ISETP.GE.AND P3, PT, R2, UR47, PT ;  /* 0x0000002f02007c0c */ /* 0x000fe2000bf66270 */
[----:B0-----:R-:W2:Y:S04]  /*10a500*/  LDL.LU R3, [R1+0x5070] ;  /* 0x0050700001037983 */ /* 0x001ea80000300800 */
[----:B------:R-:W2:Y:S01]  /*10a510*/  LDL.LU R2, [R1+0x5074] ;  /* 0x0050740001027983 */ /* 0x000ea20000300800 */
[----:B------:R-:W-:-:S02]  /*10a520*/  ISETP.LT.AND P4, PT, R25, UR73, !P6 ;  /* 0x0000004919007c0c */ /* 0x000fc4000f781270 */
[----:B------:R-:W-:Y:S02]  /*10a530*/  ISETP.LT.AND P2, PT, R26, UR27, !P6 ;  /* 0x0000001b1a007c0c */ /* 0x000fe4000f741270 */
[----:B------:R-:W-:Y:S02]  /*10a540*/  LOP3.LUT R24, R24, 0xbfffffff, RZ, 0xc0, !PT ;  /* 0xbfffffff18187812 */ /* 0x000fe400078ec0ff */
[----:B------:R-:W-:Y:S01]  /*10a550*/  ISETP.LT.AND P5, PT, R10, UR26, !P0 ;  /* 0x0000001a0a007c0c */ /* 0x000fe2000c7a1270 */
[----:B------:R-:W3:Y:S06]  /*10a560*/  LDL.LU R4, [R1+0x5078] ;  /* 0x0050780001047983 */ /* 0x000eec0000300800 */
[----:B------:R-:W-:-:S02]  /*10a570*/  @P4 LOP3.LUT R24, R24, 0x40000000, RZ, 0xfc, !PT ;  /* 0x4000000018184812 */ /* 0x000fc400078efcff */
[----:B------:R-:W-:Y:S02]  /*10a580*/  ISETP.LT.AND P4, PT, R15, UR46, !P0 ;  /* 0x0000002e0f007c0c */ /* 0x000fe4000c781270 */
[----:B------:R-:W-:-:S04]  /*10a590*/  LOP3.LUT R24, R24, 0xdfffffff, RZ, 0xc0, !PT ;  /* 0xdfffffff18187812 */ /* 0x000fc800078ec0ff */
[----:B------:R-:W-:-:S04]  /*10a5a0*/  @P2 LOP3.LUT R24, R24, 0x20000000, RZ, 0xfc, !PT ;  /* 0x2000000018182812 */ /* 0x000fc800078efcff */
[----:B------:R-:W-:Y:S02]  /*10a5b0*/  LOP3.LUT R24, R24, 0xfeffffff, RZ, 0xc0, !PT ;  /* 0xfeffffff18187812 */ /* 0x000fe400078ec0ff */
[----:B------:R-:W-:Y:S02]  /*10a5c0*/  ISETP.LT.AND P2, PT, R23, UR25, !P0 ;  /* 0x0000001917007c0c */ /* 0x000fe4000c741270 */
        /* <DEDUP_REMOVED lines=16> */
[----:B------:R-:W-:-:S04]  /*10a6d0*/  LOP3.LUT R24, R24, 0xffbfffff, RZ, 0xc0, !PT ;  /* 0xffbfffff18187812 */ /* 0x000fc800078ec0ff */
[----:B------:R-:W-:Y:S02]  /*10a6e0*/  @P4 LOP3.LUT R24, R24, 0x400000, RZ, 0xfc, !PT ;  /* 0x0040000018184812 */ /* 0x000fe400078efcff */
[----:B------:R-:W-:Y:S02]  /*10a6f0*/  ISETP.LT.AND P4, PT, R15, UR44, !P1 ;  /* 0x0000002c0f007c0c */ /* 0x000fe4000cf81270 */
        /* <DEDUP_REMOVED lines=13> */
[----:B------:R-:W-:-:S04]  /*10a7d0*/  @P4 LOP3.LUT R24, R24, 0x40000, RZ, 0xfc, !PT ;  /* 0x0004000018184812 */ /* 0x000fc800078efcff */
[----:B------:R-:W-:Y:S02]  /*10a7e0*/  LOP3.LUT R24, R24, 0xfffdffff, RZ, 0xc0, !PT ;  /* 0xfffdffff18187812 */ /* 0x000fe400078ec0ff */
[----:B------:R-:W-:Y:S02]  /*10a7f0*/  ISETP.LT.AND P5, PT, R17, UR53, !P1 ;  /* 0x0000003511007c0c */ /* 0x000fe4000cfa1270 */
[----:B------:R-:W-:Y:S02]  /*10a800*/  ISETP.LT.AND P4, PT, R25, UR52, !P1 ;  /* 0x0000003419007c0c */ /* 0x000fe4000cf81270 */
[----:B------:R-:W-:Y:S02]  /*10a810*/  @P0 LOP3.LUT R24, R24, 0x20000, RZ, 0xfc, !PT ;  /* 0x0002000018180812 */ /* 0x000fe400078efcff */
[----:B------:R-:W-:Y:S02]  /*10a820*/  ISETP.LT.AND P0, PT, R26, UR43, !P1 ;  /* 0x0000002b1a007c0c */ /* 0x000fe4000cf01270 */
[----:B------:R-:W-:-:S05]  /*10a830*/  LOP3.LUT R24, R24, 0xffff7fff, RZ, 0xc0, !PT ;  /* 0xffff7fff18187812 */ /* 0x000fca00078ec0ff */
[----:B------:R-:W-:-:S04]  /*10a840*/  @P5 LOP3.LUT R24, R24, 0x8000, RZ, 0xfc, !PT ;  /* 0x0000800018185812 */ /* 0x000fc800078efcff */
        /* <DEDUP_REMOVED lines=20> */
[----:B------:R-:W-:Y:S02]  /*10a990*/  @P5 LOP3.LUT R24, R24, 0x200, RZ, 0xfc, !PT ;  /* 0x0000020018185812 */ /* 0x000fe400078efcff */
[----:B--2---:R-:W-:Y:S02]  /*10a9a0*/  ISETP.GE.AND P1, PT, R2, UR29, PT ;  /* 0x0000001d02007c0c */ /* 0x004fe4000bf26270 */
[----:B------:R-:W2:Y:S04]  /*10a9b0*/  LDL.LU R2, [R1+0x507c] ;  /* 0x00507c0001027983 */ /* 0x000ea80000300800 */
[----:B------:R-:W2:Y:S01]  /*10a9c0*/  LDL.LU R9, [R1+0x54] ;  /* 0x0000540001097983 */ /* 0x000ea20000300800 */
[----:B------:R-:W-:-:S02]  /*10a9d0*/  LOP3.LUT R24, R24, 0xffffff7f, RZ, 0xc0, !PT ;  /* 0xffffff7f18187812 */ /* 0x000fc400078ec0ff */
[----:B------:R-:W-:Y:S02]  /*10a9e0*/  ISETP.LT.AND P3, PT, R26, UR57, !P3 ;  /* 0x000000391a007c0c */ /* 0x000fe4000df61270 */
[----:B------:R-:W-:-:S04]  /*10a9f0*/  @P0 LOP3.LUT R24, R24, 0x80, RZ, 0xfc, !PT ;  /* 0x0000008018180812 */ /* 0x000fc800078efcff */
[----:B------:R-:W-:-:S04]  /*10aa00*/  LOP3.LUT R24, R24, 0xffffffbf, RZ, 0xc0, !PT ;  /* 0xffffffbf18187812 */ /* 0x000fc800078ec0ff */
[----:B------:R-:W-:Y:S02]  /*10aa10*/  @P4 LOP3.LUT R24, R24, 0x40, RZ, 0xfc, !PT ;  /* 0x0000004018184812 */ /* 0x000fe400078efcff */
[----:B------:R-:W-:Y:S02]  /*10aa20*/  ISETP.GE.AND P2, PT, R3, UR45, PT ;  /* 0x0000002d03007c0c */ /* 0x000fe4000bf46270 */
[----:B------:R-:W-:-:S04]  /*10aa30*/  LOP3.LUT R24, R24, 0xffffffdf, RZ, 0xc0, !PT ;  /* 0xffffffdf18187812 */ /* 0x000fc800078ec0ff */
[----:B------:R-:W-:Y:S02]  /*10aa40*/  @P3 LOP3.LUT R24, R24, 0x20, RZ, 0xfc, !PT ;  /* 0x0000002018183812 */ /* 0x000fe400078efcff */
[----:B------:R-:W-:Y:S02]  /*10aa50*/  ISETP.LT.AND P3, PT, R15, UR16, !P2 ;  /* 0x000000100f007c0c */ /* 0x000fe4000d761270 */
[----:B------:R-:W-:Y:S02]  /*10aa60*/  ISETP.LT.AND P5, PT, R10, UR56, !P2 ;  /* 0x000000380a007c0c */ /* 0x000fe4000d7a1270 */
[----:B------:R-:W-:-:S09]  /*10aa70*/  LOP3.LUT R24, R24, 0xfffffffe, RZ, 0xc0, !PT ;  /* 0xfffffffe18187812 */ /* 0x000fd200078ec0ff */
        /* <DEDUP_REMOVED lines=8> */
[----:B------:R-:W-:-:S04]  /*10ab00*/  LOP3.LUT R24, R24, 0xfffffffb, RZ, 0xc0, !PT ;  /* 0xfffffffb18187812 */ /* 0x000fc800078ec0ff */
[----:B------:R-:W-:-:S04]  /*10ab10*/  @P5 LOP3.LUT R24, R24, 0x4, RZ, 0xfc, !PT ;  /* 0x0000000418185812 */ /* 0x000fc800078efcff */
[----:B------:R-:W-:-:S04]  /*10ab20*/  LOP3.LUT R24, R24, 0xfffffffd, RZ, 0xc0, !PT ;  /* 0xfffffffd18187812 */ /* 0x000fc800078ec0ff */
[----:B------:R-:W-:-:S05]  /*10ab30*/  @P6 LOP3.LUT R24, R24, 0x2, RZ, 0xfc, !PT ;  /* 0x0000000218186812 */ /* 0x000fca00078efcff */
[----:B------:R0:W-:Y:S04]  /*10ab40*/  STL [R1+0x58], R24 ;  /* 0x0000581801007387 */ /* 0x0001e80000100800 */
[----:B------:R-:W2:Y:S01]  /*10ab50*/  LDL.LU R27, [R1+0x4180] ;  /* 0x00418000011b7983 */ /* 0x000ea20000300800 */
[----:B------:R-:W-:Y:S02]  /*10ab60*/  ISETP.LT.AND P3, PT, R17, UR15, !P2 ;  /* 0x0000000f11007c0c */ /* 0x000fe4000d761270 */
[----:B----4-:R-:W-:Y:S02]  /*10ab70*/  ISETP.LT.AND P5, PT, R25, UR13, !P2 ;  /* 0x0000000d19007c0c */ /* 0x010fe4000d7a1270 */
[----:B------:R-:W-:Y:S02]  /*10ab80*/  ISETP.LT.AND P2, PT, R26, UR65, !P2 ;  /* 0x000000411a007c0c */ /* 0x000fe4000d741270 */
[----:B------:R-:W-:-:S02]  /*10ab90*/  ISETP.LT.AND P6, PT, R23, UR63, !P1 ;  /* 0x0000003f17007c0c */ /* 0x000fc4000cfc1270 */
[----:B---3--:R-:W-:Y:S02]  /*10aba0*/  ISETP.GE.AND P0, PT, R4, UR17, PT ;  /* 0x0000001104007c0c */ /* 0x008fe4000bf06270 */
[----:B------:R-:W-:Y:S02]  /*10abb0*/  R2UR UR74, R6 ;  /* 0x00000000064a72ca */ /* 0x000fe400000e0000 */
[----:B------:R-:W-:Y:S01]  /*10abc0*/  LOP3.LUT P4, RZ, R13, 0x8000, RZ, 0xc0, !PT ;  /* 0x000080000dff7812 */ /* 0x000fe2000788c0ff */
[----:B------:R-:W-:Y:S02]  /*10abd0*/  VIADD R7, R0, UR34 ;  /* 0x0000002200077c36 */ /* 0x000fe40008000000 */
[----:B------:R-:W-:Y:S02]  /*10abe0*/  IMAD.MOV.U32 R3, RZ, RZ, R5 ;  /* 0x000000ffff037224 */ /* 0x000fe400078e0005 */
[----:B------:R-:W-:-:S04]  /*10abf0*/  VIADD R6, R7, UR20 ;  /* 0x0000001407067c36 */ /* 0x000fc80008000000 */
[----:B------:R-:W-:Y:S02]  /*10ac00*/  VIADD R5, R6, UR19 ;  /* 0x0000001306057c36 */ /* 0x000fe40008000000 */
[----:B0-----:R-:W-:Y:S02]  /*10ac10*/  IMAD.MOV.U32 R24, RZ, RZ, R3 ;  /* 0x000000ffff187224 */ /* 0x001fe400078e0003 */
[----:B------:R-:W-:-:S04]  /*10ac20*/  VIADD R4, R5, UR38 ;  /* 0x0000002605047c36 */ /* 0x000fc80008000000 */
[----:B------:R-:W-:Y:S01]  /*10ac30*/  VIADD R3, R4, UR37 ;  /* 0x0000002504037c36 */ /* 0x000fe20008000000 */
[----:B--2---:R-:W-:-:S04]  /*10ac40*/  LOP3.LUT R9, R9, 0x7fffffff, RZ, 0xc0, !PT ;  /* 0x7fffffff09097812 */ /* 0x004fc800078ec0ff */
[----:B------:R-:W-:-:S04]  /*10ac50*/  @P3 LOP3.LUT R9, R9, 0x80000000, RZ, 0xfc, !PT ;  /* 0x8000000009093812 */ /* 0x000fc800078efcff */
[----:B------:R-:W-:-:S04]  /*10ac60*/  LOP3.LUT R9, R9, 0xbfffffff, RZ, 0xc0, !PT ;  /* 0xbfffffff09097812 */ /* 0x000fc800078ec0ff */
[----:B------:R-:W-:Y:S02]  /*10ac70*/  @P5 LOP3.LUT R9, R9, 0x40000000, RZ, 0xfc, !PT ;  /* 0x4000000009095812 */ /* 0x000fe400078efcff */
[----:B-1----:R-:W-:Y:S02]  /*10ac80*/  ISETP.LT.AND P5, PT, R15, UR48, !P1 ;  /* 0x000000300f007c0c */ /* 0x002fe4000cfa1270 */
[----:B------:R-:W-:-:S04]  /*10ac90*/  LOP3.LUT R9, R9, 0xdfffffff, RZ, 0xc0, !PT ;  /* 0xdfffffff09097812 */ /* 0x000fc800078ec0ff */
[----:B------:R-:W-:Y:S02]  /*10aca0*/  @P2 LOP3.LUT R9, R9, 0x20000000, RZ, 0xfc, !PT ;  /* 0x2000000009092812 */ /* 0x000fe400078efcff */
        /* <DEDUP_REMOVED lines=23> */
[----:B------:R-:W-:Y:S02]  /*10ae20*/  ISETP.GE.AND P3, PT, R2, UR49, PT ;  /* 0x0000003102007c0c */ /* 0x000fe4000bf66270 */
[----:B------:R-:W-:Y:S01]  /*10ae30*/  @P2 LOP3.LUT R9, R9, 0x200000, RZ, 0xfc, !PT ;  /* 0x0020000009092812 */ /* 0x000fe200078efcff */
[----:B------:R-:W2:Y:S03]  /*10ae40*/  LDL.LU R23, [R1+0x5718] ;  /* 0x0057180001177983 */ /* 0x000ea60000300800 */
[----:B------:R-:W-:-:S02]  /*10ae50*/  LOP3.LUT R9, R9, 0xffefffff, RZ, 0xc0, !PT ;  /* 0xffefffff09097812 */ /* 0x000fc400078ec0ff */
[----:B------:R-:W-:Y:S01]  /*10ae60*/  ISETP.LT.AND P2, PT, R14, UR67, !P0 ;  /* 0x000000430e007c0c */ /* 0x000fe2000c741270 */
[----:B------:R-:W-:Y:S01]  /*10ae70*/  VIADD R2, R3, UR36 ;  /* 0x0000002403027c36 */ /* 0x000fe20008000000 */
[----:B------:R-:W3:Y:S01]  /*10ae80*/  LDL.LU R14, [R1+0x5714] ;  /* 0x00571400010e7983 */ /* 0x000ee20000300800 */
[----:B------:R-:W-:-:S04]  /*10ae90*/  @P1 LOP3.LUT R9, R9, 0x100000, RZ, 0xfc, !PT ;  /* 0x0010000009091812 */ /* 0x000fc800078efcff */
[----:B------:R-:W-:Y:S02]  /*10aea0*/  LOP3.LUT R9, R9, 0xfff7ffff, RZ, 0xc0, !PT ;  /* 0xfff7ffff09097812 */ /* 0x000fe400078ec0ff */
[----:B------:R-:W-:Y:S02]  /*10aeb0*/  ISETP.LT.AND P1, PT, R16, UR68, !P0 ;  /* 0x0000004410007c0c */ /* 0x000fe4000c721270 */
[----:B------:R-:W4:Y:S01]  /*10aec0*/  LDL.LU R16, [R1+0x5710] ;  /* 0x0057100001107983 */ /* 0x000f220000300800 */
[----:B------:R-:W-:-:S04]  /*10aed0*/  @P5 LOP3.LUT R9, R9, 0x80000, RZ, 0xfc, !PT ;  /* 0x0008000009095812 */ /* 0x000fc800078efcff */
[----:B------:R-:W-:Y:S02]  /*10aee0*/  LOP3.LUT R9, R9, 0xfffbffff, RZ, 0xc0, !PT ;  /* 0xfffbffff09097812 */ /* 0x000fe400078ec0ff */
[----:B------:R-:W-:Y:S02]  /*10aef0*/  ISETP.LT.AND P5, PT, R15, UR50, !P0 ;  /* 0x000000320f007c0c */ /* 0x000fe4000c7a1270 */
[----:B------:R-:W2:Y:S01]  /*10af00*/  LDL.LU R15, [R1+0x570c] ;  /* 0x00570c00010f7983 */ /* 0x000ea20000300800 */
        /* <DEDUP_REMOVED lines=21> */
[----:B------:R-:W-:Y:S02]  /*10b060*/  ISETP.LT.AND P0, PT, R10, UR72, !P3 ;  /* 0x000000480a007c0c */ /* 0x000fe4000df01270 */
[----:B------:R-:W-:Y:S01]  /*10b070*/  LOP3.LUT R9, R9, 0xfffeffff, RZ, 0xc0, !PT ;  /* 0xfffeffff09097812 */ /* 0x000fe200078ec0ff */
[----:B------:R-:W-:-:S03]  /*10b080*/  VIADD R17, R2, UR35 ;  /* 0x0000002302117c36 */ /* 0x000fc60008000000 */
[----:B------:R-:W-:Y:S02]  /*10b090*/  @P1 LOP3.LUT R9, R9, 0x10000, RZ, 0xfc, !PT ;  /* 0x0001000009091812 */ /* 0x000fe400078efcff */
[----:B------:R-:W-:Y:S01]  /*10b0a0*/  R2UR.FILL UR6, R24 ;  /* 0x00000000180672ca */ /* 0x000fe200004e0000 */
[----:B------:R0:W-:Y:S01]  /*10b0b0*/  STL [R1+0x8c], R17 ;  /* 0x00008c1101007387 */ /* 0x0001e20000100800 */
[----:B------:R-:W-:Y:S02]  /*10b0c0*/  LOP3.LUT R9, R9, 0xfffffbff, RZ, 0xc0, !PT ;  /* 0xfffffbff09097812 */ /* 0x000fe400078ec0ff */
[----:B------:R-:W-:Y:S02]  /*10b0d0*/  R2UR.FILL UR4, R27 ;  /* 0x000000001b0472ca */ /* 0x000fe400004e0000 */
[----:B------:R-:W-:Y:S01]  /*10b0e0*/  @P0 LOP3.LUT R9, R9, 0x400, RZ, 0xfc, !PT ;  /* 0x0000040009090812 */ /* 0x000fe200078efcff */
[----:B0-----:R-:W2:Y:S04]  /*10b0f0*/  LDL.LU R17, [R1+0x5708] ;  /* 0x0057080001117983 */ /* 0x001ea80000300800 */
[----:B------:R-:W2:Y:S04]  /*10b100*/  LDL.LU R24, [R1+0x5704] ;  /* 0x0057040001187983 */ /* 0x000ea80000300800 */
[----:B------:R-:W2:Y:S04]  /*10b110*/  LDL.LU R25, [R1+0x5700] ;  /* 0x0057000001197983 */ /* 0x000ea80000300800 */
[----:B------:R-:W2:Y:S04]  /*10b120*/  LDL.LU R26, [R1+0x56fc] ;  /* 0x0056fc00011a7983 */ /* 0x000ea80000300800 */
[----:B------:R-:W2:Y:S04]  /*10b130*/  LDL.LU R27, [R1+0x56f8] ;  /* 0x0056f800011b7983 */ /* 0x000ea80000300800 */
[----:B------:R-:W2:Y:S04]  /*10b140*/  LDL.LU R10, [R1+0x56f4] ;  /* 0x0056f400010a7983 */ /* 0x000ea80000300800 */
[----:B------:R0:W-:Y:S04]  /*10b150*/  STL [R1+0x54], R9 ;  /* 0x0000540901007387 */ /* 0x0001e80000100800 */
[----:B0-----:R-:W2:Y:S01]  /*10b160*/  LDL.LU R9, [R1+0x56f0] ;  /* 0x0056f00001097983 */ /* 0x001ea20000300800 */
[----:B------:R-:W-:-:S04]  /*10b170*/  LOP3.LUT R13, R13, 0xffffbfff, RZ, 0xc0, !PT ;  /* 0xffffbfff0d0d7812 */ /* 0x000fc800078ec0ff */
[----:B------:R-:W-:Y:S01]  /*10b180*/  @P3 LOP3.LUT R13, R13, 0x4000, RZ, 0xfc, !PT ;  /* 0x000040000d0d3812 */ /* 0x000fe200078efcff */
[----:B------:R0:W-:Y:S01]  /*10b190*/  STL.64 [R1+0x57f0], R28 ;  /* 0x0057f01c01007387 */ /* 0x0001e20000100a00 */
[----:B------:R-:W1:Y:S02]  /*10b1a0*/  LDCU.64 UR8, c[0x0][0x398] ;  /* 0x00007300ff0877ac */ /* 0x000e640008000a00 */
[----:B------:R-:W-:Y:S02]  /*10b1b0*/  LOP3.LUT R13, R13, 0xffffdfff, RZ, 0xc0, !PT ;  /* 0xffffdfff0d0d7812 */ /* 0x000fe400078ec0ff */
[----:B--2---:R-:W-:Y:S01]  /*10b1c0*/  LOP3.LUT R9, R9, 0x7fffffff, RZ, 0xc0, !PT ;  /* 0x7fffffff09097812 */ /* 0x004fe200078ec0ff */
[----:B------:R-:W2:Y:S01]  /*10b1d0*/  LDCU.64 UR10, c[0x0][0x398] ;  /* 0x00007300ff0a77ac */ /* 0x000ea20008000a00 */
[----:B------:R-:W-:Y:S01]  /*10b1e0*/  LOP3.LUT R12, R12, 0x7fffffff, RZ, 0xc0, !PT ;  /* 0x7fffffff0c0c7812 */ /* 0x000fe200078ec0ff */
[----:B------:R-:W1:Y:S01]  /*10b1f0*/  LDCU.64 UR14, c[0x0][0x398] ;  /* 0x00007300ff0e77ac */ /* 0x000e620008000a00 */
[----:B0-----:R-:W2:Y:S01]  /*10b200*/  LDL.LU R29, [R1+0x5080] ;  /* 0x00508000011d7983 */ /* 0x001ea20000300800 */
[----:B------:R-:W0:Y:S03]  /*10b210*/  LDCU.64 UR12, c[0x0][0x398] ;  /* 0x00007300ff0c77ac */ /* 0x000e260008000a00 */
[----:B------:R3:W-:Y:S01]  /*10b220*/  STL.64 [R1+0x57e8], R4 ;  /* 0x0057e80401007387 */ /* 0x0007e20000100a00 */
[----:B------:R-:W0:Y:S03]  /*10b230*/  LDCU.64 UR16, c[0x0][0x398] ;  /* 0x00007300ff1077ac */ /* 0x000e260008000a00 */
[----:B------:R1:W-:Y:S01]  /*10b240*/  STL [R1+0x5798], R2 ;  /* 0x0057980201007387 */ /* 0x0003e20000100800 */
[----:B------:R-:W0:Y:S03]  /*10b250*/  LDCU.64 UR20, c[0x0][0x398] ;  /* 0x00007300ff1477ac */ /* 0x000e260008000a00 */
[----:B------:R4:W-:Y:S01]  /*10b260*/  STL [R1+0x5714], R10 ;  /* 0x0057140a01007387 */ /* 0x0009e20000100800 */
[----:B------:R-:W0:Y:S01]  /*10b270*/  LDCU.64 UR24, c[0x0][0x398] ;  /* 0x00007300ff1877ac */ /* 0x000e220008000a00 */
[----:B---3--:R-:W-:-:S02]  /*10b280*/  MOV.SPILL R4, UR7 ;  /* 0x0000000700047c02 */ /* 0x008fc40009000f00 */
[----:B------:R-:W3:Y:S01]  /*10b290*/  LDL.LU R5, [R1+0x5084] ;  /* 0x0050840001057983 */ /* 0x000ee20000300800 */
[----:B-1----:R-:W-:Y:S01]  /*10b2a0*/  MOV.SPILL R2, UR6 ;  /* 0x0000000600027c02 */ /* 0x002fe20009000f00 */
[----:B------:R-:W1:Y:S02]  /*10b2b0*/  LDCU.64 UR28, c[0x0][0x398] ;  /* 0x00007300ff1c77ac */ /* 0x000e640008000a00 */
[----:B------:R0:W-:Y:S01]  /*10b2c0*/  STL [R1+0x15c], R4 ;  /* 0x00015c0401007387 */ /* 0x0001e20000100800 */
[----:B----4-:R-:W-:Y:S01]  /*10b2d0*/  MOV.SPILL R10, UR4 ;  /* 0x00000004000a7c02 */ /* 0x010fe20009000f00 */
[----:B------:R-:W4:Y:S01]  /*10b2e0*/  LDCU.64 UR32, c[0x0][0x398] ;  /* 0x00007300ff2077ac */ /* 0x000f220008000a00 */
[----:B------:R-:W1:Y:S01]  /*10b2f0*/  LDCU.64 UR36, c[0x0][0x398] ;  /* 0x00007300ff2477ac */ /* 0x000e620008000a00 */
[----:B0-----:R-:W4:Y:S01]  /*10b300*/  LDL.LU R4, [R1+0x5088] ;  /* 0x0050880001047983 */ /* 0x001f220000300800 */
[----:B------:R-:W0:Y:S03]  /*10b310*/  LDCU.64 UR40, c[0x0][0x398] ;  /* 0x00007300ff2877ac */ /* 0x000e260008000a00 */
[----:B------:R1:W-:Y:S01]  /*10b320*/  STL [R1+0x158], R2 ;  /* 0x0001580201007387 */ /* 0x0003e20000100800 */
[----:B------:R-:W0:Y:S03]  /*10b330*/  LDCU.64 UR38, c[0x0][0x398] ;  /* 0x00007300ff2677ac */ /* 0x000e260008000a00 */
[----:B------:R1:W-:Y:S01]  /*10b340*/  STL [R1+0x571c], R10 ;  /* 0x00571c0a01007387 */ /* 0x0003e20000100800 */
[----:B------:R-:W0:Y:S03]  /*10b350*/  LDCU.64 UR54, c[0x0][0x398] ;  /* 0x00007300ff3677ac */ /* 0x000e260008000a00 */
[----:B------:R0:W-:Y:S01]  /*10b360*/  STL [R1+0x57b8], R11 ;  /* 0x0057b80b01007387 */ /* 0x0001e20000100800 */
[----:B------:R-:W2:Y:S03]  /*10b370*/  LDCU.64 UR52, c[0x0][0x398] ;  /* 0x00007300ff3477ac */ /* 0x000ea60008000a00 */
[----:B-1----:R-:W4:Y:S01]  /*10b380*/  LDL.LU R2, [R1+0x508c] ;  /* 0x00508c0001027983 */ /* 0x002f220000300800 */
[----:B------:R-:W-:Y:S01]  /*10b390*/  UMOV UR6, UR9 ;  /* 0x0000000900067c82 */ /* 0x000fe20008000000 */
[----:B------:R-:W-:Y:S01]  /*10b3a0*/  UMOV UR5, UR8 ;  /* 0x0000000800057c82 */ /* 0x000fe20008000000 */
[----:B------:R-:W1:Y:S01]  /*10b3b0*/  LDCU.64 UR8, c[0x0][0x398] ;  /* 0x00007300ff0877ac */ /* 0x000e620008000a00 */
[----:B------:R-:W-:Y:S01]  /*10b3c0*/  IADD3 R10, P0, PT, R0, R27, RZ ;  /* 0x0000001b000a7210 */ /* 0x000fe20007f1e0ff */
[----:B------:R-:W2:Y:S04]  /*10b3d0*/  LDCU.64 UR56, c[0x0][0x398] ;  /* 0x00007300ff3877ac */ /* 0x000ea80008000a00 */
[----:B0-----:R-:W-:Y:S01]  /*10b3e0*/  IMAD.X R11, R8, 0x1, R26, P0 ;  /* 0x00000001080b7824 */ /* 0x001fe200000e061a */
[----:B------:R-:W0:Y:S04]  /*10b3f0*/  LDCU.64 UR58, c[0x0][0x398] ;  /* 0x00007300ff3a77ac */ /* 0x000e280008000a00 */
[----:B------:R0:W-:Y:S01]  /*10b400*/  STL.64 [R1+0x4160], R10 ;  /* 0x0041600a01007387 */ /* 0x0001e20000100a00 */
[----:B------:R-:W2:Y:S01]  /*10b410*/  LDCU.64 UR66, c[0x0][0x398] ;  /* 0x00007300ff4277ac */ /* 0x000ea20008000a00 */
[----:B-1----:R-:W-:Y:S01]  /*10b420*/  UMOV UR4, UR9 ;  /* 0x0000000900047c82 */ /* 0x002fe20008000000 */
[----:B------:R-:W-:Y:S01]  /*10b430*/  UMOV UR72, UR8 ;  /* 0x0000000800487c82 */ /* 0x000fe20008000000 */
[----:B------:R-:W1:Y:S01]  /*10b440*/  LDCU.64 UR8, c[0x0][0x398] ;  /* 0x00007300ff0877ac */ /* 0x000e620008000a00 */
[----:B0-----:R-:W-:-:S05]  /*10b450*/  IADD3 R10, P0, PT, R0, R25, RZ ;  /* 0x00000019000a7210 */ /* 0x001fca0007f1e0ff */
[----:B------:R-:W-:Y:S01]  /*10b460*/  IMAD.X R11, R8, 0x1, R24, P0 ;  /* 0x00000001080b7824 */ /* 0x000fe200000e0618 */
[----:B--2---:R-:W-:-:S13]  /*10b470*/  ISETP.GE.AND P1, PT, R29, UR51, PT ;  /* 0x000000331d007c0c */ /* 0x004fda000bf26270 */
[----:B------:R-:W-:Y:S02]  /*10b480*/  @P1 LOP3.LUT R13, R13, 0x2000, RZ, 0xfc, !PT ;  /* 0x000020000d0d1812 */ /* 0x000fe400078efcff */
[----:B---3--:R-:W-:Y:S02]  /*10b490*/  ISETP.GE.AND P2, PT, R5, UR6, PT ;  /* 0x0000000605007c0c */ /* 0x008fe4000bf46270 */
[----:B------:R-:W2:Y:S01]  /*10b4a0*/  LDL.LU R5, [R1+0x5090] ;  /* 0x0050900001057983 */ /* 0x000ea20000300800 */
[----:B------:R-:W-:Y:S01]  /*10b4b0*/  LOP3.LUT R13, R13, 0xffffefff, RZ, 0xc0, !PT ;  /* 0xffffefff0d0d7812 */ /* 0x000fe200078ec0ff */
[----:B-1----:R-:W-:Y:S01]  /*10b4c0*/  UMOV UR6, UR9 ;  /* 0x0000000900067c82 */ /* 0x002fe20008000000 */
[----:B----4-:R-:W-:Y:S02]  /*10b4d0*/  ISETP.GE.AND P1, PT, R4, UR4, PT ;  /* 0x0000000404007c0c */ /* 0x010fe4000bf26270 */
[----:B------:R-:W3:Y:S06]  /*10b4e0*/  LDL.LU R4, [R1+0x5094] ;  /* 0x0050940001047983 */ /* 0x000eec0000300800 */
[----:B------:R-:W-:Y:S01]  /*10b4f0*/  @P2 LOP3.LUT R13, R13, 0x1000, RZ, 0xfc, !PT ;  /* 0x000010000d0d2812 */ /* 0x000fe200078efcff */
[----:B------:R0:W-:Y:S01]  /*10b500*/  STL.64 [R1+0x4178], R10 ;  /* 0x0041780a01007387 */ /* 0x0001e20000100a00 */
[----:B------:R-:W-:-:S03]  /*10b510*/  ISETP.GE.AND P2, PT, R2, UR6, PT ;  /* 0x0000000602007c0c */ /* 0x000fc6000bf46270 */
[----:B------:R-:W4:Y:S01]  /*10b520*/  LDL.LU R2, [R1+0x5098] ;  /* 0x0050980001027983 */ /* 0x000f220000300800 */
[----:B------:R-:W-:Y:S01]  /*10b530*/  UMOV UR63, UR8 ;  /* 0x00000008003f7c82 */ /* 0x000fe20008000000 */
[----:B------:R-:W1:Y:S01]  /*10b540*/  LDCU.64 UR8, c[0x0][0x398] ;  /* 0x00007300ff0877ac */ /* 0x000e620008000a00 */
[----:B0-----:R-:W-:-:S05]  /*10b550*/  IADD3 R10, P0, PT, R0, R17, RZ ;  /* 0x00000011000a7210 */ /* 0x001fca0007f1e0ff */
[----:B------:R-:W-:Y:S01]  /*10b560*/  IMAD.X R11, R8, 0x1, R15, P0 ;  /* 0x00000001080b7824 */ /* 0x000fe200000e060f */
[----:B-1----:R-:W-:Y:S01]  /*10b570*/  UMOV UR4, UR9 ;  /* 0x0000000900047c82 */ /* 0x002fe20008000000 */
[----:B------:R-:W-:Y:S01]  /*10b580*/  UMOV UR76, UR8 ;  /* 0x00000008004c7c82 */ /* 0x000fe20008000000 */
[----:B------:R-:W0:Y:S02]  /*10b590*/  LDCU.64 UR8, c[0x0][0x398] ;  /* 0x00007300ff0877ac */ /* 0x000e240008000a00 */
[----:B------:R1:W-:Y:S01]  /*10b5a0*/  STL.64 [R1+0x4180], R10 ;  /* 0x0041800a01007387 */ /* 0x0003e20000100a00 */
[----:B------:R-:W-:Y:S02]  /*10b5b0*/  LOP3.LUT R13, R13, 0xfffff7ff, RZ, 0xc0, !PT ;  /* 0xfffff7ff0d0d7812 */ /* 0x000fe400078ec0ff */
[----:B------:R-:W-:Y:S02]  /*10b5c0*/  IADD3 R28, P0, PT, R0, R16, RZ ;  /* 0x00000010001c7210 */ /* 0x000fe40007f1e0ff */
[----:B------:R-:W-:Y:S01]  /*10b5d0*/  @P1 LOP3.LUT R13, R13, 0x800, RZ, 0xfc, !PT ;  /* 0x000008000d0d1812 */ /* 0x000fe200078efcff */
[----:B-1----:R-:W4:Y:S02]  /*10b5e0*/  LDL.LU R10, [R1+0x509c] ;  /* 0x00509c00010a7983 */ /* 0x002f240000300800 */
[----:B------:R-:W-:Y:S01]  /*10b5f0*/  IMAD.X R29, R8, 0x1, R14, P0 ;  /* 0x00000001081d7824 */ /* 0x000fe200000e060e */
[----:B0-----:R-:W-:Y:S01]  /*10b600*/  UMOV UR6, UR9 ;  /* 0x0000000900067c82 */ /* 0x001fe20008000000 */
[----:B------:R-:W-:Y:S01]  /*10b610*/  UMOV UR42, UR8 ;  /* 0x00000008002a7c82 */ /* 0x000fe20008000000 */
[----:B------:R-:W0:Y:S01]  /*10b620*/  LDCU.64 UR8, c[0x0][0x398] ;  /* 0x00007300ff0877ac */ /* 0x000e220008000a00 */
[----:B------:R-:W-:-:S04]  /*10b630*/  LOP3.LUT R13, R13, 0xfffffbff, RZ, 0xc0, !PT ;  /* 0xfffffbff0d0d7812 */ /* 0x000fc800078ec0ff */
[----:B------:R-:W-:-:S04]  /*10b640*/  @P2 LOP3.LUT R13, R13, 0x400, RZ, 0xfc, !PT ;  /* 0x000004000d0d2812 */ /* 0x000fc800078efcff */
[----:B------:R-:W-:Y:S02]  /*10b650*/  LOP3.LUT R13, R13, 0xfffffdff, RZ, 0xc0, !PT ;  /* 0xfffffdff0d0d7812 */ /* 0x000fe400078ec0ff */
[----:B--2---:R-:W-:Y:S02]  /*10b660*/  ISETP.GE.AND P1, PT, R5, UR4, PT ;  /* 0x0000000405007c0c */ /* 0x004fe4000bf26270 */
[----:B------:R-:W2:Y:S04]  /*10b670*/  LDL.LU R5, [R1+0x50a0] ;  /* 0x0050a00001057983 */ /* 0x000ea80000300800 */
[----:B------:R1:W-:Y:S01]  /*10b680*/  STL.64 [R1+0x4198], R28 ;  /* 0x0041981c01007387 */ /* 0x0003e20000100a00 */
[----:B---3--:R-:W-:-:S03]  /*10b690*/  ISETP.GE.AND P2, PT, R4, UR6, PT ;  /* 0x0000000604007c0c */ /* 0x008fc6000bf46270 */
[----:B-1----:R-:W3:Y:S04]  /*10b6a0*/  LDL.LU.64 R28, [R1+0x57f0] ;  /* 0x0057f000011c7983 */ /* 0x002ee80000300a00 */
[----:B------:R-:W3:Y:S01]  /*10b6b0*/  LDL.LU R4, [R1+0x50a4] ;  /* 0x0050a40001047983 */ /* 0x000ee20000300800 */
[----:B0-----:R-:W-:Y:S01]  /*10b6c0*/  UMOV UR4, UR9 ;  /* 0x0000000900047c82 */ /* 0x001fe20008000000 */
[----:B------:R-:W-:Y:S02]  /*10b6d0*/  @P1 LOP3.LUT R13, R13, 0x200, RZ, 0xfc, !PT ;  /* 0x000002000d0d1812 */ /* 0x000fe400078efcff */
[----:B----4-:R-:W-:Y:S02]  /*10b6e0*/  ISETP.GE.AND P1, PT, R2, UR4, PT ;  /* 0x0000000402007c0c */ /* 0x010fe4000bf26270 */
[----:B------:R-:W4:Y:S01]  /*10b6f0*/  LDL.LU R2, [R1+0x50a8] ;  /* 0x0050a80001027983 */ /* 0x000f220000300800 */
[----:B------:R-:W-:Y:S01]  /*10b700*/  UMOV UR73, UR8 ;  /* 0x0000000800497c82 */ /* 0x000fe20008000000 */
[----:B------:R-:W0:Y:S02]  /*10b710*/  LDCU.64 UR8, c[0x0][0x398] ;  /* 0x00007300ff0877ac */ /* 0x000e240008000a00 */
[----:B0-----:R-:W-:Y:S01]  /*10b720*/  UMOV UR6, UR9 ;  /* 0x0000000900067c82 */ /* 0x001fe20008000000 */
[----:B------:R-:W-:Y:S01]  /*10b730*/  UMOV UR64, UR8 ;  /* 0x0000000800407c82 */ /* 0x000fe20008000000 */
[----:B------:R-:W0:Y:S01]  /*10b740*/  LDCU.64 UR8, c[0x0][0x398] ;  /* 0x00007300ff0877ac */ /* 0x000e220008000a00 */
[----:B------:R-:W-:-:S04]  /*10b750*/  LOP3.LUT R13, R13, 0xfffffeff, RZ, 0xc0, !PT ;  /* 0xfffffeff0d0d7812 */ /* 0x000fc800078ec0ff */
[----:B------:R-:W-:Y:S01]  /*10b760*/  @P2 LOP3.LUT R13, R13, 0x100, RZ, 0xfc, !PT ;  /* 0x000001000d0d2812 */ /* 0x000fe200078efcff */
[----:B0-----:R-:W-:Y:S01]  /*10b770*/  UMOV UR4, UR9 ;  /* 0x0000000900047c82 */ /* 0x001fe20008000000 */
[----:B------:R-:W-:Y:S01]  /*10b780*/  UMOV UR71, UR8 ;  /* 0x0000000800477c82 */ /* 0x000fe20008000000 */
[----:B------:R-:W0:Y:S01]  /*10b790*/  LDCU.64 UR8, c[0x0][0x398] ;  /* 0x00007300ff0877ac */ /* 0x000e220008000a00 */
[----:B------:R-:W-:Y:S02]  /*10b7a0*/  ISETP.GE.AND P2, PT, R10, UR6, PT ;  /* 0x000000060a007c0c */ /* 0x000fe4000bf46270 */
[----:B------:R-:W-:-:S04]  /*10b7b0*/  LOP3.LUT R13, R13, 0xffffff7f, RZ, 0xc0, !PT ;  /* 0xffffff7f0d0d7812 */ /* 0x000fc800078ec0ff */
[----:B------:R-:W-:Y:S02]  /*10b7c0*/  @P1 LOP3.LUT R13, R13, 0x80, RZ, 0xfc, !PT ;  /* 0x000000800d0d1812 */ /* 0x000fe400078efcff */
[----:B------:R-:W-:Y:S02]  /*10b7d0*/  IADD3 R10, P0, PT, R0, R23, RZ ;  /* 0x00000017000a7210 */ /* 0x000fe40007f1e0ff */
[----:B------:R-:W-:Y:S01]  /*10b7e0*/  LOP3.LUT R13, R13, 0xffffffbf, RZ, 0xc0, !PT ;  /* 0xffffffbf0d0d7812 */ /* 0x000fe200078ec0ff */
[----:B0-----:R-:W-:Y:S01]  /*10b7f0*/  UMOV UR6, UR9 ;  /* 0x0000000900067c82 */ /* 0x001fe20008000000 */
[----:B------:R-:W-:Y:S01]  /*10b800*/  UMOV UR46, UR8 ;  /* 0x00000008002e7c82 */ /* 0x000fe20008000000 */
[----:B------:R-:W0:Y:S01]  /*10b810*/  LDCU.64 UR8, c[0x0][0x398] ;  /* 0x00007300ff0877ac */ /* 0x000e220008000a00 */
[----:B------:R-:W-:Y:S01]  /*10b820*/  @P2 LOP3.LUT R13, R13, 0x40, RZ, 0xfc, !PT ;  /* 0x000000400d0d2812 */ /* 0x000fe200078efcff */
[----:B------:R-:W-:-:S03]  /*10b830*/  IMAD.X R11, R8, 0x1, R22, P0 ;  /* 0x00000001080b7824 */ /* 0x000fc600000e0616 */
[----:B------:R-:W-:Y:S02]  /*10b840*/  LOP3.LUT R13, R13, 0xffffffdf, RZ, 0xc0, !PT ;  /* 0xffffffdf0d0d7812 */ /* 0x000fe400078ec0ff */
[----:B------:R-:W-:Y:S01]  /*10b850*/  STL.64 [R1+0x41a8], R10 ;  /* 0x0041a80a01007387 */ /* 0x000fe20000100a00 */
[----:B--2---:R-:W-:Y:S01]  /*10b860*/  ISETP.GE.AND P1, PT, R5, UR4, PT ;  /* 0x0000000405007c0c */ /* 0x004fe2000bf26270 */
[----:B0-----:R-:W-:Y:S01]  /*10b870*/  UMOV UR4, UR9 ;  /* 0x0000000900047c82 */ /* 0x001fe20008000000 */
[----:B---3--:R-:W-:Y:S02]  /*10b880*/  ISETP.GE.AND P2, PT, R4, UR6, PT ;  /* 0x0000000604007c0c */ /* 0x008fe4000bf46270 */
[----:B------:R-:W-:-:S05]  /*10b890*/  IADD3 R4, P0, PT, R0, R21, RZ ;  /* 0x0000001500047210 */ /* 0x000fca0007f1e0ff */
[----:B------:R-:W-:-:S04]  /*10b8a0*/  IMAD.X R5, R8, 0x1, R19, P0 ;  /* 0x0000000108057824 */ /* 0x000fc800000e0613 */
[----:B------:R-:W-:Y:S02]  /*10b8b0*/  @P1 LOP3.LUT R13, R13, 0x20, RZ, 0xfc, !PT ;  /* 0x000000200d0d1812 */ /* 0x000fe400078efcff */
[----:B----4-:R-:W-:Y:S01]  /*10b8c0*/  ISETP.GE.AND P1, PT, R2, UR4, PT ;  /* 0x0000000402007c0c */ /* 0x010fe2000bf26270 */
[----:B------:R0:W-:Y:S04]  /*10b8d0*/  STL.64 [R1+0x41c0], R4 ;  /* 0x0041c00401007387 */ /* 0x0001e80000100a00 */
[----:B0-----:R-:W2:Y:S04]  /*10b8e0*/  LDL.LU R5, [R1+0x50ac] ;  /* 0x0050ac0001057983 */ /* 0x001ea80000300800 */
[----:B------:R-:W3:Y:S01]  /*10b8f0*/  LDL.LU R2, [R1+0x50b0] ;  /* 0x0050b00001027983 */ /* 0x000ee20000300800 */
[----:B------:R-:W-:Y:S01]  /*10b900*/  UMOV UR34, UR8 ;  /* 0x0000000800227c82 */ /* 0x000fe20008000000 */
[----:B------:R-:W0:Y:S02]  /*10b910*/  LDCU.64 UR8, c[0x0][0x398] ;  /* 0x00007300ff0877ac */ /* 0x000e240008000a00 */
[----:B------:R1:W-:Y:S04]  /*10b920*/  STL [R1+0x5718], R0 ;  /* 0x0057180001007387 */ /* 0x0003e80000100800 */
[----:B------:R-:W4:Y:S01]  /*10b930*/  LDL.LU R4, [R1+0x50b4] ;  /* 0x0050b40001047983 */ /* 0x000f220000300800 */
[----:B------:R-:W-:Y:S01]  /*10b940*/  IADD3 R10, P0, PT, R0, R20, RZ ;  /* 0x00000014000a7210 */ /* 0x000fe20007f1e0ff */
[----:B0-----:R-:W-:Y:S01]  /*10b950*/  UMOV UR7, UR9 ;  /* 0x0000000900077c82 */ /* 0x001fe20008000000 */
[----:B------:R-:W-:Y:S01]  /*10b960*/  UMOV UR18, UR8 ;  /* 0x0000000800127c82 */ /* 0x000fe20008000000 */
[----:B------:R-:W0:Y:S01]  /*10b970*/  LDCU.64 UR8, c[0x0][0x398] ;  /* 0x00007300ff0877ac */ /* 0x000e220008000a00 */
[----:B------:R-:W-:Y:S01]  /*10b980*/  LOP3.LUT R13, R13, 0xffffffef, RZ, 0xc0, !PT ;  /* 0xffffffef0d0d7812 */ /* 0x000fe200078ec0ff */
[----:B------:R-:W-:Y:S01]  /*10b990*/  IMAD.X R11, R8, 0x1, R18, P0 ;  /* 0x00000001080b7824 */ /* 0x000fe200000e0612 */
[----:B------:R0:W-:Y:S02]  /*10b9a0*/  STL [R1+0x5720], R8 ;  /* 0x0057200801007387 */ /* 0x0001e40000100800 */
[----:B------:R-:W-:-:S02]  /*10b9b0*/  @P2 LOP3.LUT R13, R13, 0x10, RZ, 0xfc, !PT ;  /* 0x000000100d0d2812 */ /* 0x000fc400078efcff */
[----:B------:R-:W-:Y:S01]  /*10b9c0*/  STL.64 [R1+0x41b8], R10 ;  /* 0x0041b80a01007387 */ /* 0x000fe20000100a00 */
[----:B0-----:R-:W-:Y:S01]  /*10b9d0*/  UMOV UR6, UR9 ;  /* 0x0000000900067c82 */ /* 0x001fe20008000000 */
[----:B------:R-:W-:Y:S01]  /*10b9e0*/  UMOV UR69, UR8 ;  /* 0x0000000800457c82 */ /* 0x000fe20008000000 */
[----:B------:R-:W0:Y:S01]  /*10b9f0*/  LDCU.64 UR8, c[0x0][0x398] ;  /* 0x00007300ff0877ac */ /* 0x000e220008000a00 */
[----:B------:R-:W-:-:S04]  /*10ba00*/  LOP3.LUT R13, R13, 0xfffffff7, RZ, 0xc0, !PT ;  /* 0xfffffff70d0d7812 */ /* 0x000fc800078ec0ff */
[----:B------:R-:W-:Y:S02]  /*10ba10*/  @P1 LOP3.LUT R13, R13, 0x8, RZ, 0xfc, !PT ;  /* 0x000000080d0d1812 */ /* 0x000fe400078efcff */
[----:B---3--:R-:W-:Y:S02]  /*10ba20*/  ISETP.GE.AND P2, PT, R2, UR6, PT ;  /* 0x0000000602007c0c */ /* 0x008fe4000bf46270 */
[----:B------:R-:W3:Y:S04]  /*10ba30*/  LDL.LU R2, [R1+0x50b8] ;  /* 0x0050b80001027983 */ /* 0x000ee80000300800 */
[----:B-1----:R-:W3:Y:S01]  /*10ba40*/  LDL.LU R0, [R1+0x50bc] ;  /* 0x0050bc0001007983 */ /* 0x002ee20000300800 */
[----:B--2---:R-:W-:Y:S02]  /*10ba50*/  ISETP.GE.AND P0, PT, R5, UR7, PT ;  /* 0x0000000705007c0c */ /* 0x004fe4000bf06270 */
[----:B------:R-:W-:Y:S01]  /*10ba60*/  LOP3.LUT R13, R13, 0xfffffffb, RZ, 0xc0, !PT ;  /* 0xfffffffb0d0d7812 */ /* 0x000fe200078ec0ff */
[----:B0-----:R-:W-:Y:S01]  /*10ba70*/  UMOV UR4, UR9 ;  /* 0x0000000900047c82 */ /* 0x001fe20008000000 */
[----:B------:R-:W-:-:S02]  /*10ba80*/  SHF.R.S32.HI R8, RZ, 0x1f, R7 ;  /* 0x0000001fff087819 */ /* 0x000fc40000011407 */
[----:B----4-:R-:W-:Y:S01]  /*10ba90*/  ISETP.GE.AND P1, PT, R4, UR4, PT ;  /* 0x0000000404007c0c */ /* 0x010fe2000bf26270 */
[----:B------:R-:W-:Y:S01]  /*10baa0*/  UMOV UR62, UR8 ;  /* 0x00000008003e7c82 */ /* 0x000fe20008000000 */
[----:B------:R-:W0:Y:S05]  /*10bab0*/  LDCU.64 UR8, c[0x0][0x398] ;  /* 0x00007300ff0877ac */ /* 0x000e2a0008000a00 */
[----:B------:R-:W-:Y:S02]  /*10bac0*/  @P0 LOP3.LUT R13, R13, 0x4, RZ, 0xfc, !PT ;  /* 0x000000040d0d0812 */ /* 0x000fe400078efcff */
[----:B------:R-:W-:-:S05]  /*10bad0*/  IADD3 R4, P0, PT, R7, R29, RZ ;  /* 0x0000001d07047210 */ /* 0x000fca0007f1e0ff */
[----:B------:R-:W-:-:S05]  /*10bae0*/  IMAD.X R5, R8, 0x1, R28, P0 ;  /* 0x0000000108057824 */ /* 0x000fca00000e061c */
[----:B------:R1:W-:Y:S01]  /*10baf0*/  STL.64 [R1+0x41d0], R4 ;  /* 0x0041d00401007387 */ /* 0x0003e20000100a00 */
[----:B0-----:R-:W-:-:S03]  /*10bb00*/  UMOV UR6, UR9 ;  /* 0x0000000900067c82 */ /* 0x001fc60008000000 */
[----:B-1----:R-:W2:Y:S01]  /*10bb10*/  LDL.LU R4, [R1+0x50c0] ;  /* 0x0050c00001047983 */ /* 0x002ea20000300800 */
[----:B------:R-:W-:Y:S01]  /*10bb20*/  UMOV UR61, UR8 ;  /* 0x00000008003d7c82 */ /* 0x000fe20008000000 */
[----:B------:R-:W0:Y:S01]  /*10bb30*/  LDCU.64 UR8, c[0x0][0x398] ;  /* 0x00007300ff0877ac */ /* 0x000e220008000a00 */
[----:B------:R-:W-:-:S04]  /*10bb40*/  LOP3.LUT R13, R13, 0xfffffffd, RZ, 0xc0, !PT ;  /* 0xfffffffd0d0d7812 */ /* 0x000fc800078ec0ff */
[----:B------:R-:W-:-:S04]  /*10bb50*/  @P2 LOP3.LUT R13, R13, 0x2, RZ, 0xfc, !PT ;  /* 0x000000020d0d2812 */ /* 0x000fc800078efcff */
[----:B------:R-:W-:-:S04]  /*10bb60*/  LOP3.LUT R13, R13, 0xfffffffe, RZ, 0xc0, !PT ;  /* 0xfffffffe0d0d7812 */ /* 0x000fc800078ec0ff */
[----:B------:R-:W-:Y:S01]  /*10bb70*/  @P1 LOP3.LUT R13, R13, 0x1, RZ, 0xfc, !PT ;  /* 0x000000010d0d1812 */ /* 0x000fe200078efcff */
[----:B0-----:R-:W-:Y:S01]  /*10bb80*/  UMOV UR4, UR9 ;  /* 0x0000000900047c82 */ /* 0x001fe20008000000 */
[----:B---3--:R-:W-:Y:S02]  /*10bb90*/  ISETP.GE.AND P2, PT, R2, UR6, PT ;  /* 0x0000000602007c0c */ /* 0x008fe4000bf46270 */
[----:B------:R-:W3:Y:S01]  /*10bba0*/  LDL.LU R2, [R1+0x50c4] ;  /* 0x0050c40001027983 */ /* 0x000ee20000300800 */
[----:B------:R-:W-:-:S03]  /*10bbb0*/  ISETP.GE.AND P1, PT, R0, UR4, PT ;  /* 0x0000000400007c0c */ /* 0x000fc6000bf26270 */
[----:B------:R-:W4:Y:S01]  /*10bbc0*/  LDL.LU R0, [R1+0x50c8] ;  /* 0x0050c80001007983 */ /* 0x000f220000300800 */
[----:B------:R-:W-:Y:S01]  /*10bbd0*/  UMOV UR70, UR8 ;  /* 0x0000000800467c82 */ /* 0x000fe20008000000 */
[----:B------:R-:W0:Y:S01]  /*10bbe0*/  LDCU.64 UR8, c[0x0][0x398] ;  /* 0x00007300ff0877ac */ /* 0x000e220008000a00 */
[----:B------:R-:W-:-:S05]  /*10bbf0*/  IADD3 R10, P0, PT, R7, R27, RZ ;  /* 0x0000001b070a7210 */ /* 0x000fca0007f1e0ff */
[----:B------:R-:W-:Y:S01]  /*10bc00*/  IMAD.X R11, R8, 0x1, R26, P0 ;  /* 0x00000001080b7824 */ /* 0x000fe200000e061a */
[----:B------:R-:W-:-:S04]  /*10bc10*/  @P2 LOP3.LUT R9, R9, 0x80000000, RZ, 0xfc, !PT ;  /* 0x8000000009092812 */ /* 0x000fc800078efcff */
[----:B------:R1:W-:Y:S01]  /*10bc20*/  STL.64 [R1+0x41e0], R10 ;  /* 0x0041e00a01007387 */ /* 0x0003e20000100a00 */
[----:B0-----:R-:W-:Y:S01]  /*10bc30*/  UMOV UR6, UR9 ;  /* 0x0000000900067c82 */ /* 0x001fe20008000000 */
[----:B------:R-:W-:Y:S01]  /*10bc40*/  UMOV UR43, UR8 ;  /* 0x00000008002b7c82 */ /* 0x000fe20008000000 */
[----:B------:R-:W0:Y:S01]  /*10bc50*/  LDCU.64 UR8, c[0x0][0x398] ;  /* 0x00007300ff0877ac */ /* 0x000e220008000a00 */
[----:B--2---:R-:W-:Y:S02]  /*10bc60*/  ISETP.GE.AND P2, PT, R4, UR6, PT ;  /* 0x0000000604007c0c */ /* 0x004fe4000bf46270 */
[----:B------:R-:W2:Y:S01]  /*10bc70*/  LDL.LU R4, [R1+0x50cc] ;  /* 0x0050cc0001047983 */ /* 0x000ea20000300800 */
[----:B0-----:R-:W-:Y:S01]  /*10bc80*/  UMOV UR4, UR9 ;  /* 0x0000000900047c82 */ /* 0x001fe20008000000 */
[----:B------:R-:W-:Y:S01]  /*10bc90*/  UMOV UR44, UR8 ;  /* 0x00000008002c7c82 */ /* 0x000fe20008000000 */
[----:B------:R-:W0:Y:S01]  /*10bca0*/  LDCU.64 UR8, c[0x0][0x398] ;  /* 0x00007300ff0877ac */ /* 0x000e220008000a00 */
[----:B------:R-:W-:-:S02]  /*10bcb0*/  LOP3.LUT R9, R9, 0xbfffffff, RZ, 0xc0, !PT ;  /* 0xbfffffff09097812 */ /* 0x000fc400078ec0ff */
[----:B-1----:R-:W-:Y:S02]  /*10bcc0*/  IADD3 R10, P0, PT, R7, R25, RZ ;  /* 0x00000019070a7210 */ /* 0x002fe40007f1e0ff */
[----:B------:R-:W-:-:S03]  /*10bcd0*/  @P1 LOP3.LUT R9, R9, 0x40000000, RZ, 0xfc, !PT ;  /* 0x4000000009091812 */ /* 0x000fc600078efcff */
[----:B------:R-:W-:Y:S01]  /*10bce0*/  IMAD.X R11, R8, 0x1, R24, P0 ;  /* 0x00000001080b7824 */ /* 0x000fe200000e0618 */
[----:B------:R-:W-:-:S04]  /*10bcf0*/  LOP3.LUT R9, R9, 0xdfffffff, RZ, 0xc0, !PT ;  /* 0xdfffffff09097812 */ /* 0x000fc800078ec0ff */
[----:B------:R-:W-:Y:S01]  /*10bd00*/  @P2 LOP3.LUT R9, R9, 0x20000000, RZ, 0xfc, !PT ;  /* 0x2000000009092812 */ /* 0x000fe200078efcff */
[----:B0-----:R-:W-:Y:S01]  /*10bd10*/  UMOV UR6, UR9 ;  /* 0x0000000900067c82 */ /* 0x001fe20008000000 */
[----:B---3--:R-:W-:Y:S02]  /*10bd20*/  ISETP.GE.AND P1, PT, R2, UR4, PT ;  /* 0x0000000402007c0c */ /* 0x008fe4000bf26270 */
[----:B------:R-:W3:Y:S01]  /*10bd30*/  LDL.LU R2, [R1+0x50d0] ;  /* 0x0050d00001027983 */ /* 0x000ee20000300800 */
[----:B----4-:R-:W-:-:S03]  /*10bd40*/  ISETP.GE.AND P2, PT, R0, UR6, PT ;  /* 0x0000000600007c0c */ /* 0x010fc6000bf46270 */
[----:B------:R-:W-:Y:S04]  /*10bd50*/  STL.64 [R1+0x41f0], R10 ;  /* 0x0041f00a01007387 */ /* 0x000fe80000100a00 */
[----:B------:R-:W4:Y:S01]  /*10bd60*/  LDL.LU R0, [R1+0x50d4] ;  /* 0x0050d40001007983 */ /* 0x000f220000300800 */
[----:B------:R-:W-:Y:S01]  /*10bd70*/  UMOV UR60, UR8 ;  /* 0x00000008003c7c82 */ /* 0x000fe20008000000 */
[----:B------:R-:W0:Y:S01]  /*10bd80*/  LDCU.64 UR8, c[0x0][0x398] ;  /* 0x00007300ff0877ac */ /* 0x000e220008000a00 */
[----:B------:R-:W-:-:S04]  /*10bd90*/  LOP3.LUT R9, R9, 0xefffffff, RZ, 0xc0, !PT ;  /* 0xefffffff09097812 */ /* 0x000fc800078ec0ff */
[----:B------:R-:W-:Y:S01]  /*10bda0*/  @P1 LOP3.LUT R9, R9, 0x10000000, RZ, 0xfc, !PT ;  /* 0x1000000009091812 */ /* 0x000fe200078efcff */
[----:B0-----:R-:W-:Y:S01]  /*10bdb0*/  UMOV UR4, UR9 ;  /* 0x0000000900047c82 */ /* 0x001fe20008000000 */
[----:B------:R-:W-:Y:S01]  /*10bdc0*/  UMOV UR49, UR8 ;  /* 0x0000000800317c82 */ /* 0x000fe20008000000 */
[----:B------:R-:W0:Y:S01]  /*10bdd0*/  LDCU.64 UR8, c[0x0][0x398] ;  /* 0x00007300ff0877ac */ /* 0x000e220008000a00 */
[----:B--2---:R-:W-:Y:S02]  /*10bde0*/  ISETP.GE.AND P1, PT, R4, UR4, PT ;  /* 0x0000000404007c0c */ /* 0x004fe4000bf26270 */
[----:B------:R-:W-:-:S05]  /*10bdf0*/  IADD3 R4, P0, PT, R7, R17, RZ ;  /* 0x0000001107047210 */ /* 0x000fca0007f1e0ff */
[----:B------:R-:W-:Y:S01]  /*10be00*/  IMAD.X R5, R8, 0x1, R15, P0 ;  /* 0x0000000108057824 */ /* 0x000fe200000e060f */
[----:B0-----:R-:W-:Y:S01]  /*10be10*/  UMOV UR6, UR9 ;  /* 0x0000000900067c82 */ /* 0x001fe20008000000 */
[----:B------:R-:W-:Y:S01]  /*10be20*/  UMOV UR50, UR8 ;  /* 0x0000000800327c82 */ /* 0x000fe20008000000 */
[----:B------:R-:W0:Y:S02]  /*10be30*/  LDCU.64 UR8, c[0x0][0x398] ;  /* 0x00007300ff0877ac */ /* 0x000e240008000a00 */
[----:B------:R1:W-:Y:S01]  /*10be40*/  STL.64 [R1+0x4208], R4 ;  /* 0x0042080401007387 */ /* 0x0003e20000100a00 */
[----:B------:R-:W-:-:S03]  /*10be50*/  LOP3.LUT R9, R9, 0xf7ffffff, RZ, 0xc0, !PT ;  /* 0xf7ffffff09097812 */ /* 0x000fc600078ec0ff */
[----:B-1----:R-:W2:Y:S04]  /*10be60*/  LDL.LU R5, [R1+0x50d8] ;  /* 0x0050d80001057983 */ /* 0x002ea80000300800 */
[----:B------:R-:W2:Y:S01]  /*10be70*/  LDL.LU R4, [R1+0x50dc] ;  /* 0x0050dc0001047983 */ /* 0x000ea20000300800 */
[----:B------:R-:W-:Y:S01]  /*10be80*/  @P2 LOP3.LUT R9, R9, 0x8000000, RZ, 0xfc, !PT ;  /* 0x0800000009092812 */ /* 0x000fe200078efcff */
[----:B0-----:R-:W-:-:S03]  /*10be90*/  UMOV UR4, UR9 ;  /* 0x0000000900047c82 */ /* 0x001fc60008000000 */
[----:B------:R-:W-:-:S04]  /*10bea0*/  LOP3.LUT R9, R9, 0xfbffffff, RZ, 0xc0, !PT ;  /* 0xfbffffff09097812 */ /* 0x000fc800078ec0ff */
[----:B------:R-:W-:Y:S02]  /*10beb0*/  @P1 LOP3.LUT R9, R9, 0x4000000, RZ, 0xfc, !PT ;  /* 0x0400000009091812 */ /* 0x000fe400078efcff */
[----:B---3--:R-:W-:Y:S02]  /*10bec0*/  ISETP.GE.AND P2, PT, R2, UR6, PT ;  /* 0x0000000602007c0c */ /* 0x008fe4000bf46270 */
[----:B------:R-:W3:Y:S01]  /*10bed0*/  LDL.LU R2, [R1+0x50e0] ;  /* 0x0050e00001027983 */ /* 0x000ee20000300800 */
[----:B----4-:R-:W-:-:S03]  /*10bee0*/  ISETP.GE.AND P1, PT, R0, UR4, PT ;  /* 0x0000000400007c0c */ /* 0x010fc6000bf26270 */
[----:B------:R-:W4:Y:S01]  /*10bef0*/  LDL.LU R0, [R1+0x50e4] ;  /* 0x0050e40001007983 */ /* 0x000f220000300800 */
[----:B------:R-:W-:Y:S01]  /*10bf00*/  UMOV UR45, UR8 ;  /* 0x00000008002d7c82 */ /* 0x000fe20008000000 */
[----:B------:R-:W0:Y:S02]  /*10bf10*/  LDCU.64 UR8, c[0x0][0x398] ;  /* 0x00007300ff0877ac */ /* 0x000e240008000a00 */
[----:B0-----:R-:W-:Y:S01]  /*10bf20*/  UMOV UR6, UR9 ;  /* 0x0000000900067c82 */ /* 0x001fe20008000000 */
[----:B------:R-:W-:Y:S01]  /*10bf30*/  UMOV UR47, UR8 ;  /* 0x00000008002f7c82 */ /* 0x000fe20008000000 */
[----:B------:R-:W0:Y:S01]  /*10bf40*/  LDCU.64 UR8, c[0x0][0x398] ;  /* 0x00007300ff0877ac */ /* 0x000e220008000a00 */
[----:B------:R-:W-:Y:S01]  /*10bf50*/  LOP3.LUT R9, R9, 0xfdffffff, RZ, 0xc0, !PT ;  /* 0xfdffffff09097812 */ /* 0x000fe200078ec0ff */
[----:B0-----:R-:W-:Y:S01]  /*10bf60*/  UMOV UR4, UR9 ;  /* 0x0000000900047c82 */ /* 0x001fe20008000000 */
[----:B------:R-:W-:Y:S01]  /*10bf70*/  UMOV UR68, UR8 ;  /* 0x0000000800447c82 */ /* 0x000fe20008000000 */
[----:B------:R-:W0:Y:S01]  /*10bf80*/  LDCU.64 UR8, c[0x0][0x398] ;  /* 0x00007300ff0877ac */ /* 0x000e220008000a00 */
[----:B------:R-:W-:-:S04]  /*10bf90*/  @P2 LOP3.LUT R9, R9, 0x2000000, RZ, 0xfc, !PT ;  /* 0x0200000009092812 */ /* 0x000fc800078efcff */
[----:B------:R-:W-:Y:S02]  /*10bfa0*/  LOP3.LUT R9, R9, 0xfeffffff, RZ, 0xc0, !PT ;  /* 0xfeffffff09097812 */ /* 0x000fe400078ec0ff */
[----:B------:R-:W-:Y:S02]  /*10bfb0*/  IADD3 R10, P0, PT, R7, R16, RZ ;  /* 0x00000010070a7210 */ /* 0x000fe40007f1e0ff */
[----:B--2---:R-:W-:Y:S02]  /*10bfc0*/  ISETP.GE.AND P2, PT, R5, UR6, PT ;  /* 0x0000000605007c0c */ /* 0x004fe4000bf46270 */
[----:B------:R-:W-:Y:S01]  /*10bfd0*/  @P1 LOP3.LUT R9, R9, 0x1000000, RZ, 0xfc, !PT ;  /* 0x0100000009091812 */ /* 0x000fe200078efcff */
[----:B0-----:R-:W-:Y:S01]  /*10bfe0*/  UMOV UR6, UR9 ;  /* 0x0000000900067c82 */ /* 0x001fe20008000000 */
[----:B------:R-:W-:Y:S01]  /*10bff0*/  UMOV UR74, UR8 ;  /* 0x00000008004a7c82 */ /* 0x000fe20008000000 */
[----:B------:R-:W0:Y:S01]  /*10c000*/  LDCU.64 UR8, c[0x0][0x398] ;  /* 0x00007300ff0877ac */ /* 0x000e220008000a00 */
[----:B------:R-:W-:Y:S01]  /*10c010*/  ISETP.GE.AND P1, PT, R4, UR4, PT ;  /* 0x0000000404007c0c */ /* 0x000fe2000bf26270 */
[----:B------:R-:W-:Y:S01]  /*10c020*/  IMAD.X R11, R8, 0x1, R14, P0 ;  /* 0x00000001080b7824 */ /* 0x000fe200000e060e */
[----:B------:R-:W-:-:S02]  /*10c030*/  LOP3.LUT R9, R9, 0xff7fffff, RZ, 0xc0, !PT ;  /* 0xff7fffff09097812 */ /* 0x000fc400078ec0ff */
[----:B------:R-:W-:-:S03]  /*10c040*/  IADD3 R4, P0, PT, R7, R23, RZ ;  /* 0x0000001707047210 */ /* 0x000fc60007f1e0ff */
[----:B------:R-:W-:Y:S02]  /*10c050*/  @P2 LOP3.LUT R9, R9, 0x800000, RZ, 0xfc, !PT ;  /* 0x0080000009092812 */ /* 0x000fe400078efcff */
[----:B------:R-:W-:Y:S02]  /*10c060*/  IMAD.X R5, R8, 0x1, R22, P0 ;  /* 0x0000000108057824 */ /* 0x000fe400000e0616 */
[----:B------:R-:W-:Y:S01]  /*10c070*/  LOP3.LUT R9, R9, 0xffbfffff, RZ, 0xc0, !PT ;  /* 0xffbfffff09097812 */ /* 0x000fe200078ec0ff */
[----:B------:R-:W-:Y:S03]  /*10c080*/  STL.64 [R1+0x4218], R10 ;  /* 0x0042180a01007387 */ /* 0x000fe60000100a00 */
[----:B------:R-:W-:Y:S01]  /*10c090*/  @P1 LOP3.LUT R9, R9, 0x400000, RZ, 0xfc, !PT ;  /* 0x0040000009091812 */ /* 0x000fe200078efcff */
[----:B------:R1:W-:Y:S01]  /*10c0a0*/  STL.64 [R1+0x4228], R4 ;  /* 0x0042280401007387 */ /* 0x0003e20000100a00 */
[----:B0-----:R-:W-:Y:S01]  /*10c0b0*/  UMOV UR4, UR9 ;  /* 0x0000000900047c82 */ /* 0x001fe20008000000 */
[----:B-1----:R-:W-:-:S05]  /*10c0c0*/  IADD3 R4, P0, PT, R7, R21, RZ ;  /* 0x0000001507047210 */ /* 0x002fca0007f1e0ff */
[----:B------:R-:W-:Y:S01]  /*10c0d0*/  IMAD.X R5, R8, 0x1, R19, P0 ;  /* 0x0000000108057824 */ /* 0x000fe200000e0613 */
[----:B---3--:R-:W-:Y:S02]  /*10c0e0*/  ISETP.GE.AND P2, PT, R2, UR6, PT ;  /* 0x0000000602007c0c */ /* 0x008fe4000bf46270 */
[----:B------:R-:W2:Y:S01]  /*10c0f0*/  LDL.LU R2, [R1+0x50e8] ;  /* 0x0050e80001027983 */ /* 0x000ea20000300800 */
[----:B----4-:R-:W-:-:S03]  /*10c100*/  ISETP.GE.AND P1, PT, R0, UR4, PT ;  /* 0x0000000400007c0c */ /* 0x010fc6000bf26270 */
[----:B------:R-:W3:Y:S04]  /*10c110*/  LDL.LU R0, [R1+0x50ec] ;  /* 0x0050ec0001007983 */ /* 0x000ee80000300800 */
[----:B------:R0:W-:Y:S02]  /*10c120*/  STL.64 [R1+0x4248], R4 ;  /* 0x0042480401007387 */ /* 0x0001e40000100a00 */
[----:B0-----:R-:W-:Y:S02]  /*10c130*/  IADD3 R4, P0, PT, R7, R20, RZ ;  /* 0x0000001407047210 */ /* 0x001fe40007f1e0ff */
[----:B------:R-:W-:Y:S03]  /*10c140*/  STL [R1+0x5724], R7 ;  /* 0x0057240701007387 */ /* 0x000fe60000100800 */
[----:B------:R-:W-:-:S05]  /*10c150*/  IMAD.X R5, R8, 0x1, R18, P0 ;  /* 0x0000000108057824 */ /* 0x000fca00000e0612 */
[----:B------:R0:W-:Y:S04]  /*10c160*/  STL.64 [R1+0x4240], R4 ;  /* 0x0042400401007387 */ /* 0x0001e80000100a00 */
[----:B0-----:R-:W4:Y:S04]  /*10c170*/  LDL.LU R5, [R1+0x50f0] ;  /* 0x0050f00001057983 */ /* 0x001f280000300800 */
[----:B------:R-:W4:Y:S01]  /*10c180*/  LDL.LU R4, [R1+0x50f4] ;  /* 0x0050f40001047983 */ /* 0x000f220000300800 */
[----:B------:R-:W-:Y:S01]  /*10c190*/  UMOV UR22, UR8 ;  /* 0x0000000800167c82 */ /* 0x000fe20008000000 */
[----:B------:R-:W0:Y:S01]  /*10c1a0*/  LDCU.64 UR8, c[0x0][0x398] ;  /* 0x00007300ff0877ac */ /* 0x000e220008000a00 */
[----:B------:R-:W-:Y:S01]  /*10c1b0*/  LOP3.LUT R9, R9, 0xffdfffff, RZ, 0xc0, !PT ;  /* 0xffdfffff09097812 */ /* 0x000fe200078ec0ff */
[----:B0-----:R-:W-:Y:S01]  /*10c1c0*/  UMOV UR7, UR9 ;  /* 0x0000000900077c82 */ /* 0x001fe20008000000 */
[----:B------:R-:W-:Y:S01]  /*10c1d0*/  UMOV UR48, UR8 ;  /* 0x0000000800307c82 */ /* 0x000fe20008000000 */
[----:B------:R-:W0:Y:S01]  /*10c1e0*/  LDCU.64 UR8, c[0x0][0x398] ;  /* 0x00007300ff0877ac */ /* 0x000e220008000a00 */
[----:B------:R-:W-:-:S04]  /*10c1f0*/  @P2 LOP3.LUT R9, R9, 0x200000, RZ, 0xfc, !PT ;  /* 0x0020000009092812 */ /* 0x000fc800078efcff */
[----:B------:R-:W-:-:S04]  /*10c200*/  LOP3.LUT R9, R9, 0xffefffff, RZ, 0xc0, !PT ;  /* 0xffefffff09097812 */ /* 0x000fc800078ec0ff */
[----:B------:R-:W-:Y:S01]  /*10c210*/  @P1 LOP3.LUT R9, R9, 0x100000, RZ, 0xfc, !PT ;  /* 0x0010000009091812 */ /* 0x000fe200078efcff */
[----:B0-----:R-:W-:Y:S01]  /*10c220*/  UMOV UR6, UR9 ;  /* 0x0000000900067c82 */ /* 0x001fe20008000000 */
[----:B------:R-:W-:Y:S01]  /*10c230*/  UMOV UR30, UR8 ;  /* 0x00000008001e7c82 */ /* 0x000fe20008000000 */
[----:B------:R-:W0:Y:S01]  /*10c240*/  LDCU.64 UR8, c[0x0][0x398] ;  /* 0x00007300ff0877ac */ /* 0x000e220008000a00 */
[----:B------:R-:W-:Y:S01]  /*10c250*/  LOP3.LUT R9, R9, 0xfff7ffff, RZ, 0xc0, !PT ;  /* 0xfff7ffff09097812 */ /* 0x000fe200078ec0ff */
[----:B0-----:R-:W-:Y:S01]  /*10c260*/  UMOV UR4, UR9 ;  /* 0x0000000900047c82 */ /* 0x001fe20008000000 */
[----:B------:R-:W-:Y:S01]  /*10c270*/  UMOV UR77, UR8 ;  /* 0x00000008004d7c82 */ /* 0x000fe20008000000 */
[----:B------:R-:W0:Y:S01]  /*10c280*/  LDCU.64 UR8, c[0x0][0x398] ;  /* 0x00007300ff0877ac */ /* 0x000e220008000a00 */
[----:B--2---:R-:W-:Y:S02]  /*10c290*/  ISETP.GE.AND P0, PT, R2, UR7, PT ;  /* 0x0000000702007c0c */ /* 0x004fe4000bf06270 */
[----:B---3--:R-:W-:-:S02]  /*10c2a0*/  ISETP.GE.AND P2, PT, R0, UR6, PT ;  /* 0x0000000600007c0c */ /* 0x008fc4000bf46270 */
[----:B------:R-:W2:Y:S04]  /*10c2b0*/  LDL.LU R0, [R1+0x50f8] ;  /* 0x0050f80001007983 */ /* 0x000ea80000300800 */
[----:B------:R-:W3:Y:S05]  /*10c2c0*/  LDL.LU R7, [R1+0x50fc] ;  /* 0x0050fc0001077983 */ /* 0x000eea0000300800 */
[----:B------:R-:W-:Y:S02]  /*10c2d0*/  @P0 LOP3.LUT R9, R9, 0x80000, RZ, 0xfc, !PT ;  /* 0x0008000009090812 */ /* 0x000fe400078efcff */
[----:B------:R-:W-:-:S02]  /*10c2e0*/  SHF.R.S32.HI R2, RZ, 0x1f, R6 ;  /* 0x0000001fff027819 */ /* 0x000fc40000011406 */
[----:B------:R-:W-:-:S05]  /*10c2f0*/  IADD3 R10, P0, PT, R6, R29, RZ ;  /* 0x0000001d060a7210 */ /* 0x000fca0007f1e0ff */
[----:B------:R-:W-:-:S05]  /*10c300*/  IMAD.X R11, R2, 0x1, R28, P0 ;  /* 0x00000001020b7824 */ /* 0x000fca00000e061c */
[----:B------:R1:W-:Y:S01]  /*10c310*/  STL.64 [R1+0x4238], R10 ;  /* 0x0042380a01007387 */ /* 0x0003e20000100a00 */
[----:B------:R-:W-:Y:S01]  /*10c320*/  LOP3.LUT R9, R9, 0xfffbffff, RZ, 0xc0, !PT ;  /* 0xfffbffff09097812 */ /* 0x000fe200078ec0ff */
[----:B0-----:R-:W-:Y:S01]  /*10c330*/  UMOV UR6, UR9 ;  /* 0x0000000900067c82 */ /* 0x001fe20008000000 */
[----:B-1----:R-:W-:Y:S02]  /*10c340*/  IADD3 R10, P0, PT, R6, R27, RZ ;  /* 0x0000001b060a7210 */ /* 0x002fe40007f1e0ff */
[----:B----4-:R-:W-:Y:S02]  /*10c350*/  ISETP.GE.AND P1, PT, R5, UR4, PT ;  /* 0x0000000405007c0c */ /* 0x010fe4000bf26270 */
[----:B------:R-:W4:Y:S01]  /*10c360*/  LDL.LU R5, [R1+0x5100] ;  /* 0x0051000001057983 */ /* 0x000f220000300800 */
[----:B------:R-:W-:Y:S01]  /*10c370*/  IMAD.X R11, R2, 0x1, R26, P0 ;  /* 0x00000001020b7824 */ /* 0x000fe200000e061a */
[----:B------:R-:W-:Y:S02]  /*10c380*/  @P2 LOP3.LUT R9, R9, 0x40000, RZ, 0xfc, !PT ;  /* 0x0004000009092812 */ /* 0x000fe400078efcff */
[----:B------:R-:W-:Y:S01]  /*10c390*/  ISETP.GE.AND P2, PT, R4, UR6, PT ;  /* 0x0000000604007c0c */ /* 0x000fe2000bf46270 */
[----:B------:R-:W-:Y:S01]  /*10c3a0*/  UMOV UR26, UR8 ;  /* 0x00000008001a7c82 */ /* 0x000fe20008000000 */
[----:B------:R0:W-:Y:S01]  /*10c3b0*/  STL.64 [R1+0x4258], R10 ;  /* 0x0042580a01007387 */ /* 0x0001e20000100a00 */
[----:B------:R-:W1:Y:S03]  /*10c3c0*/  LDCU.64 UR8, c[0x0][0x398] ;  /* 0x00007300ff0877ac */ /* 0x000e660008000a00 */
[----:B------:R-:W4:Y:S01]  /*10c3d0*/  LDL.LU R4, [R1+0x5104] ;  /* 0x0051040001047983 */ /* 0x000f220000300800 */
[----:B------:R-:W0:Y:S01]  /*10c3e0*/  LDCU.64 UR6, c[0x0][0x398] ;  /* 0x00007300ff0677ac */ /* 0x000e220008000a00 */
[----:B------:R-:W-:-:S04]  /*10c3f0*/  LOP3.LUT R9, R9, 0xfffdffff, RZ, 0xc0, !PT ;  /* 0xfffdffff09097812 */ /* 0x000fc800078ec0ff */
[----:B------:R-:W-:Y:S01]  /*10c400*/  @P1 LOP3.LUT R9, R9, 0x20000, RZ, 0xfc, !PT ;  /* 0x0002000009091812 */ /* 0x000fe200078efcff */
[----:B-1----:R-:W-:Y:S01]  /*10c410*/  UMOV UR4, UR9 ;  /* 0x0000000900047c82 */ /* 0x002fe20008000000 */
[----:B------:R-:W-:Y:S01]  /*10c420*/  UMOV UR75, UR8 ;  /* 0x00000008004b7c82 */ /* 0x000fe20008000000 */
[----:B------:R-:W1:Y:S01]  /*10c430*/  LDCU.64 UR8, c[0x0][0x398] ;  /* 0x00007300ff0877ac */ /* 0x000e620008000a00 */
[----:B------:R-:W-:-:S04]  /*10c440*/  LOP3.LUT R9, R9, 0xfffeffff, RZ, 0xc0, !PT ;  /* 0xfffeffff09097812 */ /* 0x000fc800078ec0ff */
[----:B------:R-:W-:Y:S02]  /*10c450*/  @P2 LOP3.LUT R9, R9, 0x10000, RZ, 0xfc, !PT ;  /* 0x0001000009092812 */ /* 0x000fe400078efcff */
[----:B0-----:R-:W-:Y:S02]  /*10c460*/  IADD3 R10, P0, PT, R6, R25, RZ ;  /* 0x00000019060a7210 */ /* 0x001fe40007f1e0ff */
[----:B------:R-:W-:Y:S01]  /*10c470*/  LOP3.LUT R9, R9, 0xffff7fff, RZ, 0xc0, !PT ;  /* 0xffff7fff09097812 */ /* 0x000fe200078ec0ff */
[----:B-1----:R-:W-:Y:S02]  /*10c480*/  IMAD.U32 R8, RZ, RZ, UR8 ;  /* 0x00000008ff087e24 */ /* 0x002fe4000f8e00ff */
[----:B------:R-:W-:-:S03]  /*10c490*/  IMAD.X R11, R2, 0x1, R24, P0 ;  /* 0x00000001020b7824 */ /* 0x000fc600000e0618 */
[----:B------:R0:W-:Y:S01]  /*10c4a0*/  STL [R1+0x14c], R8 ;  /* 0x00014c0801007387 */ /* 0x0001e20000100800 */
[----:B--2---:R-:W-:Y:S01]  /*10c4b0*/  ISETP.GE.AND P1, PT, R0, UR4, PT ;  /* 0x0000000400007c0c */ /* 0x004fe2000bf26270 */
[----:B------:R-:W-:Y:S01]  /*10c4c0*/  IMAD.U32 R0, RZ, RZ, UR6 ;  /* 0x00000006ff007e24 */ /* 0x000fe2000f8e00ff */
[----:B------:R-:W-:Y:S02]  /*10c4d0*/  UMOV UR6, UR7 ;  /* 0x0000000700067c82 */ /* 0x000fe40008000000 */
[----:B---3--:R-:W-:Y:S02]  /*10c4e0*/  ISETP.GE.AND P2, PT, R7, UR6, PT ;  /* 0x0000000607007c0c */ /* 0x008fe4000bf46270 */
[----:B------:R-:W1:Y:S01]  /*10c4f0*/  LDCU.64 UR6, c[0x0][0x398] ;  /* 0x00007300ff0677ac */ /* 0x000e620008000a00 */
[----:B------:R-:W2:Y:S01]  /*10c500*/  LDL.LU R7, [R1+0x5108] ;  /* 0x0051080001077983 */ /* 0x000ea20000300800 */
[----:B------:R-:W-:Y:S01]  /*10c510*/  UMOV UR4, UR9 ;  /* 0x0000000900047c82 */ /* 0x000fe20008000000 */
[----:B------:R-:W0:Y:S04]  /*10c520*/  LDCU.64 UR8, c[0x0][0x398] ;  /* 0x00007300ff0877ac */ /* 0x000e280008000a00 */
[----:B------:R-:W-:Y:S01]  /*10c530*/  @P1 LOP3.LUT R9, R9, 0x8000, RZ, 0xfc, !PT ;  /* 0x0000800009091812 */ /* 0x000fe200078efcff */
[----:B------:R-:W-:Y:S03]  /*10c540*/  STL.64 [R1+0x4268], R10 ;  /* 0x0042680a01007387 */ /* 0x000fe60000100a00 */
[----:B------:R-:W-:-:S04]  /*10c550*/  LOP3.LUT R9, R9, 0xffffbfff, RZ, 0xc0, !PT ;  /* 0xffffbfff09097812 */ /* 0x000fc800078ec0ff */
[----:B------:R-:W-:Y:S01]  /*10c560*/  @P2 LOP3.LUT R9, R9, 0x4000, RZ, 0xfc, !PT ;  /* 0x0000400009092812 */ /* 0x000fe200078efcff */
[----:B0-----:R-:W-:Y:S01]  /*10c570*/  IMAD.U32 R8, RZ, RZ, UR8 ;  /* 0x00000008ff087e24 */ /* 0x001fe2000f8e00ff */
[----:B----4-:R-:W-:Y:S01]  /*10c580*/  ISETP.GE.AND P1, PT, R5, UR4, PT ;  /* 0x0000000405007c0c */ /* 0x010fe2000bf26270 */
[----:B-1----:R-:W-:-:S05]  /*10c590*/  IMAD.U32 R5, RZ, RZ, UR6 ;  /* 0x00000006ff057e24 */ /* 0x002fca000f8e00ff */
[----:B------:R0:W-:Y:S01]  /*10c5a0*/  STL [R1+0x148], R5 ;  /* 0x0001480501007387 */ /* 0x0001e20000100800 */
[----:B------:R-:W-:Y:S02]  /*10c5b0*/  UMOV UR6, UR7 ;  /* 0x0000000700067c82 */ /* 0x000fe40008000000 */
[----:B------:R-:W-:Y:S02]  /*10c5c0*/  ISETP.GE.AND P2, PT, R4, UR6, PT ;  /* 0x0000000604007c0c */ /* 0x000fe4000bf46270 */
[----:B------:R-:W1:Y:S01]  /*10c5d0*/  LDCU.64 UR6, c[0x0][0x398] ;  /* 0x00007300ff0677ac */ /* 0x000e620008000a00 */
[----:B0-----:R-:W3:Y:S04]  /*10c5e0*/  LDL.LU R5, [R1+0x510c] ;  /* 0x00510c0001057983 */ /* 0x001ee80000300800 */
[----:B------:R1:W-:Y:S04]  /*10c5f0*/  STL [R1+0x144], R8 ;  /* 0x0001440801007387 */ /* 0x0003e80000100800 */
[----:B------:R-:W4:Y:S01]  /*10c600*/  LDL.LU R4, [R1+0x5110] ;  /* 0x0051100001047983 */ /* 0x000f220000300800 */
[----:B------:R-:W-:Y:S01]  /*10c610*/  UMOV UR4, UR9 ;  /* 0x0000000900047c82 */ /* 0x000fe20008000000 */
[----:B------:R-:W0:Y:S01]  /*10c620*/  LDCU.64 UR8, c[0x0][0x398] ;  /* 0x00007300ff0877ac */ /* 0x000e220008000a00 */
[----:B------:R-:W-:-:S02]  /*10c630*/  LOP3.LUT R9, R9, 0xffffdfff, RZ, 0xc0, !PT ;  /* 0xffffdfff09097812 */ /* 0x000fc400078ec0ff */
[----:B------:R-:W-:Y:S02]  /*10c640*/  IADD3 R10, P0, PT, R6, R17, RZ ;  /* 0x00000011060a7210 */ /* 0x000fe40007f1e0ff */
[----:B------:R-:W-:Y:S01]  /*10c650*/  @P1 LOP3.LUT R9, R9, 0x2000, RZ, 0xfc, !PT ;  /* 0x0000200009091812 */ /* 0x000fe200078efcff */
[----:B-1----:R-:W-:-:S03]  /*10c660*/  IMAD.U32 R8, RZ, RZ, UR6 ;  /* 0x00000006ff087e24 */ /* 0x002fc6000f8e00ff */
[----:B------:R-:W-:Y:S01]  /*10c670*/  LOP3.LUT R9, R9, 0xffffefff, RZ, 0xc0, !PT ;  /* 0xffffefff09097812 */ /* 0x000fe200078ec0ff */
[----:B------:R-:W-:Y:S01]  /*10c680*/  IMAD.X R11, R2, 0x1, R15, P0 ;  /* 0x00000001020b7824 */ /* 0x000fe200000e060f */
[----:B------:R-:W-:Y:S02]  /*10c690*/  UMOV UR6, UR7 ;  /* 0x0000000700067c82 */ /* 0x000fe40008000000 */
[----:B------:R-:W-:Y:S02]  /*10c6a0*/  @P2 LOP3.LUT R9, R9, 0x1000, RZ, 0xfc, !PT ;  /* 0x0000100009092812 */ /* 0x000fe400078efcff */
[----:B------:R1:W-:Y:S02]  /*10c6b0*/  STL.64 [R1+0x4280], R10 ;  /* 0x0042800a01007387 */ /* 0x0003e40000100a00 */
[----:B------:R-:W-:Y:S02]  /*10c6c0*/  LOP3.LUT R9, R9, 0xfffff7ff, RZ, 0xc0, !PT ;  /* 0xfffff7ff09097812 */ /* 0x000fe400078ec0ff */
[----:B--2---:R-:W-:Y:S01]  /*10c6d0*/  ISETP.GE.AND P1, PT, R7, UR4, PT ;  /* 0x0000000407007c0c */ /* 0x004fe2000bf26270 */
[----:B0-----:R-:W-:Y:S01]  /*10c6e0*/  IMAD.U32 R7, RZ, RZ, UR8 ;  /* 0x00000008ff077e24 */ /* 0x001fe2000f8e00ff */
[----:B------:R-:W-:Y:S01]  /*10c6f0*/  UMOV UR4, UR9 ;  /* 0x0000000900047c82 */ /* 0x000fe20008000000 */
[----:B------:R-:W0:Y:S03]  /*10c700*/  LDCU.64 UR8, c[0x0][0x398] ;  /* 0x00007300ff0877ac */ /* 0x000e260008000a00 */
[----:B------:R2:W-:Y:S04]  /*10c710*/  STL [R1+0x13c], R7 ;  /* 0x00013c0701007387 */ /* 0x0005e80000100800 */
[----:B-1----:R-:W4:Y:S03]  /*10c720*/  LDL.LU R10, [R1+0x5114] ;  /* 0x00511400010a7983 */ /* 0x002f260000300800 */
[----:B------:R-:W-:Y:S01]  /*10c730*/  @P1 LOP3.LUT R9, R9, 0x800, RZ, 0xfc, !PT ;  /* 0x0000080009091812 */ /* 0x000fe200078efcff */
[----:B--2---:R-:W2:Y:S01]  /*10c740*/  LDL.LU R7, [R1+0x5118] ;  /* 0x0051180001077983 */ /* 0x004ea20000300800 */
[----:B---3--:R-:W-:Y:S01]  /*10c750*/  ISETP.GE.AND P2, PT, R5, UR6, PT ;  /* 0x0000000605007c0c */ /* 0x008fe2000bf46270 */
[----:B------:R-:W1:Y:S01]  /*10c760*/  LDCU.64 UR6, c[0x0][0x398] ;  /* 0x00007300ff0677ac */ /* 0x000e620008000a00 */
[----:B----4-:R-:W-:-:S02]  /*10c770*/  ISETP.GE.AND P1, PT, R4, UR4, PT ;  /* 0x0000000404007c0c */ /* 0x010fc4000bf26270 */
[----:B------:R-:W-:-:S05]  /*10c780*/  IADD3 R4, P0, PT, R6, R16, RZ ;  /* 0x0000001006047210 */ /* 0x000fca0007f1e0ff */
[----:B------:R-:W-:-:S05]  /*10c790*/  IMAD.X R5, R2, 0x1, R14, P0 ;  /* 0x0000000102057824 */ /* 0x000fca00000e060e */
[----:B------:R1:W-:Y:S02]  /*10c7a0*/  STL.64 [R1+0x4288], R4 ;  /* 0x0042880401007387 */ /* 0x0003e40000100a00 */
[----:B-1----:R-:W-:-:S05]  /*10c7b0*/  IMAD.U32 R4, RZ, RZ, UR6 ;  /* 0x00000006ff047e24 */ /* 0x002fca000f8e00ff */
[----:B------:R1:W-:Y:S04]  /*10c7c0*/  STL [R1+0x138], R4 ;  /* 0x0001380401007387 */ /* 0x0003e80000100800 */
[----:B------:R-:W3:Y:S04]  /*10c7d0*/  LDL.LU R5, [R1+0x511c] ;  /* 0x00511c0001057983 */ /* 0x000ee80000300800 */
[----:B-1----:R-:W4:Y:S01]  /*10c7e0*/  LDL.LU R4, [R1+0x5120] ;  /* 0x0051200001047983 */ /* 0x002f220000300800 */
[----:B------:R-:W-:Y:S01]  /*10c7f0*/  LOP3.LUT R9, R9, 0xfffffbff, RZ, 0xc0, !PT ;  /* 0xfffffbff09097812 */ /* 0x000fe200078ec0ff */
[----:B------:R-:W-:-:S03]  /*10c800*/  UMOV UR6, UR7 ;  /* 0x0000000700067c82 */ /* 0x000fc60008000000 */
[----:B------:R-:W-:Y:S01]  /*10c810*/  @P2 LOP3.LUT R9, R9, 0x400, RZ, 0xfc, !PT ;  /* 0x0000040009092812 */ /* 0x000fe200078efcff */
[----:B0-----:R-:W-:Y:S01]  /*10c820*/  IMAD.U32 R11, RZ, RZ, UR8 ;  /* 0x00000008ff0b7e24 */ /* 0x001fe2000f8e00ff */
[----:B------:R-:W-:Y:S01]  /*10c830*/  UMOV UR4, UR9 ;  /* 0x0000000900047c82 */ /* 0x000fe20008000000 */
[----:B------:R-:W0:Y:S01]  /*10c840*/  LDCU.64 UR8, c[0x0][0x398] ;  /* 0x00007300ff0877ac */ /* 0x000e220008000a00 */
[----:B------:R-:W-:-:S04]  /*10c850*/  LOP3.LUT R9, R9, 0xfffffdff, RZ, 0xc0, !PT ;  /* 0xfffffdff09097812 */ /* 0x000fc800078ec0ff */
[----:B------:R-:W-:Y:S01]  /*10c860*/  @P1 LOP3.LUT R9, R9, 0x200, RZ, 0xfc, !PT ;  /* 0x0000020009091812 */ /* 0x000fe200078efcff */
[----:B------:R1:W-:Y:S03]  /*10c870*/  STL [R1+0x134], R11 ;  /* 0x0001340b01007387 */ /* 0x0003e60000100800 */
[----:B------:R-:W-:Y:S02]  /*10c880*/  LOP3.LUT R9, R9, 0xfffffeff, RZ, 0xc0, !PT ;  /* 0xfffffeff09097812 */ /* 0x000fe400078ec0ff */
[----:B------:R-:W-:Y:S01]  /*10c890*/  ISETP.GE.AND P2, PT, R10, UR6, PT ;  /* 0x000000060a007c0c */ /* 0x000fe2000bf46270 */
[----:B------:R-:W0:Y:S01]  /*10c8a0*/  LDCU.64 UR6, c[0x0][0x398] ;  /* 0x00007300ff0677ac */ /* 0x000e220008000a00 */
[----:B------:R-:W-:Y:S02]  /*10c8b0*/  IADD3 R10, P0, PT, R6, R23, RZ ;  /* 0x00000017060a7210 */ /* 0x000fe40007f1e0ff */
[----:B--2---:R-:W-:-:S03]  /*10c8c0*/  ISETP.GE.AND P1, PT, R7, UR4, PT ;  /* 0x0000000407007c0c */ /* 0x004fc6000bf26270 */
[----:B-1----:R-:W-:-:S06]  /*10c8d0*/  IMAD.X R11, R2, 0x1, R22, P0 ;  /* 0x00000001020b7824 */ /* 0x002fcc00000e0616 */
[----:B------:R-:W-:Y:S01]  /*10c8e0*/  @P2 LOP3.LUT R9, R9, 0x100, RZ, 0xfc, !PT ;  /* 0x0000010009092812 */ /* 0x000fe200078efcff */
[----:B------:R1:W-:Y:S03]  /*10c8f0*/  STL.64 [R1+0x4298], R10 ;  /* 0x0042980a01007387 */ /* 0x0003e60000100a00 */
[----:B------:R-:W-:Y:S01]  /*10c900*/  LOP3.LUT R9, R9, 0xffffff7f, RZ, 0xc0, !PT ;  /* 0xffffff7f09097812 */ /* 0x000fe200078ec0ff */
[----:B0-----:R-:W-:-:S03]  /*10c910*/  UMOV UR4, UR9 ;  /* 0x0000000900047c82 */ /* 0x001fc60008000000 */
[----:B------:R-:W-:Y:S01]  /*10c920*/  @P1 LOP3.LUT R9, R9, 0x80, RZ, 0xfc, !PT ;  /* 0x0000008009091812 */ /* 0x000fe200078efcff */
[----:B-1----:R-:W-:Y:S01]  /*10c930*/  IMAD.U32 R10, RZ, RZ, UR6 ;  /* 0x00000006ff0a7e24 */ /* 0x002fe2000f8e00ff */
[----:B------:R-:W-:Y:S01]  /*10c940*/  UMOV UR6, UR7 ;  /* 0x0000000700067c82 */ /* 0x000fe20008000000 */
[----:B------:R-:W-:Y:S01]  /*10c950*/  IMAD.U32 R7, RZ, RZ, UR8 ;  /* 0x00000008ff077e24 */ /* 0x000fe2000f8e00ff */
[----:B------:R-:W0:Y:S04]  /*10c960*/  LDCU.64 UR8, c[0x0][0x398] ;  /* 0x00007300ff0877ac */ /* 0x000e280008000a00 */
[----:B------:R-:W-:Y:S04]  /*10c970*/  STL [R1+0x12c], R7 ;  /* 0x00012c0701007387 */ /* 0x000fe80000100800 */
[----:B------:R-:W2:Y:S01]  /*10c980*/  LDL.LU R11, [R1+0x5124] ;  /* 0x00512400010b7983 */ /* 0x000ea20000300800 */
[----:B---3--:R-:W-:Y:S01]  /*10c990*/  ISETP.GE.AND P2, PT, R5, UR6, PT ;  /* 0x0000000605007c0c */ /* 0x008fe2000bf46270 */
[----:B------:R-:W1:Y:S01]  /*10c9a0*/  LDCU.64 UR6, c[0x0][0x398] ;  /* 0x00007300ff0677ac */ /* 0x000e620008000a00 */
[----:B----4-:R-:W-:-:S02]  /*10c9b0*/  ISETP.GE.AND P1, PT, R4, UR4, PT ;  /* 0x0000000404007c0c */ /* 0x010fc4000bf26270 */
[----:B------:R-:W-:-:S05]  /*10c9c0*/  IADD3 R4, P0, PT, R6, R21, RZ ;  /* 0x0000001506047210 */ /* 0x000fca0007f1e0ff */
[----:B------:R-:W-:-:S05]  /*10c9d0*/  IMAD.X R5, R2, 0x1, R19, P0 ;  /* 0x0000000102057824 */ /* 0x000fca00000e0613 */
[----:B------:R3:W-:Y:S04]  /*10c9e0*/  STL.64 [R1+0x42c0], R4 ;  /* 0x0042c00401007387 */ /* 0x0007e80000100a00 */
[----:B------:R4:W-:Y:S01]  /*10c9f0*/  STL.64 [R1+0x57e0], R20 ;  /* 0x0057e01401007387 */ /* 0x0009e20000100a00 */
[----:B---3--:R-:W-:-:S03]  /*10ca00*/  IADD3 R4, P0, PT, R6, R20, RZ ;  /* 0x0000001406047210 */ /* 0x008fc60007f1e0ff */
[----:B----4-:R-:W3:Y:S02]  /*10ca10*/  LDL.LU R21, [R1+0x5128] ;  /* 0x0051280001157983 */ /* 0x010ee40000300800 */
[----:B------:R-:W-:Y:S02]  /*10ca20*/  IMAD.X R5, R2, 0x1, R18, P0 ;  /* 0x0000000102057824 */ /* 0x000fe400000e0612 */
[----:B-1----:R-:W-:Y:S01]  /*10ca30*/  IMAD.U32 R2, RZ, RZ, UR6 ;  /* 0x00000006ff027e24 */ /* 0x002fe2000f8e00ff */
[----:B------:R-:W-:Y:S04]  /*10ca40*/  STL [R1+0x5728], R6 ;  /* 0x0057280601007387 */ /* 0x000fe80000100800 */
[----:B------:R1:W-:Y:S01]  /*10ca50*/  STL.64 [R1+0x42b8], R4 ;  /* 0x0042b80401007387 */ /* 0x0003e20000100a00 */
[----:B0-----:R-:W-:-:S03]  /*10ca60*/  UMOV UR6, UR9 ;  /* 0x0000000900067c82 */ /* 0x001fc60008000000 */
[----:B-1----:R-:W4:Y:S04]  /*10ca70*/  LDL.LU.64 R4, [R1+0x57e8] ;  /* 0x0057e80001047983 */ /* 0x002f280000300a00 */
[----:B------:R-:W4:Y:S04]  /*10ca80*/  LDL.LU R7, [R1+0x512c] ;  /* 0x00512c0001077983 */ /* 0x000f280000300800 */
[----:B------:R0:W-:Y:S02]  /*10ca90*/  STL [R1+0x128], R2 ;  /* 0x0001280201007387 */ /* 0x0001e40000100800 */
[----:B0-----:R-:W-:Y:S01]  /*10caa0*/  IMAD.U32 R2, RZ, RZ, UR8 ;  /* 0x00000008ff027e24 */ /* 0x001fe2000f8e00ff */
[----:B------:R-:W0:Y:S04]  /*10cab0*/  LDCU.64 UR8, c[0x0][0x398] ;  /* 0x00007300ff0877ac */ /* 0x000e280008000a00 */
[----:B------:R0:W-:Y:S02]  /*10cac0*/  STL [R1+0x124], R2 ;  /* 0x0001240201007387 */ /* 0x0001e40000100800 */
[----:B0-----:R-:W-:-:S05]  /*10cad0*/  IMAD.U32 R2, RZ, RZ, UR8 ;  /* 0x00000008ff027e24 */ /* 0x001fca000f8e00ff */
[----:B------:R0:W-:Y:S04]  /*10cae0*/  STL.64 [R1+0x57d8], R2 ;  /* 0x0057d80201007387 */ /* 0x0001e80000100a00 */
[----:B0-----:R-:W4:Y:S04]  /*10caf0*/  LDL.LU R2, [R1+0x5130] ;  /* 0x0051300001027983 */ /* 0x001f280000300800 */
[----:B------:R-:W4:Y:S01]  /*10cb00*/  LDL.LU R6, [R1+0x5134] ;  /* 0x0051340001067983 */ /* 0x000f220000300800 */
[----:B------:R-:W-:-:S04]  /*10cb10*/  LOP3.LUT R9, R9, 0xffffffbf, RZ, 0xc0, !PT ;  /* 0xffffffbf09097812 */ /* 0x000fc800078ec0ff */
[----:B------:R-:W-:Y:S01]  /*10cb20*/  @P2 LOP3.LUT R9, R9, 0x40, RZ, 0xfc, !PT ;  /* 0x0000004009092812 */ /* 0x000fe200078efcff */
[----:B------:R-:W-:Y:S01]  /*10cb30*/  UMOV UR4, UR9 ;  /* 0x0000000900047c82 */ /* 0x000fe20008000000 */
[----:B------:R-:W0:Y:S02]  /*10cb40*/  LDCU.64 UR8, c[0x0][0x398] ;  /* 0x00007300ff0877ac */ /* 0x000e240008000a00 */
[----:B------:R-:W-:-:S04]  /*10cb50*/  LOP3.LUT R9, R9, 0xffffffdf, RZ, 0xc0, !PT ;  /* 0xffffffdf09097812 */ /* 0x000fc800078ec0ff */
[----:B------:R-:W-:-:S04]  /*10cb60*/  @P1 LOP3.LUT R9, R9, 0x20, RZ, 0xfc, !PT ;  /* 0x0000002009091812 */ /* 0x000fc800078efcff */
[----:B------:R-:W-:Y:S02]  /*10cb70*/  LOP3.LUT R9, R9, 0xffffffef, RZ, 0xc0, !PT ;  /* 0xffffffef09097812 */ /* 0x000fe400078ec0ff */
[----:B--2---:R-:W-:-:S13]  /*10cb80*/  ISETP.GE.AND P0, PT, R11, UR7, PT ;  /* 0x000000070b007c0c */ /* 0x004fda000bf06270 */
[----:B------:R-:W-:-:S04]  /*10cb90*/  @P0 LOP3.LUT R9, R9, 0x10, RZ, 0xfc, !PT ;  /* 0x0000001009090812 */ /* 0x000fc800078efcff */
[----:B------:R-:W-:Y:S02]  /*10cba0*/  LOP3.LUT R9, R9, 0xfffffff7, RZ, 0xc0, !PT ;  /* 0xfffffff709097812 */ /* 0x000fe400078ec0ff */
[----:B---3--:R-:W-:Y:S01]  /*10cbb0*/  ISETP.GE.AND P2, PT, R21, UR6, PT ;  /* 0x0000000615007c0c */ /* 0x008fe2000bf46270 */
[----:B------:R-:W1:Y:S01]  /*10cbc0*/  LDCU.64 UR6, c[0x0][0x398] ;  /* 0x00007300ff0677ac */ /* 0x000e620008000a00 */
[----:B----4-:R-:W-:Y:S02]  /*10cbd0*/  SHF.R.S32.HI R11, RZ, 0x1f, R5 ;  /* 0x0000001fff0b7819 */ /* 0x010fe40000011405 */
[----:B------:R-:W-:Y:S01]  /*10cbe0*/  IADD3 R20, P0, PT, R5, R29, RZ ;  /* 0x0000001d05147210 */ /* 0x000fe20007f1e0ff */
[----:B-1----:R-:W-:Y:S01]  /*10cbf0*/  IMAD.U32 R3, RZ, RZ, UR6 ;  /* 0x00000006ff037e24 */ /* 0x002fe2000f8e00ff */
[----:B------:R-:W-:-:S03]  /*10cc00*/  ISETP.GE.AND P1, PT, R7, UR4, PT ;  /* 0x0000000407007c0c */ /* 0x000fc6000bf26270 */
[----:B------:R-:W-:Y:S02]  /*10cc10*/  IMAD.X R21, R11, 0x1, R28, P0 ;  /* 0x000000010b157824 */ /* 0x000fe400000e061c */
[----:B0-----:R-:W-:Y:S01]  /*10cc20*/  IMAD.U32 R7, RZ, RZ, UR8 ;  /* 0x00000008ff077e24 */ /* 0x001fe2000f8e00ff */
[----:B------:R-:W-:Y:S02]  /*10cc30*/  UMOV UR6, UR7 ;  /* 0x0000000700067c82 */ /* 0x000fe40008000000 */
[----:B------:R-:W-:Y:S01]  /*10cc40*/  STL.64 [R1+0x42b0], R20 ;  /* 0x0042b01401007387 */ /* 0x000fe20000100a00 */
[----:B------:R-:W-:-:S03]  /*10cc50*/  @P2 LOP3.LUT R9, R9, 0x8, RZ, 0xfc, !PT ;  /* 0x0000000809092812 */ /* 0x000fc600078efcff */
[----:B------:R0:W-:Y:S04]  /*10cc60*/  STL [R1+0x11c], R3 ;  /* 0x00011c0301007387 */ /* 0x0001e80000100800 */
[----:B0-----:R-:W2:Y:S04]  /*10cc70*/  LDL.LU R3, [R1+0x5138] ;  /* 0x0051380001037983 */ /* 0x001ea80000300800 */
[----:B------:R0:W-:Y:S01]  /*10cc80*/  STL [R1+0x118], R7 ;  /* 0x0001180701007387 */ /* 0x0001e20000100800 */
[----:B------:R-:W-:Y:S01]  /*10cc90*/  ISETP.GE.AND P2, PT, R2, UR6, PT ;  /* 0x0000000602007c0c */ /* 0x000fe2000bf46270 */
[----:B------:R-:W-:-:S02]  /*10cca0*/  UMOV UR4, UR9 ;  /* 0x0000000900047c82 */ /* 0x000fc40008000000 */
[----:B------:R-:W3:Y:S01]  /*10ccb0*/  LDL.LU R2, [R1+0x513c] ;  /* 0x00513c0001027983 */ /* 0x000ee20000300800 */
[----:B------:R-:W-:Y:S01]  /*10ccc0*/  LOP3.LUT R9, R9, 0xfffffffb, RZ, 0xc0, !PT ;  /* 0xfffffffb09097812 */ /* 0x000fe200078ec0ff */
[----:B------:R-:W1:Y:S03]  /*10ccd0*/  LDCU.64 UR6, c[0x0][0x398] ;  /* 0x00007300ff0677ac */ /* 0x000e660008000a00 */
[----:B------:R-:W-:Y:S01]  /*10cce0*/  @P1 LOP3.LUT R9, R9, 0x4, RZ, 0xfc, !PT ;  /* 0x0000000409091812 */ /* 0x000fe200078efcff */
[----:B------:R-:W4:Y:S01]  /*10ccf0*/  LDCU.64 UR8, c[0x0][0x398] ;  /* 0x00007300ff0877ac */ /* 0x000f220008000a00 */
[----:B------:R-:W-:Y:S02]  /*10cd00*/  ISETP.GE.AND P1, PT, R6, UR4, PT ;  /* 0x0000000406007c0c */ /* 0x000fe4000bf26270 */
[----:B------:R-:W-:-:S04]  /*10cd10*/  LOP3.LUT R9, R9, 0xfffffffd, RZ, 0xc0, !PT ;  /* 0xfffffffd09097812 */ /* 0x000fc800078ec0ff */
[----:B------:R-:W-:Y:S02]  /*10cd20*/  @P2 LOP3.LUT R9, R9, 0x2, RZ, 0xfc, !PT ;  /* 0x0000000209092812 */ /* 0x000fe400078efcff */
[----:B------:R-:W-:Y:S02]  /*10cd30*/  IADD3 R6, P0, PT, R5, R27, RZ ;  /* 0x0000001b05067210 */ /* 0x000fe40007f1e0ff */
[----:B------:R-:W-:-:S03]  /*10cd40*/  LOP3.LUT R9, R9, 0xfffffffe, RZ, 0xc0, !PT ;  /* 0xfffffffe09097812 */ /* 0x000fc600078ec0ff */
[----:B0-----:R-:W-:Y:S01]  /*10cd50*/  IMAD.X R7, R11, 0x1, R26, P0 ;  /* 0x000000010b077824 */ /* 0x001fe200000e061a */
[----:B------:R-:W-:-:S05]  /*10cd60*/  @P1 LOP3.LUT R9, R9, 0x1, RZ, 0xfc, !PT ;  /* 0x0000000109091812 */ /* 0x000fca00078efcff */
[----:B------:R-:W-:Y:S04]  /*10cd70*/  STL [R1+0x5764], R9 ;  /* 0x0057640901007387 */ /* 0x000fe80000100800 */
[----:B------:R1:W-:Y:S02]  /*10cd80*/  STL.64 [R1+0x42d0], R6 ;  /* 0x0042d00601007387 */ /* 0x0003e40000100a00 */
[----:B-1----:R-:W-:-:S05]  /*10cd90*/  IMAD.U32 R6, RZ, RZ, UR6 ;  /* 0x00000006ff067e24 */ /* 0x002fca000f8e00ff */
[----:B------:R0:W-:Y:S04]  /*10cda0*/  STL [R1+0x114], R6 ;  /* 0x0001140601007387 */ /* 0x0001e80000100800 */
[----:B0-----:R-:W2:Y:S01]  /*10cdb0*/  LDL.LU R6, [R1+0x5140] ;  /* 0x0051400001067983 */ /* 0x001ea20000300800 */
[----:B----4-:R-:W-:Y:S01]  /*10cdc0*/  UMOV UR4, UR9 ;  /* 0x0000000900047c82 */ /* 0x010fe20008000000 */
[----:B------:R-:W-:Y:S01]  /*10cdd0*/  UMOV UR6, UR7 ;  /* 0x0000000700067c82 */ /* 0x000fe20008000000 */
[----:B---3--:R-:W-:Y:S02]  /*10cde0*/  ISETP.GE.AND P1, PT, R2, UR4, PT ;  /* 0x0000000402007c0c */ /* 0x008fe4000bf26270 */
[----:B------:R-:W3:Y:S01]  /*10cdf0*/  LDL.LU R2, [R1+0x5144] ;  /* 0x0051440001027983 */ /* 0x000ee20000300800 */
[----:B--2---:R-:W-:Y:S01]  /*10ce00*/  ISETP.GE.AND P2, PT, R3, UR6, PT ;  /* 0x0000000603007c0c */ /* 0x004fe2000bf46270 */
[----:B------:R-:W0:Y:S01]  /*10ce10*/  LDCU.64 UR6, c[0x0][0x398] ;  /* 0x00007300ff0677ac */ /* 0x000e220008000a00 */
[----:B------:R-:W-:-:S02]  /*10ce20*/  SHF.R.S32.HI R9, RZ, 0x1f, R5 ;  /* 0x0000001fff097819 */ /* 0x000fc40000011405 */
[----:B------:R-:W-:Y:S01]  /*10ce30*/  IADD3 R20, P0, PT, R5, R25, RZ ;  /* 0x0000001905147210 */ /* 0x000fe20007f1e0ff */
[----:B------:R-:W-:Y:S01]  /*10ce40*/  IMAD.U32 R11, RZ, RZ, UR8 ;  /* 0x00000008ff0b7e24 */ /* 0x000fe2000f8e00ff */
[----:B------:R-:W1:Y:S03]  /*10ce50*/  LDCU.64 UR8, c[0x0][0x398] ;  /* 0x00007300ff0877ac */ /* 0x000e660008000a00 */
[----:B------:R-:W-:-:S05]  /*10ce60*/  IMAD.X R21, R9, 0x1, R24, P0 ;  /* 0x0000000109157824 */ /* 0x000fca00000e0618 */
[----:B------:R-:W-:Y:S01]  /*10ce70*/  STL.64 [R1+0x42e0], R20 ;  /* 0x0042e01401007387 */ /* 0x000fe20000100a00 */
[----:B0-----:R-:W-:-:S05]  /*10ce80*/  IMAD.U32 R3, RZ, RZ, UR6 ;  /* 0x00000006ff037e24 */ /* 0x001fca000f8e00ff */
[----:B------:R0:W-:Y:S04]  /*10ce90*/  STL [R1+0x10c], R3 ;  /* 0x00010c0301007387 */ /* 0x0001e80000100800 */
[----:B0-----:R-:W2:Y:S01]  /*10cea0*/  LDL.LU R3, [R1+0x5148] ;  /* 0x0051480001037983 */ /* 0x001ea20000300800 */
[----:B-1----:R-:W-:Y:S01]  /*10ceb0*/  IMAD.U32 R7, RZ, RZ, UR8 ;  /* 0x00000008ff077e24 */ /* 0x002fe2000f8e00ff */
[----:B------:R-:W-:Y:S01]  /*10cec0*/  UMOV UR6, UR7 ;  /* 0x0000000700067c82 */ /* 0x000fe20008000000 */
[----:B------:R-:W-:-:S03]  /*10ced0*/  @P2 LOP3.LUT R12, R12, 0x80000000, RZ, 0xfc, !PT ;  /* 0x800000000c0c2812 */ /* 0x000fc600078efcff */
[----:B------:R0:W-:Y:S01]  /*10cee0*/  STL [R1+0x108], R7 ;  /* 0x0001080701007387 */ /* 0x0001e20000100800 */
[----:B------:R-:W-:Y:S01]  /*10cef0*/  ISETP.GE.AND P2, PT, R6, UR6, PT ;  /* 0x0000000606007c0c */ /* 0x000fe2000bf46270 */
[----:B------:R-:W-:Y:S02]  /*10cf00*/  UMOV UR4, UR9 ;  /* 0x0000000900047c82 */ /* 0x000fe40008000000 */
[----:B------:R-:W4:Y:S01]  /*10cf10*/  LDL.LU R6, [R1+0x514c] ;  /* 0x00514c0001067983 */ /* 0x000f220000300800 */
[----:B------:R-:W-:Y:S01]  /*10cf20*/  IADD3 R20, P0, PT, R5, R17, RZ ;  /* 0x0000001105147210 */ /* 0x000fe20007f1e0ff */
[----:B------:R-:W0:Y:S01]  /*10cf30*/  LDCU.64 UR6, c[0x0][0x398] ;  /* 0x00007300ff0677ac */ /* 0x000e220008000a00 */
[----:B------:R-:W-:-:S03]  /*10cf40*/  LOP3.LUT R12, R12, 0xbfffffff, RZ, 0xc0, !PT ;  /* 0xbfffffff0c0c7812 */ /* 0x000fc600078ec0ff */
[----:B------:R-:W-:Y:S01]  /*10cf50*/  IMAD.X R21, R9, 0x1, R15, P0 ;  /* 0x0000000109157824 */ /* 0x000fe200000e060f */
[----:B------:R-:W-:Y:S01]  /*10cf60*/  @P1 LOP3.LUT R12, R12, 0x40000000, RZ, 0xfc, !PT ;  /* 0x400000000c0c1812 */ /* 0x000fe200078efcff */
[----:B------:R-:W1:Y:S03]  /*10cf70*/  LDCU.64 UR8, c[0x0][0x398] ;  /* 0x00007300ff0877ac */ /* 0x000e660008000a00 */
[----:B------:R0:W-:Y:S01]  /*10cf80*/  STL.64 [R1+0x42f0], R20 ;  /* 0x0042f01401007387 */ /* 0x0001e20000100a00 */
[----:B---3--:R-:W-:-:S03]  /*10cf90*/  ISETP.GE.AND P1, PT, R2, UR4, PT ;  /* 0x0000000402007c0c */ /* 0x008fc6000bf26270 */
[----:B------:R-:W3:Y:S01]  /*10cfa0*/  LDL.LU R2, [R1+0x5150] ;  /* 0x0051500001027983 */ /* 0x000ee20000300800 */
[----:B------:R-:W-:Y:S01]  /*10cfb0*/  LOP3.LUT R12, R12, 0xdfffffff, RZ, 0xc0, !PT ;  /* 0xdfffffff0c0c7812 */ /* 0x000fe200078ec0ff */
[----:B0-----:R-:W-:Y:S01]  /*10cfc0*/  IMAD.U32 R7, RZ, RZ, UR6 ;  /* 0x00000006ff077e24 */ /* 0x001fe2000f8e00ff */
[----:B------:R-:W-:Y:S02]  /*10cfd0*/  UMOV UR6, UR7 ;  /* 0x0000000700067c82 */ /* 0x000fe40008000000 */
[----:B------:R-:W-:Y:S01]  /*10cfe0*/  @P2 LOP3.LUT R12, R12, 0x20000000, RZ, 0xfc, !PT ;  /* 0x200000000c0c2812 */ /* 0x000fe200078efcff */
[----:B-1----:R-:W-:Y:S01]  /*10cff0*/  UMOV UR4, UR9 ;  /* 0x0000000900047c82 */ /* 0x002fe20008000000 */
[----:B------:R0:W-:Y:S01]  /*10d000*/  STL [R1+0x104], R7 ;  /* 0x0001040701007387 */ /* 0x0001e20000100800 */
[----:B------:R-:W-:Y:S02]  /*10d010*/  IADD3 R20, P0, PT, R5, R16, RZ ;  /* 0x0000001005147210 */ /* 0x000fe40007f1e0ff */
[----:B------:R-:W-:Y:S01]  /*10d020*/  LOP3.LUT R12, R12, 0xefffffff, RZ, 0xc0, !PT ;  /* 0xefffffff0c0c7812 */ /* 0x000fe200078ec0ff */
[----:B0-----:R-:W-:Y:S01]  /*10d030*/  IMAD.U32 R7, RZ, RZ, UR8 ;  /* 0x00000008ff077e24 */ /* 0x001fe2000f8e00ff */
[----:B------:R-:W0:Y:S01]  /*10d040*/  LDCU.64 UR8, c[0x0][0x398] ;  /* 0x00007300ff0877ac */ /* 0x000e220008000a00 */
[----:B--2---:R-:W-:Y:S01]  /*10d050*/  ISETP.GE.AND P2, PT, R3, UR6, PT ;  /* 0x0000000603007c0c */ /* 0x004fe2000bf46270 */
[----:B------:R-:W1:Y:S01]  /*10d060*/  LDCU.64 UR6, c[0x0][0x398] ;  /* 0x00007300ff0677ac */ /* 0x000e620008000a00 */
[----:B------:R-:W-:Y:S01]  /*10d070*/  @P1 LOP3.LUT R12, R12, 0x10000000, RZ, 0xfc, !PT ;  /* 0x100000000c0c1812 */ /* 0x000fe200078efcff */
[----:B------:R-:W2:Y:S01]  /*10d080*/  LDL.LU R3, [R1+0x5154] ;  /* 0x0051540001037983 */ /* 0x000ea20000300800 */
[----:B------:R-:W-:-:S05]  /*10d090*/  IMAD.X R21, R9, 0x1, R14, P0 ;  /* 0x0000000109157824 */ /* 0x000fca00000e060e */
[----:B------:R-:W-:Y:S01]  /*10d0a0*/  STL.64 [R1+0x42f8], R20 ;  /* 0x0042f81401007387 */ /* 0x000fe20000100a00 */
[----:B----4-:R-:W-:Y:S01]  /*10d0b0*/  ISETP.GE.AND P1, PT, R6, UR4, PT ;  /* 0x0000000406007c0c */ /* 0x010fe2000bf26270 */
[----:B-1----:R-:W-:-:S05]  /*10d0c0*/  IMAD.U32 R6, RZ, RZ, UR6 ;  /* 0x00000006ff067e24 */ /* 0x002fca000f8e00ff */
[----:B------:R0:W-:Y:S02]  /*10d0d0*/  STL [R1+0xfc], R6 ;  /* 0x0000fc0601007387 */ /* 0x0001e40000100800 */
[----:B0-----:R-:W-:-:S05]  /*10d0e0*/  IMAD.U32 R6, RZ, RZ, UR8 ;  /* 0x00000008ff067e24 */ /* 0x001fca000f8e00ff */
[----:B------:R0:W-:Y:S04]  /*10d0f0*/  STL [R1+0xf8], R6 ;  /* 0x0000f80601007387 */ /* 0x0001e80000100800 */
[----:B0-----:R-:W4:Y:S01]  /*10d100*/  LDL.LU R6, [R1+0x5158] ;  /* 0x0051580001067983 */ /* 0x001f220000300800 */
[----:B------:R-:W-:Y:S01]  /*10d110*/  LOP3.LUT R12, R12, 0xf7ffffff, RZ, 0xc0, !PT ;  /* 0xf7ffffff0c0c7812 */ /* 0x000fe200078ec0ff */
[----:B------:R-:W-:-:S03]  /*10d120*/  UMOV UR6, UR7 ;  /* 0x0000000700067c82 */ /* 0x000fc60008000000 */
[----:B------:R-:W-:Y:S02]  /*10d130*/  @P2 LOP3.LUT R12, R12, 0x8000000, RZ, 0xfc, !PT ;  /* 0x080000000c0c2812 */ /* 0x000fe400078efcff */
[----:B---3--:R-:W-:Y:S01]  /*10d140*/  ISETP.GE.AND P2, PT, R2, UR6, PT ;  /* 0x0000000602007c0c */ /* 0x008fe2000bf46270 */
[----:B------:R-:W0:Y:S01]  /*10d150*/  LDCU.64 UR6, c[0x0][0x398] ;  /* 0x00007300ff0677ac */ /* 0x000e220008000a00 */
[----:B------:R-:W3:Y:S01]  /*10d160*/  LDL.LU R2, [R1+0x515c] ;  /* 0x00515c0001027983 */ /* 0x000ee20000300800 */
[----:B------:R-:W-:-:S05]  /*10d170*/  IADD3 R20, P0, PT, R5, R23, RZ ;  /* 0x0000001705147210 */ /* 0x000fca0007f1e0ff */
[----:B------:R-:W-:-:S05]  /*10d180*/  IMAD.X R21, R9, 0x1, R22, P0 ;  /* 0x0000000109157824 */ /* 0x000fca00000e0616 */
[----:B------:R1:W-:Y:S04]  /*10d190*/  STL.64 [R1+0x4308], R20 ;  /* 0x0043081401007387 */ /* 0x0003e80000100a00 */
[----:B-1----:R-:W3:Y:S01]  /*10d1a0*/  LDL.LU.64 R20, [R1+0x57e0] ;  /* 0x0057e00001147983 */ /* 0x002ee20000300a00 */
[----:B------:R-:W-:Y:S01]  /*10d1b0*/  UMOV UR4, UR9 ;  /* 0x0000000900047c82 */ /* 0x000fe20008000000 */
[----:B------:R-:W1:Y:S01]  /*10d1c0*/  LDCU.64 UR8, c[0x0][0x398] ;  /* 0x00007300ff0877ac */ /* 0x000e620008000a00 */
[----:B------:R-:W-:-:S04]  /*10d1d0*/  LOP3.LUT R12, R12, 0xfbffffff, RZ, 0xc0, !PT ;  /* 0xfbffffff0c0c7812 */ /* 0x000fc800078ec0ff */
[----:B------:R-:W-:Y:S02]  /*10d1e0*/  @P1 LOP3.LUT R12, R12, 0x4000000, RZ, 0xfc, !PT ;  /* 0x040000000c0c1812 */ /* 0x000fe400078efcff */
[----:B--2---:R-:W-:Y:S01]  /*10d1f0*/  ISETP.GE.AND P1, PT, R3, UR4, PT ;  /* 0x0000000403007c0c */ /* 0x004fe2000bf26270 */
[----:B0-----:R-:W-:Y:S01]  /*10d200*/  IMAD.U32 R3, RZ, RZ, UR6 ;  /* 0x00000006ff037e24 */ /* 0x001fe2000f8e00ff */
[----:B------:R-:W-:-:S04]  /*10d210*/  LOP3.LUT R12, R12, 0xfdffffff, RZ, 0xc0, !PT ;  /* 0xfdffffff0c0c7812 */ /* 0x000fc800078ec0ff */
[----:B------:R0:W-:Y:S01]  /*10d220*/  STL [R1+0xf4], R3 ;  /* 0x0000f40301007387 */ /* 0x0001e20000100800 */
[----:B------:R-:W-:Y:S01]  /*10d230*/  UMOV UR6, UR7 ;  /* 0x0000000700067c82 */ /* 0x000fe20008000000 */
[----:B------:R-:W-:Y:S01]  /*10d240*/  @P2 LOP3.LUT R12, R12, 0x2000000, RZ, 0xfc, !PT ;  /* 0x020000000c0c2812 */ /* 0x000fe200078efcff */
[----:B0-----:R-:W-:Y:S02]  /*10d250*/  IMAD.MOV.U32 R3, RZ, RZ, R10 ;  /* 0x000000ffff037224 */ /* 0x001fe400078e000a */
[----:B-1----:R-:W-:-:S05]  /*10d260*/  IMAD.U32 R10, RZ, RZ, UR8 ;  /* 0x00000008ff0a7e24 */ /* 0x002fca000f8e00ff */
[----:B------:R0:W-:Y:S01]  /*10d270*/  STL.64 [R1+0x57c0], R10 ;  /* 0x0057c00a01007387 */ /* 0x0001e20000100a00 */
[----:B------:R-:W-:Y:S01]  /*10d280*/  LOP3.LUT R12, R12, 0xfeffffff, RZ, 0xc0, !PT ;  /* 0xfeffffff0c0c7812 */ /* 0x000fe200078ec0ff */
[----:B------:R-:W-:Y:S01]  /*10d290*/  UMOV UR4, UR9 ;  /* 0x0000000900047c82 */ /* 0x000fe20008000000 */
[----:B------:R-:W1:Y:S02]  /*10d2a0*/  LDCU.64 UR8, c[0x0][0x398] ;  /* 0x00007300ff0877ac */ /* 0x000e640008000a00 */
[----:B------:R-:W-:Y:S02]  /*10d2b0*/  @P1 LOP3.LUT R12, R12, 0x1000000, RZ, 0xfc, !PT ;  /* 0x010000000c0c1812 */ /* 0x000fe400078efcff */
[----:B----4-:R-:W-:Y:S01]  /*10d2c0*/  ISETP.GE.AND P2, PT, R6, UR6, PT ;  /* 0x0000000606007c0c */ /* 0x010fe2000bf46270 */
[----:B------:R-:W2:Y:S01]  /*10d2d0*/  LDCU.64 UR6, c[0x0][0x398] ;  /* 0x00007300ff0677ac */ /* 0x000ea20008000a00 */
[----:B------:R-:W4:Y:S01]  /*10d2e0*/  LDL.LU R6, [R1+0x5160] ;  /* 0x0051600001067983 */ /* 0x000f220000300800 */
[----:B---3--:R-:W-:-:S03]  /*10d2f0*/  ISETP.GE.AND P1, PT, R2, UR4, PT ;  /* 0x0000000402007c0c */ /* 0x008fc6000bf26270 */
[----:B------:R-:W3:Y:S01]  /*10d300*/  LDL.LU R2, [R1+0x5164] ;  /* 0x0051640001027983 */ /* 0x000ee20000300800 */
[----:B0-----:R-:W-:-:S05]  /*10d310*/  IADD3 R10, P0, PT, R5, R21, RZ ;  /* 0x00000015050a7210 */ /* 0x001fca0007f1e0ff */
[----:B------:R-:W-:-:S05]  /*10d320*/  IMAD.X R11, R9, 0x1, R19, P0 ;  /* 0x00000001090b7824 */ /* 0x000fca00000e0613 */
[----:B------:R0:W-:Y:S04]  /*10d330*/  STL.64 [R1+0x4328], R10 ;  /* 0x0043280a01007387 */ /* 0x0001e80000100a00 */
[----:B------:R-:W-:Y:S01]  /*10d340*/  STL.64 [R1+0x57d0], R20 ;  /* 0x0057d01401007387 */ /* 0x000fe20000100a00 */
[----:B0-----:R-:W-:-:S03]  /*10d350*/  IADD3 R10, P0, PT, R5, R20, RZ ;  /* 0x00000014050a7210 */ /* 0x001fc60007f1e0ff */
[----:B------:R2:W-:Y:S02]  /*10d360*/  STL [R1+0x572c], R5 ;  /* 0x00572c0501007387 */ /* 0x0005e40000100800 */
[----:B------:R-:W-:Y:S02]  /*10d370*/  IMAD.X R11, R9, 0x1, R18, P0 ;  /* 0x00000001090b7824 */ /* 0x000fe400000e0612 */
[----:B------:R-:W3:Y:S01]  /*10d380*/  LDL.LU R9, [R1+0x5168] ;  /* 0x0051680001097983 */ /* 0x000ee20000300800 */
[----:B--2---:R-:W-:-:S03]  /*10d390*/  IMAD.U32 R5, RZ, RZ, UR6 ;  /* 0x00000006ff057e24 */ /* 0x004fc6000f8e00ff */
[----:B------:R-:W-:Y:S01]  /*10d3a0*/  STL.64 [R1+0x4320], R10 ;  /* 0x0043200a01007387 */ /* 0x000fe20000100a00 */
[----:B-1----:R-:W-:-:S03]  /*10d3b0*/  UMOV UR6, UR9 ;  /* 0x0000000900067c82 */ /* 0x002fc60008000000 */
[----:B------:R0:W-:Y:S02]  /*10d3c0*/  STL [R1+0xec], R5 ;  /* 0x0000ec0501007387 */ /* 0x0001e40000100800 */
[----:B0-----:R-:W-:Y:S01]  /*10d3d0*/  IMAD.U32 R5, RZ, RZ, UR8 ;  /* 0x00000008ff057e24 */ /* 0x001fe2000f8e00ff */
[----:B------:R-:W0:Y:S04]  /*10d3e0*/  LDCU.64 UR8, c[0x0][0x398] ;  /* 0x00007300ff0877ac */ /* 0x000e280008000a00 */
[----:B------:R0:W-:Y:S02]  /*10d3f0*/  STL [R1+0xe8], R5 ;  /* 0x0000e80501007387 */ /* 0x0001e40000100800 */
[----:B0-----:R-:W-:Y:S01]  /*10d400*/  IMAD.U32 R5, RZ, RZ, UR8 ;  /* 0x00000008ff057e24 */ /* 0x001fe2000f8e00ff */
[----:B----4-:R-:W-:-:S04]  /*10d410*/  ISETP.GE.AND P0, PT, R6, UR7, PT ;  /* 0x0000000706007c0c */ /* 0x010fc8000bf06270 */
[----:B------:R0:W-:Y:S04]  /*10d420*/  STL [R1+0xe4], R5 ;  /* 0x0000e40501007387 */ /* 0x0001e80000100800 */
[----:B------:R-:W2:Y:S01]  /*10d430*/  LDL.LU R6, [R1+0x516c] ;  /* 0x00516c0001067983 */ /* 0x000ea20000300800 */
[----:B------:R-:W-:-:S04]  /*10d440*/  LOP3.LUT R12, R12, 0xff7fffff, RZ, 0xc0, !PT ;  /* 0xff7fffff0c0c7812 */ /* 0x000fc800078ec0ff */
[----:B------:R-:W-:Y:S02]  /*10d450*/  @P2 LOP3.LUT R12, R12, 0x800000, RZ, 0xfc, !PT ;  /* 0x008000000c0c2812 */ /* 0x000fe400078efcff */
[----:B---3--:R-:W-:Y:S01]  /*10d460*/  ISETP.GE.AND P2, PT, R2, UR6, PT ;  /* 0x0000000602007c0c */ /* 0x008fe2000bf46270 */
[----:B------:R-:W1:Y:S01]  /*10d470*/  LDCU.64 UR6, c[0x0][0x398] ;  /* 0x00007300ff0677ac */ /* 0x000e620008000a00 */
[----:B------:R-:W3:Y:S01]  /*10d480*/  LDL.LU R2, [R1+0x5170] ;  /* 0x0051700001027983 */ /* 0x000ee20000300800 */
[----:B------:R-:W-:Y:S01]  /*10d490*/  LOP3.LUT R12, R12, 0xffbfffff, RZ, 0xc0, !PT ;  /* 0xffbfffff0c0c7812 */ /* 0x000fe200078ec0ff */
[----:B------:R-:W-:Y:S01]  /*10d4a0*/  UMOV UR4, UR9 ;  /* 0x0000000900047c82 */ /* 0x000fe20008000000 */
[----:B------:R-:W4:Y:S02]  /*10d4b0*/  LDCU.64 UR8, c[0x0][0x398] ;  /* 0x00007300ff0877ac */ /* 0x000f240008000a00 */
[----:B------:R-:W-:-:S04]  /*10d4c0*/  @P1 LOP3.LUT R12, R12, 0x400000, RZ, 0xfc, !PT ;  /* 0x004000000c0c1812 */ /* 0x000fc800078efcff */
[----:B------:R-:W-:-:S04]  /*10d4d0*/  LOP3.LUT R12, R12, 0xffdfffff, RZ, 0xc0, !PT ;  /* 0xffdfffff0c0c7812 */ /* 0x000fc800078ec0ff */
[----:B------:R-:W-:Y:S01]  /*10d4e0*/  @P0 LOP3.LUT R12, R12, 0x200000, RZ, 0xfc, !PT ;  /* 0x002000000c0c0812 */ /* 0x000fe200078efcff */
[----:B------:R1:W-:Y:S01]  /*10d4f0*/  STL.64 [R1+0x57c8], R28 ;  /* 0x0057c81c01007387 */ /* 0x0003e20000100a00 */
[----:B------:R-:W-:Y:S02]  /*10d500*/  IADD3 R10, P0, PT, R4, R29, RZ ;  /* 0x0000001d040a7210 */ /* 0x000fe40007f1e0ff */
[----:B------:R-:W-:Y:S02]  /*10d510*/  LOP3.LUT R12, R12, 0xffefffff, RZ, 0xc0, !PT ;  /* 0xffefffff0c0c7812 */ /* 0x000fe400078ec0ff */
[----:B0-----:R-:W-:Y:S02]  /*10d520*/  SHF.R.S32.HI R5, RZ, 0x1f, R4 ;  /* 0x0000001fff057819 */ /* 0x001fe40000011404 */
[----:B------:R-:W-:Y:S01]  /*10d530*/  @P2 LOP3.LUT R12, R12, 0x100000, RZ, 0xfc, !PT ;  /* 0x001000000c0c2812 */ /* 0x000fe200078efcff */
[----:B-1----:R-:W-:Y:S01]  /*10d540*/  IMAD.U32 R29, RZ, RZ, UR6 ;  /* 0x00000006ff1d7e24 */ /* 0x002fe2000f8e00ff */
[----:B------:R-:W-:Y:S01]  /*10d550*/  UMOV UR6, UR7 ;  /* 0x0000000700067c82 */ /* 0x000fe20008000000 */
[----:B------:R-:W-:-:S05]  /*10d560*/  IMAD.X R11, R5, 0x1, R28, P0 ;  /* 0x00000001050b7824 */ /* 0x000fca00000e061c */
[----:B------:R0:W-:Y:S01]  /*10d570*/  STL.64 [R1+0x4318], R10 ;  /* 0x0043180a01007387 */ /* 0x0001e20000100a00 */
[----:B------:R-:W-:Y:S02]  /*10d580*/  LOP3.LUT R12, R12, 0xfff7ffff, RZ, 0xc0, !PT ;  /* 0xfff7ffff0c0c7812 */ /* 0x000fe400078ec0ff */
[----:B------:R-:W-:Y:S01]  /*10d590*/  ISETP.GE.AND P1, PT, R9, UR4, PT ;  /* 0x0000000409007c0c */ /* 0x000fe2000bf26270 */
[----:B----4-:R-:W-:Y:S01]  /*10d5a0*/  IMAD.U32 R9, RZ, RZ, UR8 ;  /* 0x00000008ff097e24 */ /* 0x010fe2000f8e00ff */
[----:B------:R-:W-:Y:S01]  /*10d5b0*/  UMOV UR4, UR9 ;  /* 0x0000000900047c82 */ /* 0x000fe20008000000 */
[----:B------:R-:W1:Y:S03]  /*10d5c0*/  LDCU.64 UR8, c[0x0][0x398] ;  /* 0x00007300ff0877ac */ /* 0x000e660008000a00 */
[----:B------:R4:W-:Y:S01]  /*10d5d0*/  STL [R1+0xdc], R9 ;  /* 0x0000dc0901007387 */ /* 0x0009e20000100800 */
[----:B0-----:R-:W-:-:S03]  /*10d5e0*/  IADD3 R10, P0, PT, R4, R27, RZ ;  /* 0x0000001b040a7210 */ /* 0x001fc60007f1e0ff */
[----:B----4-:R-:W4:Y:S03]  /*10d5f0*/  LDL.LU R9, [R1+0x5174] ;  /* 0x0051740001097983 */ /* 0x010f260000300800 */
[----:B------:R-:W-:Y:S01]  /*10d600*/  @P1 LOP3.LUT R12, R12, 0x80000, RZ, 0xfc, !PT ;  /* 0x000800000c0c1812 */ /* 0x000fe200078efcff */
[----:B------:R-:W-:Y:S01]  /*10d610*/  IMAD.X R11, R5, 0x1, R26, P0 ;  /* 0x00000001050b7824 */ /* 0x000fe200000e061a */
[----:B--2---:R-:W-:Y:S01]  /*10d620*/  ISETP.GE.AND P2, PT, R6, UR6, PT ;  /* 0x0000000606007c0c */ /* 0x004fe2000bf46270 */
[----:B------:R-:W0:Y:S01]  /*10d630*/  LDCU.64 UR6, c[0x0][0x398] ;  /* 0x00007300ff0677ac */ /* 0x000e220008000a00 */
[----:B------:R-:W2:Y:S04]  /*10d640*/  LDL.LU R6, [R1+0x5178] ;  /* 0x0051780001067983 */ /* 0x000ea80000300800 */
[----:B------:R1:W-:Y:S02]  /*10d650*/  STL.64 [R1+0x4338], R10 ;  /* 0x0043380a01007387 */ /* 0x0003e40000100a00 */
[----:B-1----:R-:W-:Y:S01]  /*10d660*/  IMAD.MOV.U32 R11, RZ, RZ, R3 ;  /* 0x000000ffff0b7224 */ /* 0x002fe200078e0003 */
[----:B---3--:R-:W-:Y:S01]  /*10d670*/  ISETP.GE.AND P1, PT, R2, UR4, PT ;  /* 0x0000000402007c0c */ /* 0x008fe2000bf26270 */
[----:B0-----:R-:W-:-:S05]  /*10d680*/  IMAD.U32 R2, RZ, RZ, UR6 ;  /* 0x00000006ff027e24 */ /* 0x001fca000f8e00ff */
[----:B------:R0:W-:Y:S04]  /*10d690*/  STL [R1+0xd8], R2 ;  /* 0x0000d80201007387 */ /* 0x0001e80000100800 */
[----:B------:R-:W3:Y:S01]  /*10d6a0*/  LDL.LU R3, [R1+0x517c] ;  /* 0x00517c0001037983 */ /* 0x000ee20000300800 */
[----:B0-----:R-:W-:-:S05]  /*10d6b0*/  IMAD.U32 R2, RZ, RZ, UR8 ;  /* 0x00000008ff027e24 */ /* 0x001fca000f8e00ff */
[----:B------:R0:W-:Y:S04]  /*10d6c0*/  STL [R1+0xd4], R2 ;  /* 0x0000d40201007387 */ /* 0x0001e80000100800 */
[----:B0-----:R-:W3:Y:S01]  /*10d6d0*/  LDL.LU R2, [R1+0x5180] ;  /* 0x0051800001027983 */ /* 0x001ee20000300800 */
[----:B------:R-:W-:Y:S01]  /*10d6e0*/  LOP3.LUT R12, R12, 0xfffbffff, RZ, 0xc0, !PT ;  /* 0xfffbffff0c0c7812 */ /* 0x000fe200078ec0ff */
[----:B------:R-:W-:-:S03]  /*10d6f0*/  UMOV UR6, UR7 ;  /* 0x0000000700067c82 */ /* 0x000fc60008000000 */
[----:B------:R-:W-:Y:S01]  /*10d700*/  @P2 LOP3.LUT R12, R12, 0x40000, RZ, 0xfc, !PT ;  /* 0x000400000c0c2812 */ /* 0x000fe200078efcff */
[----:B------:R-:W-:Y:S01]  /*10d710*/  UMOV UR4, UR9 ;  /* 0x0000000900047c82 */ /* 0x000fe20008000000 */
[----:B------:R-:W0:Y:S02]  /*10d720*/  LDCU.64 UR8, c[0x0][0x398] ;  /* 0x00007300ff0877ac */ /* 0x000e240008000a00 */
[----:B------:R-:W-:-:S04]  /*10d730*/  LOP3.LUT R12, R12, 0xfffdffff, RZ, 0xc0, !PT ;  /* 0xfffdffff0c0c7812 */ /* 0x000fc800078ec0ff */
[----:B------:R-:W-:-:S04]  /*10d740*/  @P1 LOP3.LUT R12, R12, 0x20000, RZ, 0xfc, !PT ;  /* 0x000200000c0c1812 */ /* 0x000fc800078efcff */
[----:B------:R-:W-:Y:S02]  /*10d750*/  LOP3.LUT R12, R12, 0xfffeffff, RZ, 0xc0, !PT ;  /* 0xfffeffff0c0c7812 */ /* 0x000fe400078ec0ff */
[----:B----4-:R-:W-:Y:S01]  /*10d760*/  ISETP.GE.AND P2, PT, R9, UR6, PT ;  /* 0x0000000609007c0c */ /* 0x010fe2000bf46270 */
[----:B------:R-:W1:Y:S01]  /*10d770*/  LDCU.64 UR6, c[0x0][0x398] ;  /* 0x00007300ff0677ac */ /* 0x000e620008000a00 */
[----:B------:R-:W-:-:S11]  /*10d780*/  IADD3 R20, P0, PT, R4, R25, RZ ;  /* 0x0000001904147210 */ /* 0x000fd60007f1e0ff */
[----:B------:R-:W-:-:S04]  /*10d790*/  @P2 LOP3.LUT R12, R12, 0x10000, RZ, 0xfc, !PT ;  /* 0x000100000c0c2812 */ /* 0x000fc800078efcff */
[----:B------:R-:W-:Y:S01]  /*10d7a0*/  LOP3.LUT R12, R12, 0xffff7fff, RZ, 0xc0, !PT ;  /* 0xffff7fff0c0c7812 */ /* 0x000fe200078ec0ff */
[----:B------:R-:W-:Y:S01]  /*10d7b0*/  IMAD.X R21, R5, 0x1, R24, P0 ;  /* 0x0000000105157824 */ /* 0x000fe200000e0618 */
[----:B--2---:R-:W-:Y:S01]  /*10d7c0*/  ISETP.GE.AND P1, PT, R6, UR4, PT ;  /* 0x0000000406007c0c */ /* 0x004fe2000bf26270 */
[----:B0-----:R-:W-:Y:S01]  /*10d7d0*/  UMOV UR4, UR9 ;  /* 0x0000000900047c82 */ /* 0x001fe20008000000 */
[----:B-1----:R-:W-:Y:S01]  /*10d7e0*/  IMAD.U32 R6, RZ, RZ, UR6 ;  /* 0x00000006ff067e24 */ /* 0x002fe2000f8e00ff */
[----:B------:R-:W-:Y:S01]  /*10d7f0*/  UMOV UR6, UR7 ;  /* 0x0000000700067c82 */ /* 0x000fe20008000000 */
[----:B------:R-:W-:Y:S01]  /*10d800*/  IMAD.U32 R9, RZ, RZ, UR8 ;  /* 0x00000008ff097e24 */ /* 0x000fe2000f8e00ff */
[----:B------:R0:W-:Y:S01]  /*10d810*/  STL.64 [R1+0x4340], R20 ;  /* 0x0043401401007387 */ /* 0x0001e20000100a00 */
[----:B------:R-:W1:Y:S07]  /*10d820*/  LDCU.64 UR8, c[0x0][0x398] ;  /* 0x00007300ff0877ac */ /* 0x000e6e0008000a00 */
[----:B------:R-:W-:Y:S01]  /*10d830*/  @P1 LOP3.LUT R12, R12, 0x8000, RZ, 0xfc, !PT ;  /* 0x000080000c0c1812 */ /* 0x000fe200078efcff */
[----:B------:R2:W-:Y:S04]  /*10d840*/  STL [R1+0xcc], R9 ;  /* 0x0000cc0901007387 */ /* 0x0005e80000100800 */
[----:B0-----:R-:W4:Y:S04]  /*10d850*/  LDL.LU R20, [R1+0x5184] ;  /* 0x0051840001147983 */ /* 0x001f280000300800 */
[----:B--2---:R-:W2:Y:S01]  /*10d860*/  LDL.LU R9, [R1+0x5188] ;  /* 0x0051880001097983 */ /* 0x004ea20000300800 */
[----:B---3--:R-:W-:Y:S01]  /*10d870*/  ISETP.GE.AND P2, PT, R3, UR6, PT ;  /* 0x0000000603007c0c */ /* 0x008fe2000bf46270 */
[----:B------:R-:W0:Y:S01]  /*10d880*/  LDCU.64 UR6, c[0x0][0x398] ;  /* 0x00007300ff0677ac */ /* 0x000e220008000a00 */
[----:B------:R-:W-:-:S02]  /*10d890*/  ISETP.GE.AND P1, PT, R2, UR4, PT ;  /* 0x0000000402007c0c */ /* 0x000fc4000bf26270 */
[----:B------:R-:W-:-:S05]  /*10d8a0*/  IADD3 R2, P0, PT, R4, R17, RZ ;  /* 0x0000001104027210 */ /* 0x000fca0007f1e0ff */
[----:B------:R-:W-:-:S05]  /*10d8b0*/  IMAD.X R3, R5, 0x1, R15, P0 ;  /* 0x0000000105037824 */ /* 0x000fca00000e060f */
[----:B------:R3:W-:Y:S04]  /*10d8c0*/  STL.64 [R1+0x4350], R2 ;  /* 0x0043500201007387 */ /* 0x0007e80000100a00 */
[----:B---3--:R-:W3:Y:S01]  /*10d8d0*/  LDL.LU.64 R2, [R1+0x57d8] ;  /* 0x0057d80001027983 */ /* 0x008ee20000300a00 */
[----:B0-----:R-:W-:Y:S02]  /*10d8e0*/  IMAD.U32 R10, RZ, RZ, UR6 ;  /* 0x00000006ff0a7e24 */ /* 0x001fe4000f8e00ff */
[----:B-1----:R-:W-:-:S03]  /*10d8f0*/  IMAD.U32 R21, RZ, RZ, UR8 ;  /* 0x00000008ff157e24 */ /* 0x002fc6000f8e00ff */
[----:B------:R0:W-:Y:S04]  /*10d900*/  STL [R1+0xc8], R10 ;  /* 0x0000c80a01007387 */ /* 0x0001e80000100800 */
[----:B------:R1:W-:Y:S01]  /*10d910*/  STL [R1+0xc4], R21 ;  /* 0x0000c41501007387 */ /* 0x0003e20000100800 */
[----:B0-----:R-:W-:-:S03]  /*10d920*/  IMAD.MOV.U32 R10, RZ, RZ, R7 ;  /* 0x000000ffff0a7224 */ /* 0x001fc600078e0007 */
[----:B------:R-:W2:Y:S01]  /*10d930*/  LDL.LU R7, [R1+0x518c] ;  /* 0x00518c0001077983 */ /* 0x000ea20000300800 */
[----:B------:R-:W-:Y:S01]  /*10d940*/  UMOV UR4, UR9 ;  /* 0x0000000900047c82 */ /* 0x000fe20008000000 */
[----:B------:R-:W0:Y:S01]  /*10d950*/  LDCU.64 UR8, c[0x0][0x398] ;  /* 0x00007300ff0877ac */ /* 0x000e220008000a00 */
[----:B------:R-:W-:Y:S01]  /*10d960*/  LOP3.LUT R12, R12, 0xffffbfff, RZ, 0xc0, !PT ;  /* 0xffffbfff0c0c7812 */ /* 0x000fe200078ec0ff */
[----:B------:R-:W-:-:S03]  /*10d970*/  UMOV UR6, UR7 ;  /* 0x0000000700067c82 */ /* 0x000fc60008000000 */
[----:B------:R-:W-:Y:S01]  /*10d980*/  @P2 LOP3.LUT R12, R12, 0x4000, RZ, 0xfc, !PT ;  /* 0x000040000c0c2812 */ /* 0x000fe200078efcff */
[----:B---3--:R-:W-:Y:S02]  /*10d990*/  IMAD.MOV.U32 R28, RZ, RZ, R2 ;  /* 0x000000ffff1c7224 */ /* 0x008fe400078e0002 */
[----:B------:R-:W3:Y:S01]  /*10d9a0*/  LDL.LU R2, [R1+0x5190] ;  /* 0x0051900001027983 */ /* 0x000ee20000300800 */
[----:B----4-:R-:W-:Y:S01]  /*10d9b0*/  ISETP.GE.AND P2, PT, R20, UR6, PT ;  /* 0x0000000614007c0c */ /* 0x010fe2000bf46270 */
[----:B------:R-:W4:Y:S01]  /*10d9c0*/  LDCU.64 UR6, c[0x0][0x398] ;  /* 0x00007300ff0677ac */ /* 0x000f220008000a00 */
[----:B------:R-:W-:Y:S02]  /*10d9d0*/  IADD3 R20, P0, PT, R4, R16, RZ ;  /* 0x0000001004147210 */ /* 0x000fe40007f1e0ff */
[----:B------:R-:W-:-:S03]  /*10d9e0*/  LOP3.LUT R12, R12, 0xffffdfff, RZ, 0xc0, !PT ;  /* 0xffffdfff0c0c7812 */ /* 0x000fc600078ec0ff */
[----:B-1----:R-:W-:Y:S01]  /*10d9f0*/  IMAD.X R21, R5, 0x1, R14, P0 ;  /* 0x0000000105157824 */ /* 0x002fe200000e060e */
[----:B------:R-:W-:Y:S02]  /*10da00*/  @P1 LOP3.LUT R12, R12, 0x2000, RZ, 0xfc, !PT ;  /* 0x000020000c0c1812 */ /* 0x000fe400078efcff */
[----:B--2---:R-:W-:Y:S02]  /*10da10*/  ISETP.GE.AND P1, PT, R9, UR4, PT ;  /* 0x0000000409007c0c */ /* 0x004fe4000bf26270 */
[----:B------:R0:W-:Y:S01]  /*10da20*/  STL.64 [R1+0x4360], R20 ;  /* 0x0043601401007387 */ /* 0x0001e20000100a00 */
[----:B------:R-:W-:-:S04]  /*10da30*/  LOP3.LUT R12, R12, 0xffffefff, RZ, 0xc0, !PT ;  /* 0xffffefff0c0c7812 */ /* 0x000fc800078ec0ff */
[----:B------:R-:W-:Y:S01]  /*10da40*/  @P2 LOP3.LUT R12, R12, 0x1000, RZ, 0xfc, !PT ;  /* 0x000010000c0c2812 */ /* 0x000fe200078efcff */
[----:B0-----:R-:W-:-:S03]  /*10da50*/  IMAD.U32 R20, RZ, RZ, UR8 ;  /* 0x00000008ff147e24 */ /* 0x001fc6000f8e00ff */
[----:B------:R-:W-:Y:S02]  /*10da60*/  LOP3.LUT R12, R12, 0xfffff7ff, RZ, 0xc0, !PT ;  /* 0xfffff7ff0c0c7812 */ /* 0x000fe400078ec0ff */
[----:B------:R0:W-:Y:S01]  /*10da70*/  STL [R1+0xbc], R20 ;  /* 0x0000bc1401007387 */ /* 0x0001e20000100800 */
[----:B----4-:R-:W-:Y:S01]  /*10da80*/  IMAD.U32 R9, RZ, RZ, UR6 ;  /* 0x00000006ff097e24 */ /* 0x010fe2000f8e00ff */
[----:B------:R-:W-:Y:S01]  /*10da90*/  UMOV UR4, UR9 ;  /* 0x0000000900047c82 */ /* 0x000fe20008000000 */
[----:B------:R-:W-:Y:S01]  /*10daa0*/  @P1 LOP3.LUT R12, R12, 0x800, RZ, 0xfc, !PT ;  /* 0x000008000c0c1812 */ /* 0x000fe200078efcff */
[----:B------:R-:W-:Y:S01]  /*10dab0*/  UMOV UR6, UR7 ;  /* 0x0000000700067c82 */ /* 0x000fe20008000000 */
[----:B------:R-:W1:Y:S01]  /*10dac0*/  LDCU.64 UR8, c[0x0][0x398] ;  /* 0x00007300ff0877ac */ /* 0x000e620008000a00 */
[----:B0-----:R-:W-:Y:S02]  /*10dad0*/  IADD3 R20, P0, PT, R4, R23, RZ ;  /* 0x0000001704147210 */ /* 0x001fe40007f1e0ff */
[----:B------:R-:W-:Y:S01]  /*10dae0*/  ISETP.GE.AND P2, PT, R7, UR6, PT ;  /* 0x0000000607007c0c */ /* 0x000fe2000bf46270 */
[----:B------:R-:W0:Y:S02]  /*10daf0*/  LDCU.64 UR6, c[0x0][0x398] ;  /* 0x00007300ff0677ac */ /* 0x000e240008000a00 */
[----:B------:R-:W-:Y:S01]  /*10db00*/  IMAD.X R21, R5, 0x1, R22, P0 ;  /* 0x0000000105157824 */ /* 0x000fe200000e0616 */
[----:B---3--:R-:W-:-:S02]  /*10db10*/  ISETP.GE.AND P1, PT, R2, UR4, PT ;  /* 0x0000000402007c0c */ /* 0x008fc4000bf26270 */
[----:B------:R-:W2:Y:S04]  /*10db20*/  LDL.LU R2, [R1+0x5194] ;  /* 0x0051940001027983 */ /* 0x000ea80000300800 */
[----:B------:R-:W3:Y:S04]  /*10db30*/  LDL.LU R7, [R1+0x5198] ;  /* 0x0051980001077983 */ /* 0x000ee80000300800 */
[----:B------:R4:W-:Y:S04]  /*10db40*/  STL.64 [R1+0x4370], R20 ;  /* 0x0043701401007387 */ /* 0x0009e80000100a00 */
[----:B----4-:R-:W4:Y:S04]  /*10db50*/  LDL.LU.64 R20, [R1+0x57d0] ;  /* 0x0057d00001147983 */ /* 0x010f280000300a00 */
[----:B------:R0:W-:Y:S01]  /*10db60*/  STL.64 [R1+0x57a8], R22 ;  /* 0x0057a81601007387 */ /* 0x0001e20000100a00 */
[----:B------:R-:W-:Y:S01]  /*10db70*/  LOP3.LUT R12, R12, 0xfffffbff, RZ, 0xc0, !PT ;  /* 0xfffffbff0c0c7812 */ /* 0x000fe200078ec0ff */
[----:B0-----:R-:W-:-:S05]  /*10db80*/  IMAD.U32 R22, RZ, RZ, UR6 ;  /* 0x00000006ff167e24 */ /* 0x001fca000f8e00ff */
[----:B------:R0:W-:Y:S01]  /*10db90*/  STL [R1+0xb8], R22 ;  /* 0x0000b81601007387 */ /* 0x0001e20000100800 */
[----:B------:R-:W-:Y:S01]  /*10dba0*/  UMOV UR6, UR7 ;  /* 0x0000000700067c82 */ /* 0x000fe20008000000 */
[----:B------:R-:W-:Y:S01]  /*10dbb0*/  @P2 LOP3.LUT R12, R12, 0x400, RZ, 0xfc, !PT ;  /* 0x000004000c0c2812 */ /* 0x000fe200078efcff */
[----:B0-----:R-:W-:Y:S02]  /*10dbc0*/  IMAD.MOV.U32 R22, RZ, RZ, R28 ;  /* 0x000000ffff167224 */ /* 0x001fe400078e001c */
[----:B-1----:R-:W-:-:S05]  /*10dbd0*/  IMAD.U32 R28, RZ, RZ, UR8 ;  /* 0x00000008ff1c7e24 */ /* 0x002fca000f8e00ff */
[----:B------:R4:W-:Y:S01]  /*10dbe0*/  STL [R1+0xb4], R28 ;  /* 0x0000b41c01007387 */ /* 0x0009e20000100800 */
[----:B------:R-:W-:Y:S01]  /*10dbf0*/  IMAD.MOV.U32 R23, RZ, RZ, R29 ;  /* 0x000000ffff177224 */ /* 0x000fe200078e001d */
[----:B------:R-:W-:Y:S01]  /*10dc00*/  LOP3.LUT R12, R12, 0xfffffdff, RZ, 0xc0, !PT ;  /* 0xfffffdff0c0c7812 */ /* 0x000fe200078ec0ff */
[----:B------:R-:W-:Y:S01]  /*10dc10*/  UMOV UR4, UR9 ;  /* 0x0000000900047c82 */ /* 0x000fe20008000000 */
[----:B------:R-:W0:Y:S02]  /*10dc20*/  LDCU.64 UR8, c[0x0][0x398] ;  /* 0x00007300ff0877ac */ /* 0x000e240008000a00 */
[----:B------:R-:W-:Y:S02]  /*10dc30*/  @P1 LOP3.LUT R12, R12, 0x200, RZ, 0xfc, !PT ;  /* 0x000002000c0c1812 */ /* 0x000fe400078efcff */
[----:B--2---:R-:W-:Y:S01]  /*10dc40*/  ISETP.GE.AND P2, PT, R2, UR6, PT ;  /* 0x0000000602007c0c */ /* 0x004fe2000bf46270 */
[----:B------:R-:W1:Y:S01]  /*10dc50*/  LDCU.64 UR6, c[0x0][0x398] ;  /* 0x00007300ff0677ac */ /* 0x000e620008000a00 */
[----:B------:R-:W2:Y:S01]  /*10dc60*/  LDL.LU R2, [R1+0x519c] ;  /* 0x00519c0001027983 */ /* 0x000ea20000300800 */
[----:B----4-:R-:W-:-:S05]  /*10dc70*/  IADD3 R28, P0, PT, R4, R21, RZ ;  /* 0x00000015041c7210 */ /* 0x010fca0007f1e0ff */
[----:B------:R-:W-:-:S05]  /*10dc80*/  IMAD.X R29, R5, 0x1, R19, P0 ;  /* 0x00000001051d7824 */ /* 0x000fca00000e0613 */
[----:B------:R4:W-:Y:S01]  /*10dc90*/  STL.64 [R1+0x4390], R28 ;  /* 0x0043901c01007387 */ /* 0x0009e20000100a00 */
[----:B---3--:R-:W-:Y:S01]  /*10dca0*/  ISETP.GE.AND P1, PT, R7, UR4, PT ;  /* 0x0000000407007c0c */ /* 0x008fe2000bf26270 */
[----:B-1----:R-:W-:Y:S02]  /*10dcb0*/  IMAD.U32 R7, RZ, RZ, UR6 ;  /* 0x00000006ff077e24 */ /* 0x002fe4000f8e00ff */
[----:B------:R-:W-:Y:S01]  /*10dcc0*/  STL.64 [R1+0x57a0], R20 ;  /* 0x0057a01401007387 */ /* 0x000fe20000100a00 */
[----:B----4-:R-:W-:-:S03]  /*10dcd0*/  IADD3 R28, P0, PT, R4, R20, RZ ;  /* 0x00000014041c7210 */ /* 0x010fc60007f1e0ff */
[----:B------:R-:W-:Y:S02]  /*10dce0*/  STL [R1+0x5730], R4 ;  /* 0x0057300401007387 */ /* 0x000fe40000100800 */
[----:B------:R-:W-:-:S05]  /*10dcf0*/  IMAD.X R29, R5, 0x1, R18, P0 ;  /* 0x00000001051d7824 */ /* 0x000fca00000e0612 */
[----:B------:R1:W-:Y:S04]  /*10dd00*/  STL.64 [R1+0x4388], R28 ;  /* 0x0043881c01007387 */ /* 0x0003e80000100a00 */
[----:B-1----:R-:W3:Y:S04]  /*10dd10*/  LDL.LU.64 R28, [R1+0x57c8] ;  /* 0x0057c800011c7983 */ /* 0x002ee80000300a00 */
[----:B------:R-:W-:Y:S04]  /*10dd20*/  STL.64 [R1+0x57b0], R18 ;  /* 0x0057b01201007387 */ /* 0x000fe80000100a00 */
[----:B------:R1:W-:Y:S04]  /*10dd30*/  STL [R1+0x573c], R7 ;  /* 0x00573c0701007387 */ /* 0x0003e80000100800 */
[----:B-1----:R-:W4:Y:S01]  /*10dd40*/  LDL.LU R7, [R1+0x51a0] ;  /* 0x0051a00001077983 */ /* 0x002f220000300800 */
[----:B------:R-:W-:Y:S01]  /*10dd50*/  UMOV UR4, UR7 ;  /* 0x0000000700047c82 */ /* 0x000fe20008000000 */
[----:B------:R-:W1:Y:S01]  /*10dd60*/  LDCU.64 UR6, c[0x0][0x398] ;  /* 0x00007300ff0677ac */ /* 0x000e620008000a00 */
[----:B------:R-:W-:Y:S01]  /*10dd70*/  LOP3.LUT R12, R12, 0xfffffeff, RZ, 0xc0, !PT ;  /* 0xfffffeff0c0c7812 */ /* 0x000fe200078ec0ff */
[----:B------:R-:W4:Y:S03]  /*10dd80*/  LDL.LU R5, [R1+0x51a4] ;  /* 0x0051a40001057983 */ /* 0x000f260000300800 */
[----:B------:R-:W-:-:S04]  /*10dd90*/  @P2 LOP3.LUT R12, R12, 0x100, RZ, 0xfc, !PT ;  /* 0x000001000c0c2812 */ /* 0x000fc800078efcff */
[----:B------:R-:W-:-:S04]  /*10dda0*/  LOP3.LUT R12, R12, 0xffffff7f, RZ, 0xc0, !PT ;  /* 0xffffff7f0c0c7812 */ /* 0x000fc800078ec0ff */
[----:B------:R-:W-:Y:S01]  /*10ddb0*/  @P1 LOP3.LUT R12, R12, 0x80, RZ, 0xfc, !PT ;  /* 0x000000800c0c1812 */ /* 0x000fe200078efcff */
[----:B-1----:R-:W-:-:S03]  /*10ddc0*/  IMAD.U32 R4, RZ, RZ, UR6 ;  /* 0x00000006ff047e24 */ /* 0x002fc6000f8e00ff */
[----:B------:R-:W-:Y:S02]  /*10ddd0*/  LOP3.LUT R12, R12, 0xffffffbf, RZ, 0xc0, !PT ;  /* 0xffffffbf0c0c7812 */ /* 0x000fe400078ec0ff */
[----:B------:R0:W-:Y:S01]  /*10dde0*/  STL [R1+0xac], R4 ;  /* 0x0000ac0401007387 */ /* 0x0001e20000100800 */
[----:B------:R-:W-:Y:S01]  /*10ddf0*/  UMOV UR6, UR7 ;  /* 0x0000000700067c82 */ /* 0x000fe20008000000 */
[----:B------:R-:W-:Y:S02]  /*10de00*/  IMAD.MOV.U32 R19, RZ, RZ, R23 ;  /* 0x000000ffff137224 */ /* 0x000fe400078e0017 */
[----:B------:R-:W-:Y:S02]  /*10de10*/  IMAD.MOV.U32 R23, RZ, RZ, R10 ;  /* 0x000000ffff177224 */ /* 0x000fe400078e000a */
[----:B0-----:R-:W-:-:S05]  /*10de20*/  IMAD.U32 R4, RZ, RZ, UR8 ;  /* 0x00000008ff047e24 */ /* 0x001fca000f8e00ff */
[----:B------:R0:W-:Y:S01]  /*10de30*/  STL [R1+0x5734], R4 ;  /* 0x0057340401007387 */ /* 0x0001e20000100800 */
[----:B------:R-:W-:Y:S02]  /*10de40*/  IMAD.MOV.U32 R21, RZ, RZ, R22 ;  /* 0x000000ffff157224 */ /* 0x000fe400078e0016 */
[----:B------:R-:W-:Y:S01]  /*10de50*/  IMAD.MOV.U32 R22, RZ, RZ, R11 ;  /* 0x000000ffff167224 */ /* 0x000fe200078e000b */
[----:B--2---:R-:W-:Y:S02]  /*10de60*/  ISETP.GE.AND P0, PT, R2, UR4, PT ;  /* 0x0000000402007c0c */ /* 0x004fe4000bf06270 */
[----:B------:R-:W-:-:S11]  /*10de70*/  SHF.R.S32.HI R2, RZ, 0x1f, R3 ;  /* 0x0000001fff027819 */ /* 0x000fd60000011403 */
[----:B------:R-:W-:Y:S02]  /*10de80*/  @P0 LOP3.LUT R12, R12, 0x40, RZ, 0xfc, !PT ;  /* 0x000000400c0c0812 */ /* 0x000fe400078efcff */
[----:B---3--:R-:W-:-:S05]  /*10de90*/  IADD3 R10, P0, PT, R3, R29, RZ ;  /* 0x0000001d030a7210 */ /* 0x008fca0007f1e0ff */
[----:B------:R-:W-:Y:S01]  /*10dea0*/  IMAD.X R11, R2, 0x1, R28, P0 ;  /* 0x00000001020b7824 */ /* 0x000fe200000e061c */
[----:B----4-:R-:W-:Y:S01]  /*10deb0*/  ISETP.GE.AND P2, PT, R7, UR6, PT ;  /* 0x0000000607007c0c */ /* 0x010fe2000bf46270 */
[----:B------:R-:W-:Y:S01]  /*10dec0*/  UMOV UR4, UR9 ;  /* 0x0000000900047c82 */ /* 0x000fe20008000000 */
[----:B------:R-:W2:Y:S01]  /*10ded0*/  LDL.LU R7, [R1+0x51a8] ;  /* 0x0051a80001077983 */ /* 0x000ea20000300800 */
[----:B------:R-:W1:Y:S03]  /*10dee0*/  LDCU.64 UR8, c[0x0][0x398] ;  /* 0x00007300ff0877ac */ /* 0x000e660008000a00 */
[----:B0-----:R-:W3:Y:S01]  /*10def0*/  LDL.LU R4, [R1+0x51ac] ;  /* 0x0051ac0001047983 */ /* 0x001ee20000300800 */
[----:B------:R-:W0:Y:S03]  /*10df00*/  LDCU.64 UR6, c[0x0][0x398] ;  /* 0x00007300ff0677ac */ /* 0x000e260008000a00 */
[----:B------:R4:W-:Y:S04]  /*10df10*/  STL.64 [R1+0x4380], R10 ;  /* 0x0043800a01007387 */ /* 0x0009e80000100a00 */
[----:B----4-:R-:W4:Y:S01]  /*10df20*/  LDL.LU.64 R10, [R1+0x57c0] ;  /* 0x0057c000010a7983 */ /* 0x010f220000300a00 */
[----:B------:R-:W-:-:S02]  /*10df30*/  ISETP.GE.AND P1, PT, R5, UR4, PT ;  /* 0x0000000405007c0c */ /* 0x000fc4000bf26270 */
[----:B------:R-:W-:-:S04]  /*10df40*/  LOP3.LUT R12, R12, 0xffffffdf, RZ, 0xc0, !PT ;  /* 0xffffffdf0c0c7812 */ /* 0x000fc800078ec0ff */
[----:B------:R-:W-:Y:S01]  /*10df50*/  @P2 LOP3.LUT R12, R12, 0x20, RZ, 0xfc, !PT ;  /* 0x000000200c0c2812 */ /* 0x000fe200078efcff */
[----:B------:R-:W-:-:S03]  /*10df60*/  IMAD.MOV.U32 R20, RZ, RZ, R8 ;  /* 0x000000ffff147224 */ /* 0x000fc600078e0008 */
[----:B------:R-:W-:Y:S01]  /*10df70*/  LOP3.LUT R12, R12, 0xffffffef, RZ, 0xc0, !PT ;  /* 0xffffffef0c0c7812 */ /* 0x000fe200078ec0ff */
[----:B-1----:R-:W-:Y:S01]  /*10df80*/  UMOV UR4, UR9 ;  /* 0x0000000900047c82 */ /* 0x002fe20008000000 */
[----:B0-----:R-:W-:Y:S02]  /*10df90*/  IMAD.U32 R8, RZ, RZ, UR6 ;  /* 0x00000006ff087e24 */ /* 0x001fe4000f8e00ff */
[----:B------:R-:W-:Y:S01]  /*10dfa0*/  @P1 LOP3.LUT R12, R12, 0x10, RZ, 0xfc, !PT ;  /* 0x000000100c0c1812 */ /* 0x000fe200078efcff */
[----:B------:R-:W-:Y:S01]  /*10dfb0*/  IMAD.U32 R5, RZ, RZ, UR8 ;  /* 0x00000008ff057e24 */ /* 0x000fe2000f8e00ff */
[----:B------:R-:W-:Y:S01]  /*10dfc0*/  UMOV UR6, UR7 ;  /* 0x0000000700067c82 */ /* 0x000fe20008000000 */
[----:B------:R-:W-:Y:S01]  /*10dfd0*/  STL [R1+0x5738], R8 ;  /* 0x0057380801007387 */ /* 0x000fe20000100800 */
[----:B------:R-:W0:Y:S03]  /*10dfe0*/  LDCU.64 UR8, c[0x0][0x398] ;  /* 0x00007300ff0877ac */ /* 0x000e260008000a00 */
[----:B------:R1:W-:Y:S01]  /*10dff0*/  STL [R1+0x5740], R5 ;  /* 0x0057400501007387 */ /* 0x0003e20000100800 */
[----:B---3--:R-:W-:-:S02]  /*10e000*/  ISETP.GE.AND P1, PT, R4, UR4, PT ;  /* 0x0000000404007c0c */ /* 0x008fc4000bf26270 */
[----:B------:R-:W-:-:S05]  /*10e010*/  IADD3 R4, P0, PT, R3, R27, RZ ;  /* 0x0000001b03047210 */ /* 0x000fca0007f1e0ff */
[----:B-1----:R-:W-:-:S05]  /*10e020*/  IMAD.X R5, R2, 0x1, R26, P0 ;  /* 0x0000000102057824 */ /* 0x002fca00000e061a */
[----:B------:R1:W-:Y:S01]  /*10e030*/  STL.64 [R1+0x43a0], R4 ;  /* 0x0043a00401007387 */ /* 0x0003e20000100a00 */
[----:B----4-:R-:W-:-:S03]  /*10e040*/  IMAD.MOV.U32 R18, RZ, RZ, R10 ;  /* 0x000000ffff127224 */ /* 0x010fc600078e000a */
[----:B------:R-:W3:Y:S04]  /*10e050*/  LDL.LU R10, [R1+0x51b0] ;  /* 0x0051b000010a7983 */ /* 0x000ee80000300800 */
[----:B-1----:R-:W4:Y:S01]  /*10e060*/  LDL.LU R5, [R1+0x51b4] ;  /* 0x0051b40001057983 */ /* 0x002f220000300800 */
[----:B--2---:R-:W-:Y:S01]  /*10e070*/  ISETP.GE.AND P2, PT, R7, UR6, PT ;  /* 0x0000000607007c0c */ /* 0x004fe2000bf46270 */
[----:B------:R-:W1:Y:S01]  /*10e080*/  LDCU.64 UR6, c[0x0][0x398] ;  /* 0x00007300ff0677ac */ /* 0x000e620008000a00 */
[----:B------:R-:W-:Y:S01]  /*10e090*/  LOP3.LUT R12, R12, 0xfffffff7, RZ, 0xc0, !PT ;  /* 0xfffffff70c0c7812 */ /* 0x000fe200078ec0ff */
[----:B------:R-:W-:Y:S02]  /*10e0a0*/  IMAD.MOV.U32 R4, RZ, RZ, R21 ;  /* 0x000000ffff047224 */ /* 0x000fe400078e0015 */
[----:B------:R-:W-:-:S02]  /*10e0b0*/  IMAD.MOV.U32 R7, RZ, RZ, R20 ;  /* 0x000000ffff077224 */ /* 0x000fc400078e0014 */
[----:B------:R-:W-:Y:S02]  /*10e0c0*/  IMAD.MOV.U32 R21, RZ, RZ, R6 ;  /* 0x000000ffff157224 */ /* 0x000fe400078e0006 */
[----:B------:R-:W-:-:S04]  /*10e0d0*/  IMAD.MOV.U32 R20, RZ, RZ, R0 ;  /* 0x000000ffff147224 */ /* 0x000fc800078e0000 */
[----:B------:R-:W-:Y:S01]  /*10e0e0*/  @P2 LOP3.LUT R12, R12, 0x8, RZ, 0xfc, !PT ;  /* 0x000000080c0c2812 */ /* 0x000fe200078efcff */
[----:B0-----:R-:W-:-:S03]  /*10e0f0*/  IMAD.U32 R0, RZ, RZ, UR8 ;  /* 0x00000008ff007e24 */ /* 0x001fc6000f8e00ff */
[----:B------:R-:W-:Y:S01]  /*10e100*/  LOP3.LUT R12, R12, 0xfffffffb, RZ, 0xc0, !PT ;  /* 0xfffffffb0c0c7812 */ /* 0x000fe200078ec0ff */
[----:B-1----:R-:W-:Y:S01]  /*10e110*/  IMAD.U32 R6, RZ, RZ, UR6 ;  /* 0x00000006ff067e24 */ /* 0x002fe2000f8e00ff */
[----:B------:R-:W-:Y:S02]  /*10e120*/  UMOV UR4, UR9 ;  /* 0x0000000900047c82 */ /* 0x000fe40008000000 */
[----:B------:R-:W-:Y:S01]  /*10e130*/  @P1 LOP3.LUT R12, R12, 0x4, RZ, 0xfc, !PT ;  /* 0x000000040c0c1812 */ /* 0x000fe200078efcff */
[----:B------:R-:W-:Y:S01]  /*10e140*/  UMOV UR6, UR7 ;  /* 0x0000000700067c82 */ /* 0x000fe20008000000 */
[----:B------:R-:W-:Y:S01]  /*10e150*/  IMAD.MOV.U32 R8, RZ, RZ, R11 ;  /* 0x000000ffff087224 */ /* 0x000fe200078e000b */
[----:B------:R-:W-:Y:S01]  /*10e160*/  STL [R1+0x5744], R6 ;  /* 0x0057440601007387 */ /* 0x000fe20000100800 */
[----:B------:R-:W0:Y:S03]  /*10e170*/  LDCU.64 UR8, c[0x0][0x398] ;  /* 0x00007300ff0877ac */ /* 0x000e260008000a00 */
[----:B------:R1:W-:Y:S01]  /*10e180*/  STL [R1+0x5748], R0 ;  /* 0x0057480001007387 */ /* 0x0003e20000100800 */
[----:B----4-:R-:W-:-:S03]  /*10e190*/  ISETP.GE.AND P1, PT, R5, UR4, PT ;  /* 0x0000000405007c0c */ /* 0x010fc6000bf26270 */
[----:B------:R-:W2:Y:S04]  /*10e1a0*/  LDL.LU R5, [R1+0x51b8] ;  /* 0x0051b80001057983 */ /* 0x000ea80000300800 */
[----:B-1----:R-:W4:Y:S01]  /*10e1b0*/  LDL.LU R0, [R1+0x51bc] ;  /* 0x0051bc0001007983 */ /* 0x002f220000300800 */
[----:B---3--:R-:W-:Y:S01]  /*10e1c0*/  ISETP.GE.AND P2, PT, R10, UR6, PT ;  /* 0x000000060a007c0c */ /* 0x008fe2000bf46270 */
[----:B------:R-:W1:Y:S01]  /*10e1d0*/  LDCU.64 UR6, c[0x0][0x398] ;  /* 0x00007300ff0677ac */ /* 0x000e620008000a00 */
[----:B------:R-:W-:Y:S02]  /*10e1e0*/  IADD3 R10, P0, PT, R3, R25, RZ ;  /* 0x00000019030a7210 */ /* 0x000fe40007f1e0ff */
[----:B------:R-:W-:-:S03]  /*10e1f0*/  LOP3.LUT R12, R12, 0xfffffffd, RZ, 0xc0, !PT ;  /* 0xfffffffd0c0c7812 */ /* 0x000fc600078ec0ff */
[----:B------:R-:W-:-:S06]  /*10e200*/  IMAD.X R11, R2, 0x1, R24, P0 ;  /* 0x00000001020b7824 */ /* 0x000fcc00000e0618 */
[----:B------:R-:W-:Y:S01]  /*10e210*/  @P2 LOP3.LUT R12, R12, 0x2, RZ, 0xfc, !PT ;  /* 0x000000020c0c2812 */ /* 0x000fe200078efcff */
[----:B------:R3:W-:Y:S03]  /*10e220*/  STL.64 [R1+0x43a8], R10 ;  /* 0x0043a80a01007387 */ /* 0x0007e60000100a00 */
[----:B------:R-:W-:-:S04]  /*10e230*/  LOP3.LUT R12, R12, 0xfffffffe, RZ, 0xc0, !PT ;  /* 0xfffffffe0c0c7812 */ /* 0x000fc800078ec0ff */
[----:B------:R-:W-:Y:S01]  /*10e240*/  @P1 LOP3.LUT R12, R12, 0x1, RZ, 0xfc, !PT ;  /* 0x000000010c0c1812 */ /* 0x000fe200078efcff */
[----:B---3--:R-:W3:Y:S01]  /*10e250*/  LDL.LU R11, [R1+0x57b8] ;  /* 0x0057b800010b7983 */ /* 0x008ee20000300800 */
[----:B-1----:R-:W-:Y:S01]  /*10e260*/  IMAD.U32 R10, RZ, RZ, UR6 ;  /* 0x00000006ff0a7e24 */ /* 0x002fe2000f8e00ff */
[----:B------:R-:W-:Y:S02]  /*10e270*/  UMOV UR6, UR7 ;  /* 0x0000000700067c82 */ /* 0x000fe40008000000 */
[----:B------:R1:W-:Y:S01]  /*10e280*/  STL.64 [R1+0x5790], R24 ;  /* 0x0057901801007387 */ /* 0x0003e20000100a00 */
[----:B------:R-:W-:-:S03]  /*10e290*/  IMAD.MOV.U32 R6, RZ, RZ, R22 ;  /* 0x000000ffff067224 */ /* 0x000fc600078e0016 */
[----:B------:R-:W-:Y:S04]  /*10e2a0*/  STL [R1+0x5754], R12 ;  /* 0x0057540c01007387 */ /* 0x000fe80000100800 */
[----:B------:R-:W-:Y:S01]  /*10e2b0*/  STL [R1+0x574c], R10 ;  /* 0x00574c0a01007387 */ /* 0x000fe20000100800 */
[----:B0-----:R-:W-:Y:S01]  /*10e2c0*/  UMOV UR4, UR9 ;  /* 0x0000000900047c82 */ /* 0x001fe20008000000 */
[----:B-1----:R-:W-:Y:S02]  /*10e2d0*/  IMAD.MOV.U32 R25, RZ, RZ, R4 ;  /* 0x000000ffff197224 */ /* 0x002fe400078e0004 */
[----:B------:R-:W-:Y:S01]  /*10e2e0*/  IMAD.MOV.U32 R4, RZ, RZ, R18 ;  /* 0x000000ffff047224 */ /* 0x000fe200078e0012 */
[----:B------:R-:W-:Y:S02]  /*10e2f0*/  IADD3 R18, P0, PT, R3, R17, RZ ;  /* 0x0000001103127210 */ /* 0x000fe40007f1e0ff */
[----:B--2---:R-:W-:Y:S01]  /*10e300*/  ISETP.GE.AND P2, PT, R5, UR6, PT ;  /* 0x0000000605007c0c */ /* 0x004fe2000bf46270 */
[----:B------:R-:W-:-:S02]  /*10e310*/  IMAD.MOV.U32 R5, RZ, RZ, R23 ;  /* 0x000000ffff057224 */ /* 0x000fc400078e0017 */
[----:B------:R-:W2:Y:S04]  /*10e320*/  LDL.LU R23, [R1+0x51c0] ;  /* 0x0051c00001177983 */ /* 0x000ea80000300800 */
[----:B------:R-:W2:Y:S01]  /*10e330*/  LDL.LU R22, [R1+0x51c4] ;  /* 0x0051c40001167983 */ /* 0x000ea20000300800 */
[----:B----4-:R-:W-:Y:S01]  /*10e340*/  ISETP.GE.AND P1, PT, R0, UR4, PT ;  /* 0x0000000400007c0c */ /* 0x010fe2000bf26270 */
[----:B------:R-:W-:Y:S02]  /*10e350*/  IMAD.MOV.U32 R0, RZ, RZ, R8 ;  /* 0x000000ffff007224 */ /* 0x000fe400078e0008 */
[----:B------:R-:W-:Y:S02]  /*10e360*/  IMAD.MOV.U32 R8, RZ, RZ, R19 ;  /* 0x000000ffff087224 */ /* 0x000fe400078e0013 */
[----:B------:R-:W-:-:S05]  /*10e370*/  IMAD.X R19, R2, 0x1, R15, P0 ;  /* 0x0000000102137824 */ /* 0x000fca00000e060f */
[----:B------:R0:W-:Y:S04]  /*10e380*/  STL.64 [R1+0x43b8], R18 ;  /* 0x0043b81201007387 */ /* 0x0001e80000100a00 */
[----:B0-----:R-:W4:Y:S04]  /*10e390*/  LDL.LU.64 R18, [R1+0x57b0] ;  /* 0x0057b00001127983 */ /* 0x001f280000300a00 */
[----:B------:R-:W4:Y:S04]  /*10e3a0*/  LDL.LU R12, [R1+0x51c8] ;  /* 0x0051c800010c7983 */ /* 0x000f280000300800 */
[----:B------:R-:W4:Y:S01]  /*10e3b0*/  LDL.LU R10, [R1+0x51cc] ;  /* 0x0051cc00010a7983 */ /* 0x000f220000300800 */
[----:B------:R-:W-:Y:S01]  /*10e3c0*/  UMOV UR9, UR11 ;  /* 0x0000000b00097c82 */ /* 0x000fe20008000000 */
[----:B------:R-:W-:Y:S01]  /*10e3d0*/  UMOV UR6, UR10 ;  /* 0x0000000a00067c82 */ /* 0x000fe20008000000 */
[----:B------:R-:W0:Y:S01]  /*10e3e0*/  LDCU.64 UR10, c[0x0][0x398] ;  /* 0x00007300ff0a77ac */ /* 0x000e220008000a00 */
[----:B---3--:R-:W-:-:S04]  /*10e3f0*/  LOP3.LUT R11, R11, 0x7fffffff, RZ, 0xc0, !PT ;  /* 0x7fffffff0b0b7812 */ /* 0x008fc800078ec0ff */
[----:B------:R-:W-:Y:S01]  /*10e400*/  @P2 LOP3.LUT R11, R11, 0x80000000, RZ, 0xfc, !PT ;  /* 0x800000000b0b2812 */ /* 0x000fe200078efcff */
[----:B------:R-:W-:-:S03]  /*10e410*/  UMOV UR7, UR8 ;  /* 0x0000000800077c82 */ /* 0x000fc60008000000 */
[----:B------:R-:W-:-:S04]  /*10e420*/  LOP3.LUT R11, R11, 0xbfffffff, RZ, 0xc0, !PT ;  /* 0xbfffffff0b0b7812 */ /* 0x000fc800078ec0ff */
[----:B------:R-:W-:Y:S01]  /*10e430*/  @P1 LOP3.LUT R11, R11, 0x40000000, RZ, 0xfc, !PT ;  /* 0x400000000b0b1812 */ /* 0x000fe200078efcff */
[----:B0-----:R-:W-:Y:S01]  /*10e440*/  UMOV UR8, UR11 ;  /* 0x0000000b00087c82 */ /* 0x001fe20008000000 */
[----:B------:R-:W-:Y:S01]  /*10e450*/  UMOV UR4, UR10 ;  /* 0x0000000a00047c82 */ /* 0x000fe20008000000 */
[----:B------:R-:W4:Y:S01]  /*10e460*/  LDCU.64 UR10, c[0x0][0x398] ;  /* 0x00007300ff0a77ac */ /* 0x000f220008000a00 */
[----:B------:R-:W-:Y:S02]  /*10e470*/  LOP3.LUT R11, R11, 0xdfffffff, RZ, 0xc0, !PT ;  /* 0xdfffffff0b0b7812 */ /* 0x000fe400078ec0ff */
[----:B--2---:R-:W-:Y:S02]  /*10e480*/  ISETP.GE.AND P1, PT, R22, UR8, PT ;  /* 0x0000000816007c0c */ /* 0x004fe4000bf26270 */
[----:B------:R-:W-:Y:S02]  /*10e490*/  IADD3 R22, P0, PT, R3, R16, RZ ;  /* 0x0000001003167210 */ /* 0x000fe40007f1e0ff */
[----:B------:R-:W-:Y:S01]  /*10e4a0*/  ISETP.GE.AND P2, PT, R23, UR9, PT ;  /* 0x0000000917007c0c */ /* 0x000fe2000bf46270 */
[----:B------:R-:W0:Y:S02]  /*10e4b0*/  LDCU.64 UR8, c[0x0][0x398] ;  /* 0x00007300ff0877ac */ /* 0x000e240008000a00 */
[----:B------:R-:W-:-:S05]  /*10e4c0*/  IMAD.X R23, R2, 0x1, R14, P0 ;  /* 0x0000000102177824 */ /* 0x000fca00000e060e */
[----:B------:R1:W-:Y:S04]  /*10e4d0*/  STL.64 [R1+0x43c8], R22 ;  /* 0x0043c81601007387 */ /* 0x0003e80000100a00 */
[----:B-1----:R-:W2:Y:S01]  /*10e4e0*/  LDL.LU.64 R22, [R1+0x57a8] ;  /* 0x0057a80001167983 */ /* 0x002ea20000300a00 */
[----:B------:R-:W-:-:S04]  /*10e4f0*/  @P2 LOP3.LUT R11, R11, 0x20000000, RZ, 0xfc, !PT ;  /* 0x200000000b0b2812 */ /* 0x000fc800078efcff */
[----:B------:R-:W-:-:S04]  /*10e500*/  LOP3.LUT R11, R11, 0xefffffff, RZ, 0xc0, !PT ;  /* 0xefffffff0b0b7812 */ /* 0x000fc800078ec0ff */
[----:B------:R-:W-:Y:S02]  /*10e510*/  @P1 LOP3.LUT R11, R11, 0x10000000, RZ, 0xfc, !PT ;  /* 0x100000000b0b1812 */ /* 0x000fe400078efcff */
[----:B----4-:R-:W-:Y:S02]  /*10e520*/  ISETP.GE.AND P1, PT, R10, UR11, PT ;  /* 0x0000000b0a007c0c */ /* 0x010fe4000bf26270 */
[----:B------:R-:W3:Y:S01]  /*10e530*/  LDL.LU R10, [R1+0x51d4] ;  /* 0x0051d400010a7983 */ /* 0x000ee20000300800 */
[----:B0-----:R-:W-:Y:S01]  /*10e540*/  ISETP.GE.AND P2, PT, R12, UR9, PT ;  /* 0x000000090c007c0c */ /* 0x001fe2000bf46270 */
[----:B------:R-:W-:Y:S02]  /*10e550*/  IMAD.MOV.U32 R12, RZ, RZ, R25 ;  /* 0x000000ffff0c7224 */ /* 0x000fe400078e0019 */
[----:B------:R-:W-:Y:S02]  /*10e560*/  IMAD.MOV.U32 R25, RZ, RZ, R20 ;  /* 0x000000ffff197224 */ /* 0x000fe400078e0014 */
[----:B------:R-:W-:-:S02]  /*10e570*/  IMAD.MOV.U32 R24, RZ, RZ, R6 ;  /* 0x000000ffff187224 */ /* 0x000fc400078e0006 */
[----:B------:R-:W-:Y:S02]  /*10e580*/  IMAD.MOV.U32 R6, RZ, RZ, R5 ;  /* 0x000000ffff067224 */ /* 0x000fe400078e0005 */
[----:B------:R-:W-:Y:S02]  /*10e590*/  IMAD.MOV.U32 R5, RZ, RZ, R4 ;  /* 0x000000ffff057224 */ /* 0x000fe400078e0004 */
[----:B------:R-:W-:Y:S01]  /*10e5a0*/  IMAD.MOV.U32 R4, RZ, RZ, R21 ;  /* 0x000000ffff047224 */ /* 0x000fe200078e0015 */
[----:B------:R-:W-:-:S04]  /*10e5b0*/  LOP3.LUT R11, R11, 0xf7ffffff, RZ, 0xc0, !PT ;  /* 0xf7ffffff0b0b7812 */ /* 0x000fc800078ec0ff */
[----:B------:R-:W-:-:S04]  /*10e5c0*/  @P2 LOP3.LUT R11, R11, 0x8000000, RZ, 0xfc, !PT ;  /* 0x080000000b0b2812 */ /* 0x000fc800078efcff */
[----:B------:R-:W-:-:S04]  /*10e5d0*/  LOP3.LUT R11, R11, 0xfbffffff, RZ, 0xc0, !PT ;  /* 0xfbffffff0b0b7812 */ /* 0x000fc800078ec0ff */
[----:B------:R-:W-:Y:S02]  /*10e5e0*/  @P1 LOP3.LUT R11, R11, 0x4000000, RZ, 0xfc, !PT ;  /* 0x040000000b0b1812 */ /* 0x000fe400078efcff */
[----:B--2---:R-:W-:-:S05]  /*10e5f0*/  IADD3 R20, P0, PT, R3, R23, RZ ;  /* 0x0000001703147210 */ /* 0x004fca0007f1e0ff */
[----:B------:R-:W-:-:S05]  /*10e600*/  IMAD.X R21, R2, 0x1, R22, P0 ;  /* 0x0000000102157824 */ /* 0x000fca00000e0616 */
[----:B------:R0:W-:Y:S04]  /*10e610*/  STL.64 [R1+0x43d8], R20 ;  /* 0x0043d81401007387 */ /* 0x0001e80000100a00 */
[----:B0-----:R-:W2:Y:S04]  /*10e620*/  LDL.LU.64 R20, [R1+0x57a0] ;  /* 0x0057a00001147983 */ /* 0x001ea80000300a00 */
[----:B------:R0:W-:Y:S04]  /*10e630*/  STL.64 [R1+0x5788], R22 ;  /* 0x0057881601007387 */ /* 0x0001e80000100a00 */
[----:B0-----:R-:W4:Y:S01]  /*10e640*/  LDL.LU R23, [R1+0x51d0] ;  /* 0x0051d00001177983 */ /* 0x001f220000300800 */
[----:B---3--:R-:W-:-:S03]  /*10e650*/  ISETP.GE.AND P1, PT, R10, UR15, PT ;  /* 0x0000000f0a007c0c */ /* 0x008fc6000bf26270 */
[----:B------:R-:W3:Y:S01]  /*10e660*/  LDL.LU R10, [R1+0x51d8] ;  /* 0x0051d800010a7983 */ /* 0x000ee20000300800 */
[----:B--2---:R-:W-:Y:S02]  /*10e670*/  IADD3 R22, P0, PT, R3, R21, RZ ;  /* 0x0000001503167210 */ /* 0x004fe40007f1e0ff */
[----:B----4-:R-:W-:-:S03]  /*10e680*/  ISETP.GE.AND P2, PT, R23, UR13, PT ;  /* 0x0000000d17007c0c */ /* 0x010fc6000bf46270 */
[----:B------:R-:W-:-:S05]  /*10e690*/  IMAD.X R23, R2, 0x1, R19, P0 ;  /* 0x0000000102177824 */ /* 0x000fca00000e0613 */
[----:B------:R0:W-:Y:S04]  /*10e6a0*/  STL.64 [R1+0x43f0], R22 ;  /* 0x0043f01601007387 */ /* 0x0001e80000100a00 */
[----:B------:R-:W-:Y:S01]  /*10e6b0*/  STL.64 [R1+0x5780], R20 ;  /* 0x0057801401007387 */ /* 0x000fe20000100a00 */
[----:B0-----:R-:W-:-:S03]  /*10e6c0*/  IADD3 R22, P0, PT, R3, R20, RZ ;  /* 0x0000001403167210 */ /* 0x001fc60007f1e0ff */
[----:B------:R-:W-:Y:S02]  /*10e6d0*/  STL [R1+0x5750], R3 ;  /* 0x0057500301007387 */ /* 0x000fe40000100800 */
[----:B------:R-:W-:Y:S02]  /*10e6e0*/  IMAD.X R23, R2, 0x1, R18, P0 ;  /* 0x0000000102177824 */ /* 0x000fe400000e0612 */
[----:B------:R-:W2:Y:S04]  /*10e6f0*/  LDL.LU R2, [R1+0x5798] ;  /* 0x0057980001027983 */ /* 0x000ea80000300800 */
[----:B------:R0:W-:Y:S04]  /*10e700*/  STL.64 [R1+0x43e8], R22 ;  /* 0x0043e81601007387 */ /* 0x0001e80000100a00 */
[----:B0-----:R-:W4:Y:S04]  /*10e710*/  LDL.LU R22, [R1+0x51dc] ;  /* 0x0051dc0001167983 */ /* 0x001f280000300800 */
[----:B------:R-:W4:Y:S04]  /*10e720*/  LDL.LU R21, [R1+0x51e0] ;  /* 0x0051e00001157983 */ /* 0x000f280000300800 */
[----:B------:R-:W4:Y:S01]  /*10e730*/  LDL.LU R20, [R1+0x51e4] ;  /* 0x0051e40001147983 */ /* 0x000f220000300800 */
[----:B---3--:R-:W-:-:S03]  /*10e740*/  ISETP.GE.AND P0, PT, R10, UR17, PT ;  /* 0x000000110a007c0c */ /* 0x008fc6000bf06270 */
[----:B------:R-:W3:Y:S01]  /*10e750*/  LDL.LU R10, [R1+0x51e8] ;  /* 0x0051e800010a7983 */ /* 0x000ee20000300800 */
[----:B------:R-:W-:Y:S01]  /*10e760*/  LOP3.LUT R11, R11, 0xfdffffff, RZ, 0xc0, !PT ;  /* 0xfdffffff0b0b7812 */ /* 0x000fe200078ec0ff */
[----:B------:R-:W-:Y:S01]  /*10e770*/  UMOV UR17, UR18 ;  /* 0x0000001200117c82 */ /* 0x000fe20008000000 */
[----:B------:R-:W4:Y:S02]  /*10e780*/  LDCU.64 UR18, c[0x0][0x398] ;  /* 0x00007300ff1277ac */ /* 0x000f240008000a00 */
[----:B------:R-:W-:-:S04]  /*10e790*/  @P2 LOP3.LUT R11, R11, 0x2000000, RZ, 0xfc, !PT ;  /* 0x020000000b0b2812 */ /* 0x000fc800078efcff */
[----:B------:R-:W-:-:S04]  /*10e7a0*/  LOP3.LUT R11, R11, 0xfeffffff, RZ, 0xc0, !PT ;  /* 0xfeffffff0b0b7812 */ /* 0x000fc800078ec0ff */
[----:B------:R-:W-:-:S04]  /*10e7b0*/  @P1 LOP3.LUT R11, R11, 0x1000000, RZ, 0xfc, !PT ;  /* 0x010000000b0b1812 */ /* 0x000fc800078efcff */
[----:B------:R-:W-:-:S04]  /*10e7c0*/  LOP3.LUT R11, R11, 0xff7fffff, RZ, 0xc0, !PT ;  /* 0xff7fffff0b0b7812 */ /* 0x000fc800078ec0ff */
[----:B------:R-:W-:-:S04]  /*10e7d0*/  @P0 LOP3.LUT R11, R11, 0x800000, RZ, 0xfc, !PT ;  /* 0x008000000b0b0812 */ /* 0x000fc800078efcff */
[----:B------:R-:W-:Y:S02]  /*10e7e0*/  LOP3.LUT R11, R11, 0xffbfffff, RZ, 0xc0, !PT ;  /* 0xffbfffff0b0b7812 */ /* 0x000fe400078ec0ff */
[----:B--2---:R-:W-:Y:S02]  /*10e7f0*/  SHF.R.S32.HI R3, RZ, 0x1f, R2 ;  /* 0x0000001fff037819 */ /* 0x004fe40000011402 */
[----:B----4-:R-:W-:Y:S01]  /*10e800*/  ISETP.GE.AND P0, PT, R22, UR19, PT ;  /* 0x0000001316007c0c */ /* 0x010fe2000bf06270 */
[----:B------:R-:W-:Y:S01]  /*10e810*/  UMOV UR19, UR22 ;  /* 0x0000001600137c82 */ /* 0x000fe20008000000 */
[----:B------:R-:W0:Y:S01]  /*10e820*/  LDCU.64 UR22, c[0x0][0x398] ;  /* 0x00007300ff1677ac */ /* 0x000e220008000a00 */
[----:B------:R-:W-:-:S10]  /*10e830*/  ISETP.GE.AND P1, PT, R21, UR21, PT ;  /* 0x0000001515007c0c */ /* 0x000fd4000bf26270 */
[----:B------:R-:W-:Y:S02]  /*10e840*/  @P0 LOP3.LUT R11, R11, 0x400000, RZ, 0xfc, !PT ;  /* 0x004000000b0b0812 */ /* 0x000fe400078efcff */
[----:B------:R-:W-:Y:S02]  /*10e850*/  IADD3 R22, P0, PT, R2, R29, RZ ;  /* 0x0000001d02167210 */ /* 0x000fe40007f1e0ff */
[----:B------:R-:W-:-:S03]  /*10e860*/  LOP3.LUT R11, R11, 0xffdfffff, RZ, 0xc0, !PT ;  /* 0xffdfffff0b0b7812 */ /* 0x000fc600078ec0ff */
[----:B------:R-:W-:Y:S01]  /*10e870*/  IMAD.X R23, R3, 0x1, R28, P0 ;  /* 0x0000000103177824 */ /* 0x000fe200000e061c */
[----:B0-----:R-:W-:Y:S02]  /*10e880*/  ISETP.GE.AND P0, PT, R20, UR23, PT ;  /* 0x0000001714007c0c */ /* 0x001fe4000bf06270 */
[----:B------:R-:W-:Y:S02]  /*10e890*/  @P1 LOP3.LUT R11, R11, 0x200000, RZ, 0xfc, !PT ;  /* 0x002000000b0b1812 */ /* 0x000fe400078efcff */
[----:B------:R0:W-:Y:S02]  /*10e8a0*/  STL.64 [R1+0x43e0], R22 ;  /* 0x0043e01601007387 */ /* 0x0001e40000100a00 */
[----:B------:R-:W-:Y:S02]  /*10e8b0*/  LOP3.LUT R11, R11, 0xffefffff, RZ, 0xc0, !PT ;  /* 0xffefffff0b0b7812 */ /* 0x000fe400078ec0ff */
[----:B---3--:R-:W-:Y:S01]  /*10e8c0*/  ISETP.GE.AND P1, PT, R10, UR25, PT ;  /* 0x000000190a007c0c */ /* 0x008fe2000bf26270 */
[----:B------:R-:W-:-:S04]  /*10e8d0*/  IMAD.MOV.U32 R10, RZ, RZ, R24 ;  /* 0x000000ffff0a7224 */ /* 0x000fc800078e0018 */
[----:B------:R-:W-:Y:S01]  /*10e8e0*/  @P0 LOP3.LUT R11, R11, 0x100000, RZ, 0xfc, !PT ;  /* 0x001000000b0b0812 */ /* 0x000fe200078efcff */
[----:B0-----:R-:W2:Y:S01]  /*10e8f0*/  LDL.LU R22, [R1+0x51ec] ;  /* 0x0051ec0001167983 */ /* 0x001ea20000300800 */
[----:B------:R-:W-:Y:S01]  /*10e900*/  IADD3 R24, P0, PT, R2, R27, RZ ;  /* 0x0000001b02187210 */ /* 0x000fe20007f1e0ff */
[----:B------:R-:W-:Y:S02]  /*10e910*/  IMAD.MOV.U32 R23, RZ, RZ, R25 ;  /* 0x000000ffff177224 */ /* 0x000fe400078e0019 */
[----:B------:R-:W3:Y:S02]  /*10e920*/  LDL.LU R21, [R1+0x51f0] ;  /* 0x0051f00001157983 */ /* 0x000ee40000300800 */
[----:B------:R-:W-:-:S05]  /*10e930*/  IMAD.X R25, R3, 0x1, R26, P0 ;  /* 0x0000000103197824 */ /* 0x000fca00000e061a */
[----:B------:R0:W-:Y:S04]  /*10e940*/  STL.64 [R1+0x4400], R24 ;  /* 0x0044001801007387 */ /* 0x0001e80000100a00 */
[----:B0-----:R-:W4:Y:S01]  /*10e950*/  LDL.LU.64 R24, [R1+0x5790] ;  /* 0x0057900001187983 */ /* 0x001f220000300a00 */
[----:B------:R-:W-:Y:S01]  /*10e960*/  UMOV UR23, UR26 ;  /* 0x0000001a00177c82 */ /* 0x000fe20008000000 */
[----:B------:R-:W2:Y:S01]  /*10e970*/  LDCU.64 UR26, c[0x0][0x398] ;  /* 0x00007300ff1a77ac */ /* 0x000ea20008000a00 */
[----:B------:R-:W-:Y:S01]  /*10e980*/  LOP3.LUT R11, R11, 0xfff7ffff, RZ, 0xc0, !PT ;  /* 0xfff7ffff0b0b7812 */ /* 0x000fe200078ec0ff */
[----:B------:R-:W3:Y:S03]  /*10e990*/  LDL.LU R20, [R1+0x51f4] ;  /* 0x0051f40001147983 */ /* 0x000ee60000300800 */
[----:B------:R-:W-:-:S04]  /*10e9a0*/  @P1 LOP3.LUT R11, R11, 0x80000, RZ, 0xfc, !PT ;  /* 0x000800000b0b1812 */ /* 0x000fc800078efcff */
[----:B------:R-:W-:Y:S01]  /*10e9b0*/  LOP3.LUT R11, R11, 0xfffbffff, RZ, 0xc0, !PT ;  /* 0xfffbffff0b0b7812 */ /* 0x000fe200078ec0ff */
[----:B------:R4:W-:Y:S01]  /*10e9c0*/  STL.64 [R1+0x5778], R26 ;  /* 0x0057781a01007387 */ /* 0x0009e20000100a00 */
[----:B--2---:R-:W-:-:S13]  /*10e9d0*/  ISETP.GE.AND P0, PT, R22, UR27, PT ;  /* 0x0000001b16007c0c */ /* 0x004fda000bf06270 */
[----:B------:R-:W-:Y:S02]  /*10e9e0*/  @P0 LOP3.LUT R11, R11, 0x40000, RZ, 0xfc, !PT ;  /* 0x000400000b0b0812 */ /* 0x000fe400078efcff */
[----:B----4-:R-:W-:-:S05]  /*10e9f0*/  IADD3 R26, P0, PT, R2, R25, RZ ;  /* 0x00000019021a7210 */ /* 0x010fca0007f1e0ff */
[----:B------:R-:W-:Y:S02]  /*10ea00*/  IMAD.X R27, R3, 0x1, R24, P0 ;  /* 0x00000001031b7824 */ /* 0x000fe400000e0618 */
[----:B------:R-:W2:Y:S01]  /*10ea10*/  LDL.LU R3, [R1+0x51f8] ;  /* 0x0051f80001037983 */ /* 0x000ea20000300800 */
[----:B------:R-:W-:Y:S01]  /*10ea20*/  UMOV UR27, UR30 ;  /* 0x0000001e001b7c82 */ /* 0x000fe20008000000 */
[----:B------:R-:W0:Y:S01]  /*10ea30*/  LDCU.64 UR30, c[0x0][0x398] ;  /* 0x00007300ff1e77ac */ /* 0x000e220008000a00 */
[----:B---3--:R-:W-:Y:S01]  /*10ea40*/  ISETP.GE.AND P1, PT, R21, UR29, PT ;  /* 0x0000001d15007c0c */ /* 0x008fe2000bf26270 */
[----:B------:R-:W-:Y:S04]  /*10ea50*/  STL.64 [R1+0x5770], R24 ;  /* 0x0057701801007387 */ /* 0x000fe80000100a00 */
[----:B------:R1:W-:Y:S01]  /*10ea60*/  STL.64 [R1+0x4410], R26 ;  /* 0x0044101a01007387 */ /* 0x0003e20000100a00 */
[----:B------:R-:W-:-:S03]  /*10ea70*/  LOP3.LUT R11, R11, 0xfffdffff, RZ, 0xc0, !PT ;  /* 0xfffdffff0b0b7812 */ /* 0x000fc600078ec0ff */
[----:B-1----:R-:W3:Y:S04]  /*10ea80*/  LDL.LU R26, [R1+0x51fc] ;  /* 0x0051fc00011a7983 */ /* 0x002ee80000300800 */
[----:B------:R-:W-:Y:S02]  /*10ea90*/  @P1 LOP3.LUT R11, R11, 0x20000, RZ, 0xfc, !PT ;  /* 0x000200000b0b1812 */ /* 0x000fe400078efcff */
[----:B0-----:R-:W-:Y:S01]  /*10eaa0*/  ISETP.GE.AND P0, PT, R20, UR31, PT ;  /* 0x0000001f14007c0c */ /* 0x001fe2000bf06270 */
[----:B------:R-:W4:Y:S04]  /*10eab0*/  LDL.LU R24, [R1+0x5200] ;  /* 0x0052000001187983 */ /* 0x000f280000300800 */
[----:B------:R-:W4:Y:S01]  /*10eac0*/  LDL.LU R20, [R1+0x5204] ;  /* 0x0052040001147983 */ /* 0x000f220000300800 */
[----:B------:R-:W-:-:S02]  /*10ead0*/  LOP3.LUT R11, R11, 0xfffeffff, RZ, 0xc0, !PT ;  /* 0xfffeffff0b0b7812 */ /* 0x000fc400078ec0ff */
[----:B------:R-:W-:-:S05]  /*10eae0*/  SHF.R.S32.HI R25, RZ, 0x1f, R2 ;  /* 0x0000001fff197819 */ /* 0x000fca0000011402 */
[----:B------:R-:W-:Y:S02]  /*10eaf0*/  @P0 LOP3.LUT R11, R11, 0x10000, RZ, 0xfc, !PT ;  /* 0x000100000b0b0812 */ /* 0x000fe400078efcff */
[----:B------:R-:W-:Y:S02]  /*10eb00*/  IADD3 R22, P0, PT, R2, R17, RZ ;  /* 0x0000001102167210 */ /* 0x000fe40007f1e0ff */
[----:B--2---:R-:W-:Y:S02]  /*10eb10*/  ISETP.GE.AND P1, PT, R3, UR33, PT ;  /* 0x0000002103007c0c */ /* 0x004fe4000bf26270 */
[----:B------:R-:W2:Y:S01]  /*10eb20*/  LDL.LU R3, [R1+0x5208] ;  /* 0x0052080001037983 */ /* 0x000ea20000300800 */
[----:B------:R-:W-:Y:S02]  /*10eb30*/  IMAD.MOV.U32 R21, RZ, RZ, R23 ;  /* 0x000000ffff157224 */ /* 0x000fe400078e0017 */
[----:B------:R-:W-:Y:S01]  /*10eb40*/  IMAD.X R23, R25, 0x1, R15, P0 ;  /* 0x0000000119177824 */ /* 0x000fe200000e060f */
[----:B------:R-:W-:Y:S01]  /*10eb50*/  UMOV UR31, UR34 ;  /* 0x00000022001f7c82 */ /* 0x000fe20008000000 */
[----:B------:R-:W3:Y:S03]  /*10eb60*/  LDCU.64 UR34, c[0x0][0x398] ;  /* 0x00007300ff2277ac */ /* 0x000ee60008000a00 */
[----:B------:R0:W-:Y:S04]  /*10eb70*/  STL.64 [R1+0x4420], R22 ;  /* 0x0044201601007387 */ /* 0x0001e80000100a00 */
[----:B0-----:R-:W2:Y:S01]  /*10eb80*/  LDL.LU.64 R22, [R1+0x5788] ;  /* 0x0057880001167983 */ /* 0x001ea20000300a00 */
[----:B---3--:R-:W-:-:S02]  /*10eb90*/  ISETP.GE.AND P2, PT, R26, UR35, PT ;  /* 0x000000231a007c0c */ /* 0x008fc4000bf46270 */
[----:B------:R-:W-:Y:S02]  /*10eba0*/  IADD3 R26, P0, PT, R2, R16, RZ ;  /* 0x00000010021a7210 */ /* 0x000fe40007f1e0ff */
[----:B------:R-:W-:-:S03]  /*10ebb0*/  LOP3.LUT R11, R11, 0xffff7fff, RZ, 0xc0, !PT ;  /* 0xffff7fff0b0b7812 */ /* 0x000fc600078ec0ff */
[----:B------:R-:W-:Y:S01]  /*10ebc0*/  IMAD.X R27, R25, 0x1, R14, P0 ;  /* 0x00000001191b7824 */ /* 0x000fe200000e060e */
[----:B------:R-:W-:Y:S02]  /*10ebd0*/  @P1 LOP3.LUT R11, R11, 0x8000, RZ, 0xfc, !PT ;  /* 0x000080000b0b1812 */ /* 0x000fe400078efcff */
[----:B----4-:R-:W-:Y:S02]  /*10ebe0*/  ISETP.GE.AND P1, PT, R24, UR37, PT ;  /* 0x0000002518007c0c */ /* 0x010fe4000bf26270 */
[----:B------:R0:W-:Y:S04]  /*10ebf0*/  STL.64 [R1+0x4430], R26 ;  /* 0x0044301a01007387 */ /* 0x0001e80000100a00 */
[----:B------:R-:W3:Y:S01]  /*10ec00*/  LDL.LU R24, [R1+0x520c] ;  /* 0x00520c0001187983 */ /* 0x000ee20000300800 */
[----:B------:R-:W-:-:S04]  /*10ec10*/  LOP3.LUT R11, R11, 0xffffbfff, RZ, 0xc0, !PT ;  /* 0xffffbfff0b0b7812 */ /* 0x000fc800078ec0ff */
[----:B------:R-:W-:-:S04]  /*10ec20*/  @P2 LOP3.LUT R11, R11, 0x4000, RZ, 0xfc, !PT ;  /* 0x000040000b0b2812 */ /* 0x000fc800078efcff */
[----:B------:R-:W-:-:S04]  /*10ec30*/  LOP3.LUT R11, R11, 0xffffdfff, RZ, 0xc0, !PT ;  /* 0xffffdfff0b0b7812 */ /* 0x000fc800078ec0ff */
[----:B------:R-:W-:Y:S02]  /*10ec40*/  @P1 LOP3.LUT R11, R11, 0x2000, RZ, 0xfc, !PT ;  /* 0x000020000b0b1812 */ /* 0x000fe400078efcff */
[----:B--2---:R-:W-:Y:S02]  /*10ec50*/  ISETP.GE.AND P0, PT, R3, UR41, PT ;  /* 0x0000002903007c0c */ /* 0x004fe4000bf06270 */
[----:B------:R-:W2:Y:S01]  /*10ec60*/  LDL.LU R3, [R1+0x5210] ;  /* 0x0052100001037983 */ /* 0x000ea20000300800 */
[----:B------:R-:W-:Y:S02]  /*10ec70*/  ISETP.GE.AND P1, PT, R20, UR39, PT ;  /* 0x0000002714007c0c */ /* 0x000fe4000bf26270 */
[----:B------:R-:W-:Y:S01]  /*10ec80*/  LOP3.LUT R11, R11, 0xffffefff, RZ, 0xc0, !PT ;  /* 0xffffefff0b0b7812 */ /* 0x000fe200078ec0ff */
[----:B0-----:R-:W-:Y:S01]  /*10ec90*/  IMAD.MOV.U32 R26, RZ, RZ, R21 ;  /* 0x000000ffff1a7224 */ /* 0x001fe200078e0015 */
[----:B------:R-:W4:Y:S09]  /*10eca0*/  LDL R27, [R1+0x8c] ;  /* 0x00008c00011b7983 */ /* 0x000f320000100800 */
[----:B------:R-:W-:-:S04]  /*10ecb0*/  @P1 LOP3.LUT R11, R11, 0x1000, RZ, 0xfc, !PT ;  /* 0x000010000b0b1812 */ /* 0x000fc800078efcff */
[----:B------:R-:W-:-:S04]  /*10ecc0*/  LOP3.LUT R11, R11, 0xfffff7ff, RZ, 0xc0, !PT ;  /* 0xfffff7ff0b0b7812 */ /* 0x000fc800078ec0ff */
[----:B------:R-:W-:Y:S02]  /*10ecd0*/  @P0 LOP3.LUT R11, R11, 0x800, RZ, 0xfc, !PT ;  /* 0x000008000b0b0812 */ /* 0x000fe400078efcff */
[----:B------:R-:W-:-:S05]  /*10ece0*/  IADD3 R20, P0, PT, R2, R23, RZ ;  /* 0x0000001702147210 */ /* 0x000fca0007f1e0ff */
[----:B------:R-:W-:Y:S01]  /*10ecf0*/  IMAD.X R21, R25, 0x1, R22, P0 ;  /* 0x0000000119157824 */ /* 0x000fe200000e0616 */
[----:B------:R-:W-:Y:S01]  /*10ed00*/  UMOV UR21, UR45 ;  /* 0x0000002d00157c82 */ /* 0x000fe20008000000 */
[----:B------:R-:W-:Y:S01]  /*10ed10*/  UMOV UR25, UR44 ;  /* 0x0000002c00197c82 */ /* 0x000fe20008000000 */
[----:B------:R-:W2:Y:S02]  /*10ed20*/  LDCU.64 UR44, c[0x0][0x398] ;  /* 0x00007300ff2c77ac */ /* 0x000ea40008000a00 */
[----:B------:R0:W-:Y:S04]  /*10ed30*/  STL.64 [R1+0x4440], R20 ;  /* 0x0044401401007387 */ /* 0x0001e80000100a00 */
[----:B0-----:R-:W4:Y:S04]  /*10ed40*/  LDL.LU.64 R20, [R1+0x5780] ;  /* 0x0057800001147983 */ /* 0x001f280000300a00 */
[----:B------:R4:W-:Y:S01]  /*10ed50*/  STL.64 [R1+0x5768], R22 ;  /* 0x0057681601007387 */ /* 0x0009e20000100a00 */
[----:B--2---:R-:W-:-:S03]  /*10ed60*/  ISETP.GE.AND P1, PT, R3, UR45, PT ;  /* 0x0000002d03007c0c */ /* 0x004fc6000bf26270 */
[----:B------:R-:W2:Y:S01]  /*10ed70*/  LDL.LU R3, [R1+0x5214] ;  /* 0x0052140001037983 */ /* 0x000ea20000300800 */
[----:B------:R-:W-:Y:S01]  /*10ed80*/  UMOV UR29, UR43 ;  /* 0x0000002b001d7c82 */ /* 0x000fe20008000000 */
[----:B------:R-:W-:Y:S01]  /*10ed90*/  UMOV UR33, UR42 ;  /* 0x0000002a00217c82 */ /* 0x000fe20008000000 */
[----:B------:R-:W3:Y:S01]  /*10eda0*/  LDCU.64 UR42, c[0x0][0x398] ;  /* 0x00007300ff2a77ac */ /* 0x000ee20008000a00 */
[----:B------:R-:W-:Y:S01]  /*10edb0*/  UMOV UR13, UR47 ;  /* 0x0000002f000d7c82 */ /* 0x000fe20008000000 */
[----:B------:R-:W-:Y:S01]  /*10edc0*/  UMOV UR15, UR46 ;  /* 0x0000002e000f7c82 */ /* 0x000fe20008000000 */
[----:B------:R-:W2:Y:S01]  /*10edd0*/  LDCU.64 UR46, c[0x0][0x398] ;  /* 0x00007300ff2e77ac */ /* 0x000ea20008000a00 */
[----:B------:R-:W-:Y:S02]  /*10ede0*/  LOP3.LUT R11, R11, 0xfffffbff, RZ, 0xc0, !PT ;  /* 0xfffffbff0b0b7812 */ /* 0x000fe400078ec0ff */
[----:B---3--:R-:W-:Y:S02]  /*10edf0*/  ISETP.GE.AND P2, PT, R24, UR43, PT ;  /* 0x0000002b18007c0c */ /* 0x008fe4000bf46270 */
[----:B----4-:R-:W-:-:S05]  /*10ee00*/  IADD3 R22, P0, PT, R2, R21, RZ ;  /* 0x0000001502167210 */ /* 0x010fca0007f1e0ff */
[----:B------:R-:W-:-:S05]  /*10ee10*/  IMAD.X R23, R25, 0x1, R19, P0 ;  /* 0x0000000119177824 */ /* 0x000fca00000e0613 */
[----:B------:R0:W-:Y:S01]  /*10ee20*/  STL.64 [R1+0x4458], R22 ;  /* 0x0044581601007387 */ /* 0x0001e20000100a00 */
[----:B------:R-:W-:Y:S02]  /*10ee30*/  @P2 LOP3.LUT R11, R11, 0x400, RZ, 0xfc, !PT ;  /* 0x000004000b0b2812 */ /* 0x000fe400078efcff */
[----:B0-----:R-:W-:Y:S01]  /*10ee40*/  IADD3 R22, P0, PT, R2, R20, RZ ;  /* 0x0000001402167210 */ /* 0x001fe20007f1e0ff */
[----:B------:R-:W-:Y:S04]  /*10ee50*/  STL [R1+0x5758], R2 ;  /* 0x0057580201007387 */ /* 0x000fe80000100800 */
[----:B------:R-:W-:Y:S01]  /*10ee60*/  IMAD.X R23, R25, 0x1, R18, P0 ;  /* 0x0000000119177824 */ /* 0x000fe200000e0612 */
[----:B------:R-:W-:-:S04]  /*10ee70*/  LOP3.LUT R11, R11, 0xfffffdff, RZ, 0xc0, !PT ;  /* 0xfffffdff0b0b7812 */ /* 0x000fc800078ec0ff */
[----:B------:R0:W-:Y:S04]  /*10ee80*/  STL.64 [R1+0x4450], R22 ;  /* 0x0044501601007387 */ /* 0x0001e80000100a00 */
[----:B------:R-:W3:Y:S01]  /*10ee90*/  LDL.LU R24, [R1+0x5218] ;  /* 0x0052180001187983 */ /* 0x000ee20000300800 */
[----:B------:R-:W-:-:S04]  /*10eea0*/  @P1 LOP3.LUT R11, R11, 0x200, RZ, 0xfc, !PT ;  /* 0x000002000b0b1812 */ /* 0x000fc800078efcff */
[----:B------:R-:W-:Y:S01]  /*10eeb0*/  LOP3.LUT R11, R11, 0xfffffeff, RZ, 0xc0, !PT ;  /* 0xfffffeff0b0b7812 */ /* 0x000fe200078ec0ff */
[----:B0-----:R-:W4:Y:S01]  /*10eec0*/  LDL.LU R23, [R1+0x521c] ;  /* 0x00521c0001177983 */ /* 0x001f220000300800 */
[----:B------:R-:W-:-:S03]  /*10eed0*/  IMAD.MOV.U32 R25, RZ, RZ, R26 ;  /* 0x000000ffff197224 */ /* 0x000fc600078e001a */
[----:B------:R-:W4:Y:S04]  /*10eee0*/  LDL.LU R22, [R1+0x5220] ;  /* 0x0052200001167983 */ /* 0x000f280000300800 */
[----:B------:R-:W4:Y:S04]  /*10eef0*/  LDL.LU R2, [R1+0x5224] ;  /* 0x0052240001027983 */ /* 0x000f280000300800 */
[----:B------:R-:W-:Y:S01]  /*10ef00*/  STL [R1+0x56f0], R29 ;  /* 0x0056f01d01007387 */ /* 0x000fe20000100800 */
[----:B--2---:R-:W-:Y:S01]  /*10ef10*/  ISETP.GE.AND P0, PT, R3, UR47, PT ;  /* 0x0000002f03007c0c */ /* 0x004fe2000bf06270 */
[----:B------:R-:W-:-:S02]  /*10ef20*/  IMAD.MOV.U32 R3, RZ, RZ, R7 ;  /* 0x000000ffff037224 */ /* 0x000fc400078e0007 */
[----:B------:R-:W-:Y:S01]  /*10ef30*/  IMAD.MOV.U32 R7, RZ, RZ, R9 ;  /* 0x000000ffff077224 */ /* 0x000fe200078e0009 */
[----:B------:R-:W-:-:S09]  /*10ef40*/  SHF.R.S32.HI R9, RZ, 0x1f, R27 ;  /* 0x0000001fff097819 */ /* 0x000fd2000001141b */
[----:B------:R-:W-:Y:S02]  /*10ef50*/  @P0 LOP3.LUT R11, R11, 0x100, RZ, 0xfc, !PT ;  /* 0x000001000b0b0812 */ /* 0x000fe400078efcff */
[----:B------:R-:W-:-:S05]  /*10ef60*/  IADD3 R26, P0, PT, R27, R29, RZ ;  /* 0x0000001d1b1a7210 */ /* 0x000fca0007f1e0ff */
[----:B------:R-:W-:-:S05]  /*10ef70*/  IMAD.X R27, R9, 0x1, R28, P0 ;  /* 0x00000001091b7824 */ /* 0x000fca00000e061c */
[----:B------:R0:W-:Y:S04]  /*10ef80*/  STL.64 [R1+0x4448], R26 ;  /* 0x0044481a01007387 */ /* 0x0001e80000100a00 */
[----:B0-----:R-:W2:Y:S04]  /*10ef90*/  LDL.LU.64 R26, [R1+0x5778] ;  /* 0x00577800011a7983 */ /* 0x001ea80000300a00 */
[----:B------:R0:W-:Y:S04]  /*10efa0*/  STL [R1+0x56f4], R28 ;  /* 0x0056f41c01007387 */ /* 0x0001e80000100800 */
[----:B0-----:R-:W2:Y:S01]  /*10efb0*/  LDL R28, [R1+0x8c] ;  /* 0x00008c00011c7983 */ /* 0x001ea20000100800 */
[----:B------:R-:W-:Y:S01]  /*10efc0*/  UMOV UR9, UR49 ;  /* 0x0000003100097c82 */ /* 0x000fe20008000000 */
[----:B------:R-:W-:Y:S01]  /*10efd0*/  UMOV UR11, UR48 ;  /* 0x00000030000b7c82 */ /* 0x000fe20008000000 */
[----:B------:R-:W3:Y:S01]  /*10efe0*/  LDCU.64 UR48, c[0x0][0x398] ;  /* 0x00007300ff3077ac */ /* 0x000ee20008000a00 */
[----:B------:R-:W-:Y:S01]  /*10eff0*/  UMOV UR41, UR50 ;  /* 0x0000003200297c82 */ /* 0x000fe20008000000 */
[----:B------:R-:W4:Y:S01]  /*10f000*/  LDCU.64 UR50, c[0x0][0x398] ;  /* 0x00007300ff3277ac */ /* 0x000f220008000a00 */
[----:B------:R-:W-:-:S02]  /*10f010*/  LOP3.LUT R11, R11, 0xffffff7f, RZ, 0xc0, !PT ;  /* 0xffffff7f0b0b7812 */ /* 0x000fc400078ec0ff */
[----:B---3--:R-:W-:Y:S02]  /*10f020*/  ISETP.GE.AND P2, PT, R24, UR49, PT ;  /* 0x0000003118007c0c */ /* 0x008fe4000bf46270 */
[----:B----4-:R-:W-:Y:S02]  /*10f030*/  ISETP.GE.AND P1, PT, R23, UR51, PT ;  /* 0x0000003317007c0c */ /* 0x010fe4000bf26270 */
[----:B------:R-:W3:Y:S09]  /*10f040*/  LDL.LU R23, [R1+0x5228] ;  /* 0x0052280001177983 */ /* 0x000ef20000300800 */
[----:B------:R-:W-:-:S04]  /*10f050*/  @P2 LOP3.LUT R11, R11, 0x80, RZ, 0xfc, !PT ;  /* 0x000000800b0b2812 */ /* 0x000fc800078efcff */
[----:B------:R-:W-:-:S04]  /*10f060*/  LOP3.LUT R11, R11, 0xffffffbf, RZ, 0xc0, !PT ;  /* 0xffffffbf0b0b7812 */ /* 0x000fc800078ec0ff */
[----:B------:R-:W-:Y:S02]  /*10f070*/  @P1 LOP3.LUT R11, R11, 0x40, RZ, 0xfc, !PT ;  /* 0x000000400b0b1812 */ /* 0x000fe400078efcff */
[----:B------:R-:W-:Y:S02]  /*10f080*/  ISETP.GE.AND P1, PT, R2, UR55, PT ;  /* 0x0000003702007c0c */ /* 0x000fe4000bf26270 */
[----:B------:R-:W4:Y:S01]  /*10f090*/  LDL.LU R2, [R1+0x522c] ;  /* 0x00522c0001027983 */ /* 0x000f220000300800 */
[----:B------:R-:W-:Y:S01]  /*10f0a0*/  ISETP.GE.AND P2, PT, R22, UR53, PT ;  /* 0x0000003516007c0c */ /* 0x000fe2000bf46270 */
[----:B------:R-:W-:Y:S02]  /*10f0b0*/  IMAD.MOV.U32 R22, RZ, RZ, R25 ;  /* 0x000000ffff167224 */ /* 0x000fe400078e0019 */
[----:B--2---:R-:W-:Y:S01]  /*10f0c0*/  STL [R1+0x56f8], R27 ;  /* 0x0056f81b01007387 */ /* 0x004fe20000100800 */
[----:B------:R-:W-:-:S05]  /*10f0d0*/  IADD3 R24, P0, PT, R28, R27, RZ ;  /* 0x0000001b1c187210 */ /* 0x000fca0007f1e0ff */
[----:B------:R-:W-:-:S05]  /*10f0e0*/  IMAD.X R25, R9, 0x1, R26, P0 ;  /* 0x0000000109197824 */ /* 0x000fca00000e061a */
[----:B------:R0:W-:Y:S04]  /*10f0f0*/  STL.64 [R1+0x4468], R24 ;  /* 0x0044681801007387 */ /* 0x0001e80000100a00 */
[----:B0-----:R-:W2:Y:S01]  /*10f100*/  LDL.LU.64 R24, [R1+0x5770] ;  /* 0x0057700001187983 */ /* 0x001ea20000300a00 */
[----:B------:R-:W-:-:S04]  /*10f110*/  LOP3.LUT R11, R11, 0xffffffdf, RZ, 0xc0, !PT ;  /* 0xffffffdf0b0b7812 */ /* 0x000fc800078ec0ff */
[----:B------:R-:W-:-:S04]  /*10f120*/  @P2 LOP3.LUT R11, R11, 0x20, RZ, 0xfc, !PT ;  /* 0x000000200b0b2812 */ /* 0x000fc800078efcff */
[----:B------:R-:W-:-:S04]  /*10f130*/  LOP3.LUT R11, R11, 0xffffffef, RZ, 0xc0, !PT ;  /* 0xffffffef0b0b7812 */ /* 0x000fc800078ec0ff */
[----:B------:R-:W-:Y:S02]  /*10f140*/  @P1 LOP3.LUT R11, R11, 0x10, RZ, 0xfc, !PT ;  /* 0x000000100b0b1812 */ /* 0x000fe400078efcff */
[----:B---3--:R-:W-:Y:S02]  /*10f150*/  ISETP.GE.AND P1, PT, R23, UR57, PT ;  /* 0x0000003917007c0c */ /* 0x008fe4000bf26270 */
[----:B------:R-:W-:Y:S02]  /*10f160*/  LOP3.LUT R11, R11, 0xfffffff7, RZ, 0xc0, !PT ;  /* 0xfffffff70b0b7812 */ /* 0x000fe400078ec0ff */
[----:B----4-:R-:W-:-:S09]  /*10f170*/  ISETP.GE.AND P0, PT, R2, UR59, PT ;  /* 0x0000003b02007c0c */ /* 0x010fd2000bf06270 */
[----:B------:R-:W-:-:S04]  /*10f180*/  @P1 LOP3.LUT R11, R11, 0x8, RZ, 0xfc, !PT ;  /* 0x000000080b0b1812 */ /* 0x000fc800078efcff */
[----:B------:R-:W-:Y:S01]  /*10f190*/  LOP3.LUT R11, R11, 0xfffffffb, RZ, 0xc0, !PT ;  /* 0xfffffffb0b0b7812 */ /* 0x000fe200078ec0ff */
[----:B------:R2:W-:Y:S03]  /*10f1a0*/  STL [R1+0x56fc], R26 ;  /* 0x0056fc1a01007387 */ /* 0x0005e60000100800 */
[----:B------:R-:W-:Y:S01]  /*10f1b0*/  @P0 LOP3.LUT R11, R11, 0x4, RZ, 0xfc, !PT ;  /* 0x000000040b0b0812 */ /* 0x000fe200078efcff */
[----:B------:R-:W-:Y:S01]  /*10f1c0*/  IMAD.MOV.U32 R2, RZ, RZ, R22 ;  /* 0x000000ffff027224 */ /* 0x000fe200078e0016 */
[----:B--2---:R-:W-:Y:S01]  /*10f1d0*/  IADD3 R26, P0, PT, R28, R25, RZ ;  /* 0x000000191c1a7210 */ /* 0x004fe20007f1e0ff */
[----:B------:R-:W-:Y:S04]  /*10f1e0*/  STL [R1+0x5700], R25 ;  /* 0x0057001901007387 */ /* 0x000fe80000100800 */
[----:B------:R-:W2:Y:S01]  /*10f1f0*/  LDL.LU R23, [R1+0x5230] ;  /* 0x0052300001177983 */ /* 0x000ea20000300800 */
[----:B------:R-:W-:-:S05]  /*10f200*/  IMAD.X R27, R9, 0x1, R24, P0 ;  /* 0x00000001091b7824 */ /* 0x000fca00000e0618 */
[----:B------:R0:W-:Y:S04]  /*10f210*/  STL.64 [R1+0x4478], R26 ;  /* 0x0044781a01007387 */ /* 0x0001e80000100a00 */
[----:B------:R-:W3:Y:S01]  /*10f220*/  LDL.LU R22, [R1+0x5234] ;  /* 0x0052340001167983 */ /* 0x000ee20000300800 */
[----:B------:R-:W-:Y:S01]  /*10f230*/  UMOV UR53, UR61 ;  /* 0x0000003d00357c82 */ /* 0x000fe20008000000 */
[----:B------:R-:W-:Y:S01]  /*10f240*/  UMOV UR45, UR60 ;  /* 0x0000003c002d7c82 */ /* 0x000fe20008000000 */
[----:B------:R-:W2:Y:S01]  /*10f250*/  LDCU.64 UR60, c[0x0][0x398] ;  /* 0x00007300ff3c77ac */ /* 0x000ea20008000a00 */
[----:B------:R-:W-:Y:S01]  /*10f260*/  UMOV UR59, UR63 ;  /* 0x0000003f003b7c82 */ /* 0x000fe20008000000 */
[----:B------:R-:W-:Y:S01]  /*10f270*/  UMOV UR55, UR62 ;  /* 0x0000003e00377c82 */ /* 0x000fe20008000000 */
[----:B------:R-:W3:Y:S01]  /*10f280*/  LDCU.64 UR62, c[0x0][0x398] ;  /* 0x00007300ff3e77ac */ /* 0x000ee20008000a00 */
[----:B------:R-:W-:Y:S01]  /*10f290*/  LOP3.LUT R11, R11, 0xfffffffd, RZ, 0xc0, !PT ;  /* 0xfffffffd0b0b7812 */ /* 0x000fe200078ec0ff */
[----:B0-----:R-:W4:Y:S04]  /*10f2a0*/  LDL.LU R26, [R1+0x5238] ;  /* 0x00523800011a7983 */ /* 0x001f280000300800 */
[----:B------:R0:W-:Y:S04]  /*10f2b0*/  STL [R1+0x5704], R24 ;  /* 0x0057041801007387 */ /* 0x0001e80000100800 */
[----:B0-----:R-:W4:Y:S04]  /*10f2c0*/  LDL.LU R24, [R1+0x88] ;  /* 0x0000880001187983 */ /* 0x001f280000300800 */
[----:B------:R-:W4:Y:S04]  /*10f2d0*/  LDL.LU R25, [R1+0x523c] ;  /* 0x00523c0001197983 */ /* 0x000f280000300800 */
[----:B------:R-:W-:Y:S01]  /*10f2e0*/  STL [R1+0x5708], R17 ;  /* 0x0057081101007387 */ /* 0x000fe20000100800 */
[----:B--2---:R-:W-:-:S02]  /*10f2f0*/  ISETP.GE.AND P0, PT, R23, UR61, PT ;  /* 0x0000003d17007c0c */ /* 0x004fc4000bf06270 */
[----:B---3--:R-:W-:-:S11]  /*10f300*/  ISETP.GE.AND P1, PT, R22, UR63, PT ;  /* 0x0000003f16007c0c */ /* 0x008fd6000bf26270 */
[----:B------:R-:W-:Y:S02]  /*10f310*/  @P0 LOP3.LUT R11, R11, 0x2, RZ, 0xfc, !PT ;  /* 0x000000020b0b0812 */ /* 0x000fe400078efcff */
[----:B------:R-:W-:Y:S02]  /*10f320*/  IADD3 R22, P0, PT, R28, R17, RZ ;  /* 0x000000111c167210 */ /* 0x000fe40007f1e0ff */
[----:B------:R-:W-:-:S03]  /*10f330*/  LOP3.LUT R11, R11, 0xfffffffe, RZ, 0xc0, !PT ;  /* 0xfffffffe0b0b7812 */ /* 0x000fc600078ec0ff */
[----:B------:R-:W-:Y:S01]  /*10f340*/  IMAD.X R23, R9, 0x1, R15, P0 ;  /* 0x0000000109177824 */ /* 0x000fe200000e060f */
[----:B------:R-:W-:-:S04]  /*10f350*/  @P1 LOP3.LUT R11, R11, 0x1, RZ, 0xfc, !PT ;  /* 0x000000010b0b1812 */ /* 0x000fc800078efcff */
[----:B------:R0:W-:Y:S04]  /*10f360*/  STL.64 [R1+0x4488], R22 ;  /* 0x0044881601007387 */ /* 0x0001e80000100a00 */
[----:B0-----:R-:W2:Y:S04]  /*10f370*/  LDL.LU.64 R22, [R1+0x5768] ;  /* 0x0057680001167983 */ /* 0x001ea80000300a00 */
[----:B------:R0:W-:Y:S04]  /*10f380*/  STL [R1+0x570c], R15 ;  /* 0x00570c0f01007387 */ /* 0x0001e80000100800 */
[----:B------:R1:W-:Y:S04]  /*10f390*/  STL [R1+0x575c], R11 ;  /* 0x00575c0b01007387 */ /* 0x0003e80000100800 */
[----:B0-----:R-:W3:Y:S04]  /*10f3a0*/  LDL.LU R15, [R1+0x5240] ;  /* 0x00524000010f7983 */ /* 0x001ee80000300800 */
[----:B-1----:R-:W2:Y:S01]  /*10f3b0*/  LDL.LU R11, [R1+0x5244] ;  /* 0x00524400010b7983 */ /* 0x002ea20000300800 */
[----:B------:R-:W-:Y:S01]  /*10f3c0*/  UMOV UR61, UR64 ;  /* 0x00000040003d7c82 */ /* 0x000fe20008000000 */
[----:B------:R-:W4:Y:S01]  /*10f3d0*/  LDCU.64 UR64, c[0x0][0x398] ;  /* 0x00007300ff4077ac */ /* 0x000f220008000a00 */
[----:B------:R-:W-:Y:S01]  /*10f3e0*/  UMOV UR57, UR69 ;  /* 0x0000004500397c82 */ /* 0x000fe20008000000 */
[----:B------:R-:W-:Y:S01]  /*10f3f0*/  UMOV UR35, UR68 ;  /* 0x0000004400237c82 */ /* 0x000fe20008000000 */
[----:B------:R-:W3:Y:S01]  /*10f400*/  LDCU.64 UR68, c[0x0][0x398] ;  /* 0x00007300ff4477ac */ /* 0x000ee20008000a00 */
[----:B------:R-:W-:Y:S01]  /*10f410*/  STL [R1+0x5710], R16 ;  /* 0x0057101001007387 */ /* 0x000fe20000100800 */
[----:B----4-:R-:W-:-:S02]  /*10f420*/  ISETP.GE.AND P0, PT, R26, UR65, PT ;  /* 0x000000411a007c0c */ /* 0x010fc4000bf06270 */
[----:B------:R-:W-:Y:S01]  /*10f430*/  IADD3 R26, P2, PT, R28, R16, RZ ;  /* 0x000000101c1a7210 */ /* 0x000fe20007f5e0ff */
[----:B------:R-:W-:Y:S04]  /*10f440*/  STL [R1+0x5760], R14 ;  /* 0x0057600e01007387 */ /* 0x000fe80000100800 */
[----:B------:R-:W-:Y:S01]  /*10f450*/  IMAD.X R27, R9, 0x1, R14, P2 ;  /* 0x00000001091b7824 */ /* 0x000fe200010e060e */
[----:B------:R-:W4:Y:S04]  /*10f460*/  LDL R29, [R1+0x310c] ;  /* 0x00310c00011d7983 */ /* 0x000f280000100800 */
[----:B------:R0:W-:Y:S04]  /*10f470*/  STL.64 [R1+0x4490], R26 ;  /* 0x0044901a01007387 */ /* 0x0001e80000100a00 */
[----:B0-----:R-:W4:Y:S01]  /*10f480*/  LDL R26, [R1+0x3100] ;  /* 0x00310000011a7983 */ /* 0x001f220000100800 */
[----:B------:R-:W-:Y:S01]  /*10f490*/  UMOV UR65, UR71 ;  /* 0x0000004700417c82 */ /* 0x000fe20008000000 */
[----:B------:R-:W-:Y:S01]  /*10f4a0*/  UMOV UR51, UR70 ;  /* 0x0000004600337c82 */ /* 0x000fe20008000000 */
[----:B------:R-:W2:Y:S01]  /*10f4b0*/  LDCU.64 UR70, c[0x0][0x398] ;  /* 0x00007300ff4677ac */ /* 0x000ea20008000a00 */
[----:B---3--:R-:W-:-:S02]  /*10f4c0*/  ISETP.GE.AND P2, PT, R15, UR69, PT ;  /* 0x000000450f007c0c */ /* 0x008fc4000bf46270 */
[----:B------:R-:W3:Y:S04]  /*10f4d0*/  LDL.LU R15, [R1+0x5248] ;  /* 0x00524800010f7983 */ /* 0x000ee80000300800 */
[----:B------:R-:W4:Y:S01]  /*10f4e0*/  LDL.LU R14, [R1+0x524c] ;  /* 0x00524c00010e7983 */ /* 0x000f220000300800 */
[----:B--2---:R-:W-:-:S03]  /*10f4f0*/  ISETP.GE.AND P3, PT, R11, UR71, PT ;  /* 0x000000470b007c0c */ /* 0x004fc6000bf66270 */
[----:B------:R-:W2:Y:S01]  /*10f500*/  LDL.LU R11, [R1+0x5250] ;  /* 0x00525000010b7983 */ /* 0x000ea20000300800 */
[----:B------:R-:W-:Y:S02]  /*10f510*/  ISETP.GE.AND P1, PT, R25, UR67, PT ;  /* 0x0000004319007c0c */ /* 0x000fe4000bf26270 */
[----:B------:R-:W-:Y:S01]  /*10f520*/  LOP3.LUT R24, R24, 0xffffbfff, RZ, 0xc0, !PT ;  /* 0xffffbfff18187812 */ /* 0x000fe200078ec0ff */
[----:B------:R-:W-:Y:S01]  /*10f530*/  UMOV UR69, UR73 ;  /* 0x0000004900457c82 */ /* 0x000fe20008000000 */
[----:B------:R-:W-:Y:S01]  /*10f540*/  UMOV UR71, UR72 ;  /* 0x0000004800477c82 */ /* 0x000fe20008000000 */
[----:B------:R-:W3:Y:S01]  /*10f550*/  LDCU.64 UR72, c[0x0][0x398] ;  /* 0x00007300ff4877ac */ /* 0x000ee20008000a00 */
[----:B------:R-:W-:-:S04]  /*10f560*/  @P0 LOP3.LUT R24, R24, 0x4000, RZ, 0xfc, !PT ;  /* 0x0000400018180812 */ /* 0x000fc800078efcff */
[----:B------:R-:W-:Y:S01]  /*10f570*/  LOP3.LUT R24, R24, 0xffffdfff, RZ, 0xc0, !PT ;  /* 0xffffdfff18187812 */ /* 0x000fe200078ec0ff */
[----:B------:R-:W-:Y:S01]  /*10f580*/  UMOV UR67, UR33 ;  /* 0x0000002100437c82 */ /* 0x000fe20008000000 */
[----:B------:R-:W-:Y:S01]  /*10f590*/  UMOV UR39, UR21 ;  /* 0x0000001500277c82 */ /* 0x000fe20008000000 */
[----:B------:R-:W-:Y:S01]  /*10f5a0*/  UMOV UR21, UR75 ;  /* 0x0000004b00157c82 */ /* 0x000fe20008000000 */
[----:B------:R-:W-:Y:S01]  /*10f5b0*/  @P1 LOP3.LUT R24, R24, 0x2000, RZ, 0xfc, !PT ;  /* 0x0000200018181812 */ /* 0x000fe200078efcff */
[----:B------:R-:W-:Y:S01]  /*10f5c0*/  UMOV UR33, UR74 ;  /* 0x0000004a00217c82 */ /* 0x000fe20008000000 */
[----:B------:R-:W4:Y:S01]  /*10f5d0*/  LDCU.64 UR74, c[0x0][0x398] ;  /* 0x00007300ff4a77ac */ /* 0x000f220008000a00 */
[----:B------:R-:W-:Y:S02]  /*10f5e0*/  IADD3 R16, P4, PT, R28, R23, RZ ;  /* 0x000000171c107210 */ /* 0x000fe40007f9e0ff */
[----:B------:R-:W-:-:S04]  /*10f5f0*/  LOP3.LUT R24, R24, 0xffff7fff, RZ, 0xc0, !PT ;  /* 0xffff7fff18187812 */ /* 0x000fc800078ec0ff */
[----:B------:R-:W-:Y:S01]  /*10f600*/  @P2 LOP3.LUT R24, R24, 0x8000, RZ, 0xfc, !PT ;  /* 0x0000800018182812 */ /* 0x000fe200078efcff */
[----:B------:R-:W-:-:S03]  /*10f610*/  IMAD.X R17, R9, 0x1, R22, P4 ;  /* 0x0000000109117824 */ /* 0x000fc600020e0616 */
[----:B------:R-:W-:-:S04]  /*10f620*/  LOP3.LUT R24, R24, 0xfffeffff, RZ, 0xc0, !PT ;  /* 0xfffeffff18187812 */ /* 0x000fc800078ec0ff */
[----:B------:R-:W-:Y:S01]  /*10f630*/  @P3 LOP3.LUT R24, R24, 0x10000, RZ, 0xfc, !PT ;  /* 0x0001000018183812 */ /* 0x000fe200078efcff */
[----:B------:R-:W-:-:S03]  /*10f640*/  UMOV UR47, UR25 ;  /* 0x00000019002f7c82 */ /* 0x000fc60008000000 */
[----:B------:R-:W-:Y:S01]  /*10f650*/  LOP3.LUT R24, R24, 0xfffdffff, RZ, 0xc0, !PT ;  /* 0xfffdffff18187812 */ /* 0x000fe200078ec0ff */
[----:B------:R-:W-:Y:S01]  /*10f660*/  UMOV UR25, UR77 ;  /* 0x0000004d00197c82 */ /* 0x000fe20008000000 */
[----:B------:R0:W-:Y:S02]  /*10f670*/  STL.64 [R1+0x44a0], R16 ;  /* 0x0044a01001007387 */ /* 0x0001e40000100a00 */
[----:B0-----:R-:W-:-:S05]  /*10f680*/  IADD3 R16, P1, PT, R28, R20, RZ ;  /* 0x000000141c107210 */ /* 0x001fca0007f3e0ff */
[----:B------:R-:W-:Y:S01]  /*10f690*/  IMAD.X R17, R9, 0x1, R18, P1 ;  /* 0x0000000109117824 */ /* 0x000fe200008e0612 */
[----:B---3--:R-:W-:Y:S02]  /*10f6a0*/  ISETP.GE.AND P4, PT, R15, UR73, PT ;  /* 0x000000490f007c0c */ /* 0x008fe4000bf86270 */
[----:B----4-:R-:W-:Y:S01]  /*10f6b0*/  ISETP.GE.AND P5, PT, R14, UR75, PT ;  /* 0x0000004b0e007c0c */ /* 0x010fe2000bfa6270 */
[----:B------:R-:W-:Y:S01]  /*10f6c0*/  UMOV UR73, UR76 ;  /* 0x0000004c00497c82 */ /* 0x000fe20008000000 */
[----:B------:R-:W-:Y:S01]  /*10f6d0*/  IADD3 R14, P6, PT, R28, R21, RZ ;  /* 0x000000151c0e7210 */ /* 0x000fe20007fde0ff */
[----:B------:R-:W2:Y:S04]  /*10f6e0*/  LDCU.64 UR76, c[0x0][0x398] ;  /* 0x00007300ff4c77ac */ /* 0x000ea80008000a00 */
[----:B------:R-:W-:Y:S01]  /*10f6f0*/  IMAD.X R15, R9, 0x1, R19, P6 ;  /* 0x00000001090f7824 */ /* 0x000fe200030e0613 */
[----:B------:R-:W0:Y:S03]  /*10f700*/  LDCU UR75, c[0x0][0x398] ;  /* 0x00007300ff4b77ac */ /* 0x000e260008000800 */
[----:B------:R-:W-:-:S05]  /*10f710*/  @P4 LOP3.LUT R24, R24, 0x20000, RZ, 0xfc, !PT ;  /* 0x0002000018184812 */ /* 0x000fca00078efcff */
[----:B------:R-:W-:Y:S04]  /*10f720*/  STL [R1+0x88], R24 ;  /* 0x0000881801007387 */ /* 0x000fe80000100800 */
[----:B------:R1:W-:Y:S04]  /*10f730*/  STL.64 [R1+0x44b0], R14 ;  /* 0x0044b00e01007387 */ /* 0x0003e80000100a00 */
[----:B-1----:R-:W3:Y:S01]  /*10f740*/  LDL.LU R14, [R1+0x54] ;  /* 0x00005400010e7983 */ /* 0x002ee20000300800 */
[----:B--2---:R-:W-:-:S03]  /*10f750*/  ISETP.GE.AND P6, PT, R11, UR77, PT ;  /* 0x0000004d0b007c0c */ /* 0x004fc6000bfc6270 */
[----:B------:R-:W2:Y:S04]  /*10f760*/  LDL.LU R9, [R1+0x5764] ;  /* 0x0057640001097983 */ /* 0x000ea80000300800 */
[----:B------:R1:W-:Y:S04]  /*10f770*/  STL.64 [R1+0x44c0], R16 ;  /* 0x0044c01001007387 */ /* 0x0003e80000100a00 */
[----:B------:R-:W4:Y:S04]  /*10f780*/  LDL.LU R11, [R1+0x50] ;  /* 0x00005000010b7983 */ /* 0x000f280000300800 */
[----:B------:R-:W2:Y:S04]  /*10f790*/  LDL R27, [R1+0x3104] ;  /* 0x00310400011b7983 */ /* 0x000ea80000100800 */
[----:B------:R-:W4:Y:S04]  /*10f7a0*/  LDL R28, [R1+0x3108] ;  /* 0x00310800011c7983 */ /* 0x000f280000100800 */
[----:B-1----:R-:W4:Y:S04]  /*10f7b0*/  LDL R16, [R1+0x3110] ;  /* 0x0031100001107983 */ /* 0x002f280000100800 */
[----:B------:R-:W4:Y:S04]  /*10f7c0*/  LDL R15, [R1+0x3114] ;  /* 0x00311400010f7983 */ /* 0x000f280000100800 */
[----:B------:R-:W4:Y:S04]  /*10f7d0*/  LDL R17, [R1+0x1038] ;  /* 0x0010380001117983 */ /* 0x000f280000100800 */
[----:B------:R-:W4:Y:S01]  /*10f7e0*/  LDL R25, [R1+0x103c] ;  /* 0x00103c0001197983 */ /* 0x000f220000100800 */
[----:B------:R-:W-:Y:S01]  /*10f7f0*/  LOP3.LUT P0, RZ, R13, 0x4000, RZ, 0xc0, !PT ;  /* 0x000040000dff7812 */ /* 0x000fe2000780c0ff */
[----:B------:R-:W-:Y:S01]  /*10f800*/  UMOV UR77, UR5 ;  /* 0x00000005004d7c82 */ /* 0x000fe20008000000 */
[----:B------:R-:W-:Y:S01]  /*10f810*/  UMOV UR63, UR15 ;  /* 0x0000000f003f7c82 */ /* 0x000fe20008000000 */
[----:B------:R-:W2:Y:S01]  /*10f820*/  LDCU UR15, c[0x0][0x398] ;  /* 0x00007300ff0f77ac */ /* 0x000ea20008000800 */
[----:B------:R-:W-:-:S02]  /*10f830*/  ISETP.LT.AND P3, PT, R29, UR77, !P0 ;  /* 0x0000004d1d007c0c */ /* 0x000fc4000c761270 */
[----:B0-----:R-:W-:Y:S01]  /*10f840*/  ISETP.LT.AND P2, PT, R26, UR75, !P0 ;  /* 0x0000004b1a007c0c */ /* 0x001fe2000c741270 */
[----:B------:R-:W-:Y:S01]  /*10f850*/  UMOV UR37, UR13 ;  /* 0x0000000d00257c82 */ /* 0x000fe20008000000 */
[----:B------:R-:W4:Y:S01]  /*10f860*/  LDCU UR13, c[0x0][0x398] ;  /* 0x00007300ff0d77ac */ /* 0x000f220008000800 */
[----:B------:R-:W-:Y:S01]  /*10f870*/  UMOV UR49, UR29 ;  /* 0x0000001d00317c82 */ /* 0x000fe20008000000 */
[----:B------:R-:W-:Y:S01]  /*10f880*/  UMOV UR29, UR11 ;  /* 0x0000000b001d7c82 */ /* 0x000fe20008000000 */
[----:B------:R-:W0:Y:S01]  /*10f890*/  LDCU UR11, c[0x0][0x398] ;  /* 0x00007300ff0b77ac */ /* 0x000e220008000800 */
[----:B------:R-:W-:Y:S01]  /*10f8a0*/  UMOV UR43, UR9 ;  /* 0x00000009002b7c82 */ /* 0x000fe20008000000 */
[----:B------:R-:W1:Y:S01]  /*10f8b0*/  LDCU UR9, c[0x0][0x398] ;  /* 0x00007300ff0977ac */ /* 0x000e620008000800 */
[----:B------:R-:W0:Y:S01]  /*10f8c0*/  LDCU UR5, c[0x0][0x398] ;  /* 0x00007300ff0577ac */ /* 0x000e220008000800 */
[----:B------:R-:W-:Y:S01]  /*10f8d0*/  UMOV UR77, UR71 ;  /* 0x00000047004d7c82 */ /* 0x000fe20008000000 */
[----:B------:R-:W-:Y:S01]  /*10f8e0*/  UMOV UR71, UR67 ;  /* 0x0000004300477c82 */ /* 0x000fe20008000000 */
[----:B------:R-:W-:Y:S01]  /*10f8f0*/  UMOV UR67, UR61 ;  /* 0x0000003d00437c82 */ /* 0x000fe20008000000 */
[----:B------:R-:W-:Y:S01]  /*10f900*/  UMOV UR61, UR31 ;  /* 0x0000001f003d7c82 */ /* 0x000fe20008000000 */
[----:B------:R-:W-:Y:S01]  /*10f910*/  UMOV UR31, UR19 ;  /* 0x00000013001f7c82 */ /* 0x000fe20008000000 */
[----:B------:R-:W0:Y:S01]  /*10f920*/  LDCU UR19, c[0x0][0x398] ;  /* 0x00007300ff1377ac */ /* 0x000e220008000800 */
[----:B------:R-:W-:Y:S01]  /*10f930*/  UMOV UR75, UR59 ;  /* 0x0000003b004b7c82 */ /* 0x000fe20008000000 */
[----:B------:R-:W-:Y:S01]  /*10f940*/  UMOV UR59, UR17 ;  /* 0x00000011003b7c82 */ /* 0x000fe20008000000 */
[----:B------:R-:W0:Y:S01]  /*10f950*/  LDCU UR17, c[0x0][0x398] ;  /* 0x00007300ff1177ac */ /* 0x000e220008000800 */
[----:B------:R-:W-:-:S02]  /*10f960*/  LOP3.LUT P1, RZ, R13, 0x2000, RZ, 0xc0, !PT ;  /* 0x000020000dff7812 */ /* 0x000fc4000782c0ff */
[----:B---3--:R-:W-:-:S04]  /*10f970*/  LOP3.LUT R14, R14, 0xffffffdf, RZ, 0xc0, !PT ;  /* 0xffffffdf0e0e7812 */ /* 0x008fc800078ec0ff */
[----:B------:R-:W-:-:S04]  /*10f980*/  @P3 LOP3.LUT R14, R14, 0x20, RZ, 0xfc, !PT ;  /* 0x000000200e0e3812 */ /* 0x000fc800078efcff */
[----:B------:R-:W-:-:S04]  /*10f990*/  LOP3.LUT R14, R14, 0xfffffeff, RZ, 0xc0, !PT ;  /* 0xfffffeff0e0e7812 */ /* 0x000fc800078ec0ff */
[----:B------:R-:W-:Y:S02]  /*10f9a0*/  @P2 LOP3.LUT R14, R14, 0x100, RZ, 0xfc, !PT ;  /* 0x000001000e0e2812 */ /* 0x000fe400078efcff */
[----:B--2---:R-:W-:Y:S01]  /*10f9b0*/  ISETP.LT.AND P2, PT, R27, UR15, !P0 ;  /* 0x0000000f1b007c0c */ /* 0x004fe2000c741270 */
[----:B------:R-:W2:Y:S01]  /*10f9c0*/  LDCU UR15, c[0x0][0x398] ;  /* 0x00007300ff0f77ac */ /* 0x000ea20008000800 */
[----:B------:R-:W-:Y:S02]  /*10f9d0*/  LOP3.LUT R14, R14, 0xffffff7f, RZ, 0xc0, !PT ;  /* 0xffffff7f0e0e7812 */ /* 0x000fe400078ec0ff */
[----:B----4-:R-:W-:Y:S01]  /*10f9e0*/  ISETP.LT.AND P4, PT, R28, UR13, !P0 ;  /* 0x0000000d1c007c0c */ /* 0x010fe2000c781270 */
[----:B------:R-:W3:Y:S01]  /*10f9f0*/  LDCU UR13, c[0x0][0x398] ;  /* 0x00007300ff0d77ac */ /* 0x000ee20008000800 */
[----:B0-----:R-:W-:Y:S01]  /*10fa00*/  ISETP.LT.AND P3, PT, R16, UR11, !P0 ;  /* 0x0000000b10007c0c */ /* 0x001fe2000c761270 */
[----:B------:R-:W0:Y:S06]  /*10fa10*/  LDCU UR11, c[0x0][0x398] ;  /* 0x00007300ff0b77ac */ /* 0x000e2c0008000800 */
[----:B------:R-:W-:-:S04]  /*10fa20*/  @P2 LOP3.LUT R14, R14, 0x80, RZ, 0xfc, !PT ;  /* 0x000000800e0e2812 */ /* 0x000fc800078efcff */
[----:B------:R-:W-:-:S04]  /*10fa30*/  LOP3.LUT R14, R14, 0xffffffbf, RZ, 0xc0, !PT ;  /* 0xffffffbf0e0e7812 */ /* 0x000fc800078ec0ff */
[----:B------:R-:W-:Y:S02]  /*10fa40*/  @P4 LOP3.LUT R14, R14, 0x40, RZ, 0xfc, !PT ;  /* 0x000000400e0e4812 */ /* 0x000fe400078efcff */
[----:B-1----:R-:W-:Y:S01]  /*10fa50*/  ISETP.LT.AND P2, PT, R15, UR9, !P0 ;  /* 0x000000090f007c0c */ /* 0x002fe2000c741270 */
[----:B------:R-:W1:Y:S01]  /*10fa60*/  LDCU UR9, c[0x0][0x398] ;  /* 0x00007300ff0977ac */ /* 0x000e620008000800 */
[----:B------:R-:W-:-:S04]  /*10fa70*/  LOP3.LUT R14, R14, 0xffffffef, RZ, 0xc0, !PT ;  /* 0xffffffef0e0e7812 */ /* 0x000fc800078ec0ff */
[----:B------:R-:W-:Y:S02]  /*10fa80*/  @P3 LOP3.LUT R14, R14, 0x10, RZ, 0xfc, !PT ;  /* 0x000000100e0e3812 */ /* 0x000fe400078efcff */
[----:B------:R-:W-:Y:S01]  /*10fa90*/  ISETP.LT.AND P0, PT, R17, UR5, !P0 ;  /* 0x0000000511007c0c */ /* 0x000fe2000c701270 */
[----:B------:R-:W4:Y:S01]  /*10faa0*/  LDCU UR5, c[0x0][0x398] ;  /* 0x00007300ff0577ac */ /* 0x000f220008000800 */
        /* <DEDUP_REMOVED lines=12> */
[----:B------:R0:W-:Y:S04]  /*10fb70*/  STL [R1+0x54], R14 ;  /* 0x0000540e01007387 */ /* 0x0001e80000100800 */
[----:B0-----:R-:W4:Y:S01]  /*10fb80*/  LDL.LU R14, [R1+0x4c] ;  /* 0x00004c00010e7983 */ /* 0x001f220000300800 */
[----:B------:R-:W-:Y:S01]  /*10fb90*/  ISETP.LT.AND P2, PT, R29, UR77, !P1 ;  /* 0x0000004d1d007c0c */ /* 0x000fe2000cf41270 */
[----:B------:R-:W0:Y:S01]  /*10fba0*/  LDCU UR77, c[0x0][0x398] ;  /* 0x00007300ff4d77ac */ /* 0x000e220008000800 */
[----:B------:R-:W-:Y:S02]  /*10fbb0*/  LOP3.LUT R11, R11, 0xdfffffff, RZ, 0xc0, !PT ;  /* 0xdfffffff0b0b7812 */ /* 0x000fe400078ec0ff */
[----:B---3--:R-:W-:Y:S01]  /*10fbc0*/  ISETP.LT.AND P4, PT, R28, UR13, !P1 ;  /* 0x0000000d1c007c0c */ /* 0x008fe2000cf81270 */
[----:B------:R-:W3:Y:S08]  /*10fbd0*/  LDCU UR13, c[0x0][0x398] ;  /* 0x00007300ff0d77ac */ /* 0x000ef00008000800 */
[----:B------:R-:W-:-:S02]  /*10fbe0*/  @P2 LOP3.LUT R11, R11, 0x20000000, RZ, 0xfc, !PT ;  /* 0x200000000b0b2812 */ /* 0x000fc400078efcff */
[----:B--2---:R-:W-:Y:S01]  /*10fbf0*/  ISETP.LT.AND P2, PT, R27, UR15, !P1 ;  /* 0x0000000f1b007c0c */ /* 0x004fe2000cf41270 */
[----:B------:R-:W2:Y:S01]  /*10fc00*/  LDCU UR15, c[0x0][0x398] ;  /* 0x00007300ff0f77ac */ /* 0x000ea20008000800 */
[----:B------:R-:W-:Y:S02]  /*10fc10*/  LOP3.LUT R11, R11, 0x7fffffff, RZ, 0xc0, !PT ;  /* 0x7fffffff0b0b7812 */ /* 0x000fe400078ec0ff */
[----:B------:R-:W-:Y:S01]  /*10fc20*/  ISETP.LT.AND P3, PT, R16, UR11, !P1 ;  /* 0x0000000b10007c0c */ /* 0x000fe2000cf61270 */
[----:B------:R-:W0:Y:S08]  /*10fc30*/  LDCU UR11, c[0x0][0x398] ;  /* 0x00007300ff0b77ac */ /* 0x000e300008000800 */
[----:B------:R-:W-:-:S04]  /*10fc40*/  @P2 LOP3.LUT R11, R11, 0x80000000, RZ, 0xfc, !PT ;  /* 0x800000000b0b2812 */ /* 0x000fc800078efcff */
[----:B------:R-:W-:-:S04]  /*10fc50*/  LOP3.LUT R11, R11, 0xbfffffff, RZ, 0xc0, !PT ;  /* 0xbfffffff0b0b7812 */ /* 0x000fc800078ec0ff */
[----:B------:R-:W-:Y:S02]  /*10fc60*/  @P4 LOP3.LUT R11, R11, 0x40000000, RZ, 0xfc, !PT ;  /* 0x400000000b0b4812 */ /* 0x000fe400078efcff */
[----:B-1----:R-:W-:Y:S01]  /*10fc70*/  ISETP.LT.AND P2, PT, R15, UR9, !P1 ;  /* 0x000000090f007c0c */ /* 0x002fe2000cf41270 */
[----:B------:R-:W1:Y:S01]  /*10fc80*/  LDCU UR9, c[0x0][0x398] ;  /* 0x00007300ff0977ac */ /* 0x000e620008000800 */
[----:B------:R-:W-:-:S04]  /*10fc90*/  LOP3.LUT R11, R11, 0xefffffff, RZ, 0xc0, !PT ;  /* 0xefffffff0b0b7812 */ /* 0x000fc800078ec0ff */
[----:B------:R-:W-:Y:S02]  /*10fca0*/  @P3 LOP3.LUT R11, R11, 0x10000000, RZ, 0xfc, !PT ;  /* 0x100000000b0b3812 */ /* 0x000fe400078efcff */
[----:B----4-:R-:W-:Y:S01]  /*10fcb0*/  ISETP.LT.AND P1, PT, R17, UR5, !P1 ;  /* 0x0000000511007c0c */ /* 0x010fe2000cf21270 */
[----:B------:R-:W4:Y:S01]  /*10fcc0*/  LDCU UR5, c[0x0][0x398] ;  /* 0x00007300ff0577ac */ /* 0x000f220008000800 */
[----:B------:R-:W-:Y:S02]  /*10fcd0*/  LOP3.LUT R11, R11, 0xf7ffffff, RZ, 0xc0, !PT ;  /* 0xf7ffffff0b0b7812 */ /* 0x000fe400078ec0ff */
[----:B------:R-:W-:Y:S02]  /*10fce0*/  LOP3.LUT P0, RZ, R13, 0x1000, RZ, 0xc0, !PT ;  /* 0x000010000dff7812 */ /* 0x000fe4000780c0ff */
[----:B------:R-:W-:Y:S02]  /*10fcf0*/  @P2 LOP3.LUT R11, R11, 0x8000000, RZ, 0xfc, !PT ;  /* 0x080000000b0b2812 */ /* 0x000fe400078efcff */
[----:B------:R-:W-:-:S02]  /*10fd00*/  ISETP.LT.AND P2, PT, R29, UR75, !P0 ;  /* 0x0000004b1d007c0c */ /* 0x000fc4000c741270 */
        /* <DEDUP_REMOVED lines=14> */
[----:B---3--:R-:W-:Y:S01]  /*10fdf0*/  ISETP.LT.AND P4, PT, R28, UR13, !P0 ;  /* 0x0000000d1c007c0c */ /* 0x008fe2000c781270 */
[----:B------:R-:W3:Y:S01]  /*10fe00*/  LDCU UR13, c[0x0][0x398] ;  /* 0x00007300ff0d77ac */ /* 0x000ee20008000800 */
        /* <DEDUP_REMOVED lines=86> */
[----:B------:R-:W-:Y:S02]  /*110370*/  LOP3.LUT R11, R11, 0xfffffffd, RZ, 0xc0, !PT ;  /* 0xfffffffd0b0b7812 */ /* 0x000fe400078ec0ff */
[----:B------:R-:W-:Y:S01]  /*110380*/  ISETP.LT.AND P2, PT, R29, UR69, !P1 ;  /* 0x000000451d007c0c */ /* 0x000fe2000cf41270 */
[----:B------:R-:W0:Y:S01]  /*110390*/  LDCU UR69, c[0x0][0x398] ;  /* 0x00007300ff4577ac */ /* 0x000e220008000800 */
[----:B------:R-:W-:-:S04]  /*1103a0*/  @P4 LOP3.LUT R11, R11, 0x2, RZ, 0xfc, !PT ;  /* 0x000000020b0b4812 */ /* 0x000fc800078efcff */
[----:B------:R-:W-:-:S04]  /*1103b0*/  LOP3.LUT R11, R11, 0xfffffffe, RZ, 0xc0, !PT ;  /* 0xfffffffe0b0b7812 */ /* 0x000fc800078ec0ff */
[----:B------:R-:W-:-:S05]  /*1103c0*/  @P3 LOP3.LUT R11, R11, 0x1, RZ, 0xfc, !PT ;  /* 0x000000010b0b3812 */ /* 0x000fca00078efcff */
[----:B------:R0:W-:Y:S01]  /*1103d0*/  STL [R1+0x50], R11 ;  /* 0x0000500b01007387 */ /* 0x0001e20000100800 */
[----:B---3--:R-:W-:Y:S01]  /*1103e0*/  ISETP.LT.AND P4, PT, R28, UR13, !P1 ;  /* 0x0000000d1c007c0c */ /* 0x008fe2000cf81270 */
[----:B------:R-:W3:Y:S02]  /*1103f0*/  LDCU UR13, c[0x0][0x398] ;  /* 0x00007300ff0d77ac */ /* 0x000ee40008000800 */
[----:B0-----:R-:W3:Y:S01]  /*110400*/  LDL.LU R11, [R1+0x48] ;  /* 0x00004800010b7983 */ /* 0x001ee20000300800 */
[----:B------:R-:W-:-:S04]  /*110410*/  LOP3.LUT R14, R14, 0xdfffffff, RZ, 0xc0, !PT ;  /* 0xdfffffff0e0e7812 */ /* 0x000fc800078ec0ff */
[----:B------:R-:W-:Y:S02]  /*110420*/  @P2 LOP3.LUT R14, R14, 0x20000000, RZ, 0xfc, !PT ;  /* 0x200000000e0e2812 */ /* 0x000fe400078efcff */
[----:B--2---:R-:W-:Y:S01]  /*110430*/  ISETP.LT.AND P2, PT, R27, UR15, !P1 ;  /* 0x0000000f1b007c0c */ /* 0x004fe2000cf41270 */
[----:B------:R-:W0:Y:S01]  /*110440*/  LDCU UR15, c[0x0][0x398] ;  /* 0x00007300ff0f77ac */ /* 0x000e220008000800 */
[----:B------:R-:W-:Y:S02]  /*110450*/  LOP3.LUT R14, R14, 0x7fffffff, RZ, 0xc0, !PT ;  /* 0x7fffffff0e0e7812 */ /* 0x000fe400078ec0ff */
[----:B------:R-:W-:Y:S01]  /*110460*/  ISETP.LT.AND P3, PT, R16, UR11, !P1 ;  /* 0x0000000b10007c0c */ /* 0x000fe2000cf61270 */
[----:B------:R-:W2:Y:S08]  /*110470*/  LDCU UR11, c[0x0][0x398] ;  /* 0x00007300ff0b77ac */ /* 0x000eb00008000800 */
        /* <DEDUP_REMOVED lines=28> */
[----:B---3--:R-:W-:Y:S01]  /*110640*/  ISETP.LT.AND P4, PT, R28, UR13, !P0 ;  /* 0x0000000d1c007c0c */ /* 0x008fe2000c781270 */
[----:B------:R-:W3:Y:S01]  /*110650*/  LDCU UR13, c[0x0][0x398] ;  /* 0x00007300ff0d77ac */ /* 0x000ee20008000800 */
[----:B------:R-:W-:-:S04]  /*110660*/  LOP3.LUT R14, R14, 0xff7fffff, RZ, 0xc0, !PT ;  /* 0xff7fffff0e0e7812 */ /* 0x000fc800078ec0ff */
[----:B------:R-:W-:Y:S02]  /*110670*/  @P2 LOP3.LUT R14, R14, 0x800000, RZ, 0xfc, !PT ;  /* 0x008000000e0e2812 */ /* 0x000fe400078efcff */
[----:B--2---:R-:W-:Y:S01]  /*110680*/  ISETP.LT.AND P3, PT, R16, UR11, !P0 ;  /* 0x0000000b10007c0c */ /* 0x004fe2000c761270 */
[----:B------:R-:W2:Y:S01]  /*110690*/  LDCU UR11, c[0x0][0x398] ;  /* 0x00007300ff0b77ac */ /* 0x000ea20008000800 */
        /* <DEDUP_REMOVED lines=91> */
[----:B------:R-:W-:-:S11]  /*110c50*/  LOP3.LUT R11, R11, 0xdfffffff, RZ, 0xc0, !PT ;  /* 0xdfffffff0b0b7812 */ /* 0x000fd600078ec0ff */
[----:B------:R-:W-:Y:S02]  /*110c60*/  @P2 LOP3.LUT R11, R11, 0x20000000, RZ, 0xfc, !PT ;  /* 0x200000000b0b2812 */ /* 0x000fe400078efcff */
[----:B------:R-:W-:Y:S01]  /*110c70*/  ISETP.LT.AND P2, PT, R27, UR15, !P1 ;  /* 0x0000000f1b007c0c */ /* 0x000fe2000cf41270 */
[----:B------:R-:W0:Y:S01]  /*110c80*/  LDCU UR15, c[0x0][0x398] ;  /* 0x00007300ff0f77ac */ /* 0x000e220008000800 */
[----:B---3--:R-:W-:Y:S02]  /*110c90*/  ISETP.LT.AND P4, PT, R28, UR13, !P1 ;  /* 0x0000000d1c007c0c */ /* 0x008fe4000cf81270 */
[----:B------:R-:W-:Y:S01]  /*110ca0*/  LOP3.LUT R11, R11, 0x7fffffff, RZ, 0xc0, !PT ;  /* 0x7fffffff0b0b7812 */ /* 0x000fe200078ec0ff */
[----:B------:R-:W3:Y:S01]  /*110cb0*/  LDCU UR13, c[0x0][0x398] ;  /* 0x00007300ff0d77ac */ /* 0x000ee20008000800 */
[----:B--2---:R-:W-:Y:S02]  /*110cc0*/  ISETP.LT.AND P3, PT, R16, UR11, !P1 ;  /* 0x0000000b10007c0c */ /* 0x004fe4000cf61270 */
[----:B------:R-:W-:Y:S01]  /*110cd0*/  LOP3.LUT P0, RZ, R13, 0x10, RZ, 0xc0, !PT ;  /* 0x000000100dff7812 */ /* 0x000fe2000780c0ff */
[----:B------:R-:W2:Y:S04]  /*110ce0*/  LDCU UR11, c[0x0][0x398] ;  /* 0x00007300ff0b77ac */ /* 0x000ea80008000800 */
        /* <DEDUP_REMOVED lines=9> */
[----:B------:R-:W-:-:S04]  /*110d80*/  LOP3.LUT R11, R11, 0xf7ffffff, RZ, 0xc0, !PT ;  /* 0xf7ffffff0b0b7812 */ /* 0x000fc800078ec0ff */
[----:B------:R-:W-:Y:S02]  /*110d90*/  @P2 LOP3.LUT R11, R11, 0x8000000, RZ, 0xfc, !PT ;  /* 0x080000000b0b2812 */ /* 0x000fe400078efcff */
[----:B------:R-:W-:Y:S02]  /*110da0*/  ISETP.LT.AND P2, PT, R29, UR59, !P0 ;  /* 0x0000003b1d007c0c */ /* 0x000fe4000c741270 */
        /* <DEDUP_REMOVED lines=67> */
[----:B------:R-:W-:-:S04]  /*1111e0*/  @P1 LOP3.LUT R11, R11, 0x400, RZ, 0xfc, !PT ;  /* 0x000004000b0b1812 */ /* 0x000fc800078efcff */
[----:B------:R-:W-:-:S04]  /*1111f0*/  LOP3.LUT R11, R11, 0xffffffdf, RZ, 0xc0, !PT ;  /* 0xffffffdf0b0b7812 */ /* 0x000fc800078ec0ff */
[----:B------:R-:W-:Y:S02]  /*111200*/  @P2 LOP3.LUT R11, R11, 0x20, RZ, 0xfc, !PT ;  /* 0x000000200b0b2812 */ /* 0x000fe400078efcff */
[----:B------:R-:W-:Y:S01]  /*111210*/  ISETP.LT.AND P2, PT, R25, UR19, !P0 ;  /* 0x0000001319007c0c */ /* 0x000fe2000c741270 */
[----:B------:R-:W1:Y:S01]  /*111220*/  LDCU UR19, c[0x0][0x398] ;  /* 0x00007300ff1377ac */ /* 0x000e620008000800 */
[----:B------:R-:W-:Y:S02]  /*111230*/  ISETP.LT.AND P4, PT, R26, UR17, !P0 ;  /* 0x000000111a007c0c */ /* 0x000fe4000c781270 */
[----:B------:R-:W-:Y:S01]  /*111240*/  LOP3.LUT R11, R11, 0xfffffdff, RZ, 0xc0, !PT ;  /* 0xfffffdff0b0b7812 */ /* 0x000fe200078ec0ff */
[----:B------:R-:W1:Y:S01]  /*111250*/  LDCU UR17, c[0x0][0x398] ;  /* 0x00007300ff1177ac */ /* 0x000e620008000800 */
[----:B0-----:R-:W-:Y:S02]  /*111260*/  ISETP.LT.AND P3, PT, R27, UR15, !P0 ;  /* 0x0000000f1b007c0c */ /* 0x001fe4000c761270 */
[----:B------:R-:W-:Y:S01]  /*111270*/  LOP3.LUT P1, RZ, R13, 0x2, RZ, 0xc0, !PT ;  /* 0x000000020dff7812 */ /* 0x000fe2000782c0ff */
[----:B------:R-:W0:Y:S04]  /*111280*/  LDCU UR15, c[0x0][0x398] ;  /* 0x00007300ff0f77ac */ /* 0x000e280008000800 */
[----:B------:R-:W-:-:S04]  /*111290*/  @P2 LOP3.LUT R11, R11, 0x200, RZ, 0xfc, !PT ;  /* 0x000002000b0b2812 */ /* 0x000fc800078efcff */
        /* <DEDUP_REMOVED lines=17> */
[----:B------:R-:W-:-:S04]  /*1113b0*/  @P3 LOP3.LUT R11, R11, 0x8, RZ, 0xfc, !PT ;  /* 0x000000080b0b3812 */ /* 0x000fc800078efcff */
[----:B------:R-:W-:-:S04]  /*1113c0*/  LOP3.LUT R11, R11, 0xfffffffb, RZ, 0xc0, !PT ;  /* 0xfffffffb0b0b7812 */ /* 0x000fc800078ec0ff */
[----:B------:R-:W-:Y:S02]  /*1113d0*/  @P2 LOP3.LUT R11, R11, 0x4, RZ, 0xfc, !PT ;  /* 0x000000040b0b2812 */ /* 0x000fe400078efcff */
[----:B------:R-:W-:Y:S02]  /*1113e0*/  ISETP.LT.AND P2, PT, R29, UR53, !P1 ;  /* 0x000000351d007c0c */ /* 0x000fe4000cf41270 */
[----:B0-----:R-:W-:Y:S01]  /*1113f0*/  ISETP.LT.AND P3, PT, R27, UR15, !P1 ;  /* 0x0000000f1b007c0c */ /* 0x001fe2000cf61270 */
[----:B------:R-:W0:Y:S01]  /*111400*/  LDCU UR15, c[0x0][0x398] ;  /* 0x00007300ff0f77ac */ /* 0x000e220008000800 */
[----:B------:R-:W-:Y:S02]  /*111410*/  ISETP.LT.AND P4, PT, R26, UR17, !P1 ;  /* 0x000000111a007c0c */ /* 0x000fe4000cf81270 */
[----:B------:R-:W-:Y:S01]  /*111420*/  LOP3.LUT R11, R11, 0xfffffffd, RZ, 0xc0, !PT ;  /* 0xfffffffd0b0b7812 */ /* 0x000fe200078ec0ff */
[----:B------:R-:W0:Y:S01]  /*111430*/  LDCU UR17, c[0x0][0x398] ;  /* 0x00007300ff1177ac */ /* 0x000e220008000800 */
[----:B------:R-:W-:-:S05]  /*111440*/  LOP3.LUT R14, R14, 0xdfffffff, RZ, 0xc0, !PT ;  /* 0xdfffffff0e0e7812 */ /* 0x000fca00078ec0ff */
[----:B------:R-:W-:Y:S02]  /*111450*/  @P2 LOP3.LUT R14, R14, 0x20000000, RZ, 0xfc, !PT ;  /* 0x200000000e0e2812 */ /* 0x000fe400078efcff */
[----:B------:R-:W-:Y:S01]  /*111460*/  ISETP.LT.AND P2, PT, R25, UR19, !P1 ;  /* 0x0000001319007c0c */ /* 0x000fe2000cf41270 */
[----:B------:R-:W0:Y:S01]  /*111470*/  LDCU UR19, c[0x0][0x398] ;  /* 0x00007300ff1377ac */ /* 0x000e220008000800 */
[----:B------:R-:W-:-:S04]  /*111480*/  LOP3.LUT R14, R14, 0x7fffffff, RZ, 0xc0, !PT ;  /* 0x7fffffff0e0e7812 */ /* 0x000fc800078ec0ff */
[----:B------:R-:W-:-:S07]  /*111490*/  @P3 LOP3.LUT R14, R14, 0x80000000, RZ, 0xfc, !PT ;  /* 0x800000000e0e3812 */ /* 0x000fce00078efcff */
[----:B------:R-:W-:Y:S02]  /*1114a0*/  @P2 LOP3.LUT R11, R11, 0x2, RZ, 0xfc, !PT ;  /* 0x000000020b0b2812 */ /* 0x000fe400078efcff */
[----:B---3--:R-:W-:Y:S01]  /*1114b0*/  ISETP.LT.AND P2, PT, R28, UR13, !P1 ;  /* 0x0000000d1c007c0c */ /* 0x008fe2000cf41270 */
[----:B------:R-:W3:Y:S01]  /*1114c0*/  LDCU UR13, c[0x0][0x398] ;  /* 0x00007300ff0d77ac */ /* 0x000ee20008000800 */
[----:B------:R-:W-:Y:S02]  /*1114d0*/  LOP3.LUT R11, R11, 0xfffffffe, RZ, 0xc0, !PT ;  /* 0xfffffffe0b0b7812 */ /* 0x000fe400078ec0ff */
[----:B------:R-:W-:Y:S02]  /*1114e0*/  LOP3.LUT R14, R14, 0xbfffffff, RZ, 0xc0, !PT ;  /* 0xbfffffff0e0e7812 */ /* 0x000fe400078ec0ff */
[----:B------:R-:W-:Y:S02]  /*1114f0*/  @P4 LOP3.LUT R11, R11, 0x1, RZ, 0xfc, !PT ;  /* 0x000000010b0b4812 */ /* 0x000fe400078efcff */
[----:B--2---:R-:W-:Y:S01]  /*111500*/  ISETP.LT.AND P4, PT, R16, UR11, !P1 ;  /* 0x0000000b10007c0c */ /* 0x004fe2000cf81270 */
[----:B------:R-:W2:Y:S01]  /*111510*/  LDCU UR11, c[0x0][0x398] ;  /* 0x00007300ff0b77ac */ /* 0x000ea20008000800 */
[----:B-1----:R-:W-:-:S03]  /*111520*/  ISETP.LT.AND P3, PT, R15, UR9, !P1 ;  /* 0x000000090f007c0c */ /* 0x002fc6000cf61270 */
[----:B------:R-:W-:Y:S01]  /*111530*/  @P2 LOP3.LUT R14, R14, 0x40000000, RZ, 0xfc, !PT ;  /* 0x400000000e0e2812 */ /* 0x000fe200078efcff */
[----:B------:R1:W-:Y:S01]  /*111540*/  STL [R1+0x48], R11 ;  /* 0x0000480b01007387 */ /* 0x0003e20000100800 */
[----:B------:R-:W-:Y:S01]  /*111550*/  LOP3.LUT P0, RZ, R13, 0x1, RZ, 0xc0, !PT ;  /* 0x000000010dff7812 */ /* 0x000fe2000780c0ff */
[----:B------:R-:W0:Y:S01]  /*111560*/  LDCU UR9, c[0x0][0x398] ;  /* 0x00007300ff0977ac */ /* 0x000e220008000800 */
[----:B------:R-:W-:Y:S01]  /*111570*/  LOP3.LUT R14, R14, 0xefffffff, RZ, 0xc0, !PT ;  /* 0xefffffff0e0e7812 */ /* 0x000fe200078ec0ff */
[----:B-1----:R-:W2:Y:S03]  /*111580*/  LDL.LU R11, [R1+0x40] ;  /* 0x00004000010b7983 */ /* 0x002ea60000300800 */
[----:B------:R-:W-:Y:S02]  /*111590*/  @P4 LOP3.LUT R14, R14, 0x10000000, RZ, 0xfc, !PT ;  /* 0x100000000e0e4812 */ /* 0x000fe400078efcff */
[----:B----4-:R-:W-:Y:S01]  /*1115a0*/  ISETP.LT.AND P2, PT, R17, UR5, !P1 ;  /* 0x0000000511007c0c */ /* 0x010fe2000cf41270 */
[----:B------:R-:W1:Y:S01]  /*1115b0*/  LDCU UR5, c[0x0][0x398] ;  /* 0x00007300ff0577ac */ /* 0x000e620008000800 */
[----:B------:R-:W-:-:S04]  /*1115c0*/  LOP3.LUT R14, R14, 0xf7ffffff, RZ, 0xc0, !PT ;  /* 0xf7ffffff0e0e7812 */ /* 0x000fc800078ec0ff */
[----:B------:R-:W-:-:S04]  /*1115d0*/  @P3 LOP3.LUT R14, R14, 0x8000000, RZ, 0xfc, !PT ;  /* 0x080000000e0e3812 */ /* 0x000fc800078efcff */
[----:B------:R-:W-:-:S04]  /*1115e0*/  LOP3.LUT R14, R14, 0xfbffffff, RZ, 0xc0, !PT ;  /* 0xfbffffff0e0e7812 */ /* 0x000fc800078ec0ff */
[----:B------:R-:W-:Y:S02]  /*1115f0*/  @P2 LOP3.LUT R14, R14, 0x4000000, RZ, 0xfc, !PT ;  /* 0x040000000e0e2812 */ /* 0x000fe400078efcff */
[----:B------:R-:W-:Y:S02]  /*111600*/  ISETP.LT.AND P2, PT, R29, UR51, !P0 ;  /* 0x000000331d007c0c */ /* 0x000fe4000c741270 */
[----:B------:R-:W-:Y:S02]  /*111610*/  LOP3.LUT R14, R14, 0xffdfffff, RZ, 0xc0, !PT ;  /* 0xffdfffff0e0e7812 */ /* 0x000fe400078ec0ff */
[----:B0-----:R-:W-:Y:S01]  /*111620*/  ISETP.LT.AND P4, PT, R26, UR17, !P0 ;  /* 0x000000111a007c0c */ /* 0x001fe2000c781270 */
[----:B------:R-:W0:Y:S08]  /*111630*/  LDCU UR17, c[0x0][0x398] ;  /* 0x00007300ff1177ac */ /* 0x000e300008000800 */
[----:B------:R-:W-:-:S02]  /*111640*/  @P2 LOP3.LUT R14, R14, 0x200000, RZ, 0xfc, !PT ;  /* 0x002000000e0e2812 */ /* 0x000fc400078efcff */
[----:B------:R-:W-:Y:S01]  /*111650*/  ISETP.LT.AND P2, PT, R25, UR19, !P0 ;  /* 0x0000001319007c0c */ /* 0x000fe2000c741270 */
[----:B------:R-:W4:Y:S01]  /*111660*/  LDCU UR19, c[0x0][0x398] ;  /* 0x00007300ff1377ac */ /* 0x000f220008000800 */
[----:B------:R-:W-:Y:S02]  /*111670*/  LOP3.LUT R14, R14, 0xfdffffff, RZ, 0xc0, !PT ;  /* 0xfdffffff0e0e7812 */ /* 0x000fe400078ec0ff */
[----:B------:R-:W-:Y:S01]  /*111680*/  ISETP.LT.AND P3, PT, R27, UR15, !P0 ;  /* 0x0000000f1b007c0c */ /* 0x000fe2000c761270 */
[----:B------:R-:W0:Y:S08]  /*111690*/  LDCU UR15, c[0x0][0x398] ;  /* 0x00007300ff0f77ac */ /* 0x000e300008000800 */
        /* <DEDUP_REMOVED lines=19> */
[----:B------:R-:W-:Y:S02]  /*1117d0*/  LOP3.LUT P1, RZ, R9, 0x80000000, RZ, 0xc0, !PT ;  /* 0x8000000009ff7812 */ /* 0x000fe4000782c0ff */
[----:B------:R-:W-:-:S04]  /*1117e0*/  LOP3.LUT R14, R14, 0xfffbffff, RZ, 0xc0, !PT ;  /* 0xfffbffff0e0e7812 */ /* 0x000fc800078ec0ff */
[----:B------:R-:W-:Y:S02]  /*1117f0*/  @P2 LOP3.LUT R14, R14, 0x40000, RZ, 0xfc, !PT ;  /* 0x000400000e0e2812 */ /* 0x000fe400078efcff */
[----:B------:R-:W-:Y:S01]  /*111800*/  ISETP.LT.AND P2, PT, R29, UR49, !P1 ;  /* 0x000000311d007c0c */ /* 0x000fe2000cf41270 */
[----:B------:R-:W1:Y:S01]  /*111810*/  LDCU UR49, c[0x0][0x398] ;  /* 0x00007300ff3177ac */ /* 0x000e620008000800 */
[----:B------:R-:W-:Y:S02]  /*111820*/  LOP3.LUT R14, R14, 0xffffdfff, RZ, 0xc0, !PT ;  /* 0xffffdfff0e0e7812 */ /* 0x000fe400078ec0ff */
[----:B0-----:R-:W-:Y:S01]  /*111830*/  ISETP.LT.AND P4, PT, R26, UR17, !P1 ;  /* 0x000000111a007c0c */ /* 0x001fe2000cf81270 */
[----:B------:R-:W0:Y:S08]  /*111840*/  LDCU UR17, c[0x0][0x398] ;  /* 0x00007300ff1177ac */ /* 0x000e300008000800 */
[----:B------:R-:W-:-:S02]  /*111850*/  @P2 LOP3.LUT R14, R14, 0x2000, RZ, 0xfc, !PT ;  /* 0x000020000e0e2812 */ /* 0x000fc400078efcff */
[----:B----4-:R-:W-:Y:S01]  /*111860*/  ISETP.LT.AND P2, PT, R25, UR19, !P1 ;  /* 0x0000001319007c0c */ /* 0x010fe2000cf41270 */
        /* <DEDUP_REMOVED lines=54> */
[----:B------:R-:W-:Y:S02]  /*111bd0*/  LOP3.LUT R14, R14, 0xfffffff7, RZ, 0xc0, !PT ;  /* 0xfffffff70e0e7812 */ /* 0x000fe400078ec0ff */
[----:B------:R-:W-:Y:S02]  /*111be0*/  LOP3.LUT P2, RZ, R9, 0x20000000, RZ, 0xc0, !PT ;  /* 0x2000000009ff7812 */ /* 0x000fe4000784c0ff */
[----:B------:R-:W-:Y:S02]  /*111bf0*/  @P3 LOP3.LUT R14, R14, 0x8, RZ, 0xfc, !PT ;  /* 0x000000080e0e3812 */ /* 0x000fe400078efcff */
[----:B----4-:R-:W-:Y:S01]  /*111c00*/  ISETP.LT.AND P3, PT, R25, UR19, !P2 ;  /* 0x0000001319007c0c */ /* 0x010fe2000d761270 */
[----:B------:R-:W4:Y:S01]  /*111c10*/  LDCU UR19, c[0x0][0x398] ;  /* 0x00007300ff1377ac */ /* 0x000f220008000800 */
[----:B------:R-:W-:-:S04]  /*111c20*/  LOP3.LUT R14, R14, 0xfffffffb, RZ, 0xc0, !PT ;  /* 0xfffffffb0e0e7812 */ /* 0x000fc800078ec0ff */
[----:B------:R-:W-:Y:S02]  /*111c30*/  @P0 LOP3.LUT R14, R14, 0x4, RZ, 0xfc, !PT ;  /* 0x000000040e0e0812 */ /* 0x000fe400078efcff */
[----:B0-----:R-:W-:Y:S01]  /*111c40*/  ISETP.LT.AND P4, PT, R26, UR17, !P2 ;  /* 0x000000111a007c0c */ /* 0x001fe2000d781270 */
[----:B------:R-:W0:Y:S01]  /*111c50*/  LDCU UR17, c[0x0][0x398] ;  /* 0x00007300ff1177ac */ /* 0x000e220008000800 */
[----:B------:R-:W-:-:S04]  /*111c60*/  LOP3.LUT R14, R14, 0xfffffffd, RZ, 0xc0, !PT ;  /* 0xfffffffd0e0e7812 */ /* 0x000fc800078ec0ff */
[----:B------:R-:W-:-:S04]  /*111c70*/  @P3 LOP3.LUT R14, R14, 0x2, RZ, 0xfc, !PT ;  /* 0x000000020e0e3812 */ /* 0x000fc800078efcff */
[----:B------:R-:W-:-:S04]  /*111c80*/  LOP3.LUT R14, R14, 0xfffffffe, RZ, 0xc0, !PT ;  /* 0xfffffffe0e0e7812 */ /* 0x000fc800078ec0ff */
[----:B------:R-:W-:-:S05]  /*111c90*/  @P4 LOP3.LUT R14, R14, 0x1, RZ, 0xfc, !PT ;  /* 0x000000010e0e4812 */ /* 0x000fca00078efcff */
[----:B------:R0:W-:Y:S04]  /*111ca0*/  STL [R1+0x44], R14 ;  /* 0x0000440e01007387 */ /* 0x0001e80000100800 */
[----:B0-----:R-:W4:Y:S01]  /*111cb0*/  LDL.LU R14, [R1+0x3c] ;  /* 0x00003c00010e7983 */ /* 0x001f220000300800 */
[----:B------:R-:W-:Y:S02]  /*111cc0*/  ISETP.LT.AND P0, PT, R29, UR45, !P2 ;  /* 0x0000002d1d007c0c */ /* 0x000fe4000d701270 */
[----:B---3--:R-:W-:Y:S01]  /*111cd0*/  ISETP.LT.AND P3, PT, R28, UR13, !P2 ;  /* 0x0000000d1c007c0c */ /* 0x008fe2000d761270 */
[----:B------:R-:W0:Y:S01]  /*111ce0*/  LDCU UR13, c[0x0][0x398] ;  /* 0x00007300ff0d77ac */ /* 0x000e220008000800 */
[----:B------:R-:W-:-:S09]  /*111cf0*/  LOP3.LUT R11, R11, 0xdfffffff, RZ, 0xc0, !PT ;  /* 0xdfffffff0b0b7812 */ /* 0x000fd200078ec0ff */
[----:B------:R-:W-:Y:S02]  /*111d00*/  @P0 LOP3.LUT R11, R11, 0x20000000, RZ, 0xfc, !PT ;  /* 0x200000000b0b0812 */ /* 0x000fe400078efcff */
[----:B------:R-:W-:Y:S01]  /*111d10*/  ISETP.LT.AND P0, PT, R27, UR15, !P2 ;  /* 0x0000000f1b007c0c */ /* 0x000fe2000d701270 */
[----:B------:R-:W3:Y:S01]  /*111d20*/  LDCU UR15, c[0x0][0x398] ;  /* 0x00007300ff0f77ac */ /* 0x000ee20008000800 */
[----:B------:R-:W-:Y:S02]  /*111d30*/  LOP3.LUT R11, R11, 0x7fffffff, RZ, 0xc0, !PT ;  /* 0x7fffffff0b0b7812 */ /* 0x000fe400078ec0ff */
[----:B--2---:R-:W-:Y:S01]  /*111d40*/  ISETP.LT.AND P4, PT, R16, UR11, !P2 ;  /* 0x0000000b10007c0c */ /* 0x004fe2000d781270 */
[----:B------:R-:W2:Y:S08]  /*111d50*/  LDCU UR11, c[0x0][0x398] ;  /* 0x00007300ff0b77ac */ /* 0x000eb00008000800 */
[----:B------:R-:W-:-:S04]  /*111d60*/  @P0 LOP3.LUT R11, R11, 0x80000000, RZ, 0xfc, !PT ;  /* 0x800000000b0b0812 */ /* 0x000fc800078efcff */
        /* <DEDUP_REMOVED lines=14> */
[----:B------:R-:W0:Y:S01]  /*111e50*/  LDCU UR43, c[0x0][0x398] ;  /* 0x00007300ff2b77ac */ /* 0x000e220008000800 */
[----:B----4-:R-:W-:Y:S02]  /*111e60*/  ISETP.LT.AND P3, PT, R25, UR19, !P1 ;  /* 0x0000001319007c0c */ /* 0x010fe4000cf61270 */
[----:B------:R-:W-:Y:S01]  /*111e70*/  LOP3.LUT R11, R11, 0xffdfffff, RZ, 0xc0, !PT ;  /* 0xffdfffff0b0b7812 */ /* 0x000fe200078ec0ff */
[----:B------:R-:W4:Y:S01]  /*111e80*/  LDCU UR19, c[0x0][0x398] ;  /* 0x00007300ff1377ac */ /* 0x000f220008000800 */
[----:B------:R-:W-:Y:S02]  /*111e90*/  ISETP.LT.AND P4, PT, R26, UR17, !P1 ;  /* 0x000000111a007c0c */ /* 0x000fe4000cf81270 */
        /* <DEDUP_REMOVED lines=27> */
[----:B------:R-:W-:Y:S01]  /*112050*/  ISETP.LT.AND P1, PT, R29, UR41, !P0 ;  /* 0x000000291d007c0c */ /* 0x000fe2000c721270 */
[----:B------:R-:W0:Y:S01]  /*112060*/  LDCU UR41, c[0x0][0x398] ;  /* 0x00007300ff2977ac */ /* 0x000e220008000800 */
[----:B----4-:R-:W-:Y:S02]  /*112070*/  ISETP.LT.AND P3, PT, R25, UR19, !P0 ;  /* 0x0000001319007c0c */ /* 0x010fe4000c761270 */
[----:B------:R-:W-:Y:S01]  /*112080*/  LOP3.LUT R11, R11, 0xffffdfff, RZ, 0xc0, !PT ;  /* 0xffffdfff0b0b7812 */ /* 0x000fe200078ec0ff */
[----:B------:R-:W4:Y:S08]  /*112090*/  LDCU UR19, c[0x0][0x398] ;  /* 0x00007300ff1377ac */ /* 0x000f300008000800 */
[----:B------:R-:W-:-:S02]  /*1120a0*/  @P1 LOP3.LUT R11, R11, 0x2000, RZ, 0xfc, !PT ;  /* 0x000020000b0b1812 */ /* 0x000fc400078efcff */
[----:B------:R-:W-:Y:S01]  /*1120b0*/  ISETP.LT.AND P1, PT, R26, UR17, !P0 ;  /* 0x000000111a007c0c */ /* 0x000fe2000c721270 */
[----:B------:R-:W1:Y:S01]  /*1120c0*/  LDCU UR17, c[0x0][0x398] ;  /* 0x00007300ff1177ac */ /* 0x000e620008000800 */
        /* <DEDUP_REMOVED lines=25> */
[----:B------:R-:W-:Y:S02]  /*112260*/  ISETP.LT.AND P0, PT, R29, UR39, !P2 ;  /* 0x000000271d007c0c */ /* 0x000fe4000d701270 */
[----:B----4-:R-:W-:Y:S01]  /*112270*/  ISETP.LT.AND P3, PT, R25, UR19, !P2 ;  /* 0x0000001319007c0c */ /* 0x010fe2000d761270 */
[----:B------:R-:W4:Y:S01]  /*112280*/  LDCU UR19, c[0x0][0x398] ;  /* 0x00007300ff1377ac */ /* 0x000f220008000800 */
[----:B------:R-:W-:-:S09]  /*112290*/  LOP3.LUT R11, R11, 0xffffffdf, RZ, 0xc0, !PT ;  /* 0xffffffdf0b0b7812 */ /* 0x000fd200078ec0ff */
[----:B------:R-:W-:Y:S02]  /*1122a0*/  @P0 LOP3.LUT R11, R11, 0x20, RZ, 0xfc, !PT ;  /* 0x000000200b0b0812 */ /* 0x000fe400078efcff */
        /* <DEDUP_REMOVED lines=28> */
[----:B------:R-:W-:Y:S01]  /*112470*/  ISETP.LT.AND P3, PT, R26, UR17, !P1 ;  /* 0x000000111a007c0c */ /* 0x000fe2000cf61270 */
[----:B------:R-:W0:Y:S01]  /*112480*/  LDCU UR17, c[0x0][0x398] ;  /* 0x00007300ff1177ac */ /* 0x000e220008000800 */
[----:B------:R-:W-:-:S09]  /*112490*/  LOP3.LUT R14, R14, 0xdfffffff, RZ, 0xc0, !PT ;  /* 0xdfffffff0e0e7812 */ /* 0x000fd200078ec0ff */
[----:B------:R-:W-:Y:S02]  /*1124a0*/  @P2 LOP3.LUT R14, R14, 0x20000000, RZ, 0xfc, !PT ;  /* 0x200000000e0e2812 */ /* 0x000fe400078efcff */
[----:B----4-:R-:W-:Y:S01]  /*1124b0*/  ISETP.LT.AND P2, PT, R25, UR19, !P1 ;  /* 0x0000001319007c0c */ /* 0x010fe2000cf41270 */
[----:B------:R-:W4:Y:S01]  /*1124c0*/  LDCU UR19, c[0x0][0x398] ;  /* 0x00007300ff1377ac */ /* 0x000f220008000800 */
[----:B------:R-:W-:Y:S02]  /*1124d0*/  LOP3.LUT R11, R11, 0xfffffffd, RZ, 0xc0, !PT ;  /* 0xfffffffd0b0b7812 */ /* 0x000fe400078ec0ff */
[----:B---3--:R-:W-:Y:S01]  /*1124e0*/  ISETP.LT.AND P4, PT, R27, UR15, !P1 ;  /* 0x0000000f1b007c0c */ /* 0x008fe2000cf81270 */
[----:B------:R-:W3:Y:S08]  /*1124f0*/  LDCU UR15, c[0x0][0x398] ;  /* 0x00007300ff0f77ac */ /* 0x000ef00008000800 */
[----:B------:R-:W-:-:S04]  /*112500*/  @P2 LOP3.LUT R11, R11, 0x2, RZ, 0xfc, !PT ;  /* 0x000000020b0b2812 */ /* 0x000fc800078efcff */
[----:B------:R-:W-:-:S04]  /*112510*/  LOP3.LUT R11, R11, 0xfffffffe, RZ, 0xc0, !PT ;  /* 0xfffffffe0b0b7812 */ /* 0x000fc800078ec0ff */
[----:B------:R-:W-:Y:S02]  /*112520*/  @P3 LOP3.LUT R11, R11, 0x1, RZ, 0xfc, !PT ;  /* 0x000000010b0b3812 */ /* 0x000fe400078efcff */
[----:B0-----:R-:W-:Y:S01]  /*112530*/  ISETP.LT.AND P3, PT, R28, UR13, !P1 ;  /* 0x0000000d1c007c0c */ /* 0x001fe2000cf61270 */
[----:B------:R-:W0:Y:S01]  /*112540*/  LDCU UR13, c[0x0][0x398] ;  /* 0x00007300ff0d77ac */ /* 0x000e220008000800 */
[----:B------:R-:W-:Y:S01]  /*112550*/  LOP3.LUT R14, R14, 0x7fffffff, RZ, 0xc0, !PT ;  /* 0x7fffffff0e0e7812 */ /* 0x000fe200078ec0ff */
[----:B------:R1:W-:Y:S03]  /*112560*/  STL [R1+0x40], R11 ;  /* 0x0000400b01007387 */ /* 0x0003e60000100800 */
[----:B------:R-:W-:Y:S01]  /*112570*/  @P4 LOP3.LUT R14, R14, 0x80000000, RZ, 0xfc, !PT ;  /* 0x800000000e0e4812 */ /* 0x000fe200078efcff */
[----:B-1----:R-:W3:Y:S01]  /*112580*/  LDL.LU R11, [R1+0x38] ;  /* 0x00003800010b7983 */ /* 0x002ee20000300800 */
[----:B--2---:R-:W-:Y:S01]  /*112590*/  ISETP.LT.AND P4, PT, R16, UR11, !P1 ;  /* 0x0000000b10007c0c */ /* 0x004fe2000cf81270 */
[----:B------:R-:W1:Y:S01]  /*1125a0*/  LDCU UR11, c[0x0][0x398] ;  /* 0x00007300ff0b77ac */ /* 0x000e620008000800 */
[----:B------:R-:W-:-:S04]  /*1125b0*/  LOP3.LUT R14, R14, 0xbfffffff, RZ, 0xc0, !PT ;  /* 0xbfffffff0e0e7812 */ /* 0x000fc800078ec0ff */
[----:B------:R-:W-:Y:S02]  /*1125c0*/  @P3 LOP3.LUT R14, R14, 0x40000000, RZ, 0xfc, !PT ;  /* 0x400000000e0e3812 */ /* 0x000fe400078efcff */
[----:B------:R-:W-:Y:S01]  /*1125d0*/  ISETP.LT.AND P3, PT, R15, UR9, !P1 ;  /* 0x000000090f007c0c */ /* 0x000fe2000cf61270 */
[----:B------:R-:W2:Y:S01]  /*1125e0*/  LDCU UR9, c[0x0][0x398] ;  /* 0x00007300ff0977ac */ /* 0x000ea20008000800 */
[----:B------:R-:W-:-:S04]  /*1125f0*/  LOP3.LUT R14, R14, 0xefffffff, RZ, 0xc0, !PT ;  /* 0xefffffff0e0e7812 */ /* 0x000fc800078ec0ff */
[----:B------:R-:W-:Y:S02]  /*112600*/  @P4 LOP3.LUT R14, R14, 0x10000000, RZ, 0xfc, !PT ;  /* 0x100000000e0e4812 */ /* 0x000fe400078efcff */
[----:B------:R-:W-:Y:S01]  /*112610*/  ISETP.LT.AND P1, PT, R17, UR5, !P1 ;  /* 0x0000000511007c0c */ /* 0x000fe2000cf21270 */
[----:B------:R-:W0:Y:S01]  /*112620*/  LDCU UR5, c[0x0][0x398] ;  /* 0x00007300ff0577ac */ /* 0x000e220008000800 */
[----:B------:R-:W-:-:S04]  /*112630*/  LOP3.LUT R14, R14, 0xf7ffffff, RZ, 0xc0, !PT ;  /* 0xf7ffffff0e0e7812 */ /* 0x000fc800078ec0ff */
[----:B------:R-:W-:Y:S02]  /*112640*/  @P3 LOP3.LUT R14, R14, 0x8000000, RZ, 0xfc, !PT ;  /* 0x080000000e0e3812 */ /* 0x000fe400078efcff */
[----:B------:R-:W-:Y:S02]  /*112650*/  LOP3.LUT P0, RZ, R9, 0x1000000, RZ, 0xc0, !PT ;  /* 0x0100000009ff7812 */ /* 0x000fe4000780c0ff */
[----:B------:R-:W-:-:S04]  /*112660*/  LOP3.LUT R14, R14, 0xfbffffff, RZ, 0xc0, !PT ;  /* 0xfbffffff0e0e7812 */ /* 0x000fc800078ec0ff */
[----:B------:R-:W-:Y:S02]  /*112670*/  @P1 LOP3.LUT R14, R14, 0x4000000, RZ, 0xfc, !PT ;  /* 0x040000000e0e1812 */ /* 0x000fe400078efcff */
[----:B------:R-:W-:Y:S02]  /*112680*/  ISETP.LT.AND P1, PT, R29, UR35, !P0 ;  /* 0x000000231d007c0c */ /* 0x000fe4000c721270 */
[----:B------:R-:W-:Y:S02]  /*112690*/  LOP3.LUT R14, R14, 0xffdfffff, RZ, 0xc0, !PT ;  /* 0xffdfffff0e0e7812 */ /* 0x000fe400078ec0ff */
[----:B------:R-:W-:Y:S01]  /*1126a0*/  ISETP.LT.AND P3, PT, R26, UR17, !P0 ;  /* 0x000000111a007c0c */ /* 0x000fe2000c761270 */
[----:B------:R-:W0:Y:S08]  /*1126b0*/  LDCU UR17, c[0x0][0x398] ;  /* 0x00007300ff1177ac */ /* 0x000e300008000800 */
[----:B------:R-:W-:-:S02]  /*1126c0*/  @P1 LOP3.LUT R14, R14, 0x200000, RZ, 0xfc, !PT ;  /* 0x002000000e0e1812 */ /* 0x000fc400078efcff */
        /* <DEDUP_REMOVED lines=30> */
[----:B------:R-:W-:Y:S02]  /*1128b0*/  LOP3.LUT R14, R14, 0xffffdfff, RZ, 0xc0, !PT ;  /* 0xffffdfff0e0e7812 */ /* 0x000fe400078ec0ff */
[----:B------:R-:W-:Y:S01]  /*1128c0*/  ISETP.LT.AND P3, PT, R26, UR17, !P2 ;  /* 0x000000111a007c0c */ /* 0x000fe2000d761270 */
[----:B------:R-:W0:Y:S06]  /*1128d0*/  LDCU UR17, c[0x0][0x398] ;  /* 0x00007300ff1177ac */ /* 0x000e2c0008000800 */
        /* <DEDUP_REMOVED lines=53> */
[----:B------:R-:W-:Y:S02]  /*112c30*/  LOP3.LUT R14, R14, 0xfffffff7, RZ, 0xc0, !PT ;  /* 0xfffffff70e0e7812 */ /* 0x000fe400078ec0ff */
[----:B------:R-:W-:Y:S02]  /*112c40*/  LOP3.LUT P0, RZ, R9, 0x200000, RZ, 0xc0, !PT ;  /* 0x0020000009ff7812 */ /* 0x000fe4000780c0ff */
        /* <DEDUP_REMOVED lines=16> */
[----:B------:R-:W-:Y:S02]  /*112d50*/  ISETP.LT.AND P3, PT, R28, UR13, !P0 ;  /* 0x0000000d1c007c0c */ /* 0x000fe4000c761270 */
[----:B------:R-:W-:Y:S01]  /*112d60*/  LOP3.LUT R11, R11, 0xdfffffff, RZ, 0xc0, !PT ;  /* 0xdfffffff0b0b7812 */ /* 0x000fe200078ec0ff */
[----:B------:R-:W3:Y:S06]  /*112d70*/  LDCU UR13, c[0x0][0x398] ;  /* 0x00007300ff0d77ac */ /* 0x000eec0008000800 */
[----:B------:R-:W-:-:S04]  /*112d80*/  @P1 LOP3.LUT R11, R11, 0x20000000, RZ, 0xfc, !PT ;  /* 0x200000000b0b1812 */ /* 0x000fc800078efcff */
        /* <DEDUP_REMOVED lines=24> */
[----:B------:R-:W1:Y:S04]  /*112f10*/  LDCU UR17, c[0x0][0x398] ;  /* 0x00007300ff1177ac */ /* 0x000e680008000800 */
[----:B------:R-:W-:-:S04]  /*112f20*/  @P0 LOP3.LUT R11, R11, 0x200000, RZ, 0xfc, !PT ;  /* 0x002000000b0b0812 */ /* 0x000fc800078efcff */
        /* <DEDUP_REMOVED lines=25> */
[----:B----4-:R-:W-:Y:S01]  /*1130c0*/  ISETP.LT.AND P4, PT, R25, UR19, !P1 ;  /* 0x0000001319007c0c */ /* 0x010fe2000cf81270 */
[----:B------:R-:W4:Y:S01]  /*1130d0*/  LDCU UR19, c[0x0][0x398] ;  /* 0x00007300ff1377ac */ /* 0x000f220008000800 */
[----:B------:R-:W-:Y:S02]  /*1130e0*/  LOP3.LUT R11, R11, 0xffffdfff, RZ, 0xc0, !PT ;  /* 0xffffdfff0b0b7812 */ /* 0x000fe400078ec0ff */
[----:B------:R-:W-:Y:S01]  /*1130f0*/  ISETP.LT.AND P3, PT, R26, UR17, !P1 ;  /* 0x000000111a007c0c */ /* 0x000fe2000cf61270 */
[----:B------:R-:W1:Y:S06]  /*113100*/  LDCU UR17, c[0x0][0x398] ;  /* 0x00007300ff1177ac */ /* 0x000e6c0008000800 */
        /* <DEDUP_REMOVED lines=45> */
[----:B------:R-:W-:Y:S02]  /*1133e0*/  LOP3.LUT R11, R11, 0xffffffbf, RZ, 0xc0, !PT ;  /* 0xffffffbf0b0b7812 */ /* 0x000fe400078ec0ff */
[----:B------:R-:W-:Y:S01]  /*1133f0*/  R2UR UR23, R2 ;  /* 0x00000000021772ca */ /* 0x000fe200000e0000 */
[----:B------:R-:W-:Y:S01]  /*113400*/  IMAD.MOV.U32 R2, RZ, RZ, R3 ;  /* 0x000000ffff027224 */ /* 0x000fe200078e0003 */
[----:B------:R-:W-:Y:S01]  /*113410*/  @P3 LOP3.LUT R11, R11, 0x40, RZ, 0xfc, !PT ;  /* 0x000000400b0b3812 */ /* 0x000fe200078efcff */
[----:B------:R-:W3:Y:S01]  /*113420*/  LDL.LU R3, [R1+0x34] ;  /* 0x0000340001037983 */ /* 0x000ee20000300800 */
        /* <DEDUP_REMOVED lines=17> */
[----:B------:R-:W-:Y:S02]  /*113540*/  LOP3.LUT R11, R11, 0xfffffffe, RZ, 0xc0, !PT ;  /* 0xfffffffe0b0b7812 */ /* 0x000fe400078ec0ff */
[----:B------:R-:W-:Y:S02]  /*113550*/  ISETP.LT.AND P0, PT, R29, UR21, !P2 ;  /* 0x000000151d007c0c */ /* 0x000fe4000d701270 */
[----:B------:R-:W-:Y:S02]  /*113560*/  @P3 LOP3.LUT R11, R11, 0x1, RZ, 0xfc, !PT ;  /* 0x000000010b0b3812 */ /* 0x000fe400078efcff */
[----:B------:R-:W-:Y:S02]  /*113570*/  R2UR UR21, R14 ;  /* 0x000000000e1572ca */ /* 0x000fe400000e0000 */
[----:B------:R-:W4:Y:S04]  /*113580*/  LDL.LU R14, [R1+0x5760] ;  /* 0x00576000010e7983 */ /* 0x000f280000300800 */
[----:B------:R0:W-:Y:S04]  /*113590*/  STL [R1+0x38], R11 ;  /* 0x0000380b01007387 */ /* 0x0001e80000100800 */
[----:B0-----:R-:W4:Y:S01]  /*1135a0*/  LDL.LU R11, [R1+0x148] ;  /* 0x00014800010b7983 */ /* 0x001f220000300800 */
[----:B------:R-:W-:Y:S01]  /*1135b0*/  ISETP.LT.AND P4, PT, R27, UR15, !P2 ;  /* 0x0000000f1b007c0c */ /* 0x000fe2000d781270 */
[----:B------:R-:W0:Y:S01]  /*1135c0*/  LDCU UR15, c[0x0][0x398] ;  /* 0x00007300ff0f77ac */ /* 0x000e220008000800 */
[----:B---3--:R-:W-:-:S02]  /*1135d0*/  ISETP.LT.AND P3, PT, R28, UR13, !P2 ;  /* 0x0000000d1c007c0c */ /* 0x008fc4000d761270 */
[----:B------:R-:W-:Y:S01]  /*1135e0*/  LOP3.LUT P1, RZ, R9, 0x10000, RZ, 0xc0, !PT ;  /* 0x0001000009ff7812 */ /* 0x000fe2000782c0ff */
[----:B------:R-:W3:Y:S01]  /*1135f0*/  LDCU UR13, c[0x0][0x398] ;  /* 0x00007300ff0d77ac */ /* 0x000ee20008000800 */
[----:B------:R-:W-:-:S04]  /*113600*/  LOP3.LUT R3, R3, 0xdfffffff, RZ, 0xc0, !PT ;  /* 0xdfffffff03037812 */ /* 0x000fc800078ec0ff */
        /* <DEDUP_REMOVED lines=18> */
[----:B----4-:R-:W-:Y:S02]  /*113730*/  R2UR UR23, R11 ;  /* 0x000000000b1772ca */ /* 0x010fe400000e0000 */
[----:B------:R-:W4:Y:S01]  /*113740*/  LDL.LU R11, [R1+0x144] ;  /* 0x00014400010b7983 */ /* 0x000f220000300800 */
[----:B------:R-:W-:Y:S01]  /*113750*/  ISETP.LT.AND P4, PT, R25, UR19, !P1 ;  /* 0x0000001319007c0c */ /* 0x000fe2000cf81270 */
[----:B------:R-:W1:Y:S01]  /*113760*/  LDCU UR19, c[0x0][0x398] ;  /* 0x00007300ff1377ac */ /* 0x000e620008000800 */
[----:B------:R-:W-:-:S06]  /*113770*/  LOP3.LUT R3, R3, 0xffdfffff, RZ, 0xc0, !PT ;  /* 0xffdfffff03037812 */ /* 0x000fcc00078ec0ff */
        /* <DEDUP_REMOVED lines=49> */
[----:B----4-:R-:W-:Y:S02]  /*113a90*/  R2UR UR21, R11 ;  /* 0x000000000b1572ca */ /* 0x010fe400000e0000 */
[----:B------:R-:W4:Y:S01]  /*113aa0*/  LDL.LU R11, [R1+0x13c] ;  /* 0x00013c00010b7983 */ /* 0x000f220000300800 */
        /* <DEDUP_REMOVED lines=31> */
[----:B------:R-:W-:Y:S02]  /*113ca0*/  R2UR UR23, R2 ;  /* 0x00000000021772ca */ /* 0x000fe400000e0000 */
[----:B------:R-:W3:Y:S01]  /*113cb0*/  LDL.LU R2, [R1+0x30] ;  /* 0x0000300001027983 */ /* 0x000ee20000300800 */
        /* <DEDUP_REMOVED lines=21> */
[----:B----4-:R-:W-:Y:S02]  /*113e10*/  R2UR UR21, R11 ;  /* 0x000000000b1572ca */ /* 0x010fe400000e0000 */
        /* <DEDUP_REMOVED lines=77> */
[----:B----4-:R-:W-:Y:S02]  /*1142f0*/  R2UR UR21, R3 ;  /* 0x00000000031572ca */ /* 0x010fe400000e0000 */
[----:B------:R-:W4:Y:S01]  /*114300*/  LDL.LU R3, [R1+0x12c] ;  /* 0x00012c0001037983 */ /* 0x000f220000300800 */
        /* <DEDUP_REMOVED lines=20> */
[----:B------:R-:W0:Y:S06]  /*114450*/  LDCU UR17, c[0x0][0x398] ;  /* 0x00007300ff1177ac */ /* 0x000e2c0008000800 */
[----:B------:R-:W-:-:S04]  /*114460*/  @P2 LOP3.LUT R2, R2, 0x20, RZ, 0xfc, !PT ;  /* 0x0000002002022812 */ /* 0x000fc800078efcff */
[----:B------:R-:W-:-:S04]  /*114470*/  LOP3.LUT R2, R2, 0xfffffdff, RZ, 0xc0, !PT ;  /* 0xfffffdff02027812 */ /* 0x000fc800078ec0ff */
[----:B------:R-:W-:Y:S02]  /*114480*/  @P4 LOP3.LUT R2, R2, 0x200, RZ, 0xfc, !PT ;  /* 0x0000020002024812 */ /* 0x000fe400078efcff */
[----:B------:R-:W-:Y:S01]  /*114490*/  R2UR UR23, R10 ;  /* 0x000000000a1772ca */ /* 0x000fe200000e0000 */
[----:B------:R-:W-:Y:S01]  /*1144a0*/  IMAD.MOV.U32 R10, RZ, RZ, R12 ;  /* 0x000000ffff0a7224 */ /* 0x000fe200078e000c */
[----:B0-----:R-:W-:Y:S01]  /*1144b0*/  ISETP.LT.AND P4, PT, R27, UR15, !P1 ;  /* 0x0000000f1b007c0c */ /* 0x001fe2000cf81270 */
[----:B------:R-:W4:Y:S01]  /*1144c0*/  LDL.LU R12, [R1+0x2c] ;  /* 0x00002c00010c7983 */ /* 0x000f220000300800 */
[----:B------:R-:W-:Y:S01]  /*1144d0*/  LOP3.LUT R2, R2, 0xfffffeff, RZ, 0xc0, !PT ;  /* 0xfffffeff02027812 */ /* 0x000fe200078ec0ff */
[----:B------:R-:W0:Y:S03]  /*1144e0*/  LDCU UR15, c[0x0][0x398] ;  /* 0x00007300ff0f77ac */ /* 0x000e260008000800 */
[----:B------:R-:W-:-:S02]  /*1144f0*/  @P3 LOP3.LUT R2, R2, 0x100, RZ, 0xfc, !PT ;  /* 0x0000010002023812 */ /* 0x000fc400078efcff */
        /* <DEDUP_REMOVED lines=20> */
[----:B----4-:R-:W-:Y:S02]  /*114640*/  R2UR UR21, R3 ;  /* 0x00000000031572ca */ /* 0x010fe400000e0000 */
[----:B------:R-:W4:Y:S01]  /*114650*/  LDL.LU R3, [R1+0x128] ;  /* 0x0001280001037983 */ /* 0x000f220000300800 */
[----:B------:R-:W-:Y:S01]  /*114660*/  ISETP.LT.AND P4, PT, R25, UR19, !P0 ;  /* 0x0000001319007c0c */ /* 0x000fe2000c781270 */
[----:B------:R-:W1:Y:S01]  /*114670*/  LDCU UR19, c[0x0][0x398] ;  /* 0x00007300ff1377ac */ /* 0x000e620008000800 */
[----:B------:R-:W-:Y:S02]  /*114680*/  ISETP.LT.AND P3, PT, R26, UR17, !P0 ;  /* 0x000000111a007c0c */ /* 0x000fe4000c761270 */
[----:B------:R-:W-:Y:S01]  /*114690*/  LOP3.LUT R2, R2, 0xfffffffd, RZ, 0xc0, !PT ;  /* 0xfffffffd02027812 */ /* 0x000fe200078ec0ff */
[----:B------:R-:W1:Y:S08]  /*1146a0*/  LDCU UR17, c[0x0][0x398] ;  /* 0x00007300ff1177ac */ /* 0x000e700008000800 */
[----:B------:R-:W-:-:S02]  /*1146b0*/  @P4 LOP3.LUT R2, R2, 0x2, RZ, 0xfc, !PT ;  /* 0x0000000202024812 */ /* 0x000fc400078efcff */
[----:B0-----:R-:W-:Y:S01]  /*1146c0*/  ISETP.LT.AND P4, PT, R27, UR15, !P0 ;  /* 0x0000000f1b007c0c */ /* 0x001fe2000c781270 */
[----:B------:R-:W0:Y:S01]  /*1146d0*/  LDCU UR15, c[0x0][0x398] ;  /* 0x00007300ff0f77ac */ /* 0x000e220008000800 */
[----:B------:R-:W-:-:S04]  /*1146e0*/  LOP3.LUT R2, R2, 0xfffffffe, RZ, 0xc0, !PT ;  /* 0xfffffffe02027812 */ /* 0x000fc800078ec0ff */
[----:B------:R-:W-:Y:S02]  /*1146f0*/  @P3 LOP3.LUT R2, R2, 0x1, RZ, 0xfc, !PT ;  /* 0x0000000102023812 */ /* 0x000fe400078efcff */
[----:B---3--:R-:W-:Y:S01]  /*114700*/  ISETP.LT.AND P3, PT, R28, UR13, !P0 ;  /* 0x0000000d1c007c0c */ /* 0x008fe2000c761270 */
[----:B------:R-:W3:Y:S01]  /*114710*/  LDCU UR13, c[0x0][0x398] ;  /* 0x00007300ff0d77ac */ /* 0x000ee20008000800 */
[----:B------:R-:W-:-:S04]  /*114720*/  LOP3.LUT R12, R12, 0xdfffffff, RZ, 0xc0, !PT ;  /* 0xdfffffff0c0c7812 */ /* 0x000fc800078ec0ff */
[----:B------:R-:W-:-:S04]  /*114730*/  @P1 LOP3.LUT R12, R12, 0x20000000, RZ, 0xfc, !PT ;  /* 0x200000000c0c1812 */ /* 0x000fc800078efcff */
[----:B------:R-:W-:-:S04]  /*114740*/  LOP3.LUT R12, R12, 0x7fffffff, RZ, 0xc0, !PT ;  /* 0x7fffffff0c0c7812 */ /* 0x000fc800078ec0ff */
[----:B------:R-:W-:Y:S02]  /*114750*/  @P4 LOP3.LUT R12, R12, 0x80000000, RZ, 0xfc, !PT ;  /* 0x800000000c0c4812 */ /* 0x000fe400078efcff */
[----:B-1----:R-:W-:Y:S02]  /*114760*/  ISETP.LT.AND P4, PT, R16, UR11, !P0 ;  /* 0x0000000b10007c0c */ /* 0x002fe4000c781270 */
[----:B------:R-:W-:Y:S01]  /*114770*/  LOP3.LUT P2, RZ, R9, 0x100, RZ, 0xc0, !PT ;  /* 0x0000010009ff7812 */ /* 0x000fe2000784c0ff */
[----:B------:R1:W-:Y:S01]  /*114780*/  STL [R1+0x30], R2 ;  /* 0x0000300201007387 */ /* 0x0003e20000100800 */
[----:B------:R-:W-:Y:S01]  /*114790*/  LOP3.LUT R12, R12, 0xbfffffff, RZ, 0xc0, !PT ;  /* 0xbfffffff0c0c7812 */ /* 0x000fe200078ec0ff */
[----:B------:R-:W0:Y:S03]  /*1147a0*/  LDCU UR11, c[0x0][0x398] ;  /* 0x00007300ff0b77ac */ /* 0x000e260008000800 */
[----:B------:R-:W-:-:S02]  /*1147b0*/  @P3 LOP3.LUT R12, R12, 0x40000000, RZ, 0xfc, !PT ;  /* 0x400000000c0c3812 */ /* 0x000fc400078efcff */
[----:B--2---:R-:W-:Y:S01]  /*1147c0*/  ISETP.LT.AND P3, PT, R15, UR9, !P0 ;  /* 0x000000090f007c0c */ /* 0x004fe2000c761270 */
[----:B------:R-:W2:Y:S01]  /*1147d0*/  LDCU UR9, c[0x0][0x398] ;  /* 0x00007300ff0977ac */ /* 0x000ea20008000800 */
[----:B------:R-:W-:Y:S01]  /*1147e0*/  LOP3.LUT R12, R12, 0xefffffff, RZ, 0xc0, !PT ;  /* 0xefffffff0c0c7812 */ /* 0x000fe200078ec0ff */
[----:B-1----:R-:W4:Y:S03]  /*1147f0*/  LDL.LU R2, [R1+0x5758] ;  /* 0x0057580001027983 */ /* 0x002f260000300800 */
[----:B------:R-:W-:Y:S02]  /*114800*/  @P4 LOP3.LUT R12, R12, 0x10000000, RZ, 0xfc, !PT ;  /* 0x100000000c0c4812 */ /* 0x000fe400078efcff */
[----:B------:R-:W-:Y:S01]  /*114810*/  ISETP.LT.AND P0, PT, R17, UR5, !P0 ;  /* 0x0000000511007c0c */ /* 0x000fe2000c701270 */
[----:B------:R-:W1:Y:S01]  /*114820*/  LDCU UR5, c[0x0][0x398] ;  /* 0x00007300ff0577ac */ /* 0x000e620008000800 */
        /* <DEDUP_REMOVED lines=41> */
[----:B------:R-:W0:Y:S01]  /*114ac0*/  LDCU UR17, c[0x0][0x398] ;  /* 0x00007300ff1177ac */ /* 0x000e220008000800 */
[----:B----4-:R-:W-:-:S02]  /*114ad0*/  R2UR UR23, R3 ;  /* 0x00000000031772ca */ /* 0x010fc400000e0000 */
[----:B------:R-:W4:Y:S03]  /*114ae0*/  LDL.LU R3, [R1+0x124] ;  /* 0x0001240001037983 */ /* 0x000f260000300800 */
        /* <DEDUP_REMOVED lines=27> */
[----:B------:R-:W-:Y:S02]  /*114ca0*/  R2UR UR23, R10 ;  /* 0x000000000a1772ca */ /* 0x000fe400000e0000 */
[----:B------:R-:W4:Y:S01]  /*114cb0*/  LDL.LU R10, [R1+0x11c] ;  /* 0x00011c00010a7983 */ /* 0x000f220000300800 */
[----:B------:R-:W-:Y:S01]  /*114cc0*/  ISETP.LT.AND P4, PT, R25, UR19, !P0 ;  /* 0x0000001319007c0c */ /* 0x000fe2000c781270 */
[----:B------:R-:W1:Y:S01]  /*114cd0*/  LDCU UR19, c[0x0][0x398] ;  /* 0x00007300ff1377ac */ /* 0x000e620008000800 */
[----:B------:R-:W-:Y:S02]  /*114ce0*/  LOP3.LUT R12, R12, 0xffffffdf, RZ, 0xc0, !PT ;  /* 0xffffffdf0c0c7812 */ /* 0x000fe400078ec0ff */
[----:B------:R-:W-:Y:S01]  /*114cf0*/  ISETP.LT.AND P3, PT, R26, UR17, !P0 ;  /* 0x000000111a007c0c */ /* 0x000fe2000c761270 */
[----:B------:R-:W1:Y:S03]  /*114d00*/  LDCU UR17, c[0x0][0x398] ;  /* 0x00007300ff1177ac */ /* 0x000e660008000800 */
        /* <DEDUP_REMOVED lines=26> */
[----:B----4-:R-:W-:Y:S02]  /*114eb0*/  R2UR UR21, R3 ;  /* 0x00000000031572ca */ /* 0x010fe400000e0000 */
[----:B------:R-:W4:Y:S11]  /*114ec0*/  LDL.LU R3, [R1+0x28] ;  /* 0x0000280001037983 */ /* 0x000f360000300800 */
[----:B------:R-:W-:-:S02]  /*114ed0*/  ISETP.LT.AND P0, PT, R29, UR21, !P2 ;  /* 0x000000151d007c0c */ /* 0x000fc4000d701270 */
[----:B------:R-:W-:Y:S02]  /*114ee0*/  R2UR UR21, R10 ;  /* 0x000000000a1572ca */ /* 0x000fe400000e0000 */
[----:B------:R-:W2:Y:S01]  /*114ef0*/  LDL.LU R10, [R1+0x118] ;  /* 0x00011800010a7983 */ /* 0x000ea20000300800 */
        /* <DEDUP_REMOVED lines=12> */
[----:B------:R-:W-:Y:S01]  /*114fc0*/  LOP3.LUT P1, RZ, R9, 0x10, RZ, 0xc0, !PT ;  /* 0x0000001009ff7812 */ /* 0x000fe2000782c0ff */
[----:B------:R0:W-:Y:S04]  /*114fd0*/  STL [R1+0x2c], R12 ;  /* 0x00002c0c01007387 */ /* 0x0001e80000100800 */
[----:B0-----:R-:W3:Y:S01]  /*114fe0*/  LDL.LU R12, [R1+0x5754] ;  /* 0x00575400010c7983 */ /* 0x001ee20000300800 */
[----:B----4-:R-:W-:-:S04]  /*114ff0*/  LOP3.LUT R3, R3, 0xdfffffff, RZ, 0xc0, !PT ;  /* 0xdfffffff03037812 */ /* 0x010fc800078ec0ff */
[----:B------:R-:W-:-:S04]  /*115000*/  @P0 LOP3.LUT R3, R3, 0x20000000, RZ, 0xfc, !PT ;  /* 0x2000000003030812 */ /* 0x000fc800078efcff */
        /* <DEDUP_REMOVED lines=17> */
[----:B------:R-:W-:Y:S01]  /*115120*/  ISETP.LT.AND P4, PT, R25, UR19, !P1 ;  /* 0x0000001319007c0c */ /* 0x000fe2000cf81270 */
[----:B------:R-:W4:Y:S01]  /*115130*/  LDCU UR19, c[0x0][0x398] ;  /* 0x00007300ff1377ac */ /* 0x000f220008000800 */
[----:B------:R-:W-:Y:S02]  /*115140*/  LOP3.LUT R3, R3, 0xffdfffff, RZ, 0xc0, !PT ;  /* 0xffdfffff03037812 */ /* 0x000fe400078ec0ff */
[----:B------:R-:W-:Y:S01]  /*115150*/  ISETP.LT.AND P3, PT, R26, UR17, !P1 ;  /* 0x000000111a007c0c */ /* 0x000fe2000cf61270 */
[----:B------:R-:W0:Y:S06]  /*115160*/  LDCU UR17, c[0x0][0x398] ;  /* 0x00007300ff1177ac */ /* 0x000e2c0008000800 */
[----:B------:R-:W-:-:S04]  /*115170*/  @P2 LOP3.LUT R3, R3, 0x200000, RZ, 0xfc, !PT ;  /* 0x0020000003032812 */ /* 0x000fc800078efcff */
[----:B------:R-:W-:-:S04]  /*115180*/  LOP3.LUT R3, R3, 0xfdffffff, RZ, 0xc0, !PT ;  /* 0xfdffffff03037812 */ /* 0x000fc800078ec0ff */
        /* <DEDUP_REMOVED lines=51> */
[----:B------:R-:W-:Y:S02]  /*1154c0*/  R2UR UR23, R10 ;  /* 0x000000000a1772ca */ /* 0x000fe400000e0000 */
[----:B------:R-:W-:Y:S01]  /*1154d0*/  LOP3.LUT R3, R3, 0xfffff7ff, RZ, 0xc0, !PT ;  /* 0xfffff7ff03037812 */ /* 0x000fe200078ec0ff */
[----:B------:R-:W2:Y:S03]  /*1154e0*/  LDL.LU R10, [R1+0x114] ;  /* 0x00011400010a7983 */ /* 0x000ea60000300800 */
[----:B------:R-:W-:-:S02]  /*1154f0*/  @P3 LOP3.LUT R3, R3, 0x800, RZ, 0xfc, !PT ;  /* 0x0000080003033812 */ /* 0x000fc400078efcff */
[----:B------:R-:W-:Y:S02]  /*115500*/  LOP3.LUT P2, RZ, R9, 0x4, RZ, 0xc0, !PT ;  /* 0x0000000409ff7812 */ /* 0x000fe4000784c0ff */
[----:B------:R-:W-:-:S04]  /*115510*/  LOP3.LUT R3, R3, 0xfffffbff, RZ, 0xc0, !PT ;  /* 0xfffffbff03037812 */ /* 0x000fc800078ec0ff */
[----:B------:R-:W-:Y:S02]  /*115520*/  @P0 LOP3.LUT R3, R3, 0x400, RZ, 0xfc, !PT ;  /* 0x0000040003030812 */ /* 0x000fe400078efcff */
[----:B------:R-:W-:Y:S02]  /*115530*/  ISETP.LT.AND P0, PT, R29, UR23, !P2 ;  /* 0x000000171d007c0c */ /* 0x000fe4000d701270 */
[----:B------:R-:W-:Y:S02]  /*115540*/  R2UR UR23, R0 ;  /* 0x00000000001772ca */ /* 0x000fe400000e0000 */
[----:B------:R-:W2:Y:S01]  /*115550*/  LDL.LU R0, [R1+0x10c] ;  /* 0x00010c0001007983 */ /* 0x000ea20000300800 */
[----:B----4-:R-:W-:Y:S01]  /*115560*/  ISETP.LT.AND P4, PT, R25, UR19, !P2 ;  /* 0x0000001319007c0c */ /* 0x010fe2000d781270 */
[----:B------:R-:W4:Y:S01]  /*115570*/  LDCU UR19, c[0x0][0x398] ;  /* 0x00007300ff1377ac */ /* 0x000f220008000800 */
[----:B------:R-:W-:Y:S02]  /*115580*/  LOP3.LUT R3, R3, 0xffffffdf, RZ, 0xc0, !PT ;  /* 0xffffffdf03037812 */ /* 0x000fe400078ec0ff */
[----:B------:R-:W-:Y:S01]  /*115590*/  ISETP.LT.AND P3, PT, R26, UR17, !P2 ;  /* 0x000000111a007c0c */ /* 0x000fe2000d761270 */
[----:B------:R-:W0:Y:S03]  /*1155a0*/  LDCU UR17, c[0x0][0x398] ;  /* 0x00007300ff1177ac */ /* 0x000e260008000800 */
        /* <DEDUP_REMOVED lines=26> */
[----:B------:R-:W-:Y:S02]  /*115750*/  R2UR UR21, R10 ;  /* 0x000000000a1572ca */ /* 0x000fe400000e0000 */
[----:B------:R-:W2:Y:S11]  /*115760*/  LDL.LU R10, [R1+0x24] ;  /* 0x00002400010a7983 */ /* 0x000eb60000300800 */
[----:B------:R-:W-:-:S02]  /*115770*/  ISETP.LT.AND P2, PT, R29, UR21, !P1 ;  /* 0x000000151d007c0c */ /* 0x000fc4000cf41270 */
[----:B------:R-:W-:Y:S02]  /*115780*/  R2UR UR21, R0 ;  /* 0x00000000001572ca */ /* 0x000fe400000e0000 */
[----:B------:R-:W2:Y:S01]  /*115790*/  LDL.LU R0, [R1+0x108] ;  /* 0x0001080001007983 */ /* 0x000ea20000300800 */
[----:B----4-:R-:W-:Y:S01]  /*1157a0*/  ISETP.LT.AND P4, PT, R25, UR19, !P1 ;  /* 0x0000001319007c0c */ /* 0x010fe2000cf81270 */
[----:B------:R-:W4:Y:S01]  /*1157b0*/  LDCU UR19, c[0x0][0x398] ;  /* 0x00007300ff1377ac */ /* 0x000f220008000800 */
[----:B------:R-:W-:Y:S02]  /*1157c0*/  ISETP.LT.AND P3, PT, R26, UR17, !P1 ;  /* 0x000000111a007c0c */ /* 0x000fe4000cf61270 */
[----:B------:R-:W-:Y:S01]  /*1157d0*/  LOP3.LUT R3, R3, 0xfffffffd, RZ, 0xc0, !PT ;  /* 0xfffffffd03037812 */ /* 0x000fe200078ec0ff */
[----:B------:R-:W0:Y:S08]  /*1157e0*/  LDCU UR17, c[0x0][0x398] ;  /* 0x00007300ff1177ac */ /* 0x000e300008000800 */
[----:B------:R-:W-:-:S04]  /*1157f0*/  @P4 LOP3.LUT R3, R3, 0x2, RZ, 0xfc, !PT ;  /* 0x0000000203034812 */ /* 0x000fc800078efcff */
[----:B------:R-:W-:-:S04]  /*115800*/  LOP3.LUT R3, R3, 0xfffffffe, RZ, 0xc0, !PT ;  /* 0xfffffffe03037812 */ /* 0x000fc800078ec0ff */
[----:B------:R-:W-:-:S05]  /*115810*/  @P3 LOP3.LUT R3, R3, 0x1, RZ, 0xfc, !PT ;  /* 0x0000000103033812 */ /* 0x000fca00078efcff */
[----:B------:R0:W-:Y:S04]  /*115820*/  STL [R1+0x28], R3 ;  /* 0x0000280301007387 */ /* 0x0001e80000100800 */
[----:B0-----:R-:W4:Y:S01]  /*115830*/  LDL.LU R3, [R1+0x5750] ;  /* 0x0057500001037983 */ /* 0x001f220000300800 */
[----:B------:R-:W-:Y:S02]  /*115840*/  R2UR UR29, R6 ;  /* 0x00000000061d72ca */ /* 0x000fe400000e0000 */
[----:B--2---:R-:W-:Y:S02]  /*115850*/  R2UR UR25, R0 ;  /* 0x00000000001972ca */ /* 0x004fe400000e0000 */
[----:B------:R-:W2:Y:S04]  /*115860*/  LDL.LU R0, [R1+0x104] ;  /* 0x0001040001007983 */ /* 0x000ea80000300800 */
[----:B------:R-:W2:Y:S01]  /*115870*/  LDL.LU R6, [R1+0xfc] ;  /* 0x0000fc0001067983 */ /* 0x000ea20000300800 */
        /* <DEDUP_REMOVED lines=62> */
[----:B--2---:R-:W-:Y:S02]  /*115c60*/  R2UR UR31, R0 ;  /* 0x00000000001f72ca */ /* 0x004fe400000e0000 */
[----:B------:R-:W2:Y:S01]  /*115c70*/  LDL.LU R0, [R1+0x20] ;  /* 0x0000200001007983 */ /* 0x000ea20000300800 */
[----:B------:R-:W-:-:S03]  /*115c80*/  R2UR UR35, R6 ;  /* 0x00000000062372ca */ /* 0x000fc600000e0000 */
[----:B------:R-:W4:Y:S01]  /*115c90*/  LDL.LU R6, [R1+0xf8] ;  /* 0x0000f80001067983 */ /* 0x000f220000300800 */
        /* <DEDUP_REMOVED lines=59> */
[----:B------:R-:W1:Y:S01]  /*116050*/  LDCU UR31, c[0x0][0x398] ;  /* 0x00007300ff1f77ac */ /* 0x000e620008000800 */
[----:B------:R-:W-:-:S04]  /*116060*/  LOP3.LUT R10, R10, 0xfffffffb, RZ, 0xc0, !PT ;  /* 0xfffffffb0a0a7812 */ /* 0x000fc800078ec0ff */
[----:B------:R-:W-:Y:S02]  /*116070*/  @P1 LOP3.LUT R10, R10, 0x4, RZ, 0xfc, !PT ;  /* 0x000000040a0a1812 */ /* 0x000fe400078efcff */
[----:B------:R-:W-:Y:S01]  /*116080*/  ISETP.LT.AND P1, PT, R25, UR21, !P0 ;  /* 0x0000001519007c0c */ /* 0x000fe2000c721270 */
[----:B------:R-:W1:Y:S01]  /*116090*/  LDCU UR21, c[0x0][0x398] ;  /* 0x00007300ff1577ac */ /* 0x000e620008000800 */
[----:B------:R-:W-:Y:S02]  /*1160a0*/  LOP3.LUT R10, R10, 0xfffffffd, RZ, 0xc0, !PT ;  /* 0xfffffffd0a0a7812 */ /* 0x000fe400078ec0ff */
[----:B0-----:R-:W-:Y:S01]  /*1160b0*/  ISETP.LT.AND P4, PT, R27, UR15, !P0 ;  /* 0x0000000f1b007c0c */ /* 0x001fe2000c781270 */
[----:B------:R-:W0:Y:S08]  /*1160c0*/  LDCU UR15, c[0x0][0x398] ;  /* 0x00007300ff0f77ac */ /* 0x000e300008000800 */
[----:B------:R-:W-:-:S04]  /*1160d0*/  @P1 LOP3.LUT R10, R10, 0x2, RZ, 0xfc, !PT ;  /* 0x000000020a0a1812 */ /* 0x000fc800078efcff */
[----:B------:R-:W-:Y:S02]  /*1160e0*/  LOP3.LUT R10, R10, 0xfffffffe, RZ, 0xc0, !PT ;  /* 0xfffffffe0a0a7812 */ /* 0x000fe400078ec0ff */
[C---:B------:R-:W-:Y:S02]  /*1160f0*/  LOP3.LUT P2, RZ, R12.reuse, 0x10000000, RZ, 0xc0, !PT ;  /* 0x100000000cff7812 */ /* 0x040fe4000784c0ff */
[----:B------:R-:W-:Y:S02]  /*116100*/  LOP3.LUT P1, RZ, R12, 0x8000000, RZ, 0xc0, !PT ;  /* 0x080000000cff7812 */ /* 0x000fe4000782c0ff */
[----:B--2---:R-:W-:-:S04]  /*116110*/  LOP3.LUT R0, R0, 0xdfffffff, RZ, 0xc0, !PT ;  /* 0xdfffffff00007812 */ /* 0x004fc800078ec0ff */
[----:B------:R-:W-:Y:S02]  /*116120*/  @P3 LOP3.LUT R0, R0, 0x20000000, RZ, 0xfc, !PT ;  /* 0x2000000000003812 */ /* 0x000fe400078efcff */
[----:B----4-:R-:W-:Y:S01]  /*116130*/  ISETP.LT.AND P3, PT, R26, UR19, !P0 ;  /* 0x000000131a007c0c */ /* 0x010fe2000c761270 */
[----:B------:R-:W2:Y:S01]  /*116140*/  LDCU UR19, c[0x0][0x398] ;  /* 0x00007300ff1377ac */ /* 0x000ea20008000800 */
[----:B------:R-:W-:-:S04]  /*116150*/  LOP3.LUT R0, R0, 0x7fffffff, RZ, 0xc0, !PT ;  /* 0x7fffffff00007812 */ /* 0x000fc800078ec0ff */
[----:B------:R-:W-:-:S07]  /*116160*/  @P4 LOP3.LUT R0, R0, 0x80000000, RZ, 0xfc, !PT ;  /* 0x8000000000004812 */ /* 0x000fce00078efcff */
[----:B------:R-:W-:Y:S02]  /*116170*/  @P3 LOP3.LUT R10, R10, 0x1, RZ, 0xfc, !PT ;  /* 0x000000010a0a3812 */ /* 0x000fe400078efcff */
[----:B-1----:R-:W-:Y:S01]  /*116180*/  ISETP.LT.AND P3, PT, R28, UR5, !P0 ;  /* 0x000000051c007c0c */ /* 0x002fe2000c761270 */
[----:B------:R-:W1:Y:S01]  /*116190*/  LDCU UR5, c[0x0][0x398] ;  /* 0x00007300ff0577ac */ /* 0x000e620008000800 */
[----:B------:R-:W-:Y:S02]  /*1161a0*/  ISETP.LT.AND P4, PT, R16, UR9, !P0 ;  /* 0x0000000910007c0c */ /* 0x000fe4000c781270 */
[----:B------:R-:W-:Y:S01]  /*1161b0*/  LOP3.LUT R0, R0, 0xbfffffff, RZ, 0xc0, !PT ;  /* 0xbfffffff00007812 */ /* 0x000fe200078ec0ff */
[----:B------:R4:W-:Y:S01]  /*1161c0*/  STL [R1+0x24], R10 ;  /* 0x0000240a01007387 */ /* 0x0009e20000100800 */
[----:B------:R-:W-:Y:S01]  /*1161d0*/  R2UR UR33, R6 ;  /* 0x00000000062172ca */ /* 0x000fe200000e0000 */
[----:B------:R-:W0:Y:S06]  /*1161e0*/  LDCU UR9, c[0x0][0x398] ;  /* 0x00007300ff0977ac */ /* 0x000e2c0008000800 */
[----:B------:R-:W-:-:S02]  /*1161f0*/  @P3 LOP3.LUT R0, R0, 0x40000000, RZ, 0xfc, !PT ;  /* 0x4000000000003812 */ /* 0x000fc400078efcff */
[----:B------:R-:W-:Y:S01]  /*116200*/  ISETP.LT.AND P3, PT, R15, UR11, !P0 ;  /* 0x0000000b0f007c0c */ /* 0x000fe2000c761270 */
[----:B----4-:R-:W4:Y:S01]  /*116210*/  LDL.LU R10, [R1+0x574c] ;  /* 0x00574c00010a7983 */ /* 0x010f220000300800 */
[----:B------:R-:W-:Y:S01]  /*116220*/  LOP3.LUT R0, R0, 0xefffffff, RZ, 0xc0, !PT ;  /* 0xefffffff00007812 */ /* 0x000fe200078ec0ff */
[----:B------:R-:W0:Y:S01]  /*116230*/  LDCU UR11, c[0x0][0x398] ;  /* 0x00007300ff0b77ac */ /* 0x000e220008000800 */
[----:B---3--:R-:W-:Y:S01]  /*116240*/  ISETP.LT.AND P0, PT, R17, UR13, !P0 ;  /* 0x0000000d11007c0c */ /* 0x008fe2000c701270 */
[----:B------:R-:W3:Y:S01]  /*116250*/  LDL.LU R6, [R1+0xf4] ;  /* 0x0000f40001067983 */ /* 0x000ee20000300800 */
[----:B------:R-:W-:Y:S01]  /*116260*/  @P4 LOP3.LUT R0, R0, 0x10000000, RZ, 0xfc, !PT ;  /* 0x1000000000004812 */ /* 0x000fe200078efcff */
[----:B------:R-:W0:Y:S03]  /*116270*/  LDCU UR13, c[0x0][0x398] ;  /* 0x00007300ff0d77ac */ /* 0x000e260008000800 */
        /* <DEDUP_REMOVED lines=33> */
[----:B------:R-:W-:Y:S02]  /*116490*/  R2UR UR35, R5 ;  /* 0x00000000052372ca */ /* 0x000fe400000e0000 */
[----:B------:R-:W2:Y:S01]  /*1164a0*/  LDL.LU R5, [R1+0xec] ;  /* 0x0000ec0001057983 */ /* 0x000ea20000300800 */
[----:B0-----:R-:W-:Y:S01]  /*1164b0*/  ISETP.LT.AND P2, PT, R17, UR9, !P2 ;  /* 0x0000000911007c0c */ /* 0x001fe2000d741270 */
[----:B------:R-:W0:Y:S01]  /*1164c0*/  LDCU UR9, c[0x0][0x398] ;  /* 0x00007300ff0977ac */ /* 0x000e220008000800 */
[----:B------:R-:W-:-:S11]  /*1164d0*/  LOP3.LUT R0, R0, 0xfffbffff, RZ, 0xc0, !PT ;  /* 0xfffbffff00007812 */ /* 0x000fd600078ec0ff */
        /* <DEDUP_REMOVED lines=11> */
[----:B---3--:R-:W-:Y:S02]  /*116590*/  R2UR UR37, R6 ;  /* 0x00000000062572ca */ /* 0x008fe400000e0000 */
[----:B------:R-:W3:Y:S01]  /*1165a0*/  LDL.LU R6, [R1+0x1c] ;  /* 0x00001c0001067983 */ /* 0x000ee20000300800 */
[----:B--2---:R-:W-:-:S03]  /*1165b0*/  R2UR UR39, R5 ;  /* 0x00000000052772ca */ /* 0x004fc600000e0000 */
[----:B------:R-:W2:Y:S01]  /*1165c0*/  LDL.LU R5, [R1+0xe8] ;  /* 0x0000e80001057983 */ /* 0x000ea20000300800 */
[----:B------:R-:W-:-:S04]  /*1165d0*/  LOP3.LUT R0, R0, 0xfffeffff, RZ, 0xc0, !PT ;  /* 0xfffeffff00007812 */ /* 0x000fc800078ec0ff */
[----:B------:R-:W-:Y:S02]  /*1165e0*/  @P3 LOP3.LUT R0, R0, 0x10000, RZ, 0xfc, !PT ;  /* 0x0001000000003812 */ /* 0x000fe400078efcff */
[----:B------:R-:W-:Y:S01]  /*1165f0*/  ISETP.LT.AND P3, PT, R28, UR15, !P1 ;  /* 0x0000000f1c007c0c */ /* 0x000fe2000cf61270 */
[----:B------:R-:W2:Y:S01]  /*116600*/  LDCU UR15, c[0x0][0x398] ;  /* 0x00007300ff0f77ac */ /* 0x000ea20008000800 */
[----:B------:R-:W-:-:S04]  /*116610*/  LOP3.LUT R0, R0, 0xffff7fff, RZ, 0xc0, !PT ;  /* 0xffff7fff00007812 */ /* 0x000fc800078ec0ff */
[----:B------:R-:W-:Y:S02]  /*116620*/  @P4 LOP3.LUT R0, R0, 0x8000, RZ, 0xfc, !PT ;  /* 0x0000800000004812 */ /* 0x000fe400078efcff */
[----:B-1----:R-:W-:Y:S01]  /*116630*/  ISETP.LT.AND P4, PT, R16, UR5, !P1 ;  /* 0x0000000510007c0c */ /* 0x002fe2000cf81270 */
        /* <DEDUP_REMOVED lines=46> */
[----:B------:R-:W1:Y:S01]  /*116920*/  LDCU UR37, c[0x0][0x398] ;  /* 0x00007300ff2577ac */ /* 0x000e620008000800 */
[----:B------:R-:W-:-:S04]  /*116930*/  LOP3.LUT R0, R0, 0xfffffffb, RZ, 0xc0, !PT ;  /* 0xfffffffb00007812 */ /* 0x000fc800078ec0ff */
[----:B------:R-:W-:Y:S02]  /*116940*/  @P0 LOP3.LUT R0, R0, 0x4, RZ, 0xfc, !PT ;  /* 0x0000000400000812 */ /* 0x000fe400078efcff */
[----:B0-----:R-:W-:Y:S01]  /*116950*/  ISETP.LT.AND P0, PT, R25, UR9, !P2 ;  /* 0x0000000919007c0c */ /* 0x001fe2000d701270 */
[----:B------:R-:W0:Y:S01]  /*116960*/  LDCU UR9, c[0x0][0x398] ;  /* 0x00007300ff0977ac */ /* 0x000e220008000800 */
[----:B------:R-:W-:-:S11]  /*116970*/  LOP3.LUT R0, R0, 0xfffffffd, RZ, 0xc0, !PT ;  /* 0xfffffffd00007812 */ /* 0x000fd600078ec0ff */
[----:B------:R-:W-:-:S04]  /*116980*/  @P0 LOP3.LUT R0, R0, 0x2, RZ, 0xfc, !PT ;  /* 0x0000000200000812 */ /* 0x000fc800078efcff */
[----:B------:R-:W-:Y:S02]  /*116990*/  LOP3.LUT R0, R0, 0xfffffffe, RZ, 0xc0, !PT ;  /* 0xfffffffe00007812 */ /* 0x000fe400078ec0ff */
[----:B------:R-:W-:Y:S02]  /*1169a0*/  R2UR UR51, R8 ;  /* 0x00000000083372ca */ /* 0x000fe400000e0000 */
[----:B---3--:R-:W-:-:S04]  /*1169b0*/  LOP3.LUT R6, R6, 0xdfffffff, RZ, 0xc0, !PT ;  /* 0xdfffffff06067812 */ /* 0x008fc800078ec0ff */
[----:B------:R-:W-:Y:S02]  /*1169c0*/  @P3 LOP3.LUT R6, R6, 0x20000000, RZ, 0xfc, !PT ;  /* 0x2000000006063812 */ /* 0x000fe400078efcff */
[----:B------:R-:W-:Y:S01]  /*1169d0*/  ISETP.LT.AND P3, PT, R26, UR11, !P2 ;  /* 0x0000000b1a007c0c */ /* 0x000fe2000d761270 */
[----:B------:R-:W3:-:S12]  /*1169e0*/  LDCU UR11, c[0x0][0x398] ;  /* 0x00007300ff0b77ac */ /* 0x000ed80008000800 */
[----:B------:R-:W-:-:S05]  /*1169f0*/  @P3 LOP3.LUT R0, R0, 0x1, RZ, 0xfc, !PT ;  /* 0x0000000100003812 */ /* 0x000fca00078efcff */
[----:B------:R0:W-:Y:S04]  /*116a00*/  STL [R1+0x20], R0 ;  /* 0x0000200001007387 */ /* 0x0001e80000100800 */
[----:B0-----:R-:W4:Y:S01]  /*116a10*/  LDL.LU R0, [R1+0x5748] ;  /* 0x0057480001007983 */ /* 0x001f220000300800 */
[----:B--2---:R-:W-:-:S03]  /*116a20*/  R2UR UR45, R5 ;  /* 0x00000000052d72ca */ /* 0x004fc600000e0000 */
[----:B------:R-:W2:Y:S04]  /*116a30*/  LDL.LU R5, [R1+0xe4] ;  /* 0x0000e40001057983 */ /* 0x000ea80000300800 */
[----:B------:R-:W4:Y:S01]  /*116a40*/  LDL.LU R8, [R1+0xdc] ;  /* 0x0000dc0001087983 */ /* 0x000f220000300800 */
[----:B------:R-:W-:Y:S01]  /*116a50*/  ISETP.LT.AND P4, PT, R27, UR13, !P2 ;  /* 0x0000000d1b007c0c */ /* 0x000fe2000d781270 */
[----:B------:R-:W0:Y:S01]  /*116a60*/  LDCU UR13, c[0x0][0x398] ;  /* 0x00007300ff0d77ac */ /* 0x000e220008000800 */
[----:B------:R-:W-:Y:S02]  /*116a70*/  ISETP.LT.AND P3, PT, R28, UR15, !P2 ;  /* 0x0000000f1c007c0c */ /* 0x000fe4000d761270 */
        /* <DEDUP_REMOVED lines=113> */
[----:B--2---:R-:W-:Y:S02]  /*117190*/  R2UR UR53, R5 ;  /* 0x00000000053572ca */ /* 0x004fe400000e0000 */
[----:B------:R-:W2:Y:S11]  /*1171a0*/  LDL.LU R5, [R1+0x18] ;  /* 0x0000180001057983 */ /* 0x000eb60000300800 */
[----:B------:R-:W-:-:S02]  /*1171b0*/  ISETP.LT.AND P3, PT, R29, UR53, !P1 ;  /* 0x000000351d007c0c */ /* 0x000fc4000cf61270 */
[----:B----4-:R-:W-:Y:S02]  /*1171c0*/  R2UR UR53, R8 ;  /* 0x00000000083572ca */ /* 0x010fe400000e0000 */
[----:B------:R-:W4:Y:S01]  /*1171d0*/  LDL.LU R8, [R1+0xd8] ;  /* 0x0000d80001087983 */ /* 0x000f220000300800 */
[----:B------:R-:W-:Y:S01]  /*1171e0*/  ISETP.LT.AND P2, PT, R17, UR21, !P2 ;  /* 0x0000001511007c0c */ /* 0x000fe2000d741270 */
[----:B------:R-:W0:Y:S01]  /*1171f0*/  LDCU UR21, c[0x0][0x398] ;  /* 0x00007300ff1577ac */ /* 0x000e220008000800 */
[----:B------:R-:W-:-:S11]  /*117200*/  LOP3.LUT R6, R6, 0xfffffffb, RZ, 0xc0, !PT ;  /* 0xfffffffb06067812 */ /* 0x000fd600078ec0ff */
[----:B------:R-:W-:Y:S02]  /*117210*/  @P2 LOP3.LUT R6, R6, 0x4, RZ, 0xfc, !PT ;  /* 0x0000000406062812 */ /* 0x000fe400078efcff */
[----:B------:R-:W-:Y:S01]  /*117220*/  ISETP.LT.AND P2, PT, R25, UR37, !P1 ;  /* 0x0000002519007c0c */ /* 0x000fe2000cf41270 */
[----:B------:R-:W0:Y:S01]  /*117230*/  LDCU UR37, c[0x0][0x398] ;  /* 0x00007300ff2577ac */ /* 0x000e220008000800 */
[----:B------:R-:W-:Y:S02]  /*117240*/  LOP3.LUT R6, R6, 0xfffffffd, RZ, 0xc0, !PT ;  /* 0xfffffffd06067812 */ /* 0x000fe400078ec0ff */
[----:B-1----:R-:W-:Y:S01]  /*117250*/  ISETP.LT.AND P4, PT, R27, UR9, !P1 ;  /* 0x000000091b007c0c */ /* 0x002fe2000cf81270 */
[----:B------:R-:W1:Y:S08]  /*117260*/  LDCU UR9, c[0x0][0x398] ;  /* 0x00007300ff0977ac */ /* 0x000e700008000800 */
[----:B------:R-:W-:-:S04]  /*117270*/  @P2 LOP3.LUT R6, R6, 0x2, RZ, 0xfc, !PT ;  /* 0x0000000206062812 */ /* 0x000fc800078efcff */
[----:B------:R-:W-:Y:S02]  /*117280*/  LOP3.LUT R6, R6, 0xfffffffe, RZ, 0xc0, !PT ;  /* 0xfffffffe06067812 */ /* 0x000fe400078ec0ff */
[----:B------:R-:W-:Y:S02]  /*117290*/  LOP3.LUT P0, RZ, R12, 0x100000, RZ, 0xc0, !PT ;  /* 0x001000000cff7812 */ /* 0x000fe4000780c0ff */
[----:B--2---:R-:W-:-:S04]  /*1172a0*/  LOP3.LUT R5, R5, 0xdfffffff, RZ, 0xc0, !PT ;  /* 0xdfffffff05057812 */ /* 0x004fc800078ec0ff */
[----:B------:R-:W-:Y:S02]  /*1172b0*/  @P3 LOP3.LUT R5, R5, 0x20000000, RZ, 0xfc, !PT ;  /* 0x2000000005053812 */ /* 0x000fe400078efcff */
[----:B------:R-:W-:Y:S01]  /*1172c0*/  ISETP.LT.AND P3, PT, R26, UR35, !P1 ;  /* 0x000000231a007c0c */ /* 0x000fe2000cf61270 */
[----:B------:R-:W2:Y:S01]  /*1172d0*/  LDCU UR35, c[0x0][0x398] ;  /* 0x00007300ff2377ac */ /* 0x000ea20008000800 */
[----:B------:R-:W-:-:S04]  /*1172e0*/  LOP3.LUT R5, R5, 0x7fffffff, RZ, 0xc0, !PT ;  /* 0x7fffffff05057812 */ /* 0x000fc800078ec0ff */
[----:B------:R-:W-:-:S07]  /*1172f0*/  @P4 LOP3.LUT R5, R5, 0x80000000, RZ, 0xfc, !PT ;  /* 0x8000000005054812 */ /* 0x000fce00078efcff */
[----:B------:R-:W-:Y:S02]  /*117300*/  @P3 LOP3.LUT R6, R6, 0x1, RZ, 0xfc, !PT ;  /* 0x0000000106063812 */ /* 0x000fe400078efcff */
[----:B0-----:R-:W-:Y:S01]  /*117310*/  ISETP.LT.AND P3, PT, R28, UR13, !P1 ;  /* 0x0000000d1c007c0c */ /* 0x001fe2000cf61270 */
[----:B------:R-:W0:Y:S01]  /*117320*/  LDCU UR13, c[0x0][0x398] ;  /* 0x00007300ff0d77ac */ /* 0x000e220008000800 */
[----:B------:R-:W-:Y:S02]  /*117330*/  ISETP.LT.AND P4, PT, R16, UR5, !P1 ;  /* 0x0000000510007c0c */ /* 0x000fe4000cf81270 */
[----:B------:R-:W-:Y:S01]  /*117340*/  LOP3.LUT R5, R5, 0xbfffffff, RZ, 0xc0, !PT ;  /* 0xbfffffff05057812 */ /* 0x000fe200078ec0ff */
[----:B------:R1:W-:Y:S01]  /*117350*/  STL [R1+0x1c], R6 ;  /* 0x00001c0601007387 */ /* 0x0003e20000100800 */
[----:B------:R-:W-:Y:S01]  /*117360*/  LOP3.LUT P2, RZ, R12, 0x80000, RZ, 0xc0, !PT ;  /* 0x000800000cff7812 */ /* 0x000fe2000784c0ff */
[----:B------:R-:W0:Y:S06]  /*117370*/  LDCU UR5, c[0x0][0x398] ;  /* 0x00007300ff0577ac */ /* 0x000e2c0008000800 */
[----:B------:R-:W-:-:S02]  /*117380*/  @P3 LOP3.LUT R5, R5, 0x40000000, RZ, 0xfc, !PT ;  /* 0x4000000005053812 */ /* 0x000fc400078efcff */
[----:B---3--:R-:W-:Y:S01]  /*117390*/  ISETP.LT.AND P3, PT, R15, UR11, !P1 ;  /* 0x0000000b0f007c0c */ /* 0x008fe2000cf61270 */
[----:B-1----:R-:W3:Y:S01]  /*1173a0*/  LDL.LU R6, [R1+0x5744] ;  /* 0x0057440001067983 */ /* 0x002ee20000300800 */
[----:B------:R-:W-:Y:S01]  /*1173b0*/  LOP3.LUT R5, R5, 0xefffffff, RZ, 0xc0, !PT ;  /* 0xefffffff05057812 */ /* 0x000fe200078ec0ff */
[----:B------:R-:W1:Y:S03]  /*1173c0*/  LDCU UR11, c[0x0][0x398] ;  /* 0x00007300ff0b77ac */ /* 0x000e660008000800 */
[----:B------:R-:W-:-:S04]  /*1173d0*/  @P4 LOP3.LUT R5, R5, 0x10000000, RZ, 0xfc, !PT ;  /* 0x1000000005054812 */ /* 0x000fc800078efcff */
[----:B------:R-:W-:-:S04]  /*1173e0*/  LOP3.LUT R5, R5, 0xf7ffffff, RZ, 0xc0, !PT ;  /* 0xf7ffffff05057812 */ /* 0x000fc800078ec0ff */
[----:B------:R-:W-:Y:S02]  /*1173f0*/  @P3 LOP3.LUT R5, R5, 0x8000000, RZ, 0xfc, !PT ;  /* 0x0800000005053812 */ /* 0x000fe400078efcff */
[----:B------:R-:W-:Y:S02]  /*117400*/  ISETP.LT.AND P3, PT, R29, UR51, !P0 ;  /* 0x000000331d007c0c */ /* 0x000fe4000c761270 */
        /* <DEDUP_REMOVED lines=45> */
[----:B----4-:R-:W-:Y:S02]  /*1176e0*/  R2UR UR53, R8 ;  /* 0x00000000083572ca */ /* 0x010fe400000e0000 */
[----:B------:R-:W4:Y:S01]  /*1176f0*/  LDL.LU R8, [R1+0xcc] ;  /* 0x0000cc0001087983 */ /* 0x000f220000300800 */
        /* <DEDUP_REMOVED lines=17> */
[----:B------:R-:W1:Y:S01]  /*117810*/  LDCU UR25, c[0x0][0x398] ;  /* 0x00007300ff1977ac */ /* 0x000e620008000800 */
[----:B------:R-:W-:Y:S02]  /*117820*/  LOP3.LUT R5, R5, 0xfffff7ff, RZ, 0xc0, !PT ;  /* 0xfffff7ff05057812 */ /* 0x000fe400078ec0ff */
[----:B------:R-:W-:Y:S02]  /*117830*/  LOP3.LUT P1, RZ, R12, 0x40000, RZ, 0xc0, !PT ;  /* 0x000400000cff7812 */ /* 0x000fe4000782c0ff */
[----:B------:R-:W-:Y:S02]  /*117840*/  @P3 LOP3.LUT R5, R5, 0x800, RZ, 0xfc, !PT ;  /* 0x0000080005053812 */ /* 0x000fe400078efcff */
[----:B------:R-:W-:-:S02]  /*117850*/  ISETP.LT.AND P3, PT, R29, UR51, !P1 ;  /* 0x000000331d007c0c */ /* 0x000fc4000cf61270 */
[----:B------:R-:W-:-:S04]  /*117860*/  LOP3.LUT R5, R5, 0xfffffbff, RZ, 0xc0, !PT ;  /* 0xfffffbff05057812 */ /* 0x000fc800078ec0ff */
[----:B------:R-:W-:Y:S02]  /*117870*/  @P2 LOP3.LUT R5, R5, 0x400, RZ, 0xfc, !PT ;  /* 0x0000040005052812 */ /* 0x000fe400078efcff */
[----:B0-----:R-:W-:Y:S01]  /*117880*/  ISETP.LT.AND P2, PT, R25, UR15, !P1 ;  /* 0x0000000f19007c0c */ /* 0x001fe2000cf41270 */
[----:B------:R-:W0:Y:S01]  /*117890*/  LDCU UR15, c[0x0][0x398] ;  /* 0x00007300ff0f77ac */ /* 0x000e220008000800 */
[----:B------:R-:W-:Y:S02]  /*1178a0*/  LOP3.LUT R5, R5, 0xffffffdf, RZ, 0xc0, !PT ;  /* 0xffffffdf05057812 */ /* 0x000fe400078ec0ff */
[----:B------:R-:W-:Y:S01]  /*1178b0*/  R2UR UR51, R4 ;  /* 0x00000000043372ca */ /* 0x000fe200000e0000 */
[----:B------:R-:W-:Y:S01]  /*1178c0*/  IMAD.MOV.U32 R4, RZ, RZ, R7 ;  /* 0x000000ffff047224 */ /* 0x000fe200078e0007 */
[----:B------:R-:W-:Y:S01]  /*1178d0*/  @P3 LOP3.LUT R5, R5, 0x20, RZ, 0xfc, !PT ;  /* 0x0000002005053812 */ /* 0x000fe200078efcff */
[----:B------:R-:W2:Y:S01]  /*1178e0*/  LDL.LU R7, [R1+0x14] ;  /* 0x0000140001077983 */ /* 0x000ea20000300800 */
        /* <DEDUP_REMOVED lines=33> */
[----:B------:R-:W-:Y:S01]  /*117b00*/  ISETP.LT.AND P4, PT, R27, UR27, !P0 ;  /* 0x0000001b1b007c0c */ /* 0x000fe2000c781270 */
[----:B------:R-:W0:Y:S08]  /*117b10*/  LDCU UR27, c[0x0][0x398] ;  /* 0x00007300ff1b77ac */ /* 0x000e300008000800 */
[----:B------:R-:W-:-:S04]  /*117b20*/  @P1 LOP3.LUT R5, R5, 0x2, RZ, 0xfc, !PT ;  /* 0x0000000205051812 */ /* 0x000fc800078efcff */
[----:B------:R-:W-:Y:S02]  /*117b30*/  LOP3.LUT R5, R5, 0xfffffffe, RZ, 0xc0, !PT ;  /* 0xfffffffe05057812 */ /* 0x000fe400078ec0ff */
[----:B--2---:R-:W-:-:S04]  /*117b40*/  LOP3.LUT R7, R7, 0xdfffffff, RZ, 0xc0, !PT ;  /* 0xdfffffff07077812 */ /* 0x004fc800078ec0ff */
[----:B------:R-:W-:Y:S02]  /*117b50*/  @P3 LOP3.LUT R7, R7, 0x20000000, RZ, 0xfc, !PT ;  /* 0x2000000007073812 */ /* 0x000fe400078efcff */
[----:B------:R-:W-:Y:S01]  /*117b60*/  ISETP.LT.AND P3, PT, R26, UR23, !P0 ;  /* 0x000000171a007c0c */ /* 0x000fe2000c761270 */
[----:B------:R-:W2:Y:S01]  /*117b70*/  LDCU UR23, c[0x0][0x398] ;  /* 0x00007300ff1777ac */ /* 0x000ea20008000800 */
[----:B------:R-:W-:-:S04]  /*117b80*/  LOP3.LUT R7, R7, 0x7fffffff, RZ, 0xc0, !PT ;  /* 0x7fffffff07077812 */ /* 0x000fc800078ec0ff */
[----:B------:R-:W-:-:S07]  /*117b90*/  @P4 LOP3.LUT R7, R7, 0x80000000, RZ, 0xfc, !PT ;  /* 0x8000000007074812 */ /* 0x000fce00078efcff */
[----:B------:R-:W-:Y:S02]  /*117ba0*/  @P3 LOP3.LUT R5, R5, 0x1, RZ, 0xfc, !PT ;  /* 0x0000000105053812 */ /* 0x000fe400078efcff */
[----:B------:R-:W-:Y:S01]  /*117bb0*/  ISETP.LT.AND P3, PT, R28, UR29, !P0 ;  /* 0x0000001d1c007c0c */ /* 0x000fe2000c761270 */
[----:B------:R-:W0:Y:S01]  /*117bc0*/  LDCU UR29, c[0x0][0x398] ;  /* 0x00007300ff1d77ac */ /* 0x000e220008000800 */
[----:B------:R-:W-:Y:S02]  /*117bd0*/  ISETP.LT.AND P4, PT, R16, UR31, !P0 ;  /* 0x0000001f10007c0c */ /* 0x000fe4000c781270 */
[----:B------:R-:W-:Y:S02]  /*117be0*/  LOP3.LUT R7, R7, 0xbfffffff, RZ, 0xc0, !PT ;  /* 0xbfffffff07077812 */ /* 0x000fe400078ec0ff */
[----:B------:R-:W-:Y:S01]  /*117bf0*/  LOP3.LUT P2, RZ, R12, 0x10000, RZ, 0xc0, !PT ;  /* 0x000100000cff7812 */ /* 0x000fe2000784c0ff */
[----:B------:R1:W-:Y:S01]  /*117c00*/  STL [R1+0x18], R5 ;  /* 0x0000180501007387 */ /* 0x0003e20000100800 */
[----:B------:R-:W-:Y:S01]  /*117c10*/  R2UR UR75, R4 ;  /* 0x00000000044b72ca */ /* 0x000fe200000e0000 */
[----:B------:R-:W0:Y:S04]  /*117c20*/  LDCU UR31, c[0x0][0x398] ;  /* 0x00007300ff1f77ac */ /* 0x000e280008000800 */
[----:B------:R-:W-:-:S02]  /*117c30*/  @P3 LOP3.LUT R7, R7, 0x40000000, RZ, 0xfc, !PT ;  /* 0x4000000007073812 */ /* 0x000fc400078efcff */
[----:B------:R-:W-:Y:S01]  /*117c40*/  ISETP.LT.AND P3, PT, R15, UR33, !P0 ;  /* 0x000000210f007c0c */ /* 0x000fe2000c761270 */
[----:B------:R-:W0:Y:S01]  /*117c50*/  LDCU UR33, c[0x0][0x398] ;  /* 0x00007300ff2177ac */ /* 0x000e220008000800 */
[----:B------:R-:W-:Y:S01]  /*117c60*/  LOP3.LUT R7, R7, 0xefffffff, RZ, 0xc0, !PT ;  /* 0xefffffff07077812 */ /* 0x000fe200078ec0ff */
[----:B-1----:R-:W2:Y:S03]  /*117c70*/  LDL.LU R5, [R1+0x5740] ;  /* 0x0057400001057983 */ /* 0x002ea60000300800 */
[----:B------:R-:W-:-:S04]  /*117c80*/  @P4 LOP3.LUT R7, R7, 0x10000000, RZ, 0xfc, !PT ;  /* 0x1000000007074812 */ /* 0x000fc800078efcff */
[----:B------:R-:W-:-:S04]  /*117c90*/  LOP3.LUT R7, R7, 0xf7ffffff, RZ, 0xc0, !PT ;  /* 0xf7ffffff07077812 */ /* 0x000fc800078ec0ff */
[----:B------:R-:W-:Y:S02]  /*117ca0*/  @P3 LOP3.LUT R7, R7, 0x8000000, RZ, 0xfc, !PT ;  /* 0x0800000007073812 */ /* 0x000fe400078efcff */
[----:B------:R-:W-:Y:S02]  /*117cb0*/  ISETP.LT.AND P3, PT, R29, UR51, !P2 ;  /* 0x000000331d007c0c */ /* 0x000fe4000d761270 */
[----:B----4-:R-:W-:Y:S02]  /*117cc0*/  R2UR UR51, R8 ;  /* 0x00000000083372ca */ /* 0x010fe400000e0000 */
[----:B------:R-:W4:Y:S02]  /*117cd0*/  LDL.LU R8, [R1+0xc4] ;  /* 0x0000c40001087983 */ /* 0x000f240000300800 */
[----:B----4-:R-:W-:Y:S02]  /*117ce0*/  R2UR UR59, R8 ;  /* 0x00000000083b72ca */ /* 0x010fe400000e0000 */
[----:B------:R-:W4:Y:S04]  /*117cf0*/  LDL.LU R8, [R1+0xbc] ;  /* 0x0000bc0001087983 */ /* 0x000f280000300800 */
[----:B------:R-:W2:Y:S01]  /*117d00*/  LDL.LU R4, [R1+0x10] ;  /* 0x0000100001047983 */ /* 0x000ea20000300800 */
[----:B------:R-:W-:Y:S01]  /*117d10*/  ISETP.LT.AND P0, PT, R17, UR25, !P0 ;  /* 0x0000001911007c0c */ /* 0x000fe2000c701270 */
[----:B------:R-:W1:Y:S01]  /*117d20*/  LDCU UR25, c[0x0][0x398] ;  /* 0x00007300ff1977ac */ /* 0x000e620008000800 */
        /* <DEDUP_REMOVED lines=62> */
[----:B----4-:R-:W-:Y:S02]  /*118110*/  R2UR UR73, R8 ;  /* 0x00000000084972ca */ /* 0x010fe400000e0000 */
[----:B------:R-:W4:Y:S01]  /*118120*/  LDL.LU R8, [R1+0xb8] ;  /* 0x0000b80001087983 */ /* 0x000f220000300800 */
[----:B------:R-:W-:Y:S02]  /*118130*/  LOP3.LUT P0, RZ, R12, 0x4000, RZ, 0xc0, !PT ;  /* 0x000040000cff7812 */ /* 0x000fe4000780c0ff */
        /* <DEDUP_REMOVED lines=41> */
[----:B------:R-:W-:Y:S02]  /*1183d0*/  LOP3.LUT R7, R7, 0xfffffffd, RZ, 0xc0, !PT ;  /* 0xfffffffd07077812 */ /* 0x000fe400078ec0ff */
[----:B------:R-:W-:Y:S02]  /*1183e0*/  @P3 LOP3.LUT R4, R4, 0x20000000, RZ, 0xfc, !PT ;  /* 0x2000000004043812 */ /* 0x000fe400078efcff */
[----:B------:R-:W-:Y:S01]  /*1183f0*/  ISETP.LT.AND P3, PT, R26, UR55, !P2 ;  /* 0x000000371a007c0c */ /* 0x000fe2000d761270 */
[----:B------:R-:W0:Y:S01]  /*118400*/  LDCU UR55, c[0x0][0x398] ;  /* 0x00007300ff3777ac */ /* 0x000e220008000800 */
[----:B------:R-:W-:-:S03]  /*118410*/  ISETP.LT.AND P4, PT, R27, UR41, !P2 ;  /* 0x000000291b007c0c */ /* 0x000fc6000d781270 */
[----:B------:R-:W-:Y:S01]  /*118420*/  @P0 LOP3.LUT R7, R7, 0x2, RZ, 0xfc, !PT ;  /* 0x0000000207070812 */ /* 0x000fe200078efcff */
[----:B------:R-:W0:Y:S03]  /*118430*/  LDCU UR41, c[0x0][0x398] ;  /* 0x00007300ff2977ac */ /* 0x000e260008000800 */
[----:B------:R-:W-:Y:S02]  /*118440*/  LOP3.LUT R7, R7, 0xfffffffe, RZ, 0xc0, !PT ;  /* 0xfffffffe07077812 */ /* 0x000fe400078ec0ff */
[----:B------:R-:W-:Y:S02]  /*118450*/  LOP3.LUT R4, R4, 0x7fffffff, RZ, 0xc0, !PT ;  /* 0x7fffffff04047812 */ /* 0x000fe400078ec0ff */
[----:B------:R-:W-:Y:S02]  /*118460*/  @P3 LOP3.LUT R7, R7, 0x1, RZ, 0xfc, !PT ;  /* 0x0000000107073812 */ /* 0x000fe400078efcff */
[----:B------:R-:W-:Y:S01]  /*118470*/  ISETP.LT.AND P3, PT, R28, UR39, !P2 ;  /* 0x000000271c007c0c */ /* 0x000fe2000d761270 */
[----:B------:R-:W0:Y:S01]  /*118480*/  LDCU UR39, c[0x0][0x398] ;  /* 0x00007300ff2777ac */ /* 0x000e220008000800 */
[----:B------:R-:W-:-:S02]  /*118490*/  @P4 LOP3.LUT R4, R4, 0x80000000, RZ, 0xfc, !PT ;  /* 0x8000000004044812 */ /* 0x000fc400078efcff */
[----:B------:R-:W-:Y:S02]  /*1184a0*/  ISETP.LT.AND P4, PT, R16, UR33, !P2 ;  /* 0x0000002110007c0c */ /* 0x000fe4000d781270 */
[----:B------:R-:W-:Y:S01]  /*1184b0*/  LOP3.LUT P1, RZ, R12, 0x1000, RZ, 0xc0, !PT ;  /* 0x000010000cff7812 */ /* 0x000fe2000782c0ff */
[----:B------:R1:W-:Y:S01]  /*1184c0*/  STL [R1+0x14], R7 ;  /* 0x0000140701007387 */ /* 0x0003e20000100800 */
[----:B------:R-:W-:Y:S01]  /*1184d0*/  LOP3.LUT R4, R4, 0xbfffffff, RZ, 0xc0, !PT ;  /* 0xbfffffff04047812 */ /* 0x000fe200078ec0ff */
[----:B------:R-:W0:Y:S04]  /*1184e0*/  LDCU UR33, c[0x0][0x398] ;  /* 0x00007300ff2177ac */ /* 0x000e280008000800 */
[----:B------:R-:W-:Y:S02]  /*1184f0*/  @P3 LOP3.LUT R4, R4, 0x40000000, RZ, 0xfc, !PT ;  /* 0x4000000004043812 */ /* 0x000fe400078efcff */
[----:B------:R-:W-:Y:S01]  /*118500*/  ISETP.LT.AND P3, PT, R15, UR37, !P2 ;  /* 0x000000250f007c0c */ /* 0x000fe2000d761270 */
[----:B------:R-:W0:Y:S01]  /*118510*/  LDCU UR37, c[0x0][0x398] ;  /* 0x00007300ff2577ac */ /* 0x000e220008000800 */
[----:B------:R-:W-:Y:S01]  /*118520*/  LOP3.LUT R4, R4, 0xefffffff, RZ, 0xc0, !PT ;  /* 0xefffffff04047812 */ /* 0x000fe200078ec0ff */
[----:B-1----:R-:W2:Y:S03]  /*118530*/  LDL.LU R7, [R1+0x573c] ;  /* 0x00573c0001077983 */ /* 0x002ea60000300800 */
[----:B------:R-:W-:-:S02]  /*118540*/  @P4 LOP3.LUT R4, R4, 0x10000000, RZ, 0xfc, !PT ;  /* 0x1000000004044812 */ /* 0x000fc400078efcff */
[----:B------:R-:W-:Y:S01]  /*118550*/  ISETP.LT.AND P2, PT, R17, UR35, !P2 ;  /* 0x0000002311007c0c */ /* 0x000fe2000d741270 */
[----:B------:R-:W1:Y:S01]  /*118560*/  LDCU UR35, c[0x0][0x398] ;  /* 0x00007300ff2377ac */ /* 0x000e620008000800 */
        /* <DEDUP_REMOVED lines=9> */
[----:B------:R-:W-:-:S06]  /*118600*/  LOP3.LUT R4, R4, 0xffdfffff, RZ, 0xc0, !PT ;  /* 0xffdfffff04047812 */ /* 0x000fcc00078ec0ff */
        /* <DEDUP_REMOVED lines=61> */
[----:B--2---:R-:W-:Y:S02]  /*1189e0*/  R2UR UR75, R7 ;  /* 0x00000000074b72ca */ /* 0x004fe400000e0000 */
[----:B----4-:R-:W-:Y:S02]  /*1189f0*/  R2UR UR73, R8 ;  /* 0x00000000084972ca */ /* 0x010fe400000e0000 */
[----:B------:R-:W2:Y:S04]  /*118a00*/  LDL.LU R8, [R1+0xac] ;  /* 0x0000ac0001087983 */ /* 0x000ea80000300800 */
        /* <DEDUP_REMOVED lines=41> */
[----:B------:R-:W-:Y:S01]  /*118ca0*/  ISETP.LT.AND P4, PT, R27, UR55, !P1 ;  /* 0x000000371b007c0c */ /* 0x000fe2000cf81270 */
[----:B------:R-:W0:Y:S01]  /*118cb0*/  LDCU UR55, c[0x0][0x398] ;  /* 0x00007300ff3777ac */ /* 0x000e220008000800 */
[----:B------:R-:W-:Y:S02]  /*118cc0*/  ISETP.LT.AND P3, PT, R28, UR21, !P1 ;  /* 0x000000151c007c0c */ /* 0x000fe4000cf61270 */
[----:B------:R-:W-:Y:S01]  /*118cd0*/  LOP3.LUT P0, RZ, R12, 0x100, RZ, 0xc0, !PT ;  /* 0x000001000cff7812 */ /* 0x000fe2000780c0ff */
[----:B------:R-:W0:Y:S01]  /*118ce0*/  LDCU UR21, c[0x0][0x398] ;  /* 0x00007300ff1577ac */ /* 0x000e220008000800 */
[----:B--2---:R-:W-:-:S02]  /*118cf0*/  R2UR UR73, R8 ;  /* 0x00000000084972ca */ /* 0x004fc400000e0000 */
[----:B------:R-:W2:Y:S04]  /*118d00*/  LDL.LU R8, [R1+0x5738] ;  /* 0x0057380001087983 */ /* 0x000ea80000300800 */
[----:B------:R0:W-:Y:S04]  /*118d10*/  STL [R1+0x10], R4 ;  /* 0x0000100401007387 */ /* 0x0001e80000100800 */
[----:B0-----:R-:W2:Y:S01]  /*118d20*/  LDL.LU R4, [R1+0x5734] ;  /* 0x0057340001047983 */ /* 0x001ea20000300800 */
        /* <DEDUP_REMOVED lines=80> */
[----:B------:R-:W-:-:S04]  /*119230*/  @P3 LOP3.LUT R7, R7, 0x800, RZ, 0xfc, !PT ;  /* 0x0000080007073812 */ /* 0x000fc800078efcff */
[----:B------:R-:W-:-:S04]  /*119240*/  LOP3.LUT R7, R7, 0xfffffbff, RZ, 0xc0, !PT ;  /* 0xfffffbff07077812 */ /* 0x000fc800078ec0ff */
[----:B------:R-:W-:Y:S02]  /*119250*/  @P2 LOP3.LUT R7, R7, 0x400, RZ, 0xfc, !PT ;  /* 0x0000040007072812 */ /* 0x000fe400078efcff */
[----:B------:R-:W-:Y:S02]  /*119260*/  ISETP.LT.AND P2, PT, R25, UR61, !P1 ;  /* 0x0000003d19007c0c */ /* 0x000fe4000cf41270 */
[----:B------:R-:W-:Y:S02]  /*119270*/  LOP3.LUT R7, R7, 0xffffffdf, RZ, 0xc0, !PT ;  /* 0xffffffdf07077812 */ /* 0x000fe400078ec0ff */
[----:B------:R-:W-:Y:S01]  /*119280*/  ISETP.LT.AND P4, PT, R26, UR27, !P1 ;  /* 0x0000001b1a007c0c */ /* 0x000fe2000cf81270 */
[----:B------:R-:W0:Y:S01]  /*119290*/  LDCU UR27, c[0x0][0x398] ;  /* 0x00007300ff1b77ac */ /* 0x000e220008000800 */
[----:B------:R-:W-:Y:S02]  /*1192a0*/  R2UR UR61, R5 ;  /* 0x00000000053d72ca */ /* 0x000fe400000e0000 */
[----:B--2---:R-:W-:-:S02]  /*1192b0*/  R2UR UR37, R4 ;  /* 0x00000000042572ca */ /* 0x004fc400000e0000 */
[----:B------:R-:W2:Y:S04]  /*1192c0*/  LDL.LU R4, [R1+0x5730] ;  /* 0x0057300001047983 */ /* 0x000ea80000300800 */
[----:B------:R-:W2:Y:S07]  /*1192d0*/  LDL.LU R5, [R1+0x572c] ;  /* 0x00572c0001057983 */ /* 0x000eae0000300800 */
[----:B------:R-:W-:Y:S01]  /*1192e0*/  ISETP.LT.AND P3, PT, R29, UR37, !P1 ;  /* 0x000000251d007c0c */ /* 0x000fe2000cf61270 */
[----:B------:R-:W0:-:S12]  /*1192f0*/  LDCU UR37, c[0x0][0x398] ;  /* 0x00007300ff2577ac */ /* 0x000e180008000800 */
        /* <DEDUP_REMOVED lines=14> */
[----:B------:R-:W-:Y:S02]  /*1193e0*/  R2UR UR51, R8 ;  /* 0x00000000083372ca */ /* 0x000fe400000e0000 */
[----:B------:R-:W2:Y:S01]  /*1193f0*/  LDL.LU R8, [R1+0x8] ;  /* 0x0000080001087983 */ /* 0x000ea20000300800 */
[----:B------:R-:W-:Y:S01]  /*119400*/  ISETP.LT.AND P4, PT, R16, UR49, !P1 ;  /* 0x0000003110007c0c */ /* 0x000fe2000cf81270 */
[----:B------:R-:W0:Y:S01]  /*119410*/  LDCU UR49, c[0x0][0x398] ;  /* 0x00007300ff3177ac */ /* 0x000e220008000800 */
[----:B------:R-:W-:Y:S02]  /*119420*/  LOP3.LUT R7, R7, 0xffffffef, RZ, 0xc0, !PT ;  /* 0xffffffef07077812 */ /* 0x000fe400078ec0ff */
[----:B------:R-:W-:Y:S01]  /*119430*/  ISETP.LT.AND P1, PT, R17, UR53, !P1 ;  /* 0x0000003511007c0c */ /* 0x000fe2000cf21270 */
[----:B------:R-:W0:Y:S01]  /*119440*/  LDCU UR53, c[0x0][0x398] ;  /* 0x00007300ff3577ac */ /* 0x000e220008000800 */
[----:B------:R-:W-:-:S07]  /*119450*/  LOP3.LUT P0, RZ, R12, 0x20, RZ, 0xc0, !PT ;  /* 0x000000200cff7812 */ /* 0x000fce000780c0ff */
[----:B------:R-:W-:-:S04]  /*119460*/  @P4 LOP3.LUT R7, R7, 0x10, RZ, 0xfc, !PT ;  /* 0x0000001007074812 */ /* 0x000fc800078efcff */
        /* <DEDUP_REMOVED lines=8> */
[----:B------:R-:W-:Y:S02]  /*1194f0*/  ISETP.LT.AND P3, PT, R26, UR77, !P0 ;  /* 0x0000004d1a007c0c */ /* 0x000fe4000c761270 */
        /* <DEDUP_REMOVED lines=8> */
[----:B------:R-:W-:Y:S02]  /*119580*/  LOP3.LUT P2, RZ, R12, 0x10, RZ, 0xc0, !PT ;  /* 0x000000100cff7812 */ /* 0x000fe4000784c0ff */
[----:B---3--:R-:W-:Y:S02]  /*119590*/  R2UR UR77, R6 ;  /* 0x00000000064d72ca */ /* 0x008fe400000e0000 */
[----:B------:R-:W3:Y:S04]  /*1195a0*/  LDL.LU R6, [R1+0x5728] ;  /* 0x0057280001067983 */ /* 0x000ee80000300800 */
[----:B------:R0:W-:Y:S04]  /*1195b0*/  STL [R1+0xc], R7 ;  /* 0x00000c0701007387 */ /* 0x0001e80000100800 */
[----:B0-----:R-:W3:Y:S01]  /*1195c0*/  LDL.LU R7, [R1+0x5724] ;  /* 0x0057240001077983 */ /* 0x001ee20000300800 */
[----:B--2---:R-:W-:-:S04]  /*1195d0*/  LOP3.LUT R8, R8, 0xdfffffff, RZ, 0xc0, !PT ;  /* 0xdfffffff08087812 */ /* 0x004fc800078ec0ff */
        /* <DEDUP_REMOVED lines=8> */
[----:B------:R-:W2:Y:S01]  /*119660*/  LDCU UR21, c[0x0][0x398] ;  /* 0x00007300ff1577ac */ /* 0x000ea20008000800 */
        /* <DEDUP_REMOVED lines=8> */
[----:B------:R-:W-:Y:S01]  /*1196f0*/  ISETP.LT.AND P0, PT, R29, UR61, !P2 ;  /* 0x0000003d1d007c0c */ /* 0x000fe2000d701270 */
[----:B------:R-:W0:Y:S01]  /*119700*/  LDCU UR61, c[0x0][0x398] ;  /* 0x00007300ff3d77ac */ /* 0x000e220008000800 */
[----:B------:R-:W-:Y:S02]  /*119710*/  LOP3.LUT R8, R8, 0xffdfffff, RZ, 0xc0, !PT ;  /* 0xffdfffff08087812 */ /* 0x000fe400078ec0ff */
[----:B------:R-:W-:Y:S01]  /*119720*/  ISETP.LT.AND P3, PT, R26, UR59, !P2 ;  /* 0x0000003b1a007c0c */ /* 0x000fe2000d761270 */
[----:B------:R-:W1:Y:S08]  /*119730*/  LDCU UR59, c[0x0][0x398] ;  /* 0x00007300ff3b77ac */ /* 0x000e700008000800 */
[----:B------:R-:W-:-:S02]  /*119740*/  @P0 LOP3.LUT R8, R8, 0x200000, RZ, 0xfc, !PT ;  /* 0x0020000008080812 */ /* 0x000fc400078efcff */
        /* <DEDUP_REMOVED lines=25> */
[----:B------:R-:W-:-:S02]  /*1198e0*/  ISETP.LT.AND P3, PT, R29, UR77, !P1 ;  /* 0x0000004d1d007c0c */ /* 0x000fc4000cf61270 */
[----:B------:R-:W-:-:S04]  /*1198f0*/  LOP3.LUT R8, R8, 0xfffbffff, RZ, 0xc0, !PT ;  /* 0xfffbffff08087812 */ /* 0x000fc800078ec0ff */
[----:B------:R-:W-:-:S04]  /*119900*/  @P2 LOP3.LUT R8, R8, 0x40000, RZ, 0xfc, !PT ;  /* 0x0004000008082812 */ /* 0x000fc800078efcff */
[----:B------:R-:W-:Y:S02]  /*119910*/  LOP3.LUT R8, R8, 0xffffdfff, RZ, 0xc0, !PT ;  /* 0xffffdfff08087812 */ /* 0x000fe400078ec0ff */
[----:B------:R-:W-:Y:S02]  /*119920*/  R2UR UR77, R10 ;  /* 0x000000000a4d72ca */ /* 0x000fe400000e0000 */
[----:B------:R-:W-:Y:S01]  /*119930*/  @P3 LOP3.LUT R8, R8, 0x2000, RZ, 0xfc, !PT ;  /* 0x0000200008083812 */ /* 0x000fe200078efcff */
[----:B------:R-:W2:Y:S01]  /*119940*/  LDL.LU R10, [R1+0x15c] ;  /* 0x00015c00010a7983 */ /* 0x000ea20000300800 */
[----:B------:R-:W-:Y:S02]  /*119950*/  ISETP.LT.AND P3, PT, R25, UR75, !P1 ;  /* 0x0000004b19007c0c */ /* 0x000fe4000cf61270 */
[----:B------:R-:W-:Y:S02]  /*119960*/  R2UR UR75, R0 ;  /* 0x00000000004b72ca */ /* 0x000fe400000e0000 */
[----:B------:R-:W2:Y:S01]  /*119970*/  LDL.LU R0, [R1+0x4] ;  /* 0x0000040001007983 */ /* 0x000ea20000300800 */
[----:B------:R-:W-:Y:S01]  /*119980*/  ISETP.LT.AND P4, PT, R26, UR67, !P1 ;  /* 0x000000431a007c0c */ /* 0x000fe2000cf81270 */
[----:B------:R-:W0:Y:S01]  /*119990*/  LDCU UR67, c[0x0][0x398] ;  /* 0x00007300ff4377ac */ /* 0x000e220008000800 */
[----:B------:R-:W-:-:S06]  /*1199a0*/  LOP3.LUT R8, R8, 0xfffdffff, RZ, 0xc0, !PT ;  /* 0xfffdffff08087812 */ /* 0x000fcc00078ec0ff */
        /* <DEDUP_REMOVED lines=59> */
[----:B------:R-:W-:Y:S02]  /*119d60*/  ISETP.LT.AND P4, PT, R25, UR47, !P2 ;  /* 0x0000002f19007c0c */ /* 0x000fe4000d781270 */
[----:B------:R-:W-:Y:S01]  /*119d70*/  LOP3.LUT R8, R8, 0xfffffffd, RZ, 0xc0, !PT ;  /* 0xfffffffd08087812 */ /* 0x000fe200078ec0ff */
[----:B------:R-:W0:Y:S10]  /*119d80*/  LDCU UR47, c[0x0][0x398] ;  /* 0x00007300ff2f77ac */ /* 0x000e340008000800 */
[----:B------:R-:W-:-:S02]  /*119d90*/  @P4 LOP3.LUT R8, R8, 0x2, RZ, 0xfc, !PT ;  /* 0x0000000208084812 */ /* 0x000fc400078efcff */
[----:B------:R-:W-:Y:S01]  /*119da0*/  ISETP.LT.AND P4, PT, R27, UR27, !P2 ;  /* 0x0000001b1b007c0c */ /* 0x000fe2000d781270 */
[----:B------:R-:W0:Y:S01]  /*119db0*/  LDCU UR27, c[0x0][0x398] ;  /* 0x00007300ff1b77ac */ /* 0x000e220008000800 */
        /* <DEDUP_REMOVED lines=12> */
[----:B------:R-:W-:Y:S01]  /*119e80*/  LOP3.LUT R0, R0, 0xbfffffff, RZ, 0xc0, !PT ;  /* 0xbfffffff00007812 */ /* 0x000fe200078ec0ff */
[----:B------:R1:W-:Y:S01]  /*119e90*/  STL [R1+0x8], R8 ;  /* 0x0000080801007387 */ /* 0x0003e20000100800 */
[----:B------:R-:W-:Y:S01]  /*119ea0*/  LOP3.LUT P0, RZ, R11, 0x80000000, RZ, 0xc0, !PT ;  /* 0x800000000bff7812 */ /* 0x000fe2000780c0ff */
[----:B------:R-:W0:Y:S06]  /*119eb0*/  LDCU UR37, c[0x0][0x398] ;  /* 0x00007300ff2577ac */ /* 0x000e2c0008000800 */
[----:B------:R-:W-:-:S02]  /*119ec0*/  @P3 LOP3.LUT R0, R0, 0x40000000, RZ, 0xfc, !PT ;  /* 0x4000000000003812 */ /* 0x000fc400078efcff */
[----:B------:R-:W-:Y:S01]  /*119ed0*/  ISETP.LT.AND P3, PT, R15, UR29, !P2 ;  /* 0x0000001d0f007c0c */ /* 0x000fe2000d761270 */
[----:B-1----:R-:W2:Y:S01]  /*119ee0*/  LDL.LU R8, [R1+0x5720] ;  /* 0x0057200001087983 */ /* 0x002ea20000300800 */
[----:B------:R-:W-:Y:S01]  /*119ef0*/  LOP3.LUT R0, R0, 0xefffffff, RZ, 0xc0, !PT ;  /* 0xefffffff00007812 */ /* 0x000fe200078ec0ff */
[----:B------:R-:W1:Y:S03]  /*119f00*/  LDCU UR29, c[0x0][0x398] ;  /* 0x00007300ff1d77ac */ /* 0x000e660008000800 */
[----:B------:R-:W-:-:S04]  /*119f10*/  @P4 LOP3.LUT R0, R0, 0x10000000, RZ, 0xfc, !PT ;  /* 0x1000000000004812 */ /* 0x000fc800078efcff */
[----:B------:R-:W-:-:S04]  /*119f20*/  LOP3.LUT R0, R0, 0xf7ffffff, RZ, 0xc0, !PT ;  /* 0xf7ffffff00007812 */ /* 0x000fc800078ec0ff */
[----:B------:R-:W-:Y:S02]  /*119f30*/  @P3 LOP3.LUT R0, R0, 0x8000000, RZ, 0xfc, !PT ;  /* 0x0800000000003812 */ /* 0x000fe400078efcff */
[----:B------:R-:W-:Y:S02]  /*119f40*/  ISETP.LT.AND P3, PT, R29, UR7, !P1 ;  /* 0x000000071d007c0c */ /* 0x000fe4000cf61270 */
[----:B------:R-:W-:Y:S02]  /*119f50*/  R2UR.FILL UR7, R10 ;  /* 0x000000000a0772ca */ /* 0x000fe400004e0000 */
[----:B------:R-:W2:Y:S01]  /*119f60*/  LDL.LU R10, [R1+0x158] ;  /* 0x00015800010a7983 */ /* 0x000ea20000300800 */
        /* <DEDUP_REMOVED lines=31> */
[----:B------:R-:W-:Y:S01]  /*11a160*/  ISETP.LT.AND P1, PT, R17, UR21, !P1 ;  /* 0x0000001511007c0c */ /* 0x000fe2000cf21270 */
[----:B------:R-:W0:Y:S01]  /*11a170*/  LDCU UR21, c[0x0][0x398] ;  /* 0x00007300ff1577ac */ /* 0x000e220008000800 */
[----:B--2---:R-:W-:Y:S02]  /*11a180*/  R2UR.FILL UR6, R10 ;  /* 0x000000000a0672ca */ /* 0x004fe400004e0000 */
[----:B------:R-:W2:Y:S01]  /*11a190*/  LDL.LU R10, [R1+0x571c] ;  /* 0x00571c00010a7983 */ /* 0x000ea20000300800 */
[----:B------:R-:W-:-:S08]  /*11a1a0*/  LOP3.LUT R0, R0, 0xfffbffff, RZ, 0xc0, !PT ;  /* 0xfffbffff00007812 */ /* 0x000fd000078ec0ff */
        /* <DEDUP_REMOVED lines=43> */
[----:B------:R-:W-:Y:S02]  /*11a460*/  LOP3.LUT R0, R0, 0xfffffeff, RZ, 0xc0, !PT ;  /* 0xfffffeff00007812 */ /* 0x000fe400078ec0ff */
[----:B--2---:R-:W-:Y:S02]  /*11a470*/  R2UR.FILL UR4, R10 ;  /* 0x000000000a0472ca */ /* 0x004fe400004e0000 */
[----:B------:R-:W2:Y:S01]  /*11a480*/  LDL.LU R10, [R1] ;  /* 0x00000000010a7983 */ /* 0x000ea20000300800 */
        /* <DEDUP_REMOVED lines=22> */
[----:B0-----:R-:W-:Y:S02]  /*11a5f0*/  ISETP.LT.AND P4, PT, R26, UR73, !P1 ;  /* 0x000000491a007c0c */ /* 0x001fe4000cf81270 */
[----:B------:R-:W-:Y:S01]  /*11a600*/  LOP3.LUT R0, R0, 0xfffffffd, RZ, 0xc0, !PT ;  /* 0xfffffffd00007812 */ /* 0x000fe200078ec0ff */
[----:B------:R-:W0:Y:S08]  /*11a610*/  LDCU UR73, c[0x0][0x398] ;  /* 0x00007300ff4977ac */ /* 0x000e300008000800 */
[----:B------:R-:W-:-:S04]  /*11a620*/  @P2 LOP3.LUT R0, R0, 0x2, RZ, 0xfc, !PT ;  /* 0x0000000200002812 */ /* 0x000fc800078efcff */
[----:B------:R-:W-:-:S04]  /*11a630*/  LOP3.LUT R0, R0, 0xfffffffe, RZ, 0xc0, !PT ;  /* 0xfffffffe00007812 */ /* 0x000fc800078ec0ff */
[----:B------:R-:W-:-:S05]  /*11a640*/  @P4 LOP3.LUT R0, R0, 0x1, RZ, 0xfc, !PT ;  /* 0x0000000100004812 */ /* 0x000fca00078efcff */
[----:B------:R0:W-:Y:S04]  /*11a650*/  STL [R1+0x4], R0 ;  /* 0x0000040001007387 */ /* 0x0001e80000100800 */
[----:B0-----:R-:W3:Y:S01]  /*11a660*/  LDL.LU R0, [R1+0x5718] ;  /* 0x0057180001007983 */ /* 0x001ee20000300800 */
[----:B------:R-:W-:Y:S01]  /*11a670*/  ISETP.LT.AND P3, PT, R29, UR8, !P1 ;  /* 0x000000081d007c0c */ /* 0x000fe2000cf61270 */
[----:B------:R-:W0:Y:S01]  /*11a680*/  LDCU UR8, c[0x0][0x398] ;  /* 0x00007300ff0877ac */ /* 0x000e220008000800 */
[----:B------:R-:W-:Y:S02]  /*11a690*/  ISETP.LT.AND P4, PT, R28, UR39, !P1 ;  /* 0x000000271c007c0c */ /* 0x000fe4000cf81270 */
[C---:B------:R-:W-:Y:S01]  /*11a6a0*/  LOP3.LUT P0, RZ, R11.reuse, 0x10000000, RZ, 0xc0, !PT ;  /* 0x100000000bff7812 */ /* 0x040fe2000780c0ff */
[----:B------:R-:W0:Y:S01]  /*11a6b0*/  LDCU UR39, c[0x0][0x398] ;  /* 0x00007300ff2777ac */ /* 0x000e220008000800 */
[----:B------:R-:W-:-:S02]  /*11a6c0*/  LOP3.LUT P2, RZ, R11, 0x8000000, RZ, 0xc0, !PT ;  /* 0x080000000bff7812 */ /* 0x000fc4000784c0ff */
[----:B--2---:R-:W-:-:S05]  /*11a6d0*/  LOP3.LUT R10, R10, 0xdfffffff, RZ, 0xc0, !PT ;  /* 0xdfffffff0a0a7812 */ /* 0x004fca00078ec0ff */
[----:B------:R-:W-:Y:S02]  /*11a6e0*/  @P3 LOP3.LUT R10, R10, 0x20000000, RZ, 0xfc, !PT ;  /* 0x200000000a0a3812 */ /* 0x000fe400078efcff */
[----:B------:R-:W-:Y:S01]  /*11a6f0*/  ISETP.LT.AND P3, PT, R27, UR35, !P1 ;  /* 0x000000231b007c0c */ /* 0x000fe2000cf61270 */
[----:B------:R-:W2:Y:S01]  /*11a700*/  LDCU UR35, c[0x0][0x398] ;  /* 0x00007300ff2377ac */ /* 0x000ea20008000800 */
        /* <DEDUP_REMOVED lines=13> */
[----:B------:R-:W0:Y:S01]  /*11a7e0*/  LDCU UR10, c[0x0][0x398] ;  /* 0x00007300ff0a77ac */ /* 0x000e220008000800 */
[----:B------:R-:W-:Y:S02]  /*11a7f0*/  ISETP.LT.AND P3, PT, R17, UR19, !P1 ;  /* 0x0000001311007c0c */ /* 0x000fe4000cf61270 */
[----:B------:R-:W-:Y:S01]  /*11a800*/  LOP3.LUT R10, R10, 0xfbffffff, RZ, 0xc0, !PT ;  /* 0xfbffffff0a0a7812 */ /* 0x000fe200078ec0ff */
[----:B------:R-:W1:Y:S10]  /*11a810*/  LDCU UR19, c[0x0][0x398] ;  /* 0x00007300ff1377ac */ /* 0x000e740008000800 */
[----:B------:R-:W-:-:S02]  /*11a820*/  @P3 LOP3.LUT R10, R10, 0x4000000, RZ, 0xfc, !PT ;  /* 0x040000000a0a3812 */ /* 0x000fc400078efcff */
        /* <DEDUP_REMOVED lines=44> */
[----:B------:R-:W-:Y:S02]  /*11aaf0*/  LOP3.LUT R10, R10, 0xffff7fff, RZ, 0xc0, !PT ;  /* 0xffff7fff0a0a7812 */ /* 0x000fe400078ec0ff */
[----:B-1----:R-:W-:Y:S01]  /*11ab00*/  ISETP.LT.AND P4, PT, R28, UR77, !P2 ;  /* 0x0000004d1c007c0c */ /* 0x002fe2000d781270 */
[----:B------:R-:W1:Y:S01]  /*11ab10*/  LDCU UR77, c[0x0][0x398] ;  /* 0x00007300ff4d77ac */ /* 0x000e620008000800 */
[----:B------:R-:W-:Y:S02]  /*11ab20*/  @P3 LOP3.LUT R10, R10, 0x8000, RZ, 0xfc, !PT ;  /* 0x000080000a0a3812 */ /* 0x000fe400078efcff */
[----:B------:R-:W-:Y:S01]  /*11ab30*/  ISETP.LT.AND P3, PT, R16, UR25, !P2 ;  /* 0x0000001910007c0c */ /* 0x000fe2000d761270 */
[----:B------:R-:W0:Y:S01]  /*11ab40*/  LDCU UR25, c[0x0][0x398] ;  /* 0x00007300ff1977ac */ /* 0x000e220008000800 */
[----:B------:R-:W-:-:S07]  /*11ab50*/  LOP3.LUT R10, R10, 0xffffbfff, RZ, 0xc0, !PT ;  /* 0xffffbfff0a0a7812 */ /* 0x000fce00078ec0ff */
        /* <DEDUP_REMOVED lines=49> */
[----:B------:R-:W-:Y:S02]  /*11ae70*/  ISETP.LT.AND P3, PT, R26, UR57, !P0 ;  /* 0x000000391a007c0c */ /* 0x000fe4000c761270 */
[----:B------:R-:W-:Y:S01]  /*11ae80*/  LOP3.LUT R10, R10, 0xfffffffd, RZ, 0xc0, !PT ;  /* 0xfffffffd0a0a7812 */ /* 0x000fe200078ec0ff */
[----:B------:R-:W0:Y:S01]  /*11ae90*/  LDCU UR57, c[0x0][0x398] ;  /* 0x00007300ff3977ac */ /* 0x000e220008000800 */
[----:B---3--:R-:W-:Y:S02]  /*11aea0*/  LOP3.LUT R0, R0, 0xdfffffff, RZ, 0xc0, !PT ;  /* 0xdfffffff00007812 */ /* 0x008fe400078ec0ff */
[----:B------:R-:W-:-:S02]  /*11aeb0*/  @P4 LOP3.LUT R10, R10, 0x2, RZ, 0xfc, !PT ;  /* 0x000000020a0a4812 */ /* 0x000fc400078efcff */
[----:B------:R-:W-:Y:S01]  /*11aec0*/  ISETP.LT.AND P4, PT, R27, UR55, !P0 ;  /* 0x000000371b007c0c */ /* 0x000fe2000c781270 */
[----:B------:R-:W3:Y:S01]  /*11aed0*/  LDCU UR55, c[0x0][0x398] ;  /* 0x00007300ff3777ac */ /* 0x000ee20008000800 */
[----:B------:R-:W-:Y:S02]  /*11aee0*/  LOP3.LUT R10, R10, 0xfffffffe, RZ, 0xc0, !PT ;  /* 0xfffffffe0a0a7812 */ /* 0x000fe400078ec0ff */
[----:B------:R-:W-:Y:S02]  /*11aef0*/  @P1 LOP3.LUT R0, R0, 0x20000000, RZ, 0xfc, !PT ;  /* 0x2000000000001812 */ /* 0x000fe400078efcff */
        /* <DEDUP_REMOVED lines=127> */
[----:B------:R-:W-:Y:S02]  /*11b6f0*/  LOP3.LUT R0, R0, 0xfffffffe, RZ, 0xc0, !PT ;  /* 0xfffffffe00007812 */ /* 0x000fe400078ec0ff */
[----:B------:R-:W-:Y:S02]  /*11b700*/  LOP3.LUT R2, R2, 0xdfffffff, RZ, 0xc0, !PT ;  /* 0xdfffffff02027812 */ /* 0x000fe400078ec0ff */
[----:B------:R-:W-:Y:S02]  /*11b710*/  @P3 LOP3.LUT R0, R0, 0x1, RZ, 0xfc, !PT ;  /* 0x0000000100003812 */ /* 0x000fe400078efcff */
[----:B------:R-:W-:Y:S01]  /*11b720*/  ISETP.LT.AND P3, PT, R27, UR63, !P2 ;  /* 0x0000003f1b007c0c */ /* 0x000fe2000d761270 */
[----:B------:R-:W1:Y:S01]  /*11b730*/  LDCU UR63, c[0x0][0x398] ;  /* 0x00007300ff3f77ac */ /* 0x000e620008000800 */
[----:B------:R-:W-:Y:S02]  /*11b740*/  @P0 LOP3.LUT R2, R2, 0x20000000, RZ, 0xfc, !PT ;  /* 0x2000000002020812 */ /* 0x000fe400078efcff */
[----:B------:R-:W-:Y:S01]  /*11b750*/  ISETP.LT.AND P4, PT, R28, UR65, !P2 ;  /* 0x000000411c007c0c */ /* 0x000fe2000d781270 */
[----:B------:R-:W1:Y:S01]  /*11b760*/  LDCU UR65, c[0x0][0x398] ;  /* 0x00007300ff4177ac */ /* 0x000e620008000800 */
[----:B------:R-:W-:-:S07]  /*11b770*/  LOP3.LUT R2, R2, 0x7fffffff, RZ, 0xc0, !PT ;  /* 0x7fffffff02027812 */ /* 0x000fce00078ec0ff */
        /* <DEDUP_REMOVED lines=122> */
[----:B------:R-:W-:Y:S02]  /*11bf20*/  LOP3.LUT R3, R3, 0xdfffffff, RZ, 0xc0, !PT ;  /* 0xdfffffff03037812 */ /* 0x000fe400078ec0ff */
[----:B------:R-:W-:-:S02]  /*11bf30*/  @P4 LOP3.LUT R2, R2, 0x2, RZ, 0xfc, !PT ;  /* 0x0000000202024812 */ /* 0x000fc400078efcff */
[----:B------:R-:W-:Y:S01]  /*11bf40*/  ISETP.LT.AND P4, PT, R27, UR33, !P1 ;  /* 0x000000211b007c0c */ /* 0x000fe2000cf81270 */
[----:B------:R-:W0:Y:S01]  /*11bf50*/  LDCU UR33, c[0x0][0x398] ;  /* 0x00007300ff2177ac */ /* 0x000e220008000800 */
        /* <DEDUP_REMOVED lines=26> */
[----:B------:R-:W0:Y:S01]  /*11c100*/  LDCU UR8, c[0x0][0x398] ;  /* 0x00007300ff0877ac */ /* 0x000e220008000800 */
[----:B------:R-:W-:Y:S02]  /*11c110*/  ISETP.LT.AND P3, PT, R26, UR19, !P0 ;  /* 0x000000131a007c0c */ /* 0x000fe4000c761270 */
[----:B------:R-:W-:Y:S01]  /*11c120*/  LOP3.LUT P2, RZ, R11, 0x8000, RZ, 0xc0, !PT ;  /* 0x000080000bff7812 */ /* 0x000fe2000784c0ff */
[----:B------:R-:W0:Y:S04]  /*11c130*/  LDCU UR19, c[0x0][0x398] ;  /* 0x00007300ff1377ac */ /* 0x000e280008000800 */
        /* <DEDUP_REMOVED lines=94> */
[----:B------:R-:W2:Y:S01]  /*11c720*/  LDCU UR40, c[0x0][0x398] ;  /* 0x00007300ff2877ac */ /* 0x000ea20008000800 */
[----:B------:R-:W-:Y:S02]  /*11c730*/  ISETP.LT.AND P3, PT, R26, UR53, !P0 ;  /* 0x000000351a007c0c */ /* 0x000fe4000c761270 */
[----:B------:R-:W-:Y:S01]  /*11c740*/  LOP3.LUT R3, R3, 0xfffffffd, RZ, 0xc0, !PT ;  /* 0xfffffffd03037812 */ /* 0x000fe200078ec0ff */
[----:B------:R-:W2:Y:S01]  /*11c750*/  LDCU UR53, c[0x0][0x398] ;  /* 0x00007300ff3577ac */ /* 0x000ea20008000800 */
[----:B------:R-:W-:Y:S02]  /*11c760*/  LOP3.LUT R4, R4, 0xdfffffff, RZ, 0xc0, !PT ;  /* 0xdfffffff04047812 */ /* 0x000fe400078ec0ff */
[----:B------:R-:W-:-:S02]  /*11c770*/  @P4 LOP3.LUT R3, R3, 0x2, RZ, 0xfc, !PT ;  /* 0x0000000203034812 */ /* 0x000fc400078efcff */
[----:B0-----:R-:W-:Y:S01]  /*11c780*/  ISETP.LT.AND P4, PT, R27, UR51, !P0 ;  /* 0x000000331b007c0c */ /* 0x001fe2000c781270 */
[----:B------:R-:W0:Y:S01]  /*11c790*/  LDCU UR51, c[0x0][0x398] ;  /* 0x00007300ff3377ac */ /* 0x000e220008000800 */
[----:B------:R-:W-:Y:S02]  /*11c7a0*/  LOP3.LUT R3, R3, 0xfffffffe, RZ, 0xc0, !PT ;  /* 0xfffffffe03037812 */ /* 0x000fe400078ec0ff */
[----:B------:R-:W-:Y:S02]  /*11c7b0*/  @P1 LOP3.LUT R4, R4, 0x20000000, RZ, 0xfc, !PT ;  /* 0x2000000004041812 */ /* 0x000fe400078efcff */
        /* <DEDUP_REMOVED lines=33> */
[----:B------:R-:W-:-:S04]  /*11c9d0*/  @P4 LOP3.LUT R4, R4, 0x1000000, RZ, 0xfc, !PT ;  /* 0x0100000004044812 */ /* 0x000fc800078efcff */
[----:B------:R-:W-:-:S04]  /*11c9e0*/  LOP3.LUT R4, R4, 0xff7fffff, RZ, 0xc0, !PT ;  /* 0xff7fffff04047812 */ /* 0x000fc800078ec0ff */
[----:B------:R-:W-:Y:S02]  /*11c9f0*/  @P3 LOP3.LUT R4, R4, 0x800000, RZ, 0xfc, !PT ;  /* 0x0080000004043812 */ /* 0x000fe400078efcff */
[----:B------:R-:W-:Y:S01]  /*11ca00*/  ISETP.LT.AND P3, PT, R28, UR65, !P2 ;  /* 0x000000411c007c0c */ /* 0x000fe2000d761270 */
[----:B------:R-:W1:Y:S01]  /*11ca10*/  LDCU UR65, c[0x0][0x398] ;  /* 0x00007300ff4177ac */ /* 0x000e620008000800 */
[----:B0-----:R-:W-:Y:S02]  /*11ca20*/  ISETP.LT.AND P4, PT, R16, UR67, !P2 ;  /* 0x0000004310007c0c */ /* 0x001fe4000d781270 */
[----:B------:R-:W-:Y:S01]  /*11ca30*/  LOP3.LUT R4, R4, 0xffbfffff, RZ, 0xc0, !PT ;  /* 0xffbfffff04047812 */ /* 0x000fe200078ec0ff */
[----:B------:R-:W0:Y:S08]  /*11ca40*/  LDCU UR67, c[0x0][0x398] ;  /* 0x00007300ff4377ac */ /* 0x000e300008000800 */
[----:B------:R-:W-:-:S02]  /*11ca50*/  @P3 LOP3.LUT R4, R4, 0x400000, RZ, 0xfc, !PT ;  /* 0x0040000004043812 */ /* 0x000fc400078efcff */
        /* <DEDUP_REMOVED lines=13> */
[----:B------:R-:W-:Y:S02]  /*11cb30*/  LOP3.LUT R4, R4, 0xffffdfff, RZ, 0xc0, !PT ;  /* 0xffffdfff04047812 */ /* 0x000fe400078ec0ff */
[----:B------:R-:W-:Y:S01]  /*11cb40*/  ISETP.LT.AND P4, PT, R26, UR63, !P1 ;  /* 0x0000003f1a007c0c */ /* 0x000fe2000cf81270 */
[----:B------:R-:W0:Y:S08]  /*11cb50*/  LDCU UR63, c[0x0][0x398] ;  /* 0x00007300ff3f77ac */ /* 0x000e300008000800 */
[----:B------:R-:W-:-:S02]  /*11cb60*/  @P2 LOP3.LUT R4, R4, 0x2000, RZ, 0xfc, !PT ;  /* 0x0000200004042812 */ /* 0x000fc400078efcff */
[----:B------:R-:W-:Y:S01]  /*11cb70*/  ISETP.LT.AND P2, PT, R25, UR69, !P1 ;  /* 0x0000004519007c0c */ /* 0x000fe2000cf41270 */
[----:B------:R-:W0:Y:S01]  /*11cb80*/  LDCU UR69, c[0x0][0x398] ;  /* 0x00007300ff4577ac */ /* 0x000e220008000800 */
[----:B------:R-:W-:-:S11]  /*11cb90*/  LOP3.LUT R4, R4, 0xfffdffff, RZ, 0xc0, !PT ;  /* 0xfffdffff04047812 */ /* 0x000fd600078ec0ff */
        /* <DEDUP_REMOVED lines=26> */
[----:B------:R-:W-:Y:S02]  /*11cd40*/  ISETP.LT.AND P1, PT, R25, UR12, !P0 ;  /* 0x0000000c19007c0c */ /* 0x000fe4000c721270 */
[----:B------:R-:W-:Y:S02]  /*11cd50*/  LOP3.LUT R5, R5, 0xdfffffff, RZ, 0xc0, !PT ;  /* 0xdfffffff05057812 */ /* 0x000fe400078ec0ff */
[----:B------:R-:W-:Y:S02]  /*11cd60*/  LOP3.LUT R6, R6, 0xdfffffff, RZ, 0xc0, !PT ;  /* 0xdfffffff06067812 */ /* 0x000fe400078ec0ff */
[----:B------:R-:W-:Y:S01]  /*11cd70*/  LOP3.LUT R7, R7, 0xdfffffff, RZ, 0xc0, !PT ;  /* 0xdfffffff07077812 */ /* 0x000fe200078ec0ff */
[----:B------:R0:W-:Y:S01]  /*11cd80*/  STL [R1], R10 ;  /* 0x0000000a01007387 */ /* 0x0001e20000100800 */
[----:B------:R-:W-:Y:S01]  /*11cd90*/  LOP3.LUT R4, R4, 0xffffffdf, RZ, 0xc0, !PT ;  /* 0xffffffdf04047812 */ /* 0x000fe200078ec0ff */
[----:B------:R-:W1:Y:S03]  /*11cda0*/  LDCU UR12, c[0x0][0x398] ;  /* 0x00007300ff0c77ac */ /* 0x000e660008000800 */
[----:B------:R-:W-:-:S02]  /*11cdb0*/  @P4 LOP3.LUT R4, R4, 0x20, RZ, 0xfc, !PT ;  /* 0x0000002004044812 */ /* 0x000fc400078efcff */
[----:B------:R-:W-:Y:S01]  /*11cdc0*/  ISETP.LT.AND P4, PT, R26, UR11, !P0 ;  /* 0x0000000b1a007c0c */ /* 0x000fe2000c781270 */
[----:B------:R-:W1:Y:S01]  /*11cdd0*/  LDCU UR11, c[0x0][0x398] ;  /* 0x00007300ff0b77ac */ /* 0x000e620008000800 */
[----:B------:R-:W-:Y:S01]  /*11cde0*/  LOP3.LUT R4, R4, 0xfffffdff, RZ, 0xc0, !PT ;  /* 0xfffffdff04047812 */ /* 0x000fe200078ec0ff */
[----:B0-----:R-:W3:Y:S03]  /*11cdf0*/  LDL.LU R10, [R1+0x5714] ;  /* 0x00571400010a7983 */ /* 0x001ee60000300800 */
        /* <DEDUP_REMOVED lines=30> */
[----:B----4-:R-:W-:Y:S01]  /*11cfe0*/  ISETP.LT.AND P0, PT, R26, UR23, !P3 ;  /* 0x000000171a007c0c */ /* 0x010fe2000df01270 */
[----:B------:R-:W4:Y:S01]  /*11cff0*/  LDCU UR23, c[0x0][0x398] ;  /* 0x00007300ff1777ac */ /* 0x000f220008000800 */
[----:B------:R-:W-:Y:S02]  /*11d000*/  @P4 LOP3.LUT R4, R4, 0x2, RZ, 0xfc, !PT ;  /* 0x0000000204044812 */ /* 0x000fe400078efcff */
[----:B------:R-:W-:Y:S01]  /*11d010*/  ISETP.LT.AND P4, PT, R27, UR21, !P3 ;  /* 0x000000151b007c0c */ /* 0x000fe2000df81270 */
[----:B------:R-:W0:Y:S01]  /*11d020*/  LDCU UR21, c[0x0][0x398] ;  /* 0x00007300ff1577ac */ /* 0x000e220008000800 */
[----:B------:R-:W-:Y:S02]  /*11d030*/  LOP3.LUT R4, R4, 0xfffffffe, RZ, 0xc0, !PT ;  /* 0xfffffffe04047812 */ /* 0x000fe400078ec0ff */
[----:B------:R-:W-:-:S05]  /*11d040*/  LOP3.LUT R5, R5, 0x7fffffff, RZ, 0xc0, !PT ;  /* 0x7fffffff05057812 */ /* 0x000fca00078ec0ff */
[----:B------:R-:W-:Y:S02]  /*11d050*/  @P0 LOP3.LUT R4, R4, 0x1, RZ, 0xfc, !PT ;  /* 0x0000000104040812 */ /* 0x000fe400078efcff */
[----:B------:R-:W-:Y:S01]  /*11d060*/  ISETP.LT.AND P0, PT, R28, UR18, !P3 ;  /* 0x000000121c007c0c */ /* 0x000fe2000df01270 */
[----:B------:R-:W0:Y:S01]  /*11d070*/  LDCU UR18, c[0x0][0x398] ;  /* 0x00007300ff1277ac */ /* 0x000e220008000800 */
[----:B------:R-:W-:Y:S02]  /*11d080*/  @P4 LOP3.LUT R5, R5, 0x80000000, RZ, 0xfc, !PT ;  /* 0x8000000005054812 */ /* 0x000fe400078efcff */
[----:B------:R-:W-:Y:S01]  /*11d090*/  ISETP.LT.AND P4, PT, R16, UR15, !P3 ;  /* 0x0000000f10007c0c */ /* 0x000fe2000df81270 */
[----:B------:R-:W0:Y:S01]  /*11d0a0*/  LDCU UR15, c[0x0][0x398] ;  /* 0x00007300ff0f77ac */ /* 0x000e220008000800 */
[----:B------:R-:W-:-:S07]  /*11d0b0*/  LOP3.LUT R5, R5, 0xbfffffff, RZ, 0xc0, !PT ;  /* 0xbfffffff05057812 */ /* 0x000fce00078ec0ff */
[----:B------:R-:W-:-:S04]  /*11d0c0*/  @P0 LOP3.LUT R5, R5, 0x40000000, RZ, 0xfc, !PT ;  /* 0x4000000005050812 */ /* 0x000fc800078efcff */
[----:B------:R-:W-:-:S04]  /*11d0d0*/  LOP3.LUT R5, R5, 0xefffffff, RZ, 0xc0, !PT ;  /* 0xefffffff05057812 */ /* 0x000fc800078ec0ff */
[----:B------:R-:W-:Y:S02]  /*11d0e0*/  @P4 LOP3.LUT R5, R5, 0x10000000, RZ, 0xfc, !PT ;  /* 0x1000000005054812 */ /* 0x000fe400078efcff */
[----:B------:R-:W-:Y:S01]  /*11d0f0*/  ISETP.LT.AND P4, PT, R15, UR26, !P3 ;  /* 0x0000001a0f007c0c */ /* 0x000fe2000df81270 */
[----:B------:R-:W0:Y:S01]  /*11d100*/  LDCU UR26, c[0x0][0x398] ;  /* 0x00007300ff1a77ac */ /* 0x000e220008000800 */
[----:B--2---:R-:W-:Y:S02]  /*11d110*/  ISETP.LT.AND P3, PT, R17, UR35, !P3 ;  /* 0x0000002311007c0c */ /* 0x004fe4000df61270 */
[----:B------:R-:W-:Y:S01]  /*11d120*/  LOP3.LUT R5, R5, 0xf7ffffff, RZ, 0xc0, !PT ;  /* 0xf7ffffff05057812 */ /* 0x000fe200078ec0ff */
[----:B------:R-:W2:Y:S01]  /*11d130*/  LDCU UR35, c[0x0][0x398] ;  /* 0x00007300ff2377ac */ /* 0x000ea20008000800 */
[----:B------:R-:W-:-:S07]  /*11d140*/  LOP3.LUT P2, RZ, R11, 0x100, RZ, 0xc0, !PT ;  /* 0x000001000bff7812 */ /* 0x000fce000784c0ff */
[----:B------:R-:W-:-:S04]  /*11d150*/  @P4 LOP3.LUT R5, R5, 0x8000000, RZ, 0xfc, !PT ;  /* 0x0800000005054812 */ /* 0x000fc800078efcff */
        /* <DEDUP_REMOVED lines=28> */
[----:B------:R-:W-:Y:S02]  /*11d320*/  ISETP.LT.AND P2, PT, R17, UR34, !P2 ;  /* 0x0000002211007c0c */ /* 0x000fe4000d741270 */
[----:B------:R-:W-:Y:S01]  /*11d330*/  LOP3.LUT R5, R5, 0xfff7ffff, RZ, 0xc0, !PT ;  /* 0xfff7ffff05057812 */ /* 0x000fe200078ec0ff */
[----:B------:R-:W0:Y:S01]  /*11d340*/  LDCU UR34, c[0x0][0x398] ;  /* 0x00007300ff2277ac */ /* 0x000e220008000800 */
[----:B------:R-:W-:-:S07]  /*11d350*/  LOP3.LUT P1, RZ, R11, 0x80, RZ, 0xc0, !PT ;  /* 0x000000800bff7812 */ /* 0x000fce000782c0ff */
[----:B------:R-:W-:-:S04]  /*11d360*/  @P3 LOP3.LUT R5, R5, 0x80000, RZ, 0xfc, !PT ;  /* 0x0008000005053812 */ /* 0x000fc800078efcff */
[----:B------:R-:W-:-:S04]  /*11d370*/  LOP3.LUT R5, R5, 0xfffbffff, RZ, 0xc0, !PT ;  /* 0xfffbffff05057812 */ /* 0x000fc800078ec0ff */
[----:B------:R-:W-:Y:S02]  /*11d380*/  @P2 LOP3.LUT R5, R5, 0x40000, RZ, 0xfc, !PT ;  /* 0x0004000005052812 */ /* 0x000fe400078efcff */
[----:B------:R-:W-:Y:S01]  /*11d390*/  ISETP.LT.AND P2, PT, R29, UR52, !P1 ;  /* 0x000000341d007c0c */ /* 0x000fe2000cf41270 */
[----:B------:R-:W0:Y:S01]  /*11d3a0*/  LDCU UR52, c[0x0][0x398] ;  /* 0x00007300ff3477ac */ /* 0x000e220008000800 */
[----:B------:R-:W-:Y:S02]  /*11d3b0*/  ISETP.LT.AND P3, PT, R25, UR39, !P1 ;  /* 0x0000002719007c0c */ /* 0x000fe4000cf61270 */
[----:B------:R-:W-:Y:S01]  /*11d3c0*/  LOP3.LUT R5, R5, 0xffffdfff, RZ, 0xc0, !PT ;  /* 0xffffdfff05057812 */ /* 0x000fe200078ec0ff */
[----:B------:R-:W0:Y:S08]  /*11d3d0*/  LDCU UR39, c[0x0][0x398] ;  /* 0x00007300ff2777ac */ /* 0x000e300008000800 */
        /* <DEDUP_REMOVED lines=69> */
[----:B------:R-:W-:Y:S02]  /*11d830*/  @P3 LOP3.LUT R5, R5, 0x2, RZ, 0xfc, !PT ;  /* 0x0000000205053812 */ /* 0x000fe400078efcff */
[----:B------:R-:W-:Y:S02]  /*11d840*/  ISETP.LT.AND P3, PT, R27, UR40, !P2 ;  /* 0x000000281b007c0c */ /* 0x000fe4000d761270 */
        /* <DEDUP_REMOVED lines=14> */
[----:B---3--:R-:W-:Y:S02]  /*11d930*/  ISETP.LT.AND P2, PT, R17, UR55, !P2 ;  /* 0x0000003711007c0c */ /* 0x008fe4000d741270 */
[----:B------:R-:W-:Y:S01]  /*11d940*/  LOP3.LUT R6, R6, 0xf7ffffff, RZ, 0xc0, !PT ;  /* 0xf7ffffff06067812 */ /* 0x000fe200078ec0ff */
[----:B------:R-:W3:Y:S01]  /*11d950*/  LDCU UR55, c[0x0][0x398] ;  /* 0x00007300ff3777ac */ /* 0x000ee20008000800 */
[----:B------:R-:W-:-:S07]  /*11d960*/  LOP3.LUT P1, RZ, R11, 0x10, RZ, 0xc0, !PT ;  /* 0x000000100bff7812 */ /* 0x000fce000782c0ff */
        /* <DEDUP_REMOVED lines=61> */
[----:B------:R-:W-:Y:S01]  /*11dd40*/  ISETP.LT.AND P1, PT, R17, UR17, !P0 ;  /* 0x0000001111007c0c */ /* 0x000fe2000c721270 */
[----:B------:R-:W0:Y:S01]  /*11dd50*/  LDCU.64 UR16, c[0x0][0x398] ;  /* 0x00007300ff1077ac */ /* 0x000e220008000a00 */
        /* <DEDUP_REMOVED lines=79> */
[----:B------:R-:W0:Y:S01]  /*11e250*/  LDCU.64 UR40, c[0x0][0x398] ;  /* 0x00007300ff2877ac */ /* 0x000e220008000a00 */
        /* <DEDUP_REMOVED lines=18> */
[----:B------:R-:W0:Y:S08]  /*11e380*/  LDCU UR75, c[0x0][0x398] ;  /* 0x00007300ff4b77ac */ /* 0x000e300008000800 */
[----:B------:R-:W-:-:S02]  /*11e390*/  @P0 LOP3.LUT R7, R7, 0x80000, RZ, 0xfc, !PT ;  /* 0x0008000007070812 */ /* 0x000fc400078efcff */
[----:B------:R-:W-:Y:S02]  /*11e3a0*/  LOP3.LUT P0, RZ, R24, 0x4000, RZ, 0xc0, !PT ;  /* 0x0000400018ff7812 */ /* 0x000fe4000780c0ff */
        /* <DEDUP_REMOVED lines=10> */
[----:B------:R-:W-:Y:S02]  /*11e450*/  ISETP.LT.AND P1, PT, R26, UR42, !P0 ;  /* 0x0000002a1a007c0c */ /* 0x000fe4000c721270 */
[----:B------:R-:W-:-:S11]  /*11e460*/  LOP3.LUT R7, R7, 0xfffeffff, RZ, 0xc0, !PT ;  /* 0xfffeffff07077812 */ /* 0x000fd600078ec0ff */
[----:B------:R-:W-:Y:S02]  /*11e470*/  @P1 LOP3.LUT R7, R7, 0x10000, RZ, 0xfc, !PT ;  /* 0x0001000007071812 */ /* 0x000fe400078efcff */
[----:B------:R-:W-:Y:S01]  /*11e480*/  ISETP.LT.AND P1, PT, R27, UR43, !P0 ;  /* 0x0000002b1b007c0c */ /* 0x000fe2000c721270 */
[----:B------:R-:W0:Y:S01]  /*11e490*/  LDCU.64 UR42, c[0x0][0x398] ;  /* 0x00007300ff2a77ac */ /* 0x000e220008000a00 */
[----:B------:R-:W-:-:S11]  /*11e4a0*/  LOP3.LUT R7, R7, 0xffff7fff, RZ, 0xc0, !PT ;  /* 0xffff7fff07077812 */ /* 0x000fd600078ec0ff */
[----:B------:R-:W-:Y:S02]  /*11e4b0*/  @P1 LOP3.LUT R7, R7, 0x8000, RZ, 0xfc, !PT ;  /* 0x0000800007071812 */ /* 0x000fe400078efcff */
[----:B-1----:R-:W-:Y:S02]  /*11e4c0*/  ISETP.LT.AND P1, PT, R28, UR45, !P0 ;  /* 0x0000002d1c007c0c */ /* 0x002fe4000c721270 */
[----:B------:R-:W-:-:S11]  /*11e4d0*/  LOP3.LUT R7, R7, 0xffffbfff, RZ, 0xc0, !PT ;  /* 0xffffbfff07077812 */ /* 0x000fd600078ec0ff */
[----:B------:R-:W-:Y:S02]  /*11e4e0*/  @P1 LOP3.LUT R7, R7, 0x4000, RZ, 0xfc, !PT ;  /* 0x0000400007071812 */ /* 0x000fe400078efcff */
[----:B0-----:R-:W-:Y:S02]  /*11e4f0*/  ISETP.LT.AND P1, PT, R16, UR47, !P0 ;  /* 0x0000002f10007c0c */ /* 0x001fe4000c721270 */
[----:B------:R-:W-:-:S11]  /*11e500*/  LOP3.LUT R7, R7, 0xffffefff, RZ, 0xc0, !PT ;  /* 0xffffefff07077812 */ /* 0x000fd600078ec0ff */
[----:B------:R-:W-:Y:S02]  /*11e510*/  @P1 LOP3.LUT R7, R7, 0x1000, RZ, 0xfc, !PT ;  /* 0x0000100007071812 */ /* 0x000fe400078efcff */
[----:B------:R-:W-:Y:S01]  /*11e520*/  ISETP.LT.AND P1, PT, R15, UR46, !P0 ;  /* 0x0000002e0f007c0c */ /* 0x000fe2000c721270 */
[----:B------:R-:W0:Y:S01]  /*11e530*/  LDCU.64 UR46, c[0x0][0x398] ;  /* 0x00007300ff2e77ac */ /* 0x000e220008000a00 */
[----:B------:R-:W-:Y:S02]  /*11e540*/  ISETP.LT.AND P0, PT, R17, UR44, !P0 ;  /* 0x0000002c11007c0c */ /* 0x000fe4000c701270 */
[----:B------:R-:W-:Y:S01]  /*11e550*/  LOP3.LUT R7, R7, 0xfffff7ff, RZ, 0xc0, !PT ;  /* 0xfffff7ff07077812 */ /* 0x000fe200078ec0ff */
[----:B------:R-:W1:Y:S08]  /*11e560*/  LDCU.64 UR44, c[0x0][0x398] ;  /* 0x00007300ff2c77ac */ /* 0x000e700008000a00 */
        /* <DEDUP_REMOVED lines=16> */
[----:B0-----:R-:W-:Y:S02]  /*11e670*/  ISETP.LT.AND P0, PT, R27, UR70, !P1 ;  /* 0x000000461b007c0c */ /* 0x001fe4000cf01270 */
[----:B------:R-:W-:-:S11]  /*11e680*/  LOP3.LUT R7, R7, 0xffffff7f, RZ, 0xc0, !PT ;  /* 0xffffff7f07077812 */ /* 0x000fd600078ec0ff */
[----:B------:R-:W-:Y:S02]  /*11e690*/  @P0 LOP3.LUT R7, R7, 0x80, RZ, 0xfc, !PT ;  /* 0x0000008007070812 */ /* 0x000fe400078efcff */
[----:B------:R-:W-:Y:S02]  /*11e6a0*/  ISETP.LT.AND P0, PT, R28, UR68, !P1 ;  /* 0x000000441c007c0c */ /* 0x000fe4000cf01270 */
[----:B------:R-:W-:-:S11]  /*11e6b0*/  LOP3.LUT R7, R7, 0xffffffbf, RZ, 0xc0, !PT ;  /* 0xffffffbf07077812 */ /* 0x000fd600078ec0ff */
[----:B------:R-:W-:Y:S02]  /*11e6c0*/  @P0 LOP3.LUT R7, R7, 0x40, RZ, 0xfc, !PT ;  /* 0x0000004007070812 */ /* 0x000fe400078efcff */
[----:B-1----:R-:W-:Y:S02]  /*11e6d0*/  ISETP.LT.AND P0, PT, R16, UR8, !P1 ;  /* 0x0000000810007c0c */ /* 0x002fe4000cf01270 */
[----:B------:R-:W-:-:S11]  /*11e6e0*/  LOP3.LUT R7, R7, 0xffffffef, RZ, 0xc0, !PT ;  /* 0xffffffef07077812 */ /* 0x000fd600078ec0ff */
[----:B------:R-:W-:Y:S02]  /*11e6f0*/  @P0 LOP3.LUT R7, R7, 0x10, RZ, 0xfc, !PT ;  /* 0x0000001007070812 */ /* 0x000fe400078efcff */
[----:B------:R-:W-:Y:S02]  /*11e700*/  ISETP.LT.AND P0, PT, R15, UR15, !P1 ;  /* 0x0000000f0f007c0c */ /* 0x000fe4000cf01270 */
[C---:B------:R-:W-:Y:S02]  /*11e710*/  LOP3.LUT P4, RZ, R24.reuse, 0x20000, RZ, 0xc0, !PT ;  /* 0x0002000018ff7812 */ /* 0x040fe4000788c0ff */
[C---:B------:R-:W-:Y:S02]  /*11e720*/  LOP3.LUT P3, RZ, R24.reuse, 0x10000, RZ, 0xc0, !PT ;  /* 0x0001000018ff7812 */ /* 0x040fe4000786c0ff */
[----:B------:R-:W-:Y:S02]  /*11e730*/  LOP3.LUT P2, RZ, R24, 0x8000, RZ, 0xc0, !PT ;  /* 0x0000800018ff7812 */ /* 0x000fe4000784c0ff */
[----:B------:R-:W-:Y:S01]  /*11e740*/  LOP3.LUT R7, R7, 0xfffffff7, RZ, 0xc0, !PT ;  /* 0xfffffff707077812 */ /* 0x000fe200078ec0ff */
[----:B------:R-:W3:Y:S04]  /*11e750*/  LDL.LU R24, [R1+0x5254] ;  /* 0x0052540001187983 */ /* 0x000ee80000300800 */
[----:B------:R-:W-:-:S02]  /*11e760*/  @P0 LOP3.LUT R7, R7, 0x8, RZ, 0xfc, !PT ;  /* 0x0000000807070812 */ /* 0x000fc400078efcff */
[----:B------:R-:W-:Y:S02]  /*11e770*/  ISETP.LT.AND P0, PT, R17, UR13, !P1 ;  /* 0x0000000d11007c0c */ /* 0x000fe4000cf01270 */
[----:B------:R-:W-:Y:S02]  /*11e780*/  ISETP.LT.AND P1, PT, R29, UR72, !P2 ;  /* 0x000000481d007c0c */ /* 0x000fe4000d721270 */
[----:B------:R-:W-:Y:S02]  /*11e790*/  LOP3.LUT R7, R7, 0xfffffffb, RZ, 0xc0, !PT ;  /* 0xfffffffb07077812 */ /* 0x000fe400078ec0ff */
[----:B------:R-:W-:-:S07]  /*11e7a0*/  LOP3.LUT R8, R8, 0xdfffffff, RZ, 0xc0, !PT ;  /* 0xdfffffff08087812 */ /* 0x000fce00078ec0ff */
[----:B------:R-:W-:Y:S02]  /*11e7b0*/  @P0 LOP3.LUT R7, R7, 0x4, RZ, 0xfc, !PT ;  /* 0x0000000407070812 */ /* 0x000fe400078efcff */
[----:B------:R-:W-:Y:S02]  /*11e7c0*/  ISETP.LT.AND P0, PT, R25, UR12, !P2 ;  /* 0x0000000c19007c0c */ /* 0x000fe4000d701270 */
[----:B------:R-:W-:Y:S02]  /*11e7d0*/  @P1 LOP3.LUT R8, R8, 0x20000000, RZ, 0xfc, !PT ;  /* 0x2000000008081812 */ /* 0x000fe400078efcff */
[----:B------:R-:W-:Y:S02]  /*11e7e0*/  ISETP.LT.AND P1, PT, R26, UR10, !P2 ;  /* 0x0000000a1a007c0c */ /* 0x000fe4000d721270 */
[----:B------:R-:W-:-:S07]  /*11e7f0*/  LOP3.LUT R7, R7, 0xfffffffd, RZ, 0xc0, !PT ;  /* 0xfffffffd07077812 */ /* 0x000fce00078ec0ff */
[----:B------:R-:W-:Y:S02]  /*11e800*/  @P0 LOP3.LUT R7, R7, 0x2, RZ, 0xfc, !PT ;  /* 0x0000000207070812 */ /* 0x000fe400078efcff */
[----:B------:R-:W-:Y:S02]  /*11e810*/  ISETP.LT.AND P0, PT, R27, UR25, !P2 ;  /* 0x000000191b007c0c */ /* 0x000fe4000d701270 */
[----:B------:R-:W-:Y:S02]  /*11e820*/  LOP3.LUT R7, R7, 0xfffffffe, RZ, 0xc0, !PT ;  /* 0xfffffffe07077812 */ /* 0x000fe400078ec0ff */
[----:B------:R-:W-:Y:S02]  /*11e830*/  LOP3.LUT R8, R8, 0x7fffffff, RZ, 0xc0, !PT ;  /* 0x7fffffff08087812 */ /* 0x000fe400078ec0ff */
[----:B------:R-:W-:Y:S02]  /*11e840*/  @P1 LOP3.LUT R7, R7, 0x1, RZ, 0xfc, !PT ;  /* 0x0000000107071812 */ /* 0x000fe400078efcff */
[----:B------:R-:W-:-:S05]  /*11e850*/  ISETP.LT.AND P1, PT, R28, UR24, !P2 ;  /* 0x000000181c007c0c */ /* 0x000fca000d721270 */
[----:B------:R-:W-:Y:S02]  /*11e860*/  @P0 LOP3.LUT R8, R8, 0x80000000, RZ, 0xfc, !PT ;  /* 0x8000000008080812 */ /* 0x000fe400078efcff */
[----:B----4-:R-:W-:Y:S02]  /*11e870*/  ISETP.LT.AND P0, PT, R16, UR23, !P2 ;  /* 0x0000001710007c0c */ /* 0x010fe4000d701270 */
        /* <DEDUP_REMOVED lines=68> */
[----:B--2---:R-:W-:Y:S02]  /*11ecc0*/  ISETP.LT.AND P0, PT, R28, UR35, !P5 ;  /* 0x000000231c007c0c */ /* 0x004fe4000ef01270 */
        /* <DEDUP_REMOVED lines=8> */
[----:B---3--:R-:W-:Y:S02]  /*11ed50*/  ISETP.LT.AND P0, PT, R17, UR55, !P5 ;  /* 0x0000003711007c0c */ /* 0x008fe4000ef01270 */
[----:B------:R-:W-:Y:S02]  /*11ed60*/  ISETP.LT.AND P2, PT, R29, UR16, !P6 ;  /* 0x000000101d007c0c */ /* 0x000fe4000f741270 */
[----:B------:R-:W-:-:S04]  /*11ed70*/  LOP3.LUT R8, R8, 0xfffffff7, RZ, 0xc0, !PT ;  /* 0xfffffff708087812 */ /* 0x000fc800078ec0ff */
[----:B------:R-:W-:Y:S02]  /*11ed80*/  @P1 LOP3.LUT R8, R8, 0x8, RZ, 0xfc, !PT ;  /* 0x0000000808081812 */ /* 0x000fe400078efcff */
[----:B------:R-:W-:Y:S02]  /*11ed90*/  ISETP.LT.AND P1, PT, R25, UR54, !P6 ;  /* 0x0000003619007c0c */ /* 0x000fe4000f721270 */
[----:B------:R-:W-:Y:S02]  /*11eda0*/  LOP3.LUT R8, R8, 0xfffffffb, RZ, 0xc0, !PT ;  /* 0xfffffffb08087812 */ /* 0x000fe400078ec0ff */
[----:B------:R-:W-:Y:S02]  /*11edb0*/  LOP3.LUT R10, R10, 0xdfffffff, RZ, 0xc0, !PT ;  /* 0xdfffffff0a0a7812 */ /* 0x000fe400078ec0ff */
[----:B------:R-:W-:Y:S02]  /*11edc0*/  @P0 LOP3.LUT R8, R8, 0x4, RZ, 0xfc, !PT ;  /* 0x0000000408080812 */ /* 0x000fe400078efcff */
[----:B------:R-:W-:-:S02]  /*11edd0*/  @P2 LOP3.LUT R10, R10, 0x20000000, RZ, 0xfc, !PT ;  /* 0x200000000a0a2812 */ /* 0x000fc400078efcff */
[----:B------:R-:W-:Y:S02]  /*11ede0*/  ISETP.LT.AND P2, PT, R27, UR52, !P6 ;  /* 0x000000341b007c0c */ /* 0x000fe4000f741270 */
[----:B------:R-:W-:Y:S02]  /*11edf0*/  ISETP.LT.AND P0, PT, R26, UR53, !P6 ;  /* 0x000000351a007c0c */ /* 0x000fe4000f701270 */
[----:B------:R-:W-:Y:S02]  /*11ee00*/  LOP3.LUT R8, R8, 0xfffffffd, RZ, 0xc0, !PT ;  /* 0xfffffffd08087812 */ /* 0x000fe400078ec0ff */
[----:B------:R-:W-:Y:S02]  /*11ee10*/  LOP3.LUT R10, R10, 0x7fffffff, RZ, 0xc0, !PT ;  /* 0x7fffffff0a0a7812 */ /* 0x000fe400078ec0ff */
[----:B------:R-:W-:Y:S02]  /*11ee20*/  @P1 LOP3.LUT R8, R8, 0x2, RZ, 0xfc, !PT ;  /* 0x0000000208081812 */ /* 0x000fe400078efcff */
[----:B------:R-:W-:-:S02]  /*11ee30*/  ISETP.LT.AND P1, PT, R28, UR51, !P6 ;  /* 0x000000331c007c0c */ /* 0x000fc4000f721270 */
[----:B------:R-:W-:Y:S02]  /*11ee40*/  LOP3.LUT R8, R8, 0xfffffffe, RZ, 0xc0, !PT ;  /* 0xfffffffe08087812 */ /* 0x000fe400078ec0ff */
[----:B------:R-:W-:Y:S02]  /*11ee50*/  @P2 LOP3.LUT R10, R10, 0x80000000, RZ, 0xfc, !PT ;  /* 0x800000000a0a2812 */ /* 0x000fe400078efcff */
[----:B------:R-:W-:Y:S02]  /*11ee60*/  @P0 LOP3.LUT R8, R8, 0x1, RZ, 0xfc, !PT ;  /* 0x0000000108080812 */ /* 0x000fe400078efcff */
[----:B------:R-:W-:Y:S02]  /*11ee70*/  ISETP.LT.AND P0, PT, R16, UR50, !P6 ;  /* 0x0000003210007c0c */ /* 0x000fe4000f701270 */
[----:B------:R-:W-:-:S04]  /*11ee80*/  LOP3.LUT R10, R10, 0xbfffffff, RZ, 0xc0, !PT ;  /* 0xbfffffff0a0a7812 */ /* 0x000fc800078ec0ff */
[----:B------:R-:W-:-:S04]  /*11ee90*/  @P1 LOP3.LUT R10, R10, 0x40000000, RZ, 0xfc, !PT ;  /* 0x400000000a0a1812 */ /* 0x000fc800078efcff */
[----:B------:R-:W-:-:S04]  /*11eea0*/  LOP3.LUT R10, R10, 0xefffffff, RZ, 0xc0, !PT ;  /* 0xefffffff0a0a7812 */ /* 0x000fc800078ec0ff */
[----:B------:R-:W-:Y:S02]  /*11eeb0*/  @P0 LOP3.LUT R10, R10, 0x10000000, RZ, 0xfc, !PT ;  /* 0x100000000a0a0812 */ /* 0x000fe400078efcff */
[----:B------:R-:W-:Y:S02]  /*11eec0*/  ISETP.GE.AND P0, PT, R24, UR41, PT ;  /* 0x0000002918007c0c */ /* 0x000fe4000bf06270 */
[----:B------:R-:W2:Y:S01]  /*11eed0*/  LDL.LU R24, [R1+0x5258] ;  /* 0x0052580001187983 */ /* 0x000ea20000300800 */
        /* <DEDUP_REMOVED lines=18> */
[----:B------:R-:W-:-:S04]  /*11f000*/  @P2 LOP3.LUT R10, R10, 0x800000, RZ, 0xfc, !PT ;  /* 0x008000000a0a2812 */ /* 0x000fc800078efcff */
[----:B------:R-:W-:Y:S02]  /*11f010*/  LOP3.LUT R10, R10, 0xffbfffff, RZ, 0xc0, !PT ;  /* 0xffbfffff0a0a7812 */ /* 0x000fe400078ec0ff */
[----:B------:R-:W-:Y:S02]  /*11f020*/  ISETP.LT.AND P3, PT, R16, UR57, !P0 ;  /* 0x0000003910007c0c */ /* 0x000fe4000c761270 */
[----:B------:R-:W-:Y:S02]  /*11f030*/  @P1 LOP3.LUT R10, R10, 0x400000, RZ, 0xfc, !PT ;  /* 0x004000000a0a1812 */ /* 0x000fe400078efcff */
[----:B------:R-:W-:Y:S02]  /*11f040*/  ISETP.LT.AND P2, PT, R15, UR9, !P0 ;  /* 0x000000090f007c0c */ /* 0x000fe4000c741270 */
[----:B------:R-:W-:Y:S02]  /*11f050*/  ISETP.LT.AND P1, PT, R17, UR5, !P0 ;  /* 0x0000000511007c0c */ /* 0x000fe4000c721270 */
[----:B------:R-:W-:-:S02]  /*11f060*/  LOP3.LUT R10, R10, 0xffefffff, RZ, 0xc0, !PT ;  /* 0xffefffff0a0a7812 */ /* 0x000fc400078ec0ff */
[----:B--2---:R-:W-:Y:S02]  /*11f070*/  ISETP.GE.AND P0, PT, R24, UR17, PT ;  /* 0x0000001118007c0c */ /* 0x004fe4000bf06270 */
[----:B------:R-:W2:Y:S01]  /*11f080*/  LDL.LU R24, [R1+0x525c] ;  /* 0x00525c0001187983 */ /* 0x000ea20000300800 */
        /* <DEDUP_REMOVED lines=20> */
[----:B------:R-:W3:Y:S03]  /*11f1d0*/  LDL.LU R16, [R1+0x5710] ;  /* 0x0057100001107983 */ /* 0x000ee60000300800 */
[----:B------:R-:W-:Y:S02]  /*11f1e0*/  @P1 LOP3.LUT R10, R10, 0x2000, RZ, 0xfc, !PT ;  /* 0x000020000a0a1812 */ /* 0x000fe400078efcff */
[----:B------:R-:W-:-:S02]  /*11f1f0*/  ISETP.LT.AND P2, PT, R15, UR64, !P0 ;  /* 0x000000400f007c0c */ /* 0x000fc4000c741270 */
[----:B------:R-:W-:Y:S01]  /*11f200*/  LOP3.LUT R10, R10, 0xffffefff, RZ, 0xc0, !PT ;  /* 0xffffefff0a0a7812 */ /* 0x000fe200078ec0ff */
[----:B------:R-:W4:Y:S03]  /*11f210*/  LDL.LU R15, [R1+0x570c] ;  /* 0x00570c00010f7983 */ /* 0x000f260000300800 */
[----:B------:R-:W-:Y:S02]  /*11f220*/  @P3 LOP3.LUT R10, R10, 0x1000, RZ, 0xfc, !PT ;  /* 0x000010000a0a3812 */ /* 0x000fe400078efcff */
[----:B------:R-:W-:Y:S02]  /*11f230*/  ISETP.LT.AND P1, PT, R17, UR63, !P0 ;  /* 0x0000003f11007c0c */ /* 0x000fe4000c721270 */
[----:B------:R-:W-:Y:S01]  /*11f240*/  LOP3.LUT R10, R10, 0xfffff7ff, RZ, 0xc0, !PT ;  /* 0xfffff7ff0a0a7812 */ /* 0x000fe200078ec0ff */
[----:B------:R-:W3:Y:S03]  /*11f250*/  LDL.LU R17, [R1+0x5708] ;  /* 0x0057080001117983 */ /* 0x000ee60000300800 */
[----:B------:R-:W-:-:S04]  /*11f260*/  @P2 LOP3.LUT R10, R10, 0x800, RZ, 0xfc, !PT ;  /* 0x000008000a0a2812 */ /* 0x000fc800078efcff */
[----:B------:R-:W-:-:S04]  /*11f270*/  LOP3.LUT R10, R10, 0xfffffbff, RZ, 0xc0, !PT ;  /* 0xfffffbff0a0a7812 */ /* 0x000fc800078ec0ff */
[----:B------:R-:W-:-:S04]  /*11f280*/  @P1 LOP3.LUT R10, R10, 0x400, RZ, 0xfc, !PT ;  /* 0x000004000a0a1812 */ /* 0x000fc800078efcff */
[----:B------:R-:W-:Y:S02]  /*11f290*/  LOP3.LUT R10, R10, 0xfffffdff, RZ, 0xc0, !PT ;  /* 0xfffffdff0a0a7812 */ /* 0x000fe400078ec0ff */
[----:B--2---:R-:W-:Y:S02]  /*11f2a0*/  ISETP.GE.AND P0, PT, R24, UR43, PT ;  /* 0x0000002b18007c0c */ /* 0x004fe4000bf06270 */
[----:B------:R-:W2:Y:S02]  /*11f2b0*/  LDL.LU R24, [R1+0x5704] ;  /* 0x0057040001187983 */ /* 0x000ea40000300800 */
[----:B------:R-:W-:Y:S02]  /*11f2c0*/  ISETP.LT.AND P2, PT, R25, UR11, !P0 ;  /* 0x0000000b19007c0c */ /* 0x000fe4000c741270 */
[----:B------:R-:W-:Y:S01]  /*11f2d0*/  ISETP.LT.AND P1, PT, R26, UR66, !P0 ;  /* 0x000000421a007c0c */ /* 0x000fe2000c721270 */
[----:B------:R-:W2:Y:S01]  /*11f2e0*/  LDL.LU R25, [R1+0x5700] ;  /* 0x0057000001197983 */ /* 0x000ea20000300800 */
[----:B------:R-:W-:-:S03]  /*11f2f0*/  ISETP.LT.AND P3, PT, R27, UR75, !P0 ;  /* 0x0000004b1b007c0c */ /* 0x000fc6000c761270 */
[----:B------:R-:W2:Y:S04]  /*11f300*/  LDL.LU R26, [R1+0x56fc] ;  /* 0x0056fc00011a7983 */ /* 0x000ea80000300800 */
[----:B------:R-:W2:Y:S02]  /*11f310*/  LDL.LU R27, [R1+0x56f8] ;  /* 0x0056f800011b7983 */ /* 0x000ea40000300800 */
[----:B------:R-:W-:-:S04]  /*11f320*/  @P2 LOP3.LUT R10, R10, 0x200, RZ, 0xfc, !PT ;  /* 0x000002000a0a2812 */ /* 0x000fc800078efcff */
[----:B------:R-:W-:Y:S02]  /*11f330*/  LOP3.LUT R10, R10, 0xfffffeff, RZ, 0xc0, !PT ;  /* 0xfffffeff0a0a7812 */ /* 0x000fe400078ec0ff */
[----:B------:R-:W-:Y:S02]  /*11f340*/  ISETP.LT.AND P2, PT, R28, UR77, !P0 ;  /* 0x0000004d1c007c0c */ /* 0x000fe4000c741270 */
[----:B------:R-:W-:Y:S01]  /*11f350*/  @P1 LOP3.LUT R10, R10, 0x100, RZ, 0xfc, !PT ;  /* 0x000001000a0a1812 */ /* 0x000fe200078efcff */
[----:B------:R-:W2:Y:S01]  /*11f360*/  LDL.LU R28, [R1+0x56f4] ;  /* 0x0056f400011c7983 */ /* 0x000ea20000300800 */
[----:B------:R-:W-:-:S03]  /*11f370*/  ISETP.LT.AND P1, PT, R29, UR46, !P0 ;  /* 0x0000002e1d007c0c */ /* 0x000fc6000c721270 */
[----:B------:R-:W2:Y:S01]  /*11f380*/  LDL.LU R29, [R1+0x56f0] ;  /* 0x0056f000011d7983 */ /* 0x000ea20000300800 */
[----:B------:R-:W-:-:S04]  /*11f390*/  LOP3.LUT R10, R10, 0xffffff7f, RZ, 0xc0, !PT ;  /* 0xffffff7f0a0a7812 */ /* 0x000fc800078ec0ff */
[----:B------:R-:W-:-:S04]  /*11f3a0*/  @P3 LOP3.LUT R10, R10, 0x80, RZ, 0xfc, !PT ;  /* 0x000000800a0a3812 */ /* 0x000fc800078efcff */
[----:B------:R-:W-:-:S04]  /*11f3b0*/  LOP3.LUT R10, R10, 0xffffffdf, RZ, 0xc0, !PT ;  /* 0xffffffdf0a0a7812 */ /* 0x000fc800078ec0ff */
[----:B------:R-:W-:-:S04]  /*11f3c0*/  LOP3.LUT R10, R10, 0xffffffbf, RZ, 0xc0, !PT ;  /* 0xffffffbf0a0a7812 */ /* 0x000fc800078ec0ff */
[----:B------:R-:W-:-:S04]  /*11f3d0*/  @P2 LOP3.LUT R10, R10, 0x40, RZ, 0xfc, !PT ;  /* 0x000000400a0a2812 */ /* 0x000fc800078efcff */
[----:B------:R-:W-:Y:S01]  /*11f3e0*/  @P1 LOP3.LUT R10, R10, 0x20, RZ, 0xfc, !PT ;  /* 0x000000200a0a1812 */ /* 0x000fe200078efcff */
[----:B------:R0:W-:Y:S01]  /*11f3f0*/  STL.64 [R1+0x6410], R22 ;  /* 0x0064101601007387 */ /* 0x0001e20000100a00 */
[----:B------:R-:W1:Y:S01]  /*11f400*/  LDCU UR5, c[0x0][0x3b8] ;  /* 0x00007700ff0577ac */ /* 0x000e620008000800 */
[----:B------:R-:W1:Y:S01]  /*11f410*/  LDCU UR66, c[0x0][0x398] ;  /* 0x00007300ff4277ac */ /* 0x000e620008000800 */
[----:B------:R-:W1:Y:S01]  /*11f420*/  LDCU UR11, c[0x0][0x398] ;  /* 0x00007300ff0b77ac */ /* 0x000e620008000800 */
[----:B0-----:R-:W2:Y:S01]  /*11f430*/  LDL.LU R22, [R1+0x1ca0] ;  /* 0x001ca00001167983 */ /* 0x001ea20000300800 */
[----:B------:R-:W0:Y:S03]  /*11f440*/  LDCU UR10, c[0x0][0x398] ;  /* 0x00007300ff0a77ac */ /* 0x000e260008000800 */
[----:B------:R-:W2:Y:S01]  /*11f450*/  LDL.LU R23, [R1+0x1ca4] ;  /* 0x001ca40001177983 */ /* 0x000ea20000300800 */
[----:B------:R-:W0:Y:S03]  /*11f460*/  LDCU UR64, c[0x0][0x398] ;  /* 0x00007300ff4077ac */ /* 0x000e260008000800 */
[----:B------:R1:W-:Y:S01]  /*11f470*/  STL [R1+0x6408], R20 ;  /* 0x0064081401007387 */ /* 0x0003e20000100800 */
[----:B------:R-:W0:Y:S01]  /*11f480*/  LDCU UR60, c[0x0][0x398] ;  /* 0x00007300ff3c77ac */ /* 0x000e220008000800 */
[----:B------:R-:W0:Y:S01]  /*11f490*/  LDCU UR61, c[0x0][0x398] ;  /* 0x00007300ff3d77ac */ /* 0x000e220008000800 */
[----:B------:R-:W0:Y:S01]  /*11f4a0*/  LDCU UR9, c[0x0][0x398] ;  /* 0x00007300ff0977ac */ /* 0x000e220008000800 */
[----:B-1----:R-:W2:Y:S01]  /*11f4b0*/  LDL.LU R20, [R1+0x1cac] ;  /* 0x001cac0001147983 */ /* 0x002ea20000300800 */
[----:B------:R-:W1:Y:S03]  /*11f4c0*/  LDCU UR8, c[0x0][0x398] ;  /* 0x00007300ff0877ac */ /* 0x000e660008000800 */
        /* <DEDUP_REMOVED lines=10> */
[----:B------:R-:W0:Y:S02]  /*11f570*/  LDCU UR36, c[0x0][0x398] ;  /* 0x00007300ff2477ac */ /* 0x000e240008000800 */
[----:B-1----:R-:W2:Y:S01]  /*11f580*/  LDL.LU R0, [R1+0x1b8c] ;  /* 0x001b8c0001007983 */ /* 0x002ea20000300800 */
[----:B------:R-:W1:Y:S03]  /*11f590*/  LDCU UR43, c[0x0][0x398] ;  /* 0x00007300ff2b77ac */ /* 0x000e660008000800 */
[----:B------:R0:W-:Y:S01]  /*11f5a0*/  STL [R1+0x5778], R10 ;  /* 0x0057780a01007387 */ /* 0x0001e20000100800 */
[----:B------:R-:W1:Y:S01]  /*11f5b0*/  LDCU UR51, c[0x0][0x398] ;  /* 0x00007300ff3377ac */ /* 0x000e620008000800 */
[----:B------:R-:W1:Y:S01]  /*11f5c0*/  LDCU UR28, c[0x0][0x398] ;  /* 0x00007300ff1c77ac */ /* 0x000e620008000800 */
[----:B------:R-:W1:Y:S01]  /*11f5d0*/  LDCU UR29, c[0x0][0x398] ;  /* 0x00007300ff1d77ac */ /* 0x000e620008000800 */
[----:B0-----:R-:W2:Y:S01]  /*11f5e0*/  LDL.LU R10, [R1+0x1cdc] ;  /* 0x001cdc00010a7983 */ /* 0x001ea20000300800 */
        /* <DEDUP_REMOVED lines=32> */
[----:B0-----:R-:W3:Y:S01]  /*11f7f0*/  LDL.LU R7, [R1+0x1de4] ;  /* 0x001de40001077983 */ /* 0x001ee20000300800 */
[----:B------:R-:W0:Y:S03]  /*11f800*/  LDCU UR71, c[0x0][0x398] ;  /* 0x00007300ff4777ac */ /* 0x000e260008000800 */
[----:B------:R1:W-:Y:S01]  /*11f810*/  STL [R1+0x5700], R6 ;  /* 0x0057000601007387 */ /* 0x0003e20000100800 */
[----:B------:R-:W0:Y:S01]  /*11f820*/  LDCU UR70, c[0x0][0x398] ;  /* 0x00007300ff4677ac */ /* 0x000e220008000800 */
[----:B------:R-:W0:Y:S02]  /*11f830*/  LDCU UR42, c[0x0][0x398] ;  /* 0x00007300ff2a77ac */ /* 0x000e240008000800 */
[----:B-1----:R-:W3:Y:S01]  /*11f840*/  LDL.LU R6, [R1+0x1de0] ;  /* 0x001de00001067983 */ /* 0x002ee20000300800 */
[----:B------:R-:W1:Y:S03]  /*11f850*/  LDCU UR41, c[0x0][0x398] ;  /* 0x00007300ff2977ac */ /* 0x000e660008000800 */
[----:B------:R0:W-:Y:S01]  /*11f860*/  STL [R1+0x56fc], R5 ;  /* 0x0056fc0501007387 */ /* 0x0001e20000100800 */
[----:B------:R-:W1:Y:S01]  /*11f870*/  LDCU UR20, c[0x0][0x398] ;  /* 0x00007300ff1477ac */ /* 0x000e620008000800 */
[----:B------:R-:W1:Y:S01]  /*11f880*/  LDCU UR18, c[0x0][0x398] ;  /* 0x00007300ff1277ac */ /* 0x000e620008000800 */
[----:B------:R-:W1:Y:S01]  /*11f890*/  LDCU UR19, c[0x0][0x398] ;  /* 0x00007300ff1377ac */ /* 0x000e620008000800 */
[----:B0-----:R-:W3:Y:S01]  /*11f8a0*/  LDL.LU R5, [R1+0x1b88] ;  /* 0x001b880001057983 */ /* 0x001ee20000300800 */
[----:B------:R-:W0:Y:S03]  /*11f8b0*/  LDCU UR62, c[0x0][0x398] ;  /* 0x00007300ff3e77ac */ /* 0x000e260008000800 */
[----:B------:R-:W-:Y:S01]  /*11f8c0*/  STL [R1+0x56f8], R4 ;  /* 0x0056f80401007387 */ /* 0x000fe20000100800 */
[----:B------:R-:W0:Y:S03]  /*11f8d0*/  LDCU UR50, c[0x0][0x398] ;  /* 0x00007300ff3277ac */ /* 0x000e260008000800 */
[----:B------:R-:W-:Y:S01]  /*11f8e0*/  STL [R1+0x56f4], R3 ;  /* 0x0056f40301007387 */ /* 0x000fe20000100800 */
[----:B------:R-:W0:Y:S03]  /*11f8f0*/  LDCU UR22, c[0x0][0x398] ;  /* 0x00007300ff1677ac */ /* 0x000e260008000800 */
[----:B------:R2:W-:Y:S01]  /*11f900*/  STL [R1+0x56f0], R2 ;  /* 0x0056f00201007387 */ /* 0x0005e20000100800 */
        /* <DEDUP_REMOVED lines=18> */
[----:B--2---:R-:W-:-:S02]  /*11fa30*/  F2FP.SATFINITE.E4M3.F32.PACK_AB_MERGE_C R2, R12, R8, RZ ;  /* 0x000000080c02723e */ /* 0x004fc400048070ff */
[----:B------:R-:W2:Y:S04]  /*11fa40*/  LDL.LU R8, [R1+0x1de8] ;  /* 0x001de80001087983 */ /* 0x000ea80000300800 */
[----:B------:R-:W2:Y:S04]  /*11fa50*/  LDL.LU R12, [R1+0x1dec] ;  /* 0x001dec00010c7983 */ /* 0x000ea80000300800 */
[----:B------:R0:W-:Y:S02]  /*11fa60*/  STL [R1+0x4ef0], R2 ;  /* 0x004ef00201007387 */ /* 0x0001e40000100800 */
[----:B0-----:R-:W-:-:S02]  /*11fa70*/  F2FP.SATFINITE.E4M3.F32.PACK_AB_MERGE_C R2, R23, R22, RZ ;  /* 0x000000161702723e */ /* 0x001fc400048070ff */
[----:B---3--:R-:W-:Y:S01]  /*11fa80*/  F2FP.SATFINITE.E4M3.F32.PACK_AB_MERGE_C R3, R0, R5, RZ ;  /* 0x000000050003723e */ /* 0x008fe200048070ff */
[----:B------:R-:W-:Y:S01]  /*11fa90*/  VIADD R0, R18, UR5 ;  /* 0x0000000512007c36 */ /* 0x000fe20008000000 */
[----:B------:R-:W-:Y:S01]  /*11faa0*/  F2FP.SATFINITE.E4M3.F32.PACK_AB_MERGE_C R5, R7, R6, RZ ;  /* 0x000000060705723e */ /* 0x000fe200048070ff */
[----:B------:R-:W0:Y:S02]  /*11fab0*/  LDCU UR5, c[0x0][0x3b8] ;  /* 0x00007700ff0577ac */ /* 0x000e240008000800 */
[----:B------:R-:W-:Y:S04]  /*11fac0*/  STL [R1+0x4ef8], R3 ;  /* 0x004ef80301007387 */ /* 0x000fe80000100800 */
[----:B------:R-:W3:Y:S04]  /*11fad0*/  LDL.LU R22, [R1+0x1e20] ;  /* 0x001e200001167983 */ /* 0x000ee80000300800 */
[----:B------:R-:W3:Y:S01]  /*11fae0*/  LDL.LU R23, [R1+0x1e24] ;  /* 0x001e240001177983 */ /* 0x000ee20000300800 */
[----:B------:R-:W-:-:S03]  /*11faf0*/  SHF.R.S32.HI R4, RZ, 0x1f, R0 ;  /* 0x0000001fff047819 */ /* 0x000fc60000011400 */
[----:B------:R0:W-:Y:S02]  /*11fb00*/  STL [R1+0x4e98], R2 ;  /* 0x004e980201007387 */ /* 0x0001e40000100800 */
[----:B0-----:R-:W-:-:S05]  /*11fb10*/  IADD3 R2, P1, PT, R0, R29, RZ ;  /* 0x0000001d00027210 */ /* 0x001fca0007f3e0ff */
[----:B------:R-:W-:-:S05]  /*11fb20*/  IMAD.X R3, R4, 0x1, R28, P1 ;  /* 0x0000000104037824 */ /* 0x000fca00008e061c */
[----:B------:R0:W-:Y:S02]  /*11fb30*/  STL.64 [R1+0x4c40], R2 ;  /* 0x004c400201007387 */ /* 0x0001e40000100a00 */
[----:B0-----:R-:W-:Y:S02]  /*11fb40*/  F2FP.SATFINITE.E4M3.F32.PACK_AB_MERGE_C R2, R20, R19, RZ ;  /* 0x000000131402723e */ /* 0x001fe400048070ff */
[----:B------:R-:W4:Y:S04]  /*11fb50*/  LDL.LU R20, [R1+0x1e28] ;  /* 0x001e280001147983 */ /* 0x000f280000300800 */
[----:B------:R-:W4:Y:S04]  /*11fb60*/  LDL.LU R18, [R1+0x1f40] ;  /* 0x001f400001127983 */ /* 0x000f280000300800 */
[----:B------:R0:W-:Y:S04]  /*11fb70*/  STL [R1+0x4ec0], R2 ;  /* 0x004ec00201007387 */ /* 0x0001e80000100800 */
[----:B------:R-:W4:Y:S01]  /*11fb80*/  LDL.LU R19, [R1+0x1f44] ;  /* 0x001f440001137983 */ /* 0x000f220000300800 */
[----:B0-----:R-:W-:-:S03]  /*11fb90*/  F2FP.SATFINITE.E4M3.F32.PACK_AB_MERGE_C R2, R9, R11, RZ ;  /* 0x0000000b0902723e */ /* 0x001fc600048070ff */
[----:B------:R-:W4:Y:S04]  /*11fba0*/  LDL.LU R11, [R1+0x1f80] ;  /* 0x001f8000010b7983 */ /* 0x000f280000300800 */
[----:B------:R-:W4:Y:S04]  /*11fbb0*/  LDL.LU R9, [R1+0x1f84] ;  /* 0x001f840001097983 */ /* 0x000f280000300800 */
[----:B------:R0:W-:Y:S04]  /*11fbc0*/  STL [R1+0x4e5c], R2 ;  /* 0x004e5c0201007387 */ /* 0x0001e80000100800 */
[----:B------:R-:W-:Y:S01]  /*11fbd0*/  STL.64 [R1+0x63f8], R26 ;  /* 0x0063f81a01007387 */ /* 0x000fe20000100a00 */
[----:B0-----:R-:W-:-:S05]  /*11fbe0*/  IADD3 R2, P1, PT, R0, R27, RZ ;  /* 0x0000001b00027210 */ /* 0x001fca0007f3e0ff */
[----:B------:R-:W-:Y:S01]  /*11fbf0*/  IMAD.X R3, R4, 0x1, R26, P1 ;  /* 0x0000000104037824 */ /* 0x000fe200008e061a */
[----:B------:R-:W-:-:S04]  /*11fc00*/  IADD3 R6, P1, PT, R0, R25, RZ ;  /* 0x0000001900067210 */ /* 0x000fc80007f3e0ff */
[----:B------:R0:W-:Y:S01]  /*11fc10*/  STL.64 [R1+0x4c38], R2 ;  /* 0x004c380201007387 */ /* 0x0001e20000100a00 */
[----:B------:R-:W-:Y:S01]  /*11fc20*/  IMAD.X R7, R4, 0x1, R24, P1 ;  /* 0x0000000104077824 */ /* 0x000fe200008e0618 */
[----:B0-----:R-:W-:Y:S02]  /*11fc30*/  F2FP.SATFINITE.E4M3.F32.PACK_AB_MERGE_C R2, R10, R13, RZ ;  /* 0x0000000d0a02723e */ /* 0x001fe400048070ff */
[----:B------:R-:W4:Y:S04]  /*11fc40*/  LDL.LU R13, [R1+0x1f88] ;  /* 0x001f8800010d7983 */ /* 0x000f280000300800 */
[----:B------:R-:W4:Y:S04]  /*11fc50*/  LDL.LU R10, [R1+0x1f8c] ;  /* 0x001f8c00010a7983 */ /* 0x000f280000300800 */
[----:B------:R0:W-:Y:S04]  /*11fc60*/  STL [R1+0x4e78], R2 ;  /* 0x004e780201007387 */ /* 0x0001e80000100800 */
[----:B0-----:R-:W4:Y:S04]  /*11fc70*/  LDL.LU R2, [R1+0x1fe0] ;  /* 0x001fe00001027983 */ /* 0x001f280000300800 */
[----:B------:R-:W4:Y:S04]  /*11fc80*/  LDL.LU R3, [R1+0x1fe4] ;  /* 0x001fe40001037983 */ /* 0x000f280000300800 */
[----:B------:R-:W-:Y:S04]  /*11fc90*/  STL [R1+0x4e10], R5 ;  /* 0x004e100501007387 */ /* 0x000fe80000100800 */
[----:B------:R0:W-:Y:S04]  /*11fca0*/  STL [R1+0x63e8], R25 ;  /* 0x0063e81901007387 */ /* 0x0001e80000100800 */
[----:B0-----:R-:W4:Y:S04]  /*11fcb0*/  LDL.LU R25, [R1+0x1f4c] ;  /* 0x001f4c0001197983 */ /* 0x001f280000300800 */
[----:B------:R0:W-:Y:S04]  /*11fcc0*/  STL [R1+0x63ec], R24 ;  /* 0x0063ec1801007387 */ /* 0x0001e80000100800 */
[----:B0-----:R-:W4:Y:S04]  /*11fcd0*/  LDL.LU R24, [R1+0x1f48] ;  /* 0x001f480001187983 */ /* 0x001f280000300800 */
[----:B------:R-:W-:Y:S04]  /*11fce0*/  STL.64 [R1+0x4c30], R6 ;  /* 0x004c300601007387 */ /* 0x000fe80000100a00 */
[----:B------:R-:W4:Y:S04]  /*11fcf0*/  LDL.LU R26, [R1+0x1fe8] ;  /* 0x001fe800011a7983 */ /* 0x000f280000300800 */
[----:B------:R-:W4:Y:S01]  /*11fd00*/  LDL.LU R27, [R1+0x1fec] ;  /* 0x001fec00011b7983 */ /* 0x000f220000300800 */
[----:B--2---:R-:W-:-:S05]  /*11fd10*/  F2FP.SATFINITE.E4M3.F32.PACK_AB_MERGE_C R5, R12, R8, RZ ;  /* 0x000000080c05723e */ /* 0x004fca00048070ff */
[----:B------:R0:W-:Y:S04]  /*11fd20*/  STL [R1+0x4e24], R5 ;  /* 0x004e240501007387 */ /* 0x0001e80000100800 */
[----:B0-----:R-:W2:Y:S04]  /*11fd30*/  LDL.LU R5, [R1+0x2000] ;  /* 0x0020000001057983 */ /* 0x001ea80000300800 */
[----:B------:R-:W2:Y:S04]  /*11fd40*/  LDL.LU R6, [R1+0x2004] ;  /* 0x0020040001067983 */ /* 0x000ea80000300800 */
[----:B------:R-:W2:Y:S04]  /*11fd50*/  LDL.LU R7, [R1+0x2008] ;  /* 0x0020080001077983 */ /* 0x000ea80000300800 */
[----:B------:R-:W2:Y:S01]  /*11fd60*/  LDL.LU R8, [R1+0x200c] ;  /* 0x00200c0001087983 */ /* 0x000ea20000300800 */
[----:B---3--:R-:W-:-:S05]  /*11fd70*/  F2FP.SATFINITE.E4M3.F32.PACK_AB_MERGE_C R12, R23, R22, RZ ;  /* 0x00000016170c723e */ /* 0x008fca00048070ff */
[----:B------:R0:W-:Y:S04]  /*11fd80*/  STL [R1+0x5a18], R12 ;  /* 0x005a180c01007387 */ /* 0x0001e80000100800 */
[----:B0-----:R-:W3:Y:S01]  /*11fd90*/  LDL.LU R12, [R1+0x1e2c] ;  /* 0x001e2c00010c7983 */ /* 0x001ee20000300800 */
[----:B------:R-:W-:-:S05]  /*11fda0*/  IADD3 R22, P1, PT, R0, R17, RZ ;  /* 0x0000001100167210 */ /* 0x000fca0007f3e0ff */
[----:B----4-:R-:W-:-:S05]  /*11fdb0*/  IMAD.X R23, R4, 0x1, R15, P1 ;  /* 0x0000000104177824 */ /* 0x010fca00008e060f */
[----:B------:R0:W-:Y:S04]  /*11fdc0*/  STL.64 [R1+0x4c28], R22 ;  /* 0x004c281601007387 */ /* 0x0001e80000100a00 */
[----:B0-----:R-:W4:Y:S01]  /*11fdd0*/  LDL.LU.64 R22, [R1+0x6410] ;  /* 0x0064100001167983 */ /* 0x001f220000300a00 */
[----:B---3--:R-:W-:-:S03]  /*11fde0*/  F2FP.SATFINITE.E4M3.F32.PACK_AB_MERGE_C R12, R12, R20, RZ ;  /* 0x000000140c0c723e */ /* 0x008fc600048070ff */
[----:B------:R-:W3:Y:S04]  /*11fdf0*/  LDL.LU R20, [R1+0x6408] ;  /* 0x0064080001147983 */ /* 0x000ee80000300800 */
[----:B------:R0:W-:Y:S02]  /*11fe00*/  STL [R1+0x4dc8], R12 ;  /* 0x004dc80c01007387 */ /* 0x0001e40000100800 */
[----:B0-----:R-:W-:Y:S02]  /*11fe10*/  F2FP.SATFINITE.E4M3.F32.PACK_AB_MERGE_C R12, R19, R18, RZ ;  /* 0x00000012130c723e */ /* 0x001fe400048070ff */
[----:B------:R-:W-:Y:S01]  /*11fe20*/  IADD3 R18, P1, PT, R0, R16, RZ ;  /* 0x0000001000127210 */ /* 0x000fe20007f3e0ff */
[----:B------:R-:W-:Y:S04]  /*11fe30*/  STL.64 [R1+0x63f0], R16 ;  /* 0x0063f01001007387 */ /* 0x000fe80000100a00 */
[----:B------:R-:W-:Y:S01]  /*11fe40*/  IMAD.X R19, R4, 0x1, R14, P1 ;  /* 0x0000000104137824 */ /* 0x000fe200008e060e */
[----:B------:R-:W-:Y:S04]  /*11fe50*/  STL [R1+0x4d98], R12 ;  /* 0x004d980c01007387 */ /* 0x000fe80000100800 */
[----:B------:R0:W-:Y:S04]  /*11fe60*/  STL.64 [R1+0x4c20], R18 ;  /* 0x004c201201007387 */ /* 0x0001e80000100a00 */
[----:B0-----:R-:W3:Y:S01]  /*11fe70*/  LDL.LU.64 R18, [R1+0x6400] ;  /* 0x0064000001127983 */ /* 0x001ee20000300a00 */
[----:B------:R-:W-:-:S02]  /*11fe80*/  F2FP.SATFINITE.E4M3.F32.PACK_AB_MERGE_C R16, R25, R24, RZ ;  /* 0x000000181910723e */ /* 0x000fc400048070ff */
[----:B------:R-:W-:Y:S02]  /*11fe90*/  F2FP.SATFINITE.E4M3.F32.PACK_AB_MERGE_C R12, R9, R11, RZ ;  /* 0x0000000b090c723e */ /* 0x000fe400048070ff */
[----:B------:R-:W3:Y:S04]  /*11fea0*/  LDL.LU R11, [R1+0x2020] ;  /* 0x00202000010b7983 */ /* 0x000ee80000300800 */
[----:B------:R4:W-:Y:S04]  /*11feb0*/  STL [R1+0x4da8], R16 ;  /* 0x004da81001007387 */ /* 0x0009e80000100800 */
[----:B------:R-:W3:Y:S01]  /*11fec0*/  LDL.LU R9, [R1+0x2024] ;  /* 0x0020240001097983 */ /* 0x000ee20000300800 */
[----:B----4-:R-:W-:-:S03]  /*11fed0*/  IADD3 R16, P1, PT, R0, R23, RZ ;  /* 0x0000001700107210 */ /* 0x010fc60007f3e0ff */
[----:B------:R0:W-:Y:S02]  /*11fee0*/  STL [R1+0x4d78], R12 ;  /* 0x004d780c01007387 */ /* 0x0001e40000100800 */
[----:B------:R-:W-:Y:S02]  /*11fef0*/  IMAD.X R17, R4, 0x1, R22, P1 ;  /* 0x0000000104117824 */ /* 0x000fe400008e0616 */
[----:B------:R-:W-:Y:S01]  /*11ff00*/  STL.64 [R1+0x63e0], R22 ;  /* 0x0063e01601007387 */ /* 0x000fe20000100a00 */
[----:B0-----:R-:W-:-:S03]  /*11ff10*/  F2FP.SATFINITE.E4M3.F32.PACK_AB_MERGE_C R12, R10, R13, RZ ;  /* 0x0000000d0a0c723e */ /* 0x001fc600048070ff */
[----:B------:R-:W4:Y:S04]  /*11ff20*/  LDL.LU R13, [R1+0x2028] ;  /* 0x00202800010d7983 */ /* 0x000f280000300800 */
[----:B------:R-:W-:Y:S04]  /*11ff30*/  STL.64 [R1+0x4c18], R16 ;  /* 0x004c181001007387 */ /* 0x000fe80000100a00 */
[----:B------:R-:W4:Y:S04]  /*11ff40*/  LDL.LU R10, [R1+0x202c] ;  /* 0x00202c00010a7983 */ /* 0x000f280000300800 */
[----:B------:R0:W-:Y:S02]  /*11ff50*/  STL [R1+0x4d88], R12 ;  /* 0x004d880c01007387 */ /* 0x0001e40000100800 */
[----:B0-----:R-:W-:-:S02]  /*11ff60*/  F2FP.SATFINITE.E4M3.F32.PACK_AB_MERGE_C R12, R3, R2, RZ ;  /* 0x00000002030c723e */ /* 0x001fc400048070ff */
[----:B------:R-:W-:-:S03]  /*11ff70*/  IADD3 R2, P1, PT, R0, R21, RZ ;  /* 0x0000001500027210 */ /* 0x000fc60007f3e0ff */
[----:B------:R0:W-:Y:S04]  /*11ff80*/  STL [R1+0x4d5c], R12 ;  /* 0x004d5c0c01007387 */ /* 0x0001e80000100800 */
[----:B------:R-:W4:Y:S04]  /*11ff90*/  LDL.LU R16, [R1+0x2040] ;  /* 0x0020400001107983 */ /* 0x000f280000300800 */
[----:B------:R-:W4:Y:S01]  /*11ffa0*/  LDL.LU R17, [R1+0x2044] ;  /* 0x0020440001117983 */ /* 0x000f220000300800 */
[----:B0-----:R-:W-:-:S03]  /*11ffb0*/  F2FP.SATFINITE.E4M3.F32.PACK_AB_MERGE_C R12, R27, R26, RZ ;  /* 0x0000001a1b0c723e */ /* 0x001fc600048070ff */
[----:B------:R-:W4:Y:S01]  /*11ffc0*/  LDL.LU R24, [R1+0x2048] ;  /* 0x0020480001187983 */ /* 0x000f220000300800 */
[----:B--2---:R-:W-:Y:S01]  /*11ffd0*/  F2FP.SATFINITE.E4M3.F32.PACK_AB_MERGE_C R5, R6, R5, RZ ;  /* 0x000000050605723e */ /* 0x004fe200048070ff */
[----:B---3--:R-:W-:Y:S01]  /*11ffe0*/  IMAD.X R3, R4, 0x1, R19, P1 ;  /* 0x0000000104037824 */ /* 0x008fe200008e0613 */
[----:B------:R-:W-:-:S04]  /*11fff0*/  IADD3 R22, P1, PT, R0, R20, RZ ;  /* 0x0000001400167210 */ /* 0x000fc80007f3e0ff */
[----:B------:R0:W-:Y:S01]  /*120000*/  STL.64 [R1+0x4c10], R2 ;  /* 0x004c100201007387 */ /* 0x0001e20000100a00 */
[----:B------:R-:W-:-:S03]  /*120010*/  IMAD.X R23, R4, 0x1, R18, P1 ;  /* 0x0000000104177824 */ /* 0x000fc600008e0612 */
[----:B------:R-:W2:Y:S01]  /*120020*/  LDL.LU R25, [R1+0x204c] ;  /* 0x00204c0001197983 */ /* 0x000ea20000300800 */
[----:B------:R-:W-:-:S03]  /*120030*/  F2FP.SATFINITE.E4M3.F32.PACK_AB_MERGE_C R4, R8, R7, RZ ;  /* 0x000000070804723e */ /* 0x000fc600048070ff */
[----:B0-----:R-:W3:Y:S04]  /*120040*/  LDL.LU R2, [R1+0x2060] ;  /* 0x0020600001027983 */ /* 0x001ee80000300800 */
[----:B------:R-:W3:Y:S04]  /*120050*/  LDL.LU R3, [R1+0x2064] ;  /* 0x0020640001037983 */ /* 0x000ee80000300800 */
[----:B------:R-:W-:Y:S04]  /*120060*/  STL [R1+0x4d68], R12 ;  /* 0x004d680c01007387 */ /* 0x000fe80000100800 */
[----:B------:R0:W-:Y:S01]  /*120070*/  STL.64 [R1+0x4c08], R22 ;  /* 0x004c081601007387 */ /* 0x0001e20000100a00 */
[----:B------:R-:W-:Y:S01]  /*120080*/  VIADD R0, R0, UR5 ;  /* 0x0000000500007c36 */ /* 0x000fe20008000000 */
[----:B------:R-:W-:Y:S01]  /*120090*/  F2FP.SATFINITE.E4M3.F32.PACK_AB_MERGE_C R9, R9, R11, RZ ;  /* 0x0000000b0909723e */ /* 0x000fe200048070ff */
[----:B------:R-:W1:Y:S01]  /*1200a0*/  LDCU UR5, c[0x0][0x3b8] ;  /* 0x00007700ff0577ac */ /* 0x000e620008000800 */
[----:B0-----:R-:W3:Y:S04]  /*1200b0*/  LDL.LU R22, [R1+0x2068] ;  /* 0x0020680001167983 */ /* 0x001ee80000300800 */
[----:B------:R-:W-:Y:S04]  /*1200c0*/  STL [R1+0x4d40], R5 ;  /* 0x004d400501007387 */ /* 0x000fe80000100800 */
[----:B------:R-:W3:Y:S04]  /*1200d0*/  LDL.LU R23, [R1+0x206c] ;  /* 0x00206c0001177983 */ /* 0x000ee80000300800 */
[----:B------:R0:W-:Y:S04]  /*1200e0*/  STL [R1+0x4d44], R4 ;  /* 0x004d440401007387 */ /* 0x0001e80000100800 */
[----:B------:R-:W3:Y:S01]  /*1200f0*/  LDL.LU R12, [R1+0x2080] ;  /* 0x00208000010c7983 */ /* 0x000ee20000300800 */
[----:B------:R-:W-:-:S03]  /*120100*/  IADD3 R26, P1, PT, R0, R29, RZ ;  /* 0x0000001d001a7210 */ /* 0x000fc60007f3e0ff */
[----:B0-----:R-:W3:Y:S04]  /*120110*/  LDL.LU R4, [R1+0x2084] ;  /* 0x0020840001047983 */ /* 0x001ee80000300800 */
[----:B------:R-:W3:Y:S04]  /*120120*/  LDL.LU R5, [R1+0x2088] ;  /* 0x0020880001057983 */ /* 0x000ee80000300800 */
[----:B------:R-:W3:Y:S04]  /*120130*/  LDL.LU R6, [R1+0x208c] ;  /* 0x00208c0001067983 */ /* 0x000ee80000300800 */
[----:B------:R-:W3:Y:S04]  /*120140*/  LDL.LU R7, [R1+0x20a0] ;  /* 0x0020a00001077983 */ /* 0x000ee80000300800 */
[----:B------:R-:W3:Y:S04]  /*120150*/  LDL.LU R8, [R1+0x20a4] ;  /* 0x0020a40001087983 */ /* 0x000ee80000300800 */
[----:B------:R0:W-:Y:S02]  /*120160*/  STL [R1+0x63d8], R29 ;  /* 0x0063d81d01007387 */ /* 0x0001e40000100800 */
[----:B0-----:R-:W-:-:S02]  /*120170*/  SHF.R.S32.HI R29, RZ, 0x1f, R0 ;  /* 0x0000001fff1d7819 */ /* 0x001fc40000011400 */
[----:B------:R-:W-:Y:S03]  /*120180*/  STL [R1+0x4d20], R9 ;  /* 0x004d200901007387 */ /* 0x000fe60000100800 */
[----:B------:R-:W-:-:S05]  /*120190*/  IMAD.X R27, R29, 0x1, R28, P1 ;  /* 0x000000011d1b7824 */ /* 0x000fca00008e061c */
[----:B------:R0:W-:Y:S04]  /*1201a0*/  STL.64 [R1+0x4c00], R26 ;  /* 0x004c001a01007387 */ /* 0x0001e80000100a00 */
[----:B0-----:R-:W3:Y:S01]  /*1201b0*/  LDL.LU.64 R26, [R1+0x63f8] ;  /* 0x0063f800011a7983 */ /* 0x001ee20000300a00 */
[----:B----4-:R-:W-:Y:S02]  /*1201c0*/  F2FP.SATFINITE.E4M3.F32.PACK_AB_MERGE_C R10, R10, R13, RZ ;  /* 0x0000000d0a0a723e */ /* 0x010fe400048070ff */
[----:B------:R-:W-:Y:S01]  /*1201d0*/  F2FP.SATFINITE.E4M3.F32.PACK_AB_MERGE_C R17, R17, R16, RZ ;  /* 0x000000101111723e */ /* 0x000fe200048070ff */
[----:B------:R-:W4:Y:S04]  /*1201e0*/  LDL.LU R11, [R1+0x20a8] ;  /* 0x0020a800010b7983 */ /* 0x000f280000300800 */
[----:B------:R-:W4:Y:S04]  /*1201f0*/  LDL.LU R9, [R1+0x20ac] ;  /* 0x0020ac0001097983 */ /* 0x000f280000300800 */
[----:B------:R0:W-:Y:S04]  /*120200*/  STL [R1+0x4d2c], R10 ;  /* 0x004d2c0a01007387 */ /* 0x0001e80000100800 */
[----:B------:R-:W4:Y:S04]  /*120210*/  LDL.LU R13, [R1+0x20c0] ;  /* 0x0020c000010d7983 */ /* 0x000f280000300800 */
[----:B0-----:R-:W4:Y:S04]  /*120220*/  LDL.LU R10, [R1+0x20c4] ;  /* 0x0020c400010a7983 */ /* 0x001f280000300800 */
[----:B------:R0:W-:Y:S01]  /*120230*/  STL [R1+0x4cfc], R17 ;  /* 0x004cfc1101007387 */ /* 0x0001e20000100800 */
[----:B--2---:R-:W-:-:S02]  /*120240*/  F2FP.SATFINITE.E4M3.F32.PACK_AB_MERGE_C R25, R25, R24, RZ ;  /* 0x000000181919723e */ /* 0x004fc400048070ff */
[----:B---3--:R-:W-:-:S05]  /*120250*/  IADD3 R16, P1, PT, R0, R27, RZ ;  /* 0x0000001b00107210 */ /* 0x008fca0007f3e0ff */
[----:B0-----:R-:W-:-:S05]  /*120260*/  IMAD.X R17, R29, 0x1, R26, P1 ;  /* 0x000000011d117824 */ /* 0x001fca00008e061a */
[----:B------:R0:W-:Y:S04]  /*120270*/  STL.64 [R1+0x4bf8], R16 ;  /* 0x004bf81001007387 */ /* 0x0001e80000100a00 */
[----:B0-----:R-:W2:Y:S04]  /*120280*/  LDL.LU.64 R16, [R1+0x63f0] ;  /* 0x0063f00001107983 */ /* 0x001ea80000300a00 */
[----:B------:R-:W3:Y:S04]  /*120290*/  LDL.LU R24, [R1+0x63ec] ;  /* 0x0063ec0001187983 */ /* 0x000ee80000300800 */
[----:B------:R0:W-:Y:S04]  /*1202a0*/  STL [R1+0x4d0c], R25 ;  /* 0x004d0c1901007387 */ /* 0x0001e80000100800 */
[----:B0-----:R-:W2:Y:S01]  /*1202b0*/  LDL.LU R25, [R1+0x63e8] ;  /* 0x0063e80001197983 */ /* 0x001ea20000300800 */
[----:B------:R-:W-:-:S05]  /*1202c0*/  F2FP.SATFINITE.E4M3.F32.PACK_AB_MERGE_C R3, R3, R2, RZ ;  /* 0x000000020303723e */ /* 0x000fca00048070ff */
[----:B------:R3:W-:Y:S01]  /*1202d0*/  STL [R1+0x4ce8], R3 ;  /* 0x004ce80301007387 */ /* 0x0007e20000100800 */
[----:B------:R-:W-:Y:S02]  /*1202e0*/  F2FP.SATFINITE.E4M3.F32.PACK_AB_MERGE_C R23, R23, R22, RZ ;  /* 0x000000161717723e */ /* 0x000fe400048070ff */
[----:B------:R-:W-:Y:S02]  /*1202f0*/  F2FP.SATFINITE.E4M3.F32.PACK_AB_MERGE_C R4, R4, R12, RZ ;  /* 0x0000000c0404723e */ /* 0x000fe400048070ff */
[----:B------:R-:W-:Y:S02]  /*120300*/  F2FP.SATFINITE.E4M3.F32.PACK_AB_MERGE_C R6, R6, R5, RZ ;  /* 0x000000050606723e */ /* 0x000fe400048070ff */
[C---:B--2---:R-:W-:Y:S01]  /*120310*/  IADD3 R2, P1, PT, R0.reuse, R25, RZ ;  /* 0x0000001900027210 */ /* 0x044fe20007f3e0ff */
[----:B------:R0:W-:Y:S04]  /*120320*/  STL [R1+0x63c8], R25 ;  /* 0x0063c81901007387 */ /* 0x0001e80000100800 */
[C---:B---3--:R-:W-:Y:S01]  /*120330*/  IMAD.X R3, R29.reuse, 0x1, R24, P1 ;  /* 0x000000011d037824 */ /* 0x048fe200008e0618 */
[----:B------:R-:W-:Y:S01]  /*120340*/  IADD3 R22, P1, PT, R0, R17, RZ ;  /* 0x0000001100167210 */ /* 0x000fe20007f3e0ff */
[----:B0-----:R-:W2:Y:S04]  /*120350*/  LDL.LU R25, [R1+0x20e4] ;  /* 0x0020e40001197983 */ /* 0x001ea80000300800 */
[----:B------:R0:W-:Y:S04]  /*120360*/  STL.64 [R1+0x4bf0], R2 ;  /* 0x004bf00201007387 */ /* 0x0001e80000100a00 */
[----:B0-----:R-:W3:Y:S04]  /*120370*/  LDL.LU R2, [R1+0x20e8] ;  /* 0x0020e80001027983 */ /* 0x001ee80000300800 */
[----:B------:R-:W3:Y:S04]  /*120380*/  LDL.LU R3, [R1+0x20ec] ;  /* 0x0020ec0001037983 */ /* 0x000ee80000300800 */
[----:B------:R0:W-:Y:S04]  /*120390*/  STL [R1+0x63cc], R24 ;  /* 0x0063cc1801007387 */ /* 0x0001e80000100800 */
[----:B0-----:R-:W2:Y:S04]  /*1203a0*/  LDL.LU R24, [R1+0x20e0] ;  /* 0x0020e00001187983 */ /* 0x001ea80000300800 */
[----:B------:R0:W-:Y:S04]  /*1203b0*/  STL [R1+0x4cf0], R23 ;  /* 0x004cf01701007387 */ /* 0x0001e80000100800 */
[----:B------:R1:W-:Y:S04]  /*1203c0*/  STL [R1+0x4c94], R4 ;  /* 0x004c940401007387 */ /* 0x0003e80000100800 */
[----:B------:R-:W2:Y:S01]  /*1203d0*/  LDL.LU R5, [R1+0x2100] ;  /* 0x0021000001057983 */ /* 0x000ea20000300800 */
[----:B0-----:R-:W-:Y:S01]  /*1203e0*/  IMAD.X R23, R29, 0x1, R15, P1 ;  /* 0x000000011d177824 */ /* 0x001fe200008e060f */
[----:B-1----:R-:W-:-:S04]  /*1203f0*/  F2FP.SATFINITE.E4M3.F32.PACK_AB_MERGE_C R4, R8, R7, RZ ;  /* 0x000000070804723e */ /* 0x002fc800048070ff */
[----:B------:R0:W-:Y:S04]  /*120400*/  STL.64 [R1+0x4be8], R22 ;  /* 0x004be81601007387 */ /* 0x0001e80000100a00 */
[----:B------:R1:W-:Y:S01]  /*120410*/  STL [R1+0x4c98], R6 ;  /* 0x004c980601007387 */ /* 0x0003e20000100800 */
[----:B0-----:R-:W-:-:S03]  /*120420*/  IADD3 R22, P1, PT, R0, R16, RZ ;  /* 0x0000001000167210 */ /* 0x001fc60007f3e0ff */
[----:B-1----:R-:W2:Y:S02]  /*120430*/  LDL.LU R6, [R1+0x2104] ;  /* 0x0021040001067983 */ /* 0x002ea40000300800 */
[----:B------:R-:W-:Y:S02]  /*120440*/  IMAD.X R23, R29, 0x1, R14, P1 ;  /* 0x000000011d177824 */ /* 0x000fe400008e060e */
[----:B------:R-:W-:Y:S04]  /*120450*/  STL [R1+0x4c80], R4 ;  /* 0x004c800401007387 */ /* 0x000fe80000100800 */
[----:B------:R-:W2:Y:S04]  /*120460*/  LDL.LU R7, [R1+0x2108] ;  /* 0x0021080001077983 */ /* 0x000ea80000300800 */
[----:B------:R-:W2:Y:S04]  /*120470*/  LDL.LU R8, [R1+0x210c] ;  /* 0x00210c0001087983 */ /* 0x000ea80000300800 */
[----:B------:R0:W-:Y:S04]  /*120480*/  STL.64 [R1+0x63c0], R16 ;  /* 0x0063c01001007387 */ /* 0x0001e80000100a00 */
[----:B0-----:R-:W2:Y:S04]  /*120490*/  LDL.LU R16, [R1+0x20c8] ;  /* 0x0020c80001107983 */ /* 0x001ea80000300800 */
[----:B------:R-:W2:Y:S04]  /*1204a0*/  LDL.LU R17, [R1+0x20cc] ;  /* 0x0020cc0001117983 */ /* 0x000ea80000300800 */
[----:B------:R0:W-:Y:S04]  /*1204b0*/  STL.64 [R1+0x4be0], R22 ;  /* 0x004be01601007387 */ /* 0x0001e80000100a00 */
[----:B0-----:R-:W2:Y:S01]  /*1204c0*/  LDL.LU.64 R22, [R1+0x63e0] ;  /* 0x0063e00001167983 */ /* 0x001ea20000300a00 */
[----:B----4-:R-:W-:-:S02]  /*1204d0*/  F2FP.SATFINITE.E4M3.F32.PACK_AB_MERGE_C R4, R9, R11, RZ ;  /* 0x0000000b0904723e */ /* 0x010fc400048070ff */
[----:B------:R-:W-:Y:S01]  /*1204e0*/  F2FP.SATFINITE.E4M3.F32.PACK_AB_MERGE_C R9, R10, R13, RZ ;  /* 0x0000000d0a09723e */ /* 0x000fe200048070ff */
[----:B------:R-:W-:Y:S04]  /*1204f0*/  STL.64 [R1+0x63d0], R14 ;  /* 0x0063d00e01007387 */ /* 0x000fe80000100a00 */
[----:B------:R-:W4:Y:S04]  /*120500*/  LDL.LU R12, [R1+0x2120] ;  /* 0x00212000010c7983 */ /* 0x000f280000300800 */
[----:B------:R0:W-:Y:S04]  /*120510*/  STL [R1+0x4c7c], R4 ;  /* 0x004c7c0401007387 */ /* 0x0001e80000100800 */
[----:B0-----:R-:W4:Y:S04]  /*120520*/  LDL.LU R4, [R1+0x2124] ;  /* 0x0021240001047983 */ /* 0x001f280000300800 */
[----:B------:R-:W-:Y:S04]  /*120530*/  STL [R1+0x4c74], R9 ;  /* 0x004c740901007387 */ /* 0x000fe80000100800 */
[----:B------:R-:W4:Y:S01]  /*120540*/  LDL.LU R13, [R1+0x2128] ;  /* 0x00212800010d7983 */ /* 0x000f220000300800 */
[----:B---3--:R-:W-:-:S02]  /*120550*/  F2FP.SATFINITE.E4M3.F32.PACK_AB_MERGE_C R2, R3, R2, RZ ;  /* 0x000000020302723e */ /* 0x008fc400048070ff */
[----:B--2---:R-:W-:Y:S02]  /*120560*/  F2FP.SATFINITE.E4M3.F32.PACK_AB_MERGE_C R17, R17, R16, RZ ;  /* 0x000000101111723e */ /* 0x004fe400048070ff */
[----:B------:R-:W-:Y:S02]  /*120570*/  F2FP.SATFINITE.E4M3.F32.PACK_AB_MERGE_C R16, R25, R24, RZ ;  /* 0x000000181910723e */ /* 0x000fe400048070ff */
[----:B------:R-:W-:-:S05]  /*120580*/  IADD3 R10, P1, PT, R0, R23, RZ ;  /* 0x00000017000a7210 */ /* 0x000fca0007f3e0ff */
[----:B------:R-:W-:Y:S01]  /*120590*/  IMAD.X R11, R29, 0x1, R22, P1 ;  /* 0x000000011d0b7824 */ /* 0x000fe200008e0616 */
[----:B------:R-:W-:-:S04]  /*1205a0*/  IADD3 R14, P1, PT, R0, R21, RZ ;  /* 0x00000015000e7210 */ /* 0x000fc80007f3e0ff */
[----:B------:R0:W-:Y:S01]  /*1205b0*/  STL.64 [R1+0x4bd8], R10 ;  /* 0x004bd80a01007387 */ /* 0x0001e20000100a00 */
[----:B------:R-:W-:-:S03]  /*1205c0*/  IMAD.X R15, R29, 0x1, R19, P1 ;  /* 0x000000011d0f7824 */ /* 0x000fc600008e0613 */
[----:B0-----:R-:W2:Y:S04]  /*1205d0*/  LDL.LU R10, [R1+0x212c] ;  /* 0x00212c00010a7983 */ /* 0x001ea80000300800 */
[----:B------:R-:W3:Y:S04]  /*1205e0*/  LDL.LU R11, [R1+0x2140] ;  /* 0x00214000010b7983 */ /* 0x000ee80000300800 */
[----:B------:R-:W3:Y:S04]  /*1205f0*/  LDL.LU R9, [R1+0x2144] ;  /* 0x0021440001097983 */ /* 0x000ee80000300800 */
[----:B------:R-:W-:Y:S04]  /*120600*/  STL.64 [R1+0x63b8], R22 ;  /* 0x0063b81601007387 */ /* 0x000fe80000100a00 */
[----:B------:R-:W-:Y:S04]  /*120610*/  STL [R1+0x4c70], R17 ;  /* 0x004c701101007387 */ /* 0x000fe80000100800 */
[----:B------:R0:W-:Y:S04]  /*120620*/  STL [R1+0x4c6c], R16 ;  /* 0x004c6c1001007387 */ /* 0x0001e80000100800 */
[----:B------:R-:W3:Y:S04]  /*120630*/  LDL.LU R24, [R1+0x2148] ;  /* 0x0021480001187983 */ /* 0x000ee80000300800 */
[----:B------:R-:W3:Y:S04]  /*120640*/  LDL.LU R25, [R1+0x214c] ;  /* 0x00214c0001197983 */ /* 0x000ee80000300800 */
[----:B------:R-:W-:Y:S04]  /*120650*/  STL.64 [R1+0x4bd0], R14 ;  /* 0x004bd00e01007387 */ /* 0x000fe80000100a00 */
[----:B------:R1:W-:Y:S04]  /*120660*/  STL [R1+0x4c68], R2 ;  /* 0x004c680201007387 */ /* 0x0003e80000100800 */
[----:B0-----:R-:W3:Y:S04]  /*120670*/  LDL.LU R16, [R1+0x2170] ;  /* 0x0021700001107983 */ /* 0x001ee80000300800 */
[----:B------:R-:W3:Y:S01]  /*120680*/  LDL.LU R17, [R1+0x2174] ;  /* 0x0021740001117983 */ /* 0x000ee20000300800 */
[----:B-1----:R-:W-:-:S05]  /*120690*/  IADD3 R2, P1, PT, R0, R20, RZ ;  /* 0x0000001400027210 */ /* 0x002fca0007f3e0ff */
[----:B------:R-:W-:Y:S02]  /*1206a0*/  IMAD.X R3, R29, 0x1, R18, P1 ;  /* 0x000000011d037824 */ /* 0x000fe400008e0612 */
[----:B------:R-:W3:Y:S01]  /*1206b0*/  LDL.LU R29, [R1+0x63d8] ;  /* 0x0063d800011d7983 */ /* 0x000ee20000300800 */
[----:B------:R-:W-:Y:S01]  /*1206c0*/  VIADD R0, R0, UR5 ;  /* 0x0000000500007c36 */ /* 0x000fe20008000000 */
[----:B------:R-:W-:Y:S01]  /*1206d0*/  F2FP.SATFINITE.E4M3.F32.PACK_AB_MERGE_C R6, R6, R5, RZ ;  /* 0x000000050606723e */ /* 0x000fe200048070ff */
[----:B------:R-:W0:Y:S01]  /*1206e0*/  LDCU UR5, c[0x0][0x3b8] ;  /* 0x00007700ff0577ac */ /* 0x000e220008000800 */
[----:B------:R-:W3:Y:S01]  /*1206f0*/  LDL.LU R22, [R1+0x2178] ;  /* 0x0021780001167983 */ /* 0x000ee20000300800 */
[----:B------:R-:W-:-:S03]  /*120700*/  F2FP.SATFINITE.E4M3.F32.PACK_AB_MERGE_C R7, R8, R7, RZ ;  /* 0x000000070807723e */ /* 0x000fc600048070ff */
[----:B------:R-:W3:Y:S01]  /*120710*/  LDL.LU R23, [R1+0x217c] ;  /* 0x00217c0001177983 */ /* 0x000ee20000300800 */
[----:B----4-:R-:W-:-:S03]  /*120720*/  F2FP.SATFINITE.E4M3.F32.PACK_AB_MERGE_C R12, R4, R12, RZ ;  /* 0x0000000c040c723e */ /* 0x010fc600048070ff */
[----:B------:R1:W-:Y:S01]  /*120730*/  STL.64 [R1+0x4bc8], R2 ;  /* 0x004bc80201007387 */ /* 0x0003e20000100a00 */
[----:B------:R-:W-:-:S03]  /*120740*/  SHF.R.S32.HI R4, RZ, 0x1f, R0 ;  /* 0x0000001fff047819 */ /* 0x000fc60000011400 */
[----:B-1----:R-:W4:Y:S04]  /*120750*/  LDL.LU R2, [R1+0x2160] ;  /* 0x0021600001027983 */ /* 0x002f280000300800 */
[----:B------:R-:W4:Y:S04]  /*120760*/  LDL.LU R3, [R1+0x2164] ;  /* 0x0021640001037983 */ /* 0x000f280000300800 */
[----:B------:R-:W4:Y:S04]  /*120770*/  LDL.LU R5, [R1+0x2168] ;  /* 0x0021680001057983 */ /* 0x000f280000300800 */
[----:B------:R1:W-:Y:S04]  /*120780*/  STL [R1+0x4c60], R6 ;  /* 0x004c600601007387 */ /* 0x0003e80000100800 */
[----:B-1----:R-:W4:Y:S04]  /*120790*/  LDL.LU R6, [R1+0x216c] ;  /* 0x00216c0001067983 */ /* 0x002f280000300800 */
[----:B------:R1:W-:Y:S04]  /*1207a0*/  STL [R1+0x4c64], R7 ;  /* 0x004c640701007387 */ /* 0x0003e80000100800 */
[----:B-1----:R-:W4:Y:S04]  /*1207b0*/  LDL.LU R7, [R1+0x21b0] ;  /* 0x0021b00001077983 */ /* 0x002f280000300800 */
[----:B------:R-:W4:Y:S04]  /*1207c0*/  LDL.LU R8, [R1+0x21b4] ;  /* 0x0021b40001087983 */ /* 0x000f280000300800 */
[----:B------:R2:W-:Y:S02]  /*1207d0*/  STL [R1+0x4c58], R12 ;  /* 0x004c580c01007387 */ /* 0x0005e40000100800 */
[----:B--2---:R-:W-:-:S02]  /*1207e0*/  F2FP.SATFINITE.E4M3.F32.PACK_AB_MERGE_C R12, R10, R13, RZ ;  /* 0x0000000d0a0c723e */ /* 0x004fc400048070ff */
[----:B------:R-:W2:Y:S04]  /*1207f0*/  LDL.LU R13, [R1+0x21c0] ;  /* 0x0021c000010d7983 */ /* 0x000ea80000300800 */
[----:B------:R-:W2:Y:S01]  /*120800*/  LDL.LU R10, [R1+0x21c4] ;  /* 0x0021c400010a7983 */ /* 0x000ea20000300800 */
[----:B---3--:R-:W-:Y:S02]  /*120810*/  F2FP.SATFINITE.E4M3.F32.PACK_AB_MERGE_C R9, R9, R11, RZ ;  /* 0x0000000b0909723e */ /* 0x008fe400048070ff */
[----:B------:R-:W-:Y:S02]  /*120820*/  F2FP.SATFINITE.E4M3.F32.PACK_AB_MERGE_C R25, R25, R24, RZ ;  /* 0x000000181919723e */ /* 0x000fe400048070ff */
[----:B------:R-:W-:-:S05]  /*120830*/  IADD3 R14, P1, PT, R0, R29, RZ ;  /* 0x0000001d000e7210 */ /* 0x000fca0007f3e0ff */
[----:B------:R-:W-:-:S05]  /*120840*/  IMAD.X R15, R4, 0x1, R28, P1 ;  /* 0x00000001040f7824 */ /* 0x000fca00008e061c */
[----:B------:R1:W-:Y:S04]  /*120850*/  STL.64 [R1+0x4bc0], R14 ;  /* 0x004bc00e01007387 */ /* 0x0003e80000100a00 */
[----:B------:R3:W-:Y:S01]  /*120860*/  STL [R1+0x4c5c], R12 ;  /* 0x004c5c0c01007387 */ /* 0x0007e20000100800 */
[----:B-1----:R-:W-:-:S03]  /*120870*/  IADD3 R14, P1, PT, R0, R27, RZ ;  /* 0x0000001b000e7210 */ /* 0x002fc60007f3e0ff */
[----:B---3--:R-:W3:Y:S02]  /*120880*/  LDL.LU R12, [R1+0x21cc] ;  /* 0x0021cc00010c7983 */ /* 0x008ee40000300800 */
[----:B------:R-:W-:Y:S02]  /*120890*/  IMAD.X R15, R4, 0x1, R26, P1 ;  /* 0x00000001040f7824 */ /* 0x000fe400008e061a */
[----:B------:R-:W2:Y:S04]  /*1208a0*/  LDL.LU R11, [R1+0x21e0] ;  /* 0x0021e000010b7983 */ /* 0x000ea80000300800 */
[----:B------:R1:W-:Y:S04]  /*1208b0*/  STL [R1+0x4c50], R9 ;  /* 0x004c500901007387 */ /* 0x0003e80000100800 */
[----:B-1----:R-:W2:Y:S04]  /*1208c0*/  LDL.LU R9, [R1+0x21e4] ;  /* 0x0021e40001097983 */ /* 0x002ea80000300800 */
[----:B------:R1:W-:Y:S04]  /*1208d0*/  STL [R1+0x63a8], R27 ;  /* 0x0063a81b01007387 */ /* 0x0003e80000100800 */
[----:B-1----:R-:W3:Y:S04]  /*1208e0*/  LDL.LU R27, [R1+0x21c8] ;  /* 0x0021c800011b7983 */ /* 0x002ee80000300800 */
[----:B------:R1:W-:Y:S04]  /*1208f0*/  STL.64 [R1+0x4bb8], R14 ;  /* 0x004bb80e01007387 */ /* 0x0003e80000100a00 */
[----:B-1----:R-:W2:Y:S04]  /*120900*/  LDL.LU.64 R14, [R1+0x63d0] ;  /* 0x0063d000010e7983 */ /* 0x002ea80000300a00 */
[----:B------:R-:W2:Y:S04]  /*120910*/  LDL.LU R24, [R1+0x63cc] ;  /* 0x0063cc0001187983 */ /* 0x000ea80000300800 */
[----:B------:R1:W-:Y:S04]  /*120920*/  STL [R1+0x4c54], R25 ;  /* 0x004c541901007387 */ /* 0x0003e80000100800 */
[----:B-1----:R-:W2:Y:S01]  /*120930*/  LDL.LU R25, [R1+0x63c8] ;  /* 0x0063c80001197983 */ /* 0x002ea20000300800 */
[----:B------:R-:W-:-:S05]  /*120940*/  F2FP.SATFINITE.E4M3.F32.PACK_AB_MERGE_C R17, R17, R16, RZ ;  /* 0x000000101111723e */ /* 0x000fca00048070ff */
[----:B------:R1:W-:Y:S01]  /*120950*/  STL [R1+0x4c48], R17 ;  /* 0x004c481101007387 */ /* 0x0003e20000100800 */
[----:B--2---:R-:W-:-:S05]  /*120960*/  IADD3 R16, P1, PT, R0, R25, RZ ;  /* 0x0000001900107210 */ /* 0x004fca0007f3e0ff */
[----:B-1----:R-:W-:-:S05]  /*120970*/  IMAD.X R17, R4, 0x1, R24, P1 ;  /* 0x0000000104117824 */ /* 0x002fca00008e0618 */
[----:B------:R1:W-:Y:S04]  /*120980*/  STL.64 [R1+0x4bb0], R16 ;  /* 0x004bb01001007387 */ /* 0x0003e80000100a00 */
[----:B-1----:R-:W2:Y:S01]  /*120990*/  LDL.LU.64 R16, [R1+0x63c0] ;  /* 0x0063c00001107983 */ /* 0x002ea20000300a00 */
[----:B------:R-:W-:Y:S02]  /*1209a0*/  F2FP.SATFINITE.E4M3.F32.PACK_AB_MERGE_C R23, R23, R22, RZ ;  /* 0x000000161717723e */ /* 0x000fe400048070ff */
[----:B----4-:R-:W-:Y:S01]  /*1209b0*/  F2FP.SATFINITE.E4M3.F32.PACK_AB_MERGE_C R22, R3, R2, RZ ;  /* 0x000000020316723e */ /* 0x010fe200048070ff */
[----:B------:R1:W-:Y:S04]  /*1209c0*/  STL.64 [R1+0x63a0], R24 ;  /* 0x0063a01801007387 */ /* 0x0003e80000100a00 */
[----:B-1----:R-:W4:Y:S04]  /*1209d0*/  LDL.LU R24, [R1+0x21b8] ;  /* 0x0021b80001187983 */ /* 0x002f280000300800 */
[----:B------:R-:W4:Y:S04]  /*1209e0*/  LDL.LU R25, [R1+0x21bc] ;  /* 0x0021bc0001197983 */ /* 0x000f280000300800 */
[----:B------:R-:W3:Y:S04]  /*1209f0*/  LDL.LU R2, [R1+0x21e8] ;  /* 0x0021e80001027983 */ /* 0x000ee80000300800 */
[----:B------:R-:W-:Y:S04]  /*120a00*/  STL [R1+0x4c4c], R23 ;  /* 0x004c4c1701007387 */ /* 0x000fe80000100800 */
[----:B------:R-:W3:Y:S04]  /*120a10*/  LDL.LU R3, [R1+0x21ec] ;  /* 0x0021ec0001037983 */ /* 0x000ee80000300800 */
[----:B------:R2:W-:Y:S02]  /*120a20*/  STL [R1+0x270], R22 ;  /* 0x0002701601007387 */ /* 0x0005e40000100800 */
[----:B--2---:R-:W-:-:S05]  /*120a30*/  IADD3 R22, P1, PT, R0, R17, RZ ;  /* 0x0000001100167210 */ /* 0x004fca0007f3e0ff */
[----:B------:R-:W-:-:S05]  /*120a40*/  IMAD.X R23, R4, 0x1, R15, P1 ;  /* 0x0000000104177824 */ /* 0x000fca00008e060f */
[----:B------:R1:W-:Y:S04]  /*120a50*/  STL.64 [R1+0x4ba8], R22 ;  /* 0x004ba81601007387 */ /* 0x0003e80000100a00 */
[----:B-1----:R-:W2:Y:S01]  /*120a60*/  LDL.LU.64 R22, [R1+0x63b8] ;  /* 0x0063b80001167983 */ /* 0x002ea20000300a00 */
[----:B------:R-:W-:-:S05]  /*120a70*/  F2FP.SATFINITE.E4M3.F32.PACK_AB_MERGE_C R6, R6, R5, RZ ;  /* 0x000000050606723e */ /* 0x000fca00048070ff */
[----:B------:R1:W-:Y:S01]  /*120a80*/  STL [R1+0x274], R6 ;  /* 0x0002740601007387 */ /* 0x0003e20000100800 */
[----:B------:R-:W-:Y:S02]  /*120a90*/  F2FP.SATFINITE.E4M3.F32.PACK_AB_MERGE_C R5, R8, R7, RZ ;  /* 0x000000070805723e */ /* 0x000fe400048070ff */
[----:B-1----:R-:W-:Y:S01]  /*120aa0*/  IADD3 R6, P1, PT, R0, R16, RZ ;  /* 0x0000001000067210 */ /* 0x002fe20007f3e0ff */
[----:B------:R-:W-:Y:S04]  /*120ab0*/  STL.64 [R1+0x6398], R16 ;  /* 0x0063981001007387 */ /* 0x000fe80000100a00 */
[----:B------:R-:W-:Y:S01]  /*120ac0*/  IMAD.X R7, R4, 0x1, R14, P1 ;  /* 0x0000000104077824 */ /* 0x000fe200008e060e */
[----:B------:R1:W-:Y:S04]  /*120ad0*/  STL [R1+0x53bc], R5 ;  /* 0x0053bc0501007387 */ /* 0x0003e80000100800 */
[----:B-1----:R-:W2:Y:S04]  /*120ae0*/  LDL.LU R5, [R1+0x2200] ;  /* 0x0022000001057983 */ /* 0x002ea80000300800 */
[----:B------:R1:W-:Y:S04]  /*120af0*/  STL.64 [R1+0x4ba0], R6 ;  /* 0x004ba00601007387 */ /* 0x0003e80000100a00 */
[----:B-1----:R-:W2:Y:S04]  /*120b00*/  LDL.LU R6, [R1+0x2204] ;  /* 0x0022040001067983 */ /* 0x002ea80000300800 */
[----:B------:R-:W2:Y:S04]  /*120b10*/  LDL.LU R7, [R1+0x2208] ;  /* 0x0022080001077983 */ /* 0x000ea80000300800 */
[----:B------:R-:W2:Y:S04]  /*120b20*/  LDL.LU R8, [R1+0x220c] ;  /* 0x00220c0001087983 */ /* 0x000ea80000300800 */
[----:B------:R4:W-:Y:S02]  /*120b30*/  STL.64 [R1+0x63b0], R14 ;  /* 0x0063b00e01007387 */ /* 0x0009e40000100a00 */
[----:B----4-:R-:W-:-:S02]  /*120b40*/  F2FP.SATFINITE.E4M3.F32.PACK_AB_MERGE_C R15, R25, R24, RZ ;  /* 0x00000018190f723e */ /* 0x010fc400048070ff */
[----:B------:R-:W-:Y:S02]  /*120b50*/  F2FP.SATFINITE.E4M3.F32.PACK_AB_MERGE_C R14, R10, R13, RZ ;  /* 0x0000000d0a0e723e */ /* 0x000fe400048070ff */
[----:B------:R-:W4:Y:S04]  /*120b60*/  LDL.LU R13, [R1+0x2220] ;  /* 0x00222000010d7983 */ /* 0x000f280000300800 */
[----:B------:R-:W-:Y:S04]  /*120b70*/  STL [R1+0x53d0], R15 ;  /* 0x0053d00f01007387 */ /* 0x000fe80000100800 */
[----:B------:R-:W4:Y:S04]  /*120b80*/  LDL.LU R10, [R1+0x2224] ;  /* 0x00222400010a7983 */ /* 0x000f280000300800 */
[----:B------:R2:W-:Y:S01]  /*120b90*/  STL [R1+0x5364], R14 ;  /* 0x0053640e01007387 */ /* 0x0005e20000100800 */
[----:B---3--:R-:W-:-:S02]  /*120ba0*/  F2FP.SATFINITE.E4M3.F32.PACK_AB_MERGE_C R12, R12, R27, RZ ;  /* 0x0000001b0c0c723e */ /* 0x008fc400048070ff */
[----:B------:R-:W-:Y:S01]  /*120bb0*/  F2FP.SATFINITE.E4M3.F32.PACK_AB_MERGE_C R9, R9, R11, RZ ;  /* 0x0000000b0909723e */ /* 0x000fe200048070ff */
[----:B------:R-:W3:Y:S01]  /*120bc0*/  LDL.LU R27, [R1+0x2228] ;  /* 0x00222800011b7983 */ /* 0x000ee20000300800 */
[----:B--2---:R-:W-:-:S05]  /*120bd0*/  IADD3 R14, P1, PT, R0, R23, RZ ;  /* 0x00000017000e7210 */ /* 0x004fca0007f3e0ff */
[----:B------:R-:W-:-:S05]  /*120be0*/  IMAD.X R15, R4, 0x1, R22, P1 ;  /* 0x00000001040f7824 */ /* 0x000fca00008e0616 */
[----:B------:R1:W-:Y:S04]  /*120bf0*/  STL.64 [R1+0x4b98], R14 ;  /* 0x004b980e01007387 */ /* 0x0003e80000100a00 */
[----:B------:R-:W-:Y:S04]  /*120c00*/  STL [R1+0x5370], R12 ;  /* 0x0053700c01007387 */ /* 0x000fe80000100800 */
[----:B------:R-:W2:Y:S04]  /*120c10*/  LDL.LU R24, [R1+0x2240] ;  /* 0x0022400001187983 */ /* 0x000ea80000300800 */
[----:B------:R0:W-:Y:S04]  /*120c20*/  STL [R1+0x5310], R9 ;  /* 0x0053100901007387 */ /* 0x0001e80000100800 */
[----:B------:R-:W2:Y:S04]  /*120c30*/  LDL.LU R25, [R1+0x2244] ;  /* 0x0022440001197983 */ /* 0x000ea80000300800 */
[----:B------:R-:W2:Y:S01]  /*120c40*/  LDL.LU R16, [R1+0x2248] ;  /* 0x0022480001107983 */ /* 0x000ea20000300800 */
[----:B-1----:R-:W-:-:S03]  /*120c50*/  IADD3 R14, P1, PT, R0, R21, RZ ;  /* 0x00000015000e7210 */ /* 0x002fc60007f3e0ff */
[----:B------:R-:W2:Y:S04]  /*120c60*/  LDL.LU R17, [R1+0x224c] ;  /* 0x00224c0001117983 */ /* 0x000ea80000300800 */
[----:B------:R-:W2:Y:S04]  /*120c70*/  LDL.LU R11, [R1+0x2260] ;  /* 0x00226000010b7983 */ /* 0x000ea80000300800 */
[----:B0-----:R-:W2:Y:S04]  /*120c80*/  LDL.LU R9, [R1+0x2264] ;  /* 0x0022640001097983 */ /* 0x001ea80000300800 */
[----:B------:R0:W-:Y:S04]  /*120c90*/  STL [R1+0x6388], R21 ;  /* 0x0063881501007387 */ /* 0x0001e80000100800 */
[----:B0-----:R-:W3:Y:S01]  /*120ca0*/  LDL.LU R21, [R1+0x222c] ;  /* 0x00222c0001157983 */ /* 0x001ee20000300800 */
[----:B------:R-:W-:Y:S01]  /*120cb0*/  IMAD.X R15, R4, 0x1, R19, P1 ;  /* 0x00000001040f7824 */ /* 0x000fe200008e0613 */
[----:B------:R-:W-:-:S02]  /*120cc0*/  F2FP.SATFINITE.E4M3.F32.PACK_AB_MERGE_C R12, R3, R2, RZ ;  /* 0x00000002030c723e */ /* 0x000fc400048070ff */
[----:B------:R-:W-:Y:S02]  /*120cd0*/  IADD3 R2, P1, PT, R0, R20, RZ ;  /* 0x0000001400027210 */ /* 0x000fe40007f3e0ff */
[----:B------:R-:W-:Y:S03]  /*120ce0*/  STL.64 [R1+0x4b90], R14 ;  /* 0x004b900e01007387 */ /* 0x000fe60000100a00 */
[----:B------:R-:W-:Y:S01]  /*120cf0*/  IMAD.X R3, R4, 0x1, R18, P1 ;  /* 0x0000000104037824 */ /* 0x000fe200008e0612 */
[----:B------:R0:W-:Y:S01]  /*120d00*/  STL [R1+0x5324], R12 ;  /* 0x0053240c01007387 */ /* 0x0001e20000100800 */
[----:B------:R-:W-:Y:S01]  /*120d10*/  VIADD R0, R0, UR5 ;  /* 0x0000000500007c36 */ /* 0x000fe20008000000 */
[----:B------:R-:W-:Y:S01]  /*120d20*/  F2FP.SATFINITE.E4M3.F32.PACK_AB_MERGE_C R4, R6, R5, RZ ;  /* 0x000000050604723e */ /* 0x000fe200048070ff */
[----:B------:R-:W1:Y:S01]  /*120d30*/  LDCU UR5, c[0x0][0x3b8] ;  /* 0x00007700ff0577ac */ /* 0x000e620008000800 */
[----:B------:R-:W-:Y:S01]  /*120d40*/  F2FP.SATFINITE.E4M3.F32.PACK_AB_MERGE_C R5, R8, R7, RZ ;  /* 0x000000070805723e */ /* 0x000fe200048070ff */
[----:B0-----:R-:W2:Y:S04]  /*120d50*/  LDL.LU R12, [R1+0x2284] ;  /* 0x00228400010c7983 */ /* 0x001ea80000300800 */
[----:B------:R0:W-:Y:S01]  /*120d60*/  STL.64 [R1+0x4b88], R2 ;  /* 0x004b880201007387 */ /* 0x0001e20000100a00 */
[----:B------:R-:W-:-:S02]  /*120d70*/  IADD3 R14, P1, PT, R0, R29, RZ ;  /* 0x0000001d000e7210 */ /* 0x000fc40007f3e0ff */
[----:B----4-:R-:W-:Y:S02]  /*120d80*/  F2FP.SATFINITE.E4M3.F32.PACK_AB_MERGE_C R7, R10, R13, RZ ;  /* 0x0000000d0a07723e */ /* 0x010fe400048070ff */
[----:B------:R-:W-:Y:S01]  /*120d90*/  SHF.R.S32.HI R13, RZ, 0x1f, R0 ;  /* 0x0000001fff0d7819 */ /* 0x000fe20000011400 */
[----:B0-----:R-:W4:Y:S04]  /*120da0*/  LDL.LU R2, [R1+0x2288] ;  /* 0x0022880001027983 */ /* 0x001f280000300800 */
[----:B------:R-:W4:Y:S04]  /*120db0*/  LDL.LU R3, [R1+0x228c] ;  /* 0x00228c0001037983 */ /* 0x000f280000300800 */
[----:B------:R0:W-:Y:S01]  /*120dc0*/  STL.64 [R1+0x6390], R18 ;  /* 0x0063901201007387 */ /* 0x0001e20000100a00 */
[----:B------:R-:W-:-:S03]  /*120dd0*/  IMAD.X R15, R13, 0x1, R28, P1 ;  /* 0x000000010d0f7824 */ /* 0x000fc600008e061c */
[----:B0-----:R-:W4:Y:S04]  /*120de0*/  LDL.LU R18, [R1+0x226c] ;  /* 0x00226c0001127983 */ /* 0x001f280000300800 */
[----:B------:R-:W4:Y:S04]  /*120df0*/  LDL.LU R19, [R1+0x2280] ;  /* 0x0022800001137983 */ /* 0x000f280000300800 */
[----:B------:R0:W-:Y:S04]  /*120e00*/  STL [R1+0x5218], R4 ;  /* 0x0052180401007387 */ /* 0x0001e80000100800 */
[----:B0-----:R-:W4:Y:S04]  /*120e10*/  LDL.LU R4, [R1+0x22a0] ;  /* 0x0022a00001047983 */ /* 0x001f280000300800 */
[----:B------:R0:W-:Y:S04]  /*120e20*/  STL [R1+0x5234], R5 ;  /* 0x0052340501007387 */ /* 0x0001e80000100800 */
[----:B0-----:R-:W4:Y:S04]  /*120e30*/  LDL.LU R5, [R1+0x22a4] ;  /* 0x0022a40001057983 */ /* 0x001f280000300800 */
[----:B------:R-:W4:Y:S04]  /*120e40*/  LDL.LU R6, [R1+0x22a8] ;  /* 0x0022a80001067983 */ /* 0x000f280000300800 */
[----:B------:R-:W4:Y:S04]  /*120e50*/  LDL.LU R10, [R1+0x22ac] ;  /* 0x0022ac00010a7983 */ /* 0x000f280000300800 */
[----:B------:R0:W-:Y:S04]  /*120e60*/  STL [R1+0x518c], R7 ;  /* 0x00518c0701007387 */ /* 0x0001e80000100800 */
[----:B0-----:R-:W4:Y:S04]  /*120e70*/  LDL.LU R7, [R1+0x22c0] ;  /* 0x0022c00001077983 */ /* 0x001f280000300800 */
[----:B------:R-:W4:Y:S04]  /*120e80*/  LDL.LU R8, [R1+0x22c4] ;  /* 0x0022c40001087983 */ /* 0x000f280000300800 */
[----:B------:R0:W-:Y:S04]  /*120e90*/  STL.64 [R1+0x4b80], R14 ;  /* 0x004b800e01007387 */ /* 0x0001e80000100a00 */
[----:B0-----:R-:W4:Y:S01]  /*120ea0*/  LDL.LU.64 R14, [R1+0x63b0] ;  /* 0x0063b000010e7983 */ /* 0x001f220000300a00 */
[----:B---3--:R-:W-:-:S03]  /*120eb0*/  F2FP.SATFINITE.E4M3.F32.PACK_AB_MERGE_C R21, R21, R27, RZ ;  /* 0x0000001b1515723e */ /* 0x008fc600048070ff */
[----:B------:R-:W3:Y:S04]  /*120ec0*/  LDL.LU R27, [R1+0x63a8] ;  /* 0x0063a800011b7983 */ /* 0x000ee80000300800 */
[----:B------:R2:W-:Y:S02]  /*120ed0*/  STL [R1+0x53ec], R21 ;  /* 0x0053ec1501007387 */ /* 0x0005e40000100800 */
[----:B--2---:R-:W-:-:S05]  /*120ee0*/  F2FP.SATFINITE.E4M3.F32.PACK_AB_MERGE_C R21, R25, R24, RZ ;  /* 0x000000181915723e */ /* 0x004fca00048070ff */
[----:B------:R-:W-:Y:S01]  /*120ef0*/  STL [R1+0x5120], R21 ;  /* 0x0051201501007387 */ /* 0x000fe20000100800 */
[----:B---3--:R-:W-:-:S05]  /*120f00*/  IADD3 R24, P1, PT, R0, R27, RZ ;  /* 0x0000001b00187210 */ /* 0x008fca0007f3e0ff */
[----:B------:R-:W-:-:S05]  /*120f10*/  IMAD.X R25, R13, 0x1, R26, P1 ;  /* 0x000000010d197824 */ /* 0x000fca00008e061a */
[----:B------:R0:W-:Y:S04]  /*120f20*/  STL.64 [R1+0x4b78], R24 ;  /* 0x004b781801007387 */ /* 0x0001e80000100a00 */
[----:B0-----:R-:W2:Y:S01]  /*120f30*/  LDL.LU.64 R24, [R1+0x63a0] ;  /* 0x0063a00001187983 */ /* 0x001ea20000300a00 */
[----:B------:R-:W-:-:S03]  /*120f40*/  F2FP.SATFINITE.E4M3.F32.PACK_AB_MERGE_C R16, R17, R16, RZ ;  /* 0x000000101110723e */ /* 0x000fc600048070ff */
[----:B------:R-:W3:Y:S04]  /*120f50*/  LDL.LU R21, [R1+0x22c8] ;  /* 0x0022c80001157983 */ /* 0x000ee80000300800 */
[----:B------:R-:W-:Y:S01]  /*120f60*/  STL [R1+0x5144], R16 ;  /* 0x0051441001007387 */ /* 0x000fe20000100800 */
[----:B------:R-:W-:-:S03]  /*120f70*/  F2FP.SATFINITE.E4M3.F32.PACK_AB_MERGE_C R9, R9, R11, RZ ;  /* 0x0000000b0909723e */ /* 0x000fc600048070ff */
[----:B------:R-:W3:Y:S04]  /*120f80*/  LDL.LU R11, [R1+0x22e8] ;  /* 0x0022e800010b7983 */ /* 0x000ee80000300800 */
[----:B------:R0:W-:Y:S04]  /*120f90*/  STL [R1+0x507c], R9 ;  /* 0x00507c0901007387 */ /* 0x0001e80000100800 */
[----:B0-----:R-:W3:Y:S01]  /*120fa0*/  LDL.LU R9, [R1+0x22ec] ;  /* 0x0022ec0001097983 */ /* 0x001ee20000300800 */
[----:B--2---:R-:W-:-:S05]  /*120fb0*/  IADD3 R16, P1, PT, R0, R25, RZ ;  /* 0x0000001900107210 */ /* 0x004fca0007f3e0ff */
[----:B------:R-:W-:-:S05]  /*120fc0*/  IMAD.X R17, R13, 0x1, R24, P1 ;  /* 0x000000010d117824 */ /* 0x000fca00008e0618 */
[----:B------:R0:W-:Y:S04]  /*120fd0*/  STL.64 [R1+0x4b70], R16 ;  /* 0x004b701001007387 */ /* 0x0001e80000100a00 */
[----:B0-----:R-:W2:Y:S04]  /*120fe0*/  LDL.LU.64 R16, [R1+0x6398] ;  /* 0x0063980001107983 */ /* 0x001ea80000300a00 */
[----:B------:R0:W-:Y:S04]  /*120ff0*/  STL.64 [R1+0x6380], R24 ;  /* 0x0063801801007387 */ /* 0x0001e80000100a00 */
[----:B0-----:R-:W2:Y:S01]  /*121000*/  LDL.LU R25, [R1+0x2268] ;  /* 0x0022680001197983 */ /* 0x001ea20000300800 */
[----:B----4-:R-:W-:-:S03]  /*121010*/  F2FP.SATFINITE.E4M3.F32.PACK_AB_MERGE_C R12, R12, R19, RZ ;  /* 0x000000130c0c723e */ /* 0x010fc600048070ff */
[----:B------:R-:W4:Y:S01]  /*121020*/  LDL.LU R24, [R1+0x22e4] ;  /* 0x0022e40001187983 */ /* 0x000f220000300800 */
[----:B------:R-:W-:Y:S02]  /*121030*/  F2FP.SATFINITE.E4M3.F32.PACK_AB_MERGE_C R2, R3, R2, RZ ;  /* 0x000000020302723e */ /* 0x000fe400048070ff */
[----:B------:R-:W-:Y:S02]  /*121040*/  F2FP.SATFINITE.E4M3.F32.PACK_AB_MERGE_C R7, R8, R7, RZ ;  /* 0x000000070807723e */ /* 0x000fe400048070ff */
[----:B--2---:R-:W-:Y:S02]  /*121050*/  F2FP.SATFINITE.E4M3.F32.PACK_AB_MERGE_C R25, R18, R25, RZ ;  /* 0x000000191219723e */ /* 0x004fe400048070ff */
[----:B------:R-:W-:-:S03]  /*121060*/  IADD3 R18, P1, PT, R0, R17, RZ ;  /* 0x0000001100127210 */ /* 0x000fc60007f3e0ff */
[----:B------:R0:W-:Y:S02]  /*121070*/  STL [R1+0x50a8], R25 ;  /* 0x0050a81901007387 */ /* 0x0001e40000100800 */
[----:B------:R-:W-:Y:S02]  /*121080*/  IMAD.X R19, R13, 0x1, R15, P1 ;  /* 0x000000010d137824 */ /* 0x000fe400008e060f */
[----:B------:R2:W-:Y:S04]  /*121090*/  STL [R1+0x4ff0], R12 ;  /* 0x004ff00c01007387 */ /* 0x0005e80000100800 */
[----:B0-----:R-:W3:Y:S04]  /*1210a0*/  LDL.LU R25, [R1+0x22f0] ;  /* 0x0022f00001197983 */ /* 0x001ee80000300800 */
[----:B--2---:R-:W2:Y:S04]  /*1210b0*/  LDL.LU R12, [R1+0x22f4] ;  /* 0x0022f400010c7983 */ /* 0x004ea80000300800 */
[----:B------:R0:W-:Y:S04]  /*1210c0*/  STL.64 [R1+0x4b68], R18 ;  /* 0x004b681201007387 */ /* 0x0001e80000100a00 */
[----:B------:R1:W-:Y:S01]  /*1210d0*/  STL [R1+0x500c], R2 ;  /* 0x00500c0201007387 */ /* 0x0003e20000100800 */
[----:B0-----:R-:W-:-:S02]  /*1210e0*/  F2FP.SATFINITE.E4M3.F32.PACK_AB_MERGE_C R18, R5, R4, RZ ;  /* 0x000000040512723e */ /* 0x001fc400048070ff */
[C---:B------:R-:W-:Y:S01]  /*1210f0*/  IADD3 R4, P1, PT, R0.reuse, R16, RZ ;  /* 0x0000001000047210 */ /* 0x040fe20007f3e0ff */
[----:B-1----:R-:W2:Y:S04]  /*121100*/  LDL.LU R2, [R1+0x22f8] ;  /* 0x0022f80001027983 */ /* 0x002ea80000300800 */
[----:B------:R-:W-:Y:S01]  /*121110*/  IMAD.X R5, R13, 0x1, R14, P1 ;  /* 0x000000010d057824 */ /* 0x000fe200008e060e */
[----:B------:R-:W2:Y:S04]  /*121120*/  LDL.LU R3, [R1+0x22fc] ;  /* 0x0022fc0001037983 */ /* 0x000ea80000300800 */
[----:B------:R0:W-:Y:S04]  /*121130*/  STL [R1+0x4f90], R18 ;  /* 0x004f901201007387 */ /* 0x0001e80000100800 */
[----:B------:R1:W-:Y:S01]  /*121140*/  STL.64 [R1+0x4b60], R4 ;  /* 0x004b600401007387 */ /* 0x0003e20000100a00 */
[----:B0-----:R-:W-:-:S02]  /*121150*/  IADD3 R18, P1, PT, R0, R23, RZ ;  /* 0x0000001700127210 */ /* 0x001fc40007f3e0ff */
[----:B-1----:R-:W-:Y:S01]  /*121160*/  F2FP.SATFINITE.E4M3.F32.PACK_AB_MERGE_C R5, R10, R6, RZ ;  /* 0x000000060a05723e */ /* 0x002fe200048070ff */
[----:B------:R-:W2:Y:S02]  /*121170*/  LDL.LU R4, [R1+0x2310] ;  /* 0x0023100001047983 */ /* 0x000ea40000300800 */
[----:B------:R-:W-:Y:S02]  /*121180*/  IMAD.X R19, R13, 0x1, R22, P1 ;  /* 0x000000010d137824 */ /* 0x000fe400008e0616 */
[----:B------:R-:W2:Y:S04]  /*121190*/  LDL.LU R10, [R1+0x2314] ;  /* 0x00231400010a7983 */ /* 0x000ea80000300800 */
[----:B------:R0:W-:Y:S04]  /*1211a0*/  STL [R1+0x5408], R5 ;  /* 0x0054080501007387 */ /* 0x0001e80000100800 */
[----:B0-----:R-:W2:Y:S04]  /*1211b0*/  LDL.LU R5, [R1+0x2318] ;  /* 0x0023180001057983 */ /* 0x001ea80000300800 */
[----:B------:R-:W2:Y:S04]  /*1211c0*/  LDL.LU R6, [R1+0x231c] ;  /* 0x00231c0001067983 */ /* 0x000ea80000300800 */
[----:B------:R-:W-:Y:S04]  /*1211d0*/  STL [R1+0x4f4c], R7 ;  /* 0x004f4c0701007387 */ /* 0x000fe80000100800 */
[----:B------:R0:W-:Y:S04]  /*1211e0*/  STL.64 [R1+0x4b58], R18 ;  /* 0x004b581201007387 */ /* 0x0001e80000100a00 */
[----:B0-----:R-:W2:Y:S04]  /*1211f0*/  LDL.LU.64 R18, [R1+0x6390] ;  /* 0x0063900001127983 */ /* 0x001ea80000300a00 */
[----:B------:R-:W2:Y:S04]  /*121200*/  LDL.LU R7, [R1+0x2330] ;  /* 0x0023300001077983 */ /* 0x000ea80000300800 */
[----:B------:R-:W2:Y:S04]  /*121210*/  LDL.LU R8, [R1+0x2334] ;  /* 0x0023340001087983 */ /* 0x000ea80000300800 */
[----:B------:R0:W-:Y:S04]  /*121220*/  STL.64 [R1+0x6378], R22 ;  /* 0x0063781601007387 */ /* 0x0001e80000100a00 */
[----:B0-----:R-:W3:Y:S04]  /*121230*/  LDL.LU R22, [R1+0x22cc] ;  /* 0x0022cc0001167983 */ /* 0x001ee80000300800 */
[----:B------:R-:W4:Y:S01]  /*121240*/  LDL.LU R23, [R1+0x22e0] ;  /* 0x0022e00001177983 */ /* 0x000f220000300800 */
[----:B---3--:R-:W-:-:S03]  /*121250*/  F2FP.SATFINITE.E4M3.F32.PACK_AB_MERGE_C R22, R22, R21, RZ ;  /* 0x000000151616723e */ /* 0x008fc600048070ff */
[----:B------:R-:W3:Y:S04]  /*121260*/  LDL.LU R21, [R1+0x6388] ;  /* 0x0063880001157983 */ /* 0x000ee80000300800 */
[----:B------:R3:W-:Y:S01]  /*121270*/  STL [R1+0x4f54], R22 ;  /* 0x004f541601007387 */ /* 0x0007e20000100800 */
[----:B----4-:R-:W-:-:S05]  /*121280*/  F2FP.SATFINITE.E4M3.F32.PACK_AB_MERGE_C R24, R24, R23, RZ ;  /* 0x000000171818723e */ /* 0x010fca00048070ff */
[----:B------:R-:W-:Y:S01]  /*121290*/  STL [R1+0x4f04], R24 ;  /* 0x004f041801007387 */ /* 0x000fe20000100800 */
[----:B--2---:R-:W-:Y:S02]  /*1212a0*/  F2FP.SATFINITE.E4M3.F32.PACK_AB_MERGE_C R12, R12, R25, RZ ;  /* 0x000000190c0c723e */ /* 0x004fe400048070ff */
[----:B------:R-:W-:Y:S02]  /*1212b0*/  F2FP.SATFINITE.E4M3.F32.PACK_AB_MERGE_C R2, R3, R2, RZ ;  /* 0x000000020302723e */ /* 0x000fe400048070ff */
[----:B------:R-:W-:Y:S02]  /*1212c0*/  F2FP.SATFINITE.E4M3.F32.PACK_AB_MERGE_C R4, R10, R4, RZ ;  /* 0x000000040a04723e */ /* 0x000fe400048070ff */
[----:B------:R-:W-:Y:S02]  /*1212d0*/  F2FP.SATFINITE.E4M3.F32.PACK_AB_MERGE_C R7, R8, R7, RZ ;  /* 0x000000070807723e */ /* 0x000fe400048070ff */
[----:B---3--:R-:W-:-:S05]  /*1212e0*/  IADD3 R22, P1, PT, R0, R21, RZ ;  /* 0x0000001500167210 */ /* 0x008fca0007f3e0ff */
[----:B------:R-:W-:-:S05]  /*1212f0*/  IMAD.X R23, R13, 0x1, R19, P1 ;  /* 0x000000010d177824 */ /* 0x000fca00008e0613 */
[----:B------:R0:W-:Y:S02]  /*121300*/  STL.64 [R1+0x4b50], R22 ;  /* 0x004b501601007387 */ /* 0x0001e40000100a00 */
[----:B0-----:R-:W-:Y:S02]  /*121310*/  F2FP.SATFINITE.E4M3.F32.PACK_AB_MERGE_C R22, R9, R11, RZ ;  /* 0x0000000b0916723e */ /* 0x001fe400048070ff */
[----:B------:R-:W2:Y:S04]  /*121320*/  LDL.LU R11, [R1+0x2350] ;  /* 0x00235000010b7983 */ /* 0x000ea80000300800 */
[----:B------:R-:W2:Y:S04]  /*121330*/  LDL.LU R9, [R1+0x2354] ;  /* 0x0023540001097983 */ /* 0x000ea80000300800 */
[----:B------:R0:W-:Y:S02]  /*121340*/  STL [R1+0x4f10], R22 ;  /* 0x004f101601007387 */ /* 0x0001e40000100800 */
[----:B0-----:R-:W-:-:S02]  /*121350*/  IADD3 R22, P1, PT, R0, R20, RZ ;  /* 0x0000001400167210 */ /* 0x001fc40007f3e0ff */
[----:B------:R0:W-:Y:S03]  /*121360*/  STL.64 [R1+0x6370], R20 ;  /* 0x0063701401007387 */ /* 0x0001e60000100a00 */
[----:B------:R-:W-:Y:S02]  /*121370*/  IMAD.X R23, R13, 0x1, R18, P1 ;  /* 0x000000010d177824 */ /* 0x000fe400008e0612 */
[----:B------:R-:W-:Y:S01]  /*121380*/  VIADD R0, R0, UR5 ;  /* 0x0000000500007c36 */ /* 0x000fe20008000000 */
[----:B------:R-:W1:Y:S01]  /*121390*/  LDCU UR5, c[0x0][0x3b8] ;  /* 0x00007700ff0577ac */ /* 0x000e620008000800 */
[----:B0-----:R-:W3:Y:S04]  /*1213a0*/  LDL.LU R20, [R1+0x2358] ;  /* 0x0023580001147983 */ /* 0x001ee80000300800 */
[----:B------:R0:W-:Y:S01]  /*1213b0*/  STL.64 [R1+0x4b48], R22 ;  /* 0x004b481601007387 */ /* 0x0001e20000100a00 */
[----:B------:R-:W-:-:S02]  /*1213c0*/  SHF.R.S32.HI R10, RZ, 0x1f, R0 ;  /* 0x0000001fff0a7819 */ /* 0x000fc40000011400 */
[----:B------:R-:W-:Y:S01]  /*1213d0*/  IADD3 R24, P1, PT, R0, R29, RZ ;  /* 0x0000001d00187210 */ /* 0x000fe20007f3e0ff */
[----:B0-----:R-:W3:Y:S04]  /*1213e0*/  LDL.LU R22, [R1+0x235c] ;  /* 0x00235c0001167983 */ /* 0x001ee80000300800 */
[----:B------:R-:W4:Y:S04]  /*1213f0*/  LDL.LU R23, [R1+0x2370] ;  /* 0x0023700001177983 */ /* 0x000f280000300800 */
[----:B------:R-:W4:Y:S04]  /*121400*/  LDL.LU R13, [R1+0x2374] ;  /* 0x00237400010d7983 */ /* 0x000f280000300800 */
[----:B------:R-:W2:Y:S04]  /*121410*/  LDL.LU R21, [R1+0x2378] ;  /* 0x0023780001157983 */ /* 0x000ea80000300800 */
[----:B------:R0:W-:Y:S01]  /*121420*/  STL [R1+0x4eb0], R12 ;  /* 0x004eb00c01007387 */ /* 0x0001e20000100800 */
[----:B------:R-:W-:-:S03]  /*121430*/  IMAD.X R25, R10, 0x1, R28, P1 ;  /* 0x000000010a197824 */ /* 0x000fc600008e061c */
[----:B0-----:R-:W2:Y:S04]  /*121440*/  LDL.LU R12, [R1+0x237c] ;  /* 0x00237c00010c7983 */ /* 0x001ea80000300800 */
[----:B------:R0:W-:Y:S04]  /*121450*/  STL [R1+0x4eb8], R2 ;  /* 0x004eb80201007387 */ /* 0x0001e80000100800 */
[----:B0-----:R-:W2:Y:S04]  /*121460*/  LDL.LU R2, [R1+0x2390] ;  /* 0x0023900001027983 */ /* 0x001ea80000300800 */
[----:B------:R-:W2:Y:S04]  /*121470*/  LDL.LU R3, [R1+0x2394] ;  /* 0x0023940001037983 */ /* 0x000ea80000300800 */
[----:B------:R0:W-:Y:S02]  /*121480*/  STL [R1+0x4e6c], R4 ;  /* 0x004e6c0401007387 */ /* 0x0001e40000100800 */
[----:B0-----:R-:W-:-:S02]  /*121490*/  F2FP.SATFINITE.E4M3.F32.PACK_AB_MERGE_C R4, R6, R5, RZ ;  /* 0x000000050604723e */ /* 0x001fc400048070ff */
[----:B------:R-:W2:Y:S04]  /*1214a0*/  LDL.LU R5, [R1+0x2398] ;  /* 0x0023980001057983 */ /* 0x000ea80000300800 */
[----:B------:R-:W2:Y:S04]  /*1214b0*/  LDL.LU R6, [R1+0x239c] ;  /* 0x00239c0001067983 */ /* 0x000ea80000300800 */
[----:B------:R0:W-:Y:S04]  /*1214c0*/  STL.64 [R1+0x4b40], R24 ;  /* 0x004b401801007387 */ /* 0x0001e80000100a00 */
[----:B------:R1:W-:Y:S01]  /*1214d0*/  STL [R1+0x5414], R4 ;  /* 0x0054140401007387 */ /* 0x0003e20000100800 */
[----:B0-----:R-:W-:-:S03]  /*1214e0*/  IADD3 R24, P1, PT, R0, R27, RZ ;  /* 0x0000001b00187210 */ /* 0x001fc60007f3e0ff */
[----:B-1----:R-:W2:Y:S02]  /*1214f0*/  LDL.LU R4, [R1+0x23b4] ;  /* 0x0023b40001047983 */ /* 0x002ea40000300800 */
[----:B------:R-:W-:Y:S02]  /*121500*/  IMAD.X R25, R10, 0x1, R26, P1 ;  /* 0x000000010a197824 */ /* 0x000fe400008e061a */
[----:B------:R-:W-:Y:S04]  /*121510*/  STL [R1+0x4e1c], R7 ;  /* 0x004e1c0701007387 */ /* 0x000fe80000100800 */
[----:B------:R0:W-:Y:S04]  /*121520*/  STL.64 [R1+0x4b38], R24 ;  /* 0x004b381801007387 */ /* 0x0001e80000100a00 */
[----:B0-----:R-:W2:Y:S04]  /*121530*/  LDL.LU.64 R24, [R1+0x6380] ;  /* 0x0063800001187983 */ /* 0x001ea80000300a00 */
[----:B------:R-:W2:Y:S04]  /*121540*/  LDL.LU R7, [R1+0x23b8] ;  /* 0x0023b80001077983 */ /* 0x000ea80000300800 */
[----:B------:R-:W2:Y:S04]  /*121550*/  LDL.LU R8, [R1+0x23bc] ;  /* 0x0023bc0001087983 */ /* 0x000ea80000300800 */
[----:B------:R0:W-:Y:S04]  /*121560*/  STL.64 [R1+0x6368], R26 ;  /* 0x0063681a01007387 */ /* 0x0001e80000100a00 */
[----:B0-----:R-:W2:Y:S04]  /*121570*/  LDL.LU R26, [R1+0x2338] ;  /* 0x00233800011a7983 */ /* 0x001ea80000300800 */
[----:B------:R-:W2:Y:S01]  /*121580*/  LDL.LU R27, [R1+0x233c] ;  /* 0x00233c00011b7983 */ /* 0x000ea20000300800 */
[----:B---3--:R-:W-:-:S02]  /*121590*/  F2FP.SATFINITE.E4M3.F32.PACK_AB_MERGE_C R22, R22, R20, RZ ;  /* 0x000000141616723e */ /* 0x008fc400048070ff */
[----:B----4-:R-:W-:Y:S02]  /*1215a0*/  F2FP.SATFINITE.E4M3.F32.PACK_AB_MERGE_C R20, R13, R23, RZ ;  /* 0x000000170d14723e */ /* 0x010fe400048070ff */
[----:B--2---:R-:W-:Y:S02]  /*1215b0*/  F2FP.SATFINITE.E4M3.F32.PACK_AB_MERGE_C R12, R12, R21, RZ ;  /* 0x000000150c0c723e */ /* 0x004fe400048070ff */
[----:B------:R-:W-:Y:S02]  /*1215c0*/  F2FP.SATFINITE.E4M3.F32.PACK_AB_MERGE_C R2, R3, R2, RZ ;  /* 0x000000020302723e */ /* 0x000fe400048070ff */
[----:B------:R-:W-:Y:S02]  /*1215d0*/  F2FP.SATFINITE.E4M3.F32.PACK_AB_MERGE_C R27, R27, R26, RZ ;  /* 0x0000001a1b1b723e */ /* 0x000fe400048070ff */
[----:B------:R-:W-:Y:S02]  /*1215e0*/  F2FP.SATFINITE.E4M3.F32.PACK_AB_MERGE_C R26, R9, R11, RZ ;  /* 0x0000000b091a723e */ /* 0x000fe400048070ff */
[----:B------:R-:W2:Y:S04]  /*1215f0*/  LDL.LU R11, [R1+0x23d0] ;  /* 0x0023d000010b7983 */ /* 0x000ea80000300800 */
[----:B------:R-:W-:Y:S04]  /*121600*/  STL [R1+0x4e2c], R27 ;  /* 0x004e2c1b01007387 */ /* 0x000fe80000100800 */
[----:B------:R-:W2:Y:S04]  /*121610*/  LDL.LU R9, [R1+0x23d4] ;  /* 0x0023d40001097983 */ /* 0x000ea80000300800 */
[----:B------:R0:W-:Y:S02]  /*121620*/  STL [R1+0x4dcc], R26 ;  /* 0x004dcc1a01007387 */ /* 0x0001e40000100800 */
[----:B0-----:R-:W-:-:S02]  /*121630*/  IADD3 R26, P1, PT, R0, R25, RZ ;  /* 0x00000019001a7210 */ /* 0x001fc40007f3e0ff */
[----:B------:R0:W-:Y:S03]  /*121640*/  STL.64 [R1+0x6360], R24 ;  /* 0x0063601801007387 */ /* 0x0001e60000100a00 */
[----:B------:R-:W-:Y:S01]  /*121650*/  IMAD.X R27, R10, 0x1, R24, P1 ;  /* 0x000000010a1b7824 */ /* 0x000fe200008e0618 */
[----:B0-----:R-:W3:Y:S04]  /*121660*/  LDL.LU R25, [R1+0x23b0] ;  /* 0x0023b00001197983 */ /* 0x001ee80000300800 */
[----:B------:R0:W-:Y:S04]  /*121670*/  STL.64 [R1+0x4b30], R26 ;  /* 0x004b301a01007387 */ /* 0x0001e80000100a00 */
[----:B0-----:R-:W4:Y:S04]  /*121680*/  LDL.LU R26, [R1+0x23d8] ;  /* 0x0023d800011a7983 */ /* 0x001f280000300800 */
[----:B------:R0:W-:Y:S04]  /*121690*/  STL [R1+0x4de0], R22 ;  /* 0x004de01601007387 */ /* 0x0001e80000100800 */
[----:B------:R-:W4:Y:S01]  /*1216a0*/  LDL.LU R13, [R1+0x23dc] ;  /* 0x0023dc00010d7983 */ /* 0x000f220000300800 */
[----:B0-----:R-:W-:-:S03]  /*1216b0*/  IADD3 R22, P1, PT, R0, R17, RZ ;  /* 0x0000001100167210 */ /* 0x001fc60007f3e0ff */
[----:B------:R0:W-:Y:S02]  /*1216c0*/  STL [R1+0x4da0], R20 ;  /* 0x004da01401007387 */ /* 0x0001e40000100800 */
[----:B------:R-:W-:-:S05]  /*1216d0*/  IMAD.X R23, R10, 0x1, R15, P1 ;  /* 0x000000010a177824 */ /* 0x000fca00008e060f */
[----:B------:R1:W-:Y:S01]  /*1216e0*/  STL.64 [R1+0x4b28], R22 ;  /* 0x004b281601007387 */ /* 0x0003e20000100a00 */
[----:B0-----:R-:W-:-:S05]  /*1216f0*/  IADD3 R20, P1, PT, R0, R16, RZ ;  /* 0x0000001000147210 */ /* 0x001fca0007f3e0ff */
[----:B------:R-:W-:Y:S01]  /*121700*/  IMAD.X R21, R10, 0x1, R14, P1 ;  /* 0x000000010a157824 */ /* 0x000fe200008e060e */
[----:B-1----:R-:W4:Y:S04]  /*121710*/  LDL.LU.64 R22, [R1+0x6378] ;  /* 0x0063780001167983 */ /* 0x002f280000300a00 */
[----:B------:R-:W4:Y:S04]  /*121720*/  LDL.LU R27, [R1+0x23f0] ;  /* 0x0023f000011b7983 */ /* 0x000f280000300800 */
[----:B------:R0:W-:Y:S04]  /*121730*/  STL [R1+0x4dac], R12 ;  /* 0x004dac0c01007387 */ /* 0x0001e80000100800 */
[----:B0-----:R-:W4:Y:S04]  /*121740*/  LDL.LU R12, [R1+0x23f4] ;  /* 0x0023f400010c7983 */ /* 0x001f280000300800 */
[----:B------:R0:W-:Y:S04]  /*121750*/  STL [R1+0x4d80], R2 ;  /* 0x004d800201007387 */ /* 0x0001e80000100800 */
[----:B0-----:R-:W4:Y:S04]  /*121760*/  LDL.LU R2, [R1+0x23f8] ;  /* 0x0023f80001027983 */ /* 0x001f280000300800 */
[----:B------:R-:W4:Y:S04]  /*121770*/  LDL.LU R3, [R1+0x23fc] ;  /* 0x0023fc0001037983 */ /* 0x000f280000300800 */
[----:B------:R-:W-:Y:S04]  /*121780*/  STL.64 [R1+0x6358], R16 ;  /* 0x0063581001007387 */ /* 0x000fe80000100a00 */
[----:B------:R0:W-:Y:S04]  /*121790*/  STL.64 [R1+0x4b20], R20 ;  /* 0x004b201401007387 */ /* 0x0001e80000100a00 */
[----:B0-----:R-:W4:Y:S01]  /*1217a0*/  LDL.LU.64 R20, [R1+0x6370] ;  /* 0x0063700001147983 */ /* 0x001f220000300a00 */
[----:B------:R-:W-:-:S03]  /*1217b0*/  F2FP.SATFINITE.E4M3.F32.PACK_AB_MERGE_C R16, R6, R5, RZ ;  /* 0x000000050610723e */ /* 0x000fc600048070ff */
[----:B------:R-:W4:Y:S04]  /*1217c0*/  LDL.LU R5, [R1+0x2410] ;  /* 0x0024100001057983 */ /* 0x000f280000300800 */
[----:B------:R-:W4:Y:S04]  /*1217d0*/  LDL.LU R6, [R1+0x2414] ;  /* 0x0024140001067983 */ /* 0x000f280000300800 */
[----:B------:R0:W-:Y:S01]  /*1217e0*/  STL [R1+0x53c0], R16 ;  /* 0x0053c01001007387 */ /* 0x0001e20000100800 */
[----:B------:R-:W-:Y:S02]  /*1217f0*/  F2FP.SATFINITE.E4M3.F32.PACK_AB_MERGE_C R7, R8, R7, RZ ;  /* 0x000000070807723e */ /* 0x000fe400048070ff */
[----:B--2---:R-:W-:-:S02]  /*121800*/  F2FP.SATFINITE.E4M3.F32.PACK_AB_MERGE_C R9, R9, R11, RZ ;  /* 0x0000000b0909723e */ /* 0x004fc400048070ff */
[----:B---3--:R-:W-:-:S05]  /*121810*/  F2FP.SATFINITE.E4M3.F32.PACK_AB_MERGE_C R4, R4, R25, RZ ;  /* 0x000000190404723e */ /* 0x008fca00048070ff */
[----:B------:R1:W-:Y:S01]  /*121820*/  STL [R1+0x4d64], R4 ;  /* 0x004d640401007387 */ /* 0x0003e20000100800 */
[----:B----4-:R-:W-:Y:S02]  /*121830*/  F2FP.SATFINITE.E4M3.F32.PACK_AB_MERGE_C R13, R13, R26, RZ ;  /* 0x0000001a0d0d723e */ /* 0x010fe400048070ff */
[----:B0-----:R-:W-:Y:S01]  /*121840*/  IADD3 R16, P1, PT, R0, R23, RZ ;  /* 0x0000001700107210 */ /* 0x001fe20007f3e0ff */
[----:B------:R-:W-:Y:S04]  /*121850*/  STL.64 [R1+0x6350], R22 ;  /* 0x0063501601007387 */ /* 0x000fe80000100a00 */
[----:B------:R-:W-:Y:S01]  /*121860*/  IMAD.X R17, R10, 0x1, R22, P1 ;  /* 0x000000010a117824 */ /* 0x000fe200008e0616 */
[----:B------:R-:W2:Y:S04]  /*121870*/  LDL.LU R25, [R1+0x2418] ;  /* 0x0024180001197983 */ /* 0x000ea80000300800 */
[----:B------:R-:W-:Y:S04]  /*121880*/  STL.64 [R1+0x4b18], R16 ;  /* 0x004b181001007387 */ /* 0x000fe80000100a00 */
[----:B-1----:R-:W2:Y:S04]  /*121890*/  LDL.LU R4, [R1+0x241c] ;  /* 0x00241c0001047983 */ /* 0x002ea80000300800 */
[----:B------:R0:W-:Y:S01]  /*1218a0*/  STL [R1+0x4d70], R7 ;  /* 0x004d700701007387 */ /* 0x0001e20000100800 */
[----:B------:R-:W-:-:S03]  /*1218b0*/  F2FP.SATFINITE.E4M3.F32.PACK_AB_MERGE_C R12, R12, R27, RZ ;  /* 0x0000001b0c0c723e */ /* 0x000fc600048070ff */
[----:B0-----:R-:W3:Y:S04]  /*1218c0*/  LDL.LU R7, [R1+0x2b90] ;  /* 0x002b900001077983 */ /* 0x001ee80000300800 */
[----:B------:R-:W3:Y:S04]  /*1218d0*/  LDL.LU R8, [R1+0x2b94] ;  /* 0x002b940001087983 */ /* 0x000ee80000300800 */
[----:B------:R-:W-:Y:S01]  /*1218e0*/  STL [R1+0x4d48], R9 ;  /* 0x004d480901007387 */ /* 0x000fe20000100800 */
[----:B------:R-:W-:Y:S02]  /*1218f0*/  F2FP.SATFINITE.E4M3.F32.PACK_AB_MERGE_C R2, R3, R2, RZ ;  /* 0x000000020302723e */ /* 0x000fe400048070ff */
[----:B------:R-:W-:-:S05]  /*121900*/  IADD3 R16, P1, PT, R0, R21, RZ ;  /* 0x0000001500107210 */ /* 0x000fca0007f3e0ff */
[----:B------:R-:W-:Y:S01]  /*121910*/  IMAD.X R17, R10, 0x1, R19, P1 ;  /* 0x000000010a117824 */ /* 0x000fe200008e0613 */
[----:B------:R-:W-:-:S04]  /*121920*/  IADD3 R22, P1, PT, R0, R20, RZ ;  /* 0x0000001400167210 */ /* 0x000fc80007f3e0ff */
[----:B------:R0:W-:Y:S01]  /*121930*/  STL.64 [R1+0x4b10], R16 ;  /* 0x004b101001007387 */ /* 0x0001e20000100a00 */
[----:B------:R-:W-:-:S03]  /*121940*/  IMAD.X R23, R10, 0x1, R18, P1 ;  /* 0x000000010a177824 */ /* 0x000fc600008e0612 */
[----:B0-----:R-:W4:Y:S04]  /*121950*/  LDL.LU R16, [R1+0x2b98] ;  /* 0x002b980001107983 */ /* 0x001f280000300800 */
[----:B------:R-:W4:Y:S04]  /*121960*/  LDL.LU R17, [R1+0x2b9c] ;  /* 0x002b9c0001117983 */ /* 0x000f280000300800 */
[----:B------:R-:W4:Y:S04]  /*121970*/  LDL.LU R11, [R1+0x2b80] ;  /* 0x002b8000010b7983 */ /* 0x000f280000300800 */
[----:B------:R-:W4:Y:S04]  /*121980*/  LDL.LU R9, [R1+0x2b84] ;  /* 0x002b840001097983 */ /* 0x000f280000300800 */
[----:B------:R-:W-:Y:S04]  /*121990*/  STL.64 [R1+0x6348], R20 ;  /* 0x0063481401007387 */ /* 0x000fe80000100a00 */
[----:B------:R0:W-:Y:S01]  /*1219a0*/  STL [R1+0x4d50], R13 ;  /* 0x004d500d01007387 */ /* 0x0001e20000100800 */
[----:B------:R-:W-:Y:S01]  /*1219b0*/  F2FP.SATFINITE.E4M3.F32.PACK_AB_MERGE_C R3, R6, R5, RZ ;  /* 0x000000050603723e */ /* 0x000fe200048070ff */
[----:B------:R-:W-:Y:S01]  /*1219c0*/  VIADD R0, R0, UR5 ;  /* 0x0000000500007c36 */ /* 0x000fe20008000000 */
[----:B------:R-:W1:Y:S01]  /*1219d0*/  LDCU UR5, c[0x0][0x3b8] ;  /* 0x00007700ff0577ac */ /* 0x000e620008000800 */
[----:B0-----:R-:W4:Y:S04]  /*1219e0*/  LDL.LU R13, [R1+0x2b70] ;  /* 0x002b7000010d7983 */ /* 0x001f280000300800 */
[----:B------:R-:W4:Y:S04]  /*1219f0*/  LDL.LU R10, [R1+0x2b74] ;  /* 0x002b7400010a7983 */ /* 0x000f280000300800 */
[----:B------:R0:W-:Y:S01]  /*121a00*/  STL.64 [R1+0x4b08], R22 ;  /* 0x004b081601007387 */ /* 0x0001e20000100a00 */
[----:B------:R-:W-:-:S03]  /*121a10*/  IADD3 R26, P1, PT, R0, R29, RZ ;  /* 0x0000001d001a7210 */ /* 0x000fc60007f3e0ff */
[----:B0-----:R-:W4:Y:S04]  /*121a20*/  LDL.LU R22, [R1+0x2b78] ;  /* 0x002b780001167983 */ /* 0x001f280000300800 */
[----:B------:R0:W-:Y:S04]  /*121a30*/  STL [R1+0x4d24], R12 ;  /* 0x004d240c01007387 */ /* 0x0001e80000100800 */
[----:B------:R-:W4:Y:S04]  /*121a40*/  LDL.LU R23, [R1+0x2b7c] ;  /* 0x002b7c0001177983 */ /* 0x000f280000300800 */
[----:B------:R1:W-:Y:S04]  /*121a50*/  STL [R1+0x4d28], R2 ;  /* 0x004d280201007387 */ /* 0x0003e80000100800 */
[----:B0-----:R-:W4:Y:S04]  /*121a60*/  LDL.LU R12, [R1+0x2b60] ;  /* 0x002b6000010c7983 */ /* 0x001f280000300800 */
[----:B-1----:R-:W4:Y:S04]  /*121a70*/  LDL.LU R2, [R1+0x2b64] ;  /* 0x002b640001027983 */ /* 0x002f280000300800 */
[----:B------:R-:W4:Y:S04]  /*121a80*/  LDL.LU R20, [R1+0x2b68] ;  /* 0x002b680001147983 */ /* 0x000f280000300800 */
[----:B------:R-:W4:Y:S04]  /*121a90*/  LDL.LU R21, [R1+0x2b6c] ;  /* 0x002b6c0001157983 */ /* 0x000f280000300800 */
[----:B------:R0:W-:Y:S04]  /*121aa0*/  STL [R1+0x4cf4], R3 ;  /* 0x004cf40301007387 */ /* 0x0001e80000100800 */
[----:B------:R-:W4:Y:S04]  /*121ab0*/  LDL.LU R5, [R1+0x2b50] ;  /* 0x002b500001057983 */ /* 0x000f280000300800 */
[----:B------:R-:W4:Y:S01]  /*121ac0*/  LDL.LU R6, [R1+0x2b54] ;  /* 0x002b540001067983 */ /* 0x000f220000300800 */
[----:B0-----:R-:W-:-:S05]  /*121ad0*/  SHF.R.S32.HI R3, RZ, 0x1f, R0 ;  /* 0x0000001fff037819 */ /* 0x001fca0000011400 */
[----:B------:R-:W-:-:S05]  /*121ae0*/  IMAD.X R27, R3, 0x1, R28, P1 ;  /* 0x00000001031b7824 */ /* 0x000fca00008e061c */
[----:B------:R0:W-:Y:S04]  /*121af0*/  STL.64 [R1+0x4b00], R26 ;  /* 0x004b001a01007387 */ /* 0x0001e80000100a00 */
[----:B0-----:R-:W4:Y:S01]  /*121b00*/  LDL.LU.64 R26, [R1+0x6368] ;  /* 0x00636800011a7983 */ /* 0x001f220000300a00 */
[----:B--2---:R-:W-:-:S03]  /*121b10*/  F2FP.SATFINITE.E4M3.F32.PACK_AB_MERGE_C R24, R4, R25, RZ ;  /* 0x000000190418723e */ /* 0x004fc600048070ff */
[----:B------:R-:W2:Y:S04]  /*121b20*/  LDL.LU R4, [R1+0x2b5c] ;  /* 0x002b5c0001047983 */ /* 0x000ea80000300800 */
[----:B------:R-:W-:Y:S01]  /*121b30*/  STL [R1+0x53b0], R24 ;  /* 0x0053b01801007387 */ /* 0x000fe20000100800 */
[----:B---3--:R-:W-:-:S03]  /*121b40*/  F2FP.SATFINITE.E4M3.F32.PACK_AB_MERGE_C R8, R8, R7, RZ ;  /* 0x000000070808723e */ /* 0x008fc600048070ff */
[----:B------:R-:W3:Y:S04]  /*121b50*/  LDL.LU R7, [R1+0x2b40] ;  /* 0x002b400001077983 */ /* 0x000ee80000300800 */
[----:B------:R0:W-:Y:S04]  /*121b60*/  STL [R1+0x4cd8], R8 ;  /* 0x004cd80801007387 */ /* 0x0001e80000100800 */
[----:B0-----:R-:W3:Y:S01]  /*121b70*/  LDL.LU R8, [R1+0x2b44] ;  /* 0x002b440001087983 */ /* 0x001ee20000300800 */
[----:B----4-:R-:W-:-:S05]  /*121b80*/  IADD3 R24, P1, PT, R0, R27, RZ ;  /* 0x0000001b00187210 */ /* 0x010fca0007f3e0ff */
[----:B------:R-:W-:-:S05]  /*121b90*/  IMAD.X R25, R3, 0x1, R26, P1 ;  /* 0x0000000103197824 */ /* 0x000fca00008e061a */
[----:B------:R0:W-:Y:S04]  /*121ba0*/  STL.64 [R1+0x4af8], R24 ;  /* 0x004af81801007387 */ /* 0x0001e80000100a00 */
[----:B0-----:R-:W4:Y:S01]  /*121bb0*/  LDL.LU.64 R24, [R1+0x6360] ;  /* 0x0063600001187983 */ /* 0x001f220000300a00 */
[----:B------:R-:W-:Y:S02]  /*121bc0*/  F2FP.SATFINITE.E4M3.F32.PACK_AB_MERGE_C R17, R17, R16, RZ ;  /* 0x000000101111723e */ /* 0x000fe400048070ff */
[----:B------:R-:W-:Y:S02]  /*121bd0*/  F2FP.SATFINITE.E4M3.F32.PACK_AB_MERGE_C R16, R9, R11, RZ ;  /* 0x0000000b0910723e */ /* 0x000fe400048070ff */
[----:B------:R-:W2:Y:S04]  /*121be0*/  LDL.LU R11, [R1+0x2b48] ;  /* 0x002b4800010b7983 */ /* 0x000ea80000300800 */
[----:B------:R-:W-:Y:S04]  /*121bf0*/  STL [R1+0x53ac], R17 ;  /* 0x0053ac1101007387 */ /* 0x000fe80000100800 */
[----:B------:R-:W2:Y:S04]  /*121c00*/  LDL.LU R9, [R1+0x2b4c] ;  /* 0x002b4c0001097983 */ /* 0x000ea80000300800 */
[----:B------:R4:W-:Y:S02]  /*121c10*/  STL [R1+0x2b98], R16 ;  /* 0x002b981001007387 */ /* 0x0009e40000100800 */
[----:B----4-:R-:W-:-:S05]  /*121c20*/  IADD3 R16, P1, PT, R0, R25, RZ ;  /* 0x0000001900107210 */ /* 0x010fca0007f3e0ff */
[----:B------:R-:W-:-:S05]  /*121c30*/  IMAD.X R17, R3, 0x1, R24, P1 ;  /* 0x0000000103117824 */ /* 0x000fca00008e0618 */
[----:B------:R0:W-:Y:S04]  /*121c40*/  STL.64 [R1+0x2b90], R16 ;  /* 0x002b901001007387 */ /* 0x0001e80000100a00 */
[----:B0-----:R-:W4:Y:S04]  /*121c50*/  LDL.LU.64 R16, [R1+0x6358] ;  /* 0x0063580001107983 */ /* 0x001f280000300a00 */
[----:B------:R0:W-:Y:S04]  /*121c60*/  STL.64 [R1+0x6340], R24 ;  /* 0x0063401801007387 */ /* 0x0001e80000100a00 */
[----:B0-----:R-:W2:Y:S04]  /*121c70*/  LDL.LU R24, [R1+0x2b88] ;  /* 0x002b880001187983 */ /* 0x001ea80000300800 */
[----:B------:R-:W2:Y:S01]  /*121c80*/  LDL.LU R25, [R1+0x2b8c] ;  /* 0x002b8c0001197983 */ /* 0x000ea20000300800 */
[----:B------:R-:W-:-:S02]  /*121c90*/  F2FP.SATFINITE.E4M3.F32.PACK_AB_MERGE_C R10, R10, R13, RZ ;  /* 0x0000000d0a0a723e */ /* 0x000fc400048070ff */
[----:B------:R-:W-:Y:S02]  /*121ca0*/  F2FP.SATFINITE.E4M3.F32.PACK_AB_MERGE_C R22, R23, R22, RZ ;  /* 0x000000161716723e */ /* 0x000fe400048070ff */
[----:B------:R-:W-:Y:S02]  /*121cb0*/  F2FP.SATFINITE.E4M3.F32.PACK_AB_MERGE_C R2, R2, R12, RZ ;  /* 0x0000000c0202723e */ /* 0x000fe400048070ff */
[----:B--2---:R-:W-:Y:S02]  /*121cc0*/  F2FP.SATFINITE.E4M3.F32.PACK_AB_MERGE_C R25, R25, R24, RZ ;  /* 0x000000181919723e */ /* 0x004fe400048070ff */
[----:B----4-:R-:W-:-:S03]  /*121cd0*/  IADD3 R24, P1, PT, R0, R17, RZ ;  /* 0x0000001100187210 */ /* 0x010fc60007f3e0ff */
[----:B------:R0:W-:Y:S04]  /*121ce0*/  STL [R1+0x2b8c], R25 ;  /* 0x002b8c1901007387 */ /* 0x0001e80000100800 */
[----:B------:R1:W-:Y:S04]  /*121cf0*/  STL [R1+0x2b88], R10 ;  /* 0x002b880a01007387 */ /* 0x0003e80000100800 */
[----:B------:R-:W2:Y:S01]  /*121d00*/  LDL.LU R13, [R1+0x2b30] ;  /* 0x002b3000010d7983 */ /* 0x000ea20000300800 */
[----:B0-----:R-:W-:-:S03]  /*121d10*/  IMAD.X R25, R3, 0x1, R15, P1 ;  /* 0x0000000103197824 */ /* 0x001fc600008e060f */
[----:B-1----:R-:W2:Y:S04]  /*121d20*/  LDL.LU R10, [R1+0x2b34] ;  /* 0x002b3400010a7983 */ /* 0x002ea80000300800 */
[----:B------:R0:W-:Y:S04]  /*121d30*/  STL.64 [R1+0x2b80], R24 ;  /* 0x002b801801007387 */ /* 0x0001e80000100a00 */
[----:B0-----:R-:W4:Y:S04]  /*121d40*/  LDL.LU R24, [R1+0x2b38] ;  /* 0x002b380001187983 */ /* 0x001f280000300800 */
[----:B------:R0:W-:Y:S04]  /*121d50*/  STL [R1+0x2b7c], R22 ;  /* 0x002b7c1601007387 */ /* 0x0001e80000100800 */
[----:B------:R-:W4:Y:S01]  /*121d60*/  LDL.LU R25, [R1+0x2b3c] ;  /* 0x002b3c0001197983 */ /* 0x000f220000300800 */
[----:B0-----:R-:W-:-:S03]  /*121d70*/  IADD3 R22, P1, PT, R0, R16, RZ ;  /* 0x0000001000167210 */ /* 0x001fc60007f3e0ff */
[----:B------:R0:W-:Y:S02]  /*121d80*/  STL [R1+0x2b78], R2 ;  /* 0x002b780201007387 */ /* 0x0001e40000100800 */
[----:B------:R-:W-:Y:S02]  /*121d90*/  IMAD.X R23, R3, 0x1, R14, P1 ;  /* 0x0000000103177824 */ /* 0x000fe400008e060e */
[----:B------:R-:W2:Y:S04]  /*121da0*/  LDL.LU R12, [R1+0x2b20] ;  /* 0x002b2000010c7983 */ /* 0x000ea80000300800 */
[----:B0-----:R-:W2:Y:S04]  /*121db0*/  LDL.LU R2, [R1+0x2b24] ;  /* 0x002b240001027983 */ /* 0x001ea80000300800 */
[----:B------:R0:W-:Y:S04]  /*121dc0*/  STL.64 [R1+0x2b70], R22 ;  /* 0x002b701601007387 */ /* 0x0001e80000100a00 */
[----:B0-----:R-:W2:Y:S01]  /*121dd0*/  LDL.LU.64 R22, [R1+0x6350] ;  /* 0x0063500001167983 */ /* 0x001ea20000300a00 */
[----:B------:R-:W-:-:S02]  /*121de0*/  F2FP.SATFINITE.E4M3.F32.PACK_AB_MERGE_C R21, R21, R20, RZ ;  /* 0x000000141515723e */ /* 0x000fc400048070ff */
[----:B------:R-:W-:Y:S02]  /*121df0*/  F2FP.SATFINITE.E4M3.F32.PACK_AB_MERGE_C R20, R6, R5, RZ ;  /* 0x000000050614723e */ /* 0x000fe400048070ff */
[----:B------:R-:W3:Y:S04]  /*121e00*/  LDL.LU R5, [R1+0x2b28] ;  /* 0x002b280001057983 */ /* 0x000ee80000300800 */
[----:B------:R-:W-:Y:S04]  /*121e10*/  STL [R1+0x2b6c], R21 ;  /* 0x002b6c1501007387 */ /* 0x000fe80000100800 */
[----:B------:R-:W3:Y:S04]  /*121e20*/  LDL.LU R6, [R1+0x2b2c] ;  /* 0x002b2c0001067983 */ /* 0x000ee80000300800 */
[----:B------:R2:W-:Y:S02]  /*121e30*/  STL [R1+0x2b68], R20 ;  /* 0x002b681401007387 */ /* 0x0005e40000100800 */
[----:B--2---:R-:W-:-:S05]  /*121e40*/  IADD3 R20, P1, PT, R0, R23, RZ ;  /* 0x0000001700147210 */ /* 0x004fca0007f3e0ff */
[----:B------:R-:W-:-:S05]  /*121e50*/  IMAD.X R21, R3, 0x1, R22, P1 ;  /* 0x0000000103157824 */ /* 0x000fca00008e0616 */
[----:B------:R0:W-:Y:S04]  /*121e60*/  STL.64 [R1+0x2b60], R20 ;  /* 0x002b601401007387 */ /* 0x0001e80000100a00 */
[----:B0-----:R-:W2:Y:S04]  /*121e70*/  LDL.LU.64 R20, [R1+0x6348] ;  /* 0x0063480001147983 */ /* 0x001ea80000300a00 */
[----:B------:R0:W-:Y:S04]  /*121e80*/  STL.64 [R1+0x6330], R22 ;  /* 0x0063301601007387 */ /* 0x0001e80000100a00 */
[----:B0-----:R-:W2:Y:S01]  /*121e90*/  LDL.LU R23, [R1+0x2b58] ;  /* 0x002b580001177983 */ /* 0x001ea20000300800 */
[----:B------:R-:W-:-:S02]  /*121ea0*/  F2FP.SATFINITE.E4M3.F32.PACK_AB_MERGE_C R10, R10, R13, RZ ;  /* 0x0000000d0a0a723e */ /* 0x000fc400048070ff */
[----:B------:R-:W-:Y:S02]  /*121eb0*/  F2FP.SATFINITE.E4M3.F32.PACK_AB_MERGE_C R12, R2, R12, RZ ;  /* 0x0000000c020c723e */ /* 0x000fe400048070ff */
[----:B--2---:R-:W-:Y:S02]  /*121ec0*/  F2FP.SATFINITE.E4M3.F32.PACK_AB_MERGE_C R22, R4, R23, RZ ;  /* 0x000000170416723e */ /* 0x004fe400048070ff */
[----:B---3--:R-:W-:Y:S02]  /*121ed0*/  F2FP.SATFINITE.E4M3.F32.PACK_AB_MERGE_C R4, R8, R7, RZ ;  /* 0x000000070804723e */ /* 0x008fe400048070ff */
[----:B------:R-:W2:Y:S04]  /*121ee0*/  LDL.LU R7, [R1+0x2b10] ;  /* 0x002b100001077983 */ /* 0x000ea80000300800 */
[----:B------:R0:W-:Y:S04]  /*121ef0*/  STL [R1+0x2b5c], R22 ;  /* 0x002b5c1601007387 */ /* 0x0001e80000100800 */
[----:B------:R-:W2:Y:S01]  /*121f00*/  LDL.LU R8, [R1+0x2b14] ;  /* 0x002b140001087983 */ /* 0x000ea20000300800 */
[----:B0-----:R-:W-:-:S03]  /*121f10*/  IADD3 R22, P1, PT, R0, R21, RZ ;  /* 0x0000001500167210 */ /* 0x001fc60007f3e0ff */
[----:B------:R0:W-:Y:S02]  /*121f20*/  STL [R1+0x2b58], R4 ;  /* 0x002b580401007387 */ /* 0x0001e40000100800 */
[----:B------:R-:W-:Y:S01]  /*121f30*/  IMAD.X R23, R3, 0x1, R19, P1 ;  /* 0x0000000103177824 */ /* 0x000fe200008e0613 */
[----:B0-----:R-:W-:Y:S02]  /*121f40*/  F2FP.SATFINITE.E4M3.F32.PACK_AB_MERGE_C R4, R9, R11, RZ ;  /* 0x0000000b0904723e */ /* 0x001fe400048070ff */
[----:B------:R-:W3:Y:S04]  /*121f50*/  LDL.LU R11, [R1+0x2b00] ;  /* 0x002b0000010b7983 */ /* 0x000ee80000300800 */
[----:B------:R-:W3:Y:S04]  /*121f60*/  LDL.LU R9, [R1+0x2b04] ;  /* 0x002b040001097983 */ /* 0x000ee80000300800 */
[----:B------:R0:W-:Y:S04]  /*121f70*/  STL.64 [R1+0x2b50], R22 ;  /* 0x002b501601007387 */ /* 0x0001e80000100a00 */
[----:B------:R-:W-:Y:S01]  /*121f80*/  STL [R1+0x2b4c], R4 ;  /* 0x002b4c0401007387 */ /* 0x000fe20000100800 */
[----:B0-----:R-:W-:-:S03]  /*121f90*/  IADD3 R22, P1, PT, R0, R20, RZ ;  /* 0x0000001400167210 */ /* 0x001fc60007f3e0ff */
[----:B------:R0:W-:Y:S02]  /*121fa0*/  STL.64 [R1+0x6338], R20 ;  /* 0x0063381401007387 */ /* 0x0001e40000100a00 */
[----:B------:R-:W-:Y:S02]  /*121fb0*/  IMAD.X R23, R3, 0x1, R18, P1 ;  /* 0x0000000103177824 */ /* 0x000fe400008e0612 */
[----:B------:R-:W-:Y:S01]  /*121fc0*/  VIADD R0, R0, UR5 ;  /* 0x0000000500007c36 */ /* 0x000fe20008000000 */
[----:B------:R-:W-:Y:S01]  /*121fd0*/  F2FP.SATFINITE.E4M3.F32.PACK_AB_MERGE_C R5, R6, R5, RZ ;  /* 0x000000050605723e */ /* 0x000fe200048070ff */
[----:B------:R-:W1:Y:S01]  /*121fe0*/  LDCU UR5, c[0x0][0x3b8] ;  /* 0x00007700ff0577ac */ /* 0x000e620008000800 */
[----:B0-----:R-:W3:Y:S04]  /*121ff0*/  LDL.LU R20, [R1+0x2b18] ;  /* 0x002b180001147983 */ /* 0x001ee80000300800 */
[----:B------:R-:W3:Y:S04]  /*122000*/  LDL.LU R21, [R1+0x2b1c] ;  /* 0x002b1c0001157983 */ /* 0x000ee80000300800 */
[----:B------:R-:W3:Y:S04]  /*122010*/  LDL.LU R3, [R1+0x2b08] ;  /* 0x002b080001037983 */ /* 0x000ee80000300800 */
[----:B------:R4:W-:Y:S04]  /*122020*/  STL.64 [R1+0x2b40], R22 ;  /* 0x002b401601007387 */ /* 0x0009e80000100a00 */
[----:B------:R-:W3:Y:S04]  /*122030*/  LDL.LU R4, [R1+0x2b0c] ;  /* 0x002b0c0001047983 */ /* 0x000ee80000300800 */
[----:B------:R0:W-:Y:S01]  /*122040*/  STL [R1+0x2b48], R10 ;  /* 0x002b480a01007387 */ /* 0x0001e20000100800 */
[----:B----4-:R-:W-:-:S03]  /*122050*/  F2FP.SATFINITE.E4M3.F32.PACK_AB_MERGE_C R22, R25, R24, RZ ;  /* 0x000000181916723e */ /* 0x010fc600048070ff */
[----:B------:R-:W4:Y:S01]  /*122060*/  LDL.LU R13, [R1+0x24c0] ;  /* 0x0024c000010d7983 */ /* 0x000f220000300800 */
[----:B------:R-:W-:-:S03]  /*122070*/  SHF.R.S32.HI R2, RZ, 0x1f, R0 ;  /* 0x0000001fff027819 */ /* 0x000fc60000011400 */
[----:B0-----:R-:W4:Y:S04]  /*122080*/  LDL.LU R10, [R1+0x24c4] ;  /* 0x0024c400010a7983 */ /* 0x001f280000300800 */
[----:B------:R0:W-:Y:S02]  /*122090*/  STL [R1+0x2b3c], R22 ;  /* 0x002b3c1601007387 */ /* 0x0001e40000100800 */
[----:B0-----:R-:W-:Y:S02]  /*1220a0*/  IADD3 R22, P1, PT, R0, R29, RZ ;  /* 0x0000001d00167210 */ /* 0x001fe40007f3e0ff */
[----:B------:R-:W-:Y:S03]  /*1220b0*/  STL [R1+0x2b38], R12 ;  /* 0x002b380c01007387 */ /* 0x000fe60000100800 */
[----:B------:R-:W-:Y:S01]  /*1220c0*/  IMAD.X R23, R2, 0x1, R28, P1 ;  /* 0x0000000102177824 */ /* 0x000fe200008e061c */
[----:B------:R0:W-:Y:S01]  /*1220d0*/  STL.64 [R1+0x6328], R28 ;  /* 0x0063281c01007387 */ /* 0x0001e20000100a00 */
[----:B------:R-:W-:-:S03]  /*1220e0*/  IADD3 R24, P1, PT, R0, R27, RZ ;  /* 0x0000001b00187210 */ /* 0x000fc60007f3e0ff */
[----:B0-----:R-:W4:Y:S04]  /*1220f0*/  LDL.LU R28, [R1+0x24cc] ;  /* 0x0024cc00011c7983 */ /* 0x001f280000300800 */
[----:B------:R0:W-:Y:S01]  /*122100*/  STL.64 [R1+0x2b30], R22 ;  /* 0x002b301601007387 */ /* 0x0001e20000100a00 */
[----:B------:R-:W-:-:S03]  /*122110*/  IMAD.X R25, R2, 0x1, R26, P1 ;  /* 0x0000000102197824 */ /* 0x000fc600008e061a */
[----:B0-----:R-:W4:Y:S04]  /*122120*/  LDL.LU R22, [R1+0x2af0] ;  /* 0x002af00001167983 */ /* 0x001f280000300800 */
[----:B------:R0:W-:Y:S04]  /*122130*/  STL [R1+0x539c], R5 ;  /* 0x00539c0501007387 */ /* 0x0001e80000100800 */
[----:B------:R-:W4:Y:S04]  /*122140*/  LDL.LU R23, [R1+0x2af4] ;  /* 0x002af40001177983 */ /* 0x000f280000300800 */
[----:B------:R-:W4:Y:S04]  /*122150*/  LDL.LU R29, [R1+0x2af8] ;  /* 0x002af800011d7983 */ /* 0x000f280000300800 */
[----:B------:R-:W4:Y:S04]  /*122160*/  LDL.LU R12, [R1+0x2afc] ;  /* 0x002afc00010c7983 */ /* 0x000f280000300800 */
[----:B0-----:R-:W4:Y:S04]  /*122170*/  LDL.LU R5, [R1+0x2ae0] ;  /* 0x002ae00001057983 */ /* 0x001f280000300800 */
[----:B------:R-:W4:Y:S04]  /*122180*/  LDL.LU R6, [R1+0x2ae4] ;  /* 0x002ae40001067983 */ /* 0x000f280000300800 */
[----:B------:R0:W-:Y:S01]  /*122190*/  STL [R1+0x6318], R27 ;  /* 0x0063181b01007387 */ /* 0x0001e20000100800 */
[----:B--2---:R-:W-:-:S05]  /*1221a0*/  F2FP.SATFINITE.E4M3.F32.PACK_AB_MERGE_C R7, R8, R7, RZ ;  /* 0x000000070807723e */ /* 0x004fca00048070ff */
[----:B------:R-:W-:Y:S04]  /*1221b0*/  STL [R1+0x2b28], R7 ;  /* 0x002b280701007387 */ /* 0x000fe80000100800 */
[----:B0-----:R-:W2:Y:S04]  /*1221c0*/  LDL.LU R27, [R1+0x24c8] ;  /* 0x0024c800011b7983 */ /* 0x001ea80000300800 */
[----:B------:R0:W-:Y:S04]  /*1221d0*/  STL.64 [R1+0x2b20], R24 ;  /* 0x002b201801007387 */ /* 0x0001e80000100a00 */
[----:B0-----:R-:W2:Y:S04]  /*1221e0*/  LDL.LU.64 R24, [R1+0x6340] ;  /* 0x0063400001187983 */ /* 0x001ea80000300a00 */
[----:B------:R-:W2:Y:S04]  /*1221f0*/  LDL.LU R7, [R1+0x2ae8] ;  /* 0x002ae80001077983 */ /* 0x000ea80000300800 */
[----:B------:R-:W2:Y:S01]  /*122200*/  LDL.LU R8, [R1+0x2aec] ;  /* 0x002aec0001087983 */ /* 0x000ea20000300800 */
[----:B---3--:R-:W-:-:S02]  /*122210*/  F2FP.SATFINITE.E4M3.F32.PACK_AB_MERGE_C R21, R21, R20, RZ ;  /* 0x000000141515723e */ /* 0x008fc400048070ff */
[----:B------:R-:W-:Y:S02]  /*122220*/  F2FP.SATFINITE.E4M3.F32.PACK_AB_MERGE_C R20, R9, R11, RZ ;  /* 0x0000000b0914723e */ /* 0x000fe400048070ff */
[----:B------:R-:W3:Y:S04]  /*122230*/  LDL.LU R11, [R1+0x2ad0] ;  /* 0x002ad000010b7983 */ /* 0x000ee80000300800 */
[----:B------:R-:W-:Y:S04]  /*122240*/  STL [R1+0x5394], R21 ;  /* 0x0053941501007387 */ /* 0x000fe80000100800 */
[----:B------:R-:W3:Y:S04]  /*122250*/  LDL.LU R9, [R1+0x2ad4] ;  /* 0x002ad40001097983 */ /* 0x000ee80000300800 */
[----:B------:R2:W-:Y:S01]  /*122260*/  STL [R1+0x2b18], R20 ;  /* 0x002b181401007387 */ /* 0x0005e20000100800 */
[----:B------:R-:W-:-:S02]  /*122270*/  F2FP.SATFINITE.E4M3.F32.PACK_AB_MERGE_C R4, R4, R3, RZ ;  /* 0x000000030404723e */ /* 0x000fc400048070ff */
[----:B----4-:R-:W-:Y:S02]  /*122280*/  F2FP.SATFINITE.E4M3.F32.PACK_AB_MERGE_C R3, R10, R13, RZ ;  /* 0x0000000d0a03723e */ /* 0x010fe400048070ff */
[----:B--2---:R-:W-:Y:S01]  /*122290*/  IADD3 R20, P1, PT, R0, R25, RZ ;  /* 0x0000001900147210 */ /* 0x004fe20007f3e0ff */
[----:B------:R0:W-:Y:S04]  /*1222a0*/  STL.64 [R1+0x6320], R24 ;  /* 0x0063201801007387 */ /* 0x0001e80000100a00 */
[----:B------:R-:W-:-:S05]  /*1222b0*/  IMAD.X R21, R2, 0x1, R24, P1 ;  /* 0x0000000102157824 */ /* 0x000fca00008e0618 */
[----:B------:R2:W-:Y:S04]  /*1222c0*/  STL.64 [R1+0x2b10], R20 ;  /* 0x002b101401007387 */ /* 0x0005e80000100a00 */
[----:B0-----:R-:W4:Y:S01]  /*1222d0*/  LDL.LU R24, [R1+0x2ad8] ;  /* 0x002ad80001187983 */ /* 0x001f220000300800 */
[----:B--2---:R-:W-:-:S03]  /*1222e0*/  IADD3 R20, P1, PT, R0, R17, RZ ;  /* 0x0000001100147210 */ /* 0x004fc60007f3e0ff */
[----:B------:R-:W-:Y:S02]  /*1222f0*/  STL [R1+0x2b1c], R4 ;  /* 0x002b1c0401007387 */ /* 0x000fe40000100800 */
[----:B------:R-:W-:Y:S02]  /*122300*/  IMAD.X R21, R2, 0x1, R15, P1 ;  /* 0x0000000102157824 */ /* 0x000fe400008e060f */
[----:B------:R-:W4:Y:S04]  /*122310*/  LDL.LU R25, [R1+0x2adc] ;  /* 0x002adc0001197983 */ /* 0x000f280000300800 */
[----:B------:R-:W-:Y:S04]  /*122320*/  STL [R1+0x268], R3 ;  /* 0x0002680301007387 */ /* 0x000fe80000100800 */
[----:B------:R-:W-:Y:S04]  /*122330*/  STL [R1+0x6308], R17 ;  /* 0x0063081101007387 */ /* 0x000fe80000100800 */
[----:B------:R0:W-:Y:S04]  /*122340*/  STL.64 [R1+0x2b08], R20 ;  /* 0x002b081401007387 */ /* 0x0001e80000100a00 */
[----:B0-----:R-:W2:Y:S04]  /*122350*/  LDL.LU.64 R20, [R1+0x6338] ;  /* 0x0063380001147983 */ /* 0x001ea80000300a00 */
[----:B------:R-:W2:Y:S04]  /*122360*/  LDL.LU R3, [R1+0x2ac0] ;  /* 0x002ac00001037983 */ /* 0x000ea80000300800 */
[----:B------:R-:W2:Y:S04]  /*122370*/  LDL.LU R4, [R1+0x2ac4] ;  /* 0x002ac40001047983 */ /* 0x000ea80000300800 */
[----:B------:R-:W2:Y:S04]  /*122380*/  LDL.LU R13, [R1+0x2ac8] ;  /* 0x002ac800010d7983 */ /* 0x000ea80000300800 */
[----:B------:R-:W2:Y:S04]  /*122390*/  LDL.LU R10, [R1+0x2acc] ;  /* 0x002acc00010a7983 */ /* 0x000ea80000300800 */
[----:B------:R0:W-:Y:S01]  /*1223a0*/  STL [R1+0x630c], R15 ;  /* 0x00630c0f01007387 */ /* 0x0001e20000100800 */
[----:B------:R-:W-:-:S02]  /*1223b0*/  F2FP.SATFINITE.E4M3.F32.PACK_AB_MERGE_C R17, R28, R27, RZ ;  /* 0x0000001b1c11723e */ /* 0x000fc400048070ff */
[----:B0-----:R-:W-:Y:S02]  /*1223c0*/  F2FP.SATFINITE.E4M3.F32.PACK_AB_MERGE_C R15, R23, R22, RZ ;  /* 0x00000016170f723e */ /* 0x001fe400048070ff */
[----:B------:R-:W-:Y:S01]  /*1223d0*/  IADD3 R22, P1, PT, R0, R16, RZ ;  /* 0x0000001000167210 */ /* 0x000fe20007f3e0ff */
[----:B------:R-:W-:Y:S04]  /*1223e0*/  STL [R1+0x26c], R17 ;  /* 0x00026c1101007387 */ /* 0x000fe80000100800 */
[----:B------:R-:W-:Y:S01]  /*1223f0*/  IMAD.X R23, R2, 0x1, R14, P1 ;  /* 0x0000000102177824 */ /* 0x000fe200008e060e */
[----:B------:R-:W-:Y:S04]  /*122400*/  STL [R1+0x5354], R15 ;  /* 0x0053540f01007387 */ /* 0x000fe80000100800 */
[----:B------:R0:W-:Y:S04]  /*122410*/  STL.64 [R1+0x2b00], R22 ;  /* 0x002b001601007387 */ /* 0x0001e80000100a00 */
[----:B0-----:R-:W2:Y:S01]  /*122420*/  LDL.LU.64 R22, [R1+0x6330] ;  /* 0x0063300001167983 */ /* 0x001ea20000300a00 */
[----:B------:R-:W-:-:S02]  /*122430*/  F2FP.SATFINITE.E4M3.F32.PACK_AB_MERGE_C R15, R12, R29, RZ ;  /* 0x0000001d0c0f723e */ /* 0x000fc400048070ff */
[----:B------:R-:W-:Y:S02]  /*122440*/  F2FP.SATFINITE.E4M3.F32.PACK_AB_MERGE_C R12, R6, R5, RZ ;  /* 0x00000005060c723e */ /* 0x000fe400048070ff */
[----:B------:R-:W3:Y:S04]  /*122450*/  LDL.LU R5, [R1+0x2ab0] ;  /* 0x002ab00001057983 */ /* 0x000ee80000300800 */
[----:B------:R-:W-:Y:S01]  /*122460*/  STL [R1+0x5378], R15 ;  /* 0x0053780f01007387 */ /* 0x000fe20000100800 */
[----:B------:R-:W-:-:S03]  /*122470*/  F2FP.SATFINITE.E4M3.F32.PACK_AB_MERGE_C R7, R8, R7, RZ ;  /* 0x000000070807723e */ /* 0x000fc600048070ff */
[----:B------:R-:W3:Y:S04]  /*122480*/  LDL.LU R6, [R1+0x2ab4] ;  /* 0x002ab40001067983 */ /* 0x000ee80000300800 */
[----:B------:R-:W-:Y:S01]  /*122490*/  STL [R1+0x5308], R12 ;  /* 0x0053080c01007387 */ /* 0x000fe20000100800 */
[----:B--2---:R-:W-:-:S03]  /*1224a0*/  IADD3 R28, P1, PT, R0, R23, RZ ;  /* 0x00000017001c7210 */ /* 0x004fc60007f3e0ff */
[----:B------:R0:W-:Y:S02]  /*1224b0*/  STL.64 [R1+0x6310], R22 ;  /* 0x0063101601007387 */ /* 0x0001e40000100a00 */
[----:B------:R-:W-:Y:S02]  /*1224c0*/  IMAD.X R29, R2, 0x1, R22, P1 ;  /* 0x00000001021d7824 */ /* 0x000fe400008e0616 */
[----:B------:R-:W2:Y:S04]  /*1224d0*/  LDL.LU R27, [R1+0x2ab8] ;  /* 0x002ab800011b7983 */ /* 0x000ea80000300800 */
[----:B------:R1:W-:Y:S04]  /*1224e0*/  STL.64 [R1+0x2af0], R28 ;  /* 0x002af01c01007387 */ /* 0x0003e80000100a00 */
[----:B0-----:R-:W2:Y:S04]  /*1224f0*/  LDL.LU R22, [R1+0x2abc] ;  /* 0x002abc0001167983 */ /* 0x001ea80000300800 */
[----:B------:R3:W-:Y:S01]  /*122500*/  STL [R1+0x5320], R7 ;  /* 0x0053200701007387 */ /* 0x0007e20000100800 */
[----:B-1----:R-:W-:-:S03]  /*122510*/  IADD3 R28, P1, PT, R0, R21, RZ ;  /* 0x00000015001c7210 */ /* 0x002fc60007f3e0ff */
[----:B------:R-:W2:Y:S02]  /*122520*/  LDL.LU R23, [R1+0x2aa0] ;  /* 0x002aa00001177983 */ /* 0x000ea40000300800 */
[----:B------:R-:W-:Y:S01]  /*122530*/  IMAD.X R29, R2, 0x1, R19, P1 ;  /* 0x00000001021d7824 */ /* 0x000fe200008e0613 */
[----:B---3--:R-:W-:Y:S01]  /*122540*/  F2FP.SATFINITE.E4M3.F32.PACK_AB_MERGE_C R7, R9, R11, RZ ;  /* 0x0000000b0907723e */ /* 0x008fe200048070ff */
[----:B------:R-:W3:Y:S04]  /*122550*/  LDL.LU R8, [R1+0x2aa4] ;  /* 0x002aa40001087983 */ /* 0x000ee80000300800 */
[----:B------:R-:W-:Y:S04]  /*122560*/  STL [R1+0x5214], R7 ;  /* 0x0052140701007387 */ /* 0x000fe80000100800 */
[----:B------:R0:W-:Y:S04]  /*122570*/  STL.64 [R1+0x2ae0], R28 ;  /* 0x002ae01c01007387 */ /* 0x0001e80000100a00 */
[----:B0-----:R-:W3:Y:S01]  /*122580*/  LDL.LU.64 R28, [R1+0x6328] ;  /* 0x00632800011c7983 */ /* 0x001ee20000300a00 */
[----:B----4-:R-:W-:-:S02]  /*122590*/  F2FP.SATFINITE.E4M3.F32.PACK_AB_MERGE_C R15, R25, R24, RZ ;  /* 0x00000018190f723e */ /* 0x010fc400048070ff */
[----:B------:R-:W-:Y:S01]  /*1225a0*/  IADD3 R24, P1, PT, R0, R20, RZ ;  /* 0x0000001400187210 */ /* 0x000fe20007f3e0ff */
[----:B------:R-:W4:Y:S01]  /*1225b0*/  LDL.LU R12, [R1+0x2aa8] ;  /* 0x002aa800010c7983 */ /* 0x000f220000300800 */
[----:B------:R-:W-:-:S03]  /*1225c0*/  F2FP.SATFINITE.E4M3.F32.PACK_AB_MERGE_C R3, R4, R3, RZ ;  /* 0x000000030403723e */ /* 0x000fc600048070ff */
[----:B------:R-:W4:Y:S01]  /*1225d0*/  LDL.LU R7, [R1+0x2aac] ;  /* 0x002aac0001077983 */ /* 0x000f220000300800 */
[----:B------:R-:W-:-:S03]  /*1225e0*/  IMAD.X R25, R2, 0x1, R18, P1 ;  /* 0x0000000102197824 */ /* 0x000fc600008e0612 */
[----:B------:R-:W4:Y:S01]  /*1225f0*/  LDL.LU R11, [R1+0x2a90] ;  /* 0x002a9000010b7983 */ /* 0x000f220000300800 */
[----:B------:R-:W-:-:S03]  /*122600*/  F2FP.SATFINITE.E4M3.F32.PACK_AB_MERGE_C R2, R10, R13, RZ ;  /* 0x0000000d0a02723e */ /* 0x000fc600048070ff */
[----:B------:R-:W4:Y:S01]  /*122610*/  LDL.LU R9, [R1+0x2a94] ;  /* 0x002a940001097983 */ /* 0x000f220000300800 */
[----:B------:R-:W-:Y:S01]  /*122620*/  VIADD R0, R0, UR5 ;  /* 0x0000000500007c36 */ /* 0x000fe20008000000 */
[----:B------:R-:W-:Y:S01]  /*122630*/  F2FP.SATFINITE.E4M3.F32.PACK_AB_MERGE_C R5, R6, R5, RZ ;  /* 0x000000050605723e */ /* 0x000fe200048070ff */
[----:B------:R-:W0:Y:S01]  /*122640*/  LDCU UR5, c[0x0][0x3b8] ;  /* 0x00007700ff0577ac */ /* 0x000e220008000800 */
[----:B------:R-:W-:Y:S04]  /*122650*/  STL.64 [R1+0x6300], R20 ;  /* 0x0063001401007387 */ /* 0x000fe80000100a00 */
[----:B------:R1:W-:Y:S04]  /*122660*/  STL [R1+0x5230], R15 ;  /* 0x0052300f01007387 */ /* 0x0003e80000100800 */
[----:B------:R-:W-:Y:S04]  /*122670*/  STL.64 [R1+0x2ad0], R24 ;  /* 0x002ad01801007387 */ /* 0x000fe80000100a00 */
[----:B-1----:R-:W4:Y:S04]  /*122680*/  LDL.LU R15, [R1+0x2a98] ;  /* 0x002a9800010f7983 */ /* 0x002f280000300800 */
[----:B------:R-:W-:Y:S04]  /*122690*/  STL [R1+0x5184], R3 ;  /* 0x0051840301007387 */ /* 0x000fe80000100800 */
[----:B------:R-:W4:Y:S04]  /*1226a0*/  LDL.LU R17, [R1+0x2a9c] ;  /* 0x002a9c0001117983 */ /* 0x000f280000300800 */
[----:B------:R1:W-:Y:S04]  /*1226b0*/  STL [R1+0x51a8], R2 ;  /* 0x0051a80201007387 */ /* 0x0003e80000100800 */
[----:B------:R-:W4:Y:S04]  /*1226c0*/  LDL.LU R20, [R1+0x2a80] ;  /* 0x002a800001147983 */ /* 0x000f280000300800 */
[----:B------:R-:W4:Y:S01]  /*1226d0*/  LDL.LU R21, [R1+0x2a84] ;  /* 0x002a840001157983 */ /* 0x000f220000300800 */
[----:B-1----:R-:W-:-:S03]  /*1226e0*/  SHF.R.S32.HI R2, RZ, 0x1f, R0 ;  /* 0x0000001fff027819 */ /* 0x002fc60000011400 */
[----:B------:R-:W4:Y:S04]  /*1226f0*/  LDL.LU R3, [R1+0x2a88] ;  /* 0x002a880001037983 */ /* 0x000f280000300800 */
[----:B------:R-:W4:Y:S04]  /*122700*/  LDL.LU R4, [R1+0x2a8c] ;  /* 0x002a8c0001047983 */ /* 0x000f280000300800 */
[----:B------:R-:W4:Y:S04]  /*122710*/  LDL.LU R13, [R1+0x2a70] ;  /* 0x002a7000010d7983 */ /* 0x000f280000300800 */
[----:B------:R-:W4:Y:S04]  /*122720*/  LDL.LU R10, [R1+0x2a74] ;  /* 0x002a7400010a7983 */ /* 0x000f280000300800 */
[----:B------:R-:W-:Y:S01]  /*122730*/  STL [R1+0x5100], R5 ;  /* 0x0051000501007387 */ /* 0x000fe20000100800 */
[----:B--2---:R-:W-:-:S02]  /*122740*/  F2FP.SATFINITE.E4M3.F32.PACK_AB_MERGE_C R22, R22, R27, RZ ;  /* 0x0000001b1616723e */ /* 0x004fc400048070ff */
[----:B---3--:R-:W-:-:S05]  /*122750*/  IADD3 R24, P1, PT, R0, R29, RZ ;  /* 0x0000001d00187210 */ /* 0x008fca0007f3e0ff */
[----:B------:R-:W-:-:S05]  /*122760*/  IMAD.X R25, R2, 0x1, R28, P1 ;  /* 0x0000000102197824 */ /* 0x000fca00008e061c */
[----:B------:R1:W-:Y:S04]  /*122770*/  STL.64 [R1+0x2ac0], R24 ;  /* 0x002ac01801007387 */ /* 0x0003e80000100a00 */
[----:B-1----:R-:W2:Y:S04]  /*122780*/  LDL.LU.64 R24, [R1+0x6320] ;  /* 0x0063200001187983 */ /* 0x002ea80000300a00 */
[----:B------:R-:W3:Y:S04]  /*122790*/  LDL.LU R5, [R1+0x2a60] ;  /* 0x002a600001057983 */ /* 0x000ee80000300800 */
[----:B------:R-:W3:Y:S04]  /*1227a0*/  LDL.LU R6, [R1+0x2a64] ;  /* 0x002a640001067983 */ /* 0x000ee80000300800 */
[----:B------:R-:W2:Y:S01]  /*1227b0*/  LDL.LU R27, [R1+0x6318] ;  /* 0x00631800011b7983 */ /* 0x000ea20000300800 */
[----:B------:R-:W-:-:S03]  /*1227c0*/  F2FP.SATFINITE.E4M3.F32.PACK_AB_MERGE_C R23, R8, R23, RZ ;  /* 0x000000170817723e */ /* 0x000fc600048070ff */
[----:B------:R-:W3:Y:S04]  /*1227d0*/  LDL.LU R8, [R1+0x2a6c] ;  /* 0x002a6c0001087983 */ /* 0x000ee80000300800 */
[----:B------:R2:W-:Y:S04]  /*1227e0*/  STL [R1+0x5124], R22 ;  /* 0x0051241601007387 */ /* 0x0005e80000100800 */
[----:B------:R1:W-:Y:S01]  /*1227f0*/  STL [R1+0x5088], R23 ;  /* 0x0050881701007387 */ /* 0x0003e20000100800 */
[----:B----4-:R-:W-:Y:S02]  /*122800*/  F2FP.SATFINITE.E4M3.F32.PACK_AB_MERGE_C R12, R7, R12, RZ ;  /* 0x0000000c070c723e */ /* 0x010fe400048070ff */
[----:B------:R-:W-:-:S02]  /*122810*/  F2FP.SATFINITE.E4M3.F32.PACK_AB_MERGE_C R9, R9, R11, RZ ;  /* 0x0000000b0909723e */ /* 0x000fc400048070ff */
[----:B------:R-:W-:Y:S02]  /*122820*/  F2FP.SATFINITE.E4M3.F32.PACK_AB_MERGE_C R17, R17, R15, RZ ;  /* 0x0000000f1111723e */ /* 0x000fe400048070ff */
[----:B--2---:R-:W-:Y:S01]  /*122830*/  IADD3 R22, P1, PT, R0, R27, RZ ;  /* 0x0000001b00167210 */ /* 0x004fe20007f3e0ff */
[----:B------:R2:W-:Y:S04]  /*122840*/  STL [R1+0x62f0], R27 ;  /* 0x0062f01b01007387 */ /* 0x0005e80000100800 */
[----:B-1----:R-:W-:Y:S01]  /*122850*/  IMAD.X R23, R2, 0x1, R26, P1 ;  /* 0x0000000102177824 */ /* 0x002fe200008e061a */
[----:B--2---:R-:W2:Y:S04]  /*122860*/  LDL.LU R27, [R1+0x2a68] ;  /* 0x002a6800011b7983 */ /* 0x004ea80000300800 */
[----:B------:R-:W4:Y:S04]  /*122870*/  LDL.LU R7, [R1+0x2a50] ;  /* 0x002a500001077983 */ /* 0x000f280000300800 */
[----:B------:R1:W-:Y:S04]  /*122880*/  STL.64 [R1+0x2ab0], R22 ;  /* 0x002ab01601007387 */ /* 0x0003e80000100a00 */
[----:B------:R-:W-:Y:S04]  /*122890*/  STL [R1+0x50a4], R12 ;  /* 0x0050a40c01007387 */ /* 0x000fe80000100800 */
[----:B------:R-:W4:Y:S01]  /*1228a0*/  LDL.LU R11, [R1+0x2a54] ;  /* 0x002a5400010b7983 */ /* 0x000f220000300800 */
[----:B-1----:R-:W-:-:S03]  /*1228b0*/  IADD3 R22, P1, PT, R0, R25, RZ ;  /* 0x0000001900167210 */ /* 0x002fc60007f3e0ff */
[----:B------:R-:W-:Y:S02]  /*1228c0*/  STL [R1+0x4fec], R9 ;  /* 0x004fec0901007387 */ /* 0x000fe40000100800 */
[----:B------:R-:W-:-:S05]  /*1228d0*/  IMAD.X R23, R2, 0x1, R24, P1 ;  /* 0x0000000102177824 */ /* 0x000fca00008e0618 */
[----:B------:R1:W-:Y:S04]  /*1228e0*/  STL.64 [R1+0x2aa0], R22 ;  /* 0x002aa01601007387 */ /* 0x0003e80000100a00 */
[----:B-1----:R-:W2:Y:S04]  /*1228f0*/  LDL.LU.64 R22, [R1+0x6310] ;  /* 0x0063100001167983 */ /* 0x002ea80000300a00 */
[----:B------:R-:W2:Y:S04]  /*122900*/  LDL.LU R12, [R1+0x2a58] ;  /* 0x002a5800010c7983 */ /* 0x000ea80000300800 */
[----:B------:R-:W2:Y:S04]  /*122910*/  LDL.LU R9, [R1+0x2a5c] ;  /* 0x002a5c0001097983 */ /* 0x000ea80000300800 */
[----:B------:R1:W-:Y:S04]  /*122920*/  STL.64 [R1+0x62f8], R24 ;  /* 0x0062f81801007387 */ /* 0x0003e80000100a00 */
[----:B-1----:R-:W2:Y:S04]  /*122930*/  LDL.LU R24, [R1+0x2a78] ;  /* 0x002a780001187983 */ /* 0x002ea80000300800 */
[----:B------:R-:W2:Y:S04]  /*122940*/  LDL.LU R25, [R1+0x2a7c] ;  /* 0x002a7c0001197983 */ /* 0x000ea80000300800 */
[----:B------:R-:W2:Y:S04]  /*122950*/  LDL.LU R15, [R1+0x630c] ;  /* 0x00630c00010f7983 */ /* 0x000ea80000300800 */
[----:B------:R1:W-:Y:S04]  /*122960*/  STL [R1+0x4ff8], R17 ;  /* 0x004ff81101007387 */ /* 0x0003e80000100800 */
[----:B-1----:R-:W2:Y:S01]  /*122970*/  LDL.LU R17, [R1+0x6308] ;  /* 0x0063080001117983 */ /* 0x002ea20000300800 */
[----:B------:R-:W-:-:S02]  /*122980*/  F2FP.SATFINITE.E4M3.F32.PACK_AB_MERGE_C R21, R21, R20, RZ ;  /* 0x000000141515723e */ /* 0x000fc400048070ff */
[----:B------:R-:W-:-:S03]  /*122990*/  F2FP.SATFINITE.E4M3.F32.PACK_AB_MERGE_C R4, R4, R3, RZ ;  /* 0x000000030404723e */ /* 0x000fc600048070ff */
[----:B------:R1:W-:Y:S01]  /*1229a0*/  STL [R1+0x4f9c], R21 ;  /* 0x004f9c1501007387 */ /* 0x0003e20000100800 */
[----:B------:R-:W-:-:S03]  /*1229b0*/  F2FP.SATFINITE.E4M3.F32.PACK_AB_MERGE_C R3, R10, R13, RZ ;  /* 0x0000000d0a03723e */ /* 0x000fc600048070ff */
[----:B------:R-:W3:Y:S01]  /*1229c0*/  LDL.LU R13, [R1+0x2a40] ;  /* 0x002a4000010d7983 */ /* 0x000ee20000300800 */
[----:B--2---:R-:W-:-:S05]  /*1229d0*/  IADD3 R20, P1, PT, R0, R17, RZ ;  /* 0x0000001100147210 */ /* 0x004fca0007f3e0ff */
[----:B-1----:R-:W-:-:S05]  /*1229e0*/  IMAD.X R21, R2, 0x1, R15, P1 ;  /* 0x0000000102157824 */ /* 0x002fca00008e060f */
[----:B------:R1:W-:Y:S04]  /*1229f0*/  STL.64 [R1+0x2a90], R20 ;  /* 0x002a901401007387 */ /* 0x0003e80000100a00 */
[----:B------:R-:W-:Y:S04]  /*122a00*/  STL [R1+0x4fa0], R4 ;  /* 0x004fa00401007387 */ /* 0x000fe80000100800 */
[----:B------:R-:W2:Y:S01]  /*122a10*/  LDL.LU R10, [R1+0x2a44] ;  /* 0x002a4400010a7983 */ /* 0x000ea20000300800 */
[----:B-1----:R-:W-:-:S03]  /*122a20*/  IADD3 R20, P1, PT, R0, R16, RZ ;  /* 0x0000001000147210 */ /* 0x002fc60007f3e0ff */
[----:B------:R-:W-:Y:S02]  /*122a30*/  STL [R1+0x4f50], R3 ;  /* 0x004f500301007387 */ /* 0x000fe40000100800 */
[----:B------:R-:W-:Y:S02]  /*122a40*/  IMAD.X R21, R2, 0x1, R14, P1 ;  /* 0x0000000102157824 */ /* 0x000fe400008e060e */
[----:B------:R-:W-:Y:S04]  /*122a50*/  STL.64 [R1+0x62e8], R16 ;  /* 0x0062e81001007387 */ /* 0x000fe80000100a00 */
[----:B------:R1:W-:Y:S04]  /*122a60*/  STL.64 [R1+0x2a80], R20 ;  /* 0x002a801401007387 */ /* 0x0003e80000100a00 */
[----:B-1----:R-:W2:Y:S01]  /*122a70*/  LDL.LU.64 R20, [R1+0x6300] ;  /* 0x0063000001147983 */ /* 0x002ea20000300a00 */
[----:B------:R-:W-:-:S02]  /*122a80*/  F2FP.SATFINITE.E4M3.F32.PACK_AB_MERGE_C R24, R25, R24, RZ ;  /* 0x000000181918723e */ /* 0x000fc400048070ff */
[----:B------:R-:W-:Y:S01]  /*122a90*/  IADD3 R16, P1, PT, R0, R23, RZ ;  /* 0x0000001700107210 */ /* 0x000fe20007f3e0ff */
[----:B------:R-:W2:Y:S01]  /*122aa0*/  LDL.LU R3, [R1+0x2a48] ;  /* 0x002a480001037983 */ /* 0x000ea20000300800 */
[----:B---3--:R-:W-:-:S03]  /*122ab0*/  F2FP.SATFINITE.E4M3.F32.PACK_AB_MERGE_C R5, R6, R5, RZ ;  /* 0x000000050605723e */ /* 0x008fc600048070ff */
[----:B------:R-:W3:Y:S01]  /*122ac0*/  LDL.LU R4, [R1+0x2a4c] ;  /* 0x002a4c0001047983 */ /* 0x000ee20000300800 */
[----:B------:R-:W-:-:S03]  /*122ad0*/  IMAD.X R17, R2, 0x1, R22, P1 ;  /* 0x0000000102117824 */ /* 0x000fc600008e0616 */
[----:B------:R-:W-:Y:S01]  /*122ae0*/  STL [R1+0x4f64], R24 ;  /* 0x004f641801007387 */ /* 0x000fe20000100800 */
[----:B------:R-:W-:-:S03]  /*122af0*/  F2FP.SATFINITE.E4M3.F32.PACK_AB_MERGE_C R8, R8, R27, RZ ;  /* 0x0000001b0808723e */ /* 0x000fc600048070ff */
[----:B------:R1:W-:Y:S04]  /*122b00*/  STL [R1+0x4ed8], R5 ;  /* 0x004ed80501007387 */ /* 0x0003e80000100800 */
[----:B-1----:R-:W3:Y:S04]  /*122b10*/  LDL.LU R5, [R1+0x2a30] ;  /* 0x002a300001057983 */ /* 0x002ee80000300800 */
[----:B------:R-:W3:Y:S04]  /*122b20*/  LDL.LU R6, [R1+0x2a34] ;  /* 0x002a340001067983 */ /* 0x000ee80000300800 */
[----:B------:R-:W-:Y:S04]  /*122b30*/  STL.64 [R1+0x62d8], R22 ;  /* 0x0062d81601007387 */ /* 0x000fe80000100a00 */
[----:B------:R1:W-:Y:S04]  /*122b40*/  STL.64 [R1+0x2a70], R16 ;  /* 0x002a701001007387 */ /* 0x0003e80000100a00 */
[----:B------:R-:W3:Y:S04]  /*122b50*/  LDL.LU R27, [R1+0x2a38] ;  /* 0x002a3800011b7983 */ /* 0x000ee80000300800 */
[----:B-1----:R-:W3:Y:S04]  /*122b60*/  LDL.LU R16, [R1+0x2a20] ;  /* 0x002a200001107983 */ /* 0x002ee80000300800 */
[----:B------:R-:W3:Y:S04]  /*122b70*/  LDL.LU R17, [R1+0x2a24] ;  /* 0x002a240001117983 */ /* 0x000ee80000300800 */
[----:B------:R4:W-:Y:S02]  /*122b80*/  STL [R1+0x5984], R8 ;  /* 0x0059840801007387 */ /* 0x0009e40000100800 */
[----:B----4-:R-:W-:-:S02]  /*122b90*/  F2FP.SATFINITE.E4M3.F32.PACK_AB_MERGE_C R8, R11, R7, RZ ;  /* 0x000000070b08723e */ /* 0x010fc400048070ff */
[----:B------:R-:W4:Y:S04]  /*122ba0*/  LDL.LU R7, [R1+0x2a28] ;  /* 0x002a280001077983 */ /* 0x000f280000300800 */
[----:B------:R-:W4:Y:S04]  /*122bb0*/  LDL.LU R11, [R1+0x2a2c] ;  /* 0x002a2c00010b7983 */ /* 0x000f280000300800 */
[----:B------:R1:W-:Y:S02]  /*122bc0*/  STL [R1+0x4e84], R8 ;  /* 0x004e840801007387 */ /* 0x0003e40000100800 */
[----:B-1----:R-:W-:-:S02]  /*122bd0*/  F2FP.SATFINITE.E4M3.F32.PACK_AB_MERGE_C R8, R9, R12, RZ ;  /* 0x0000000c0908723e */ /* 0x002fc400048070ff */
[----:B------:R-:W4:Y:S04]  /*122be0*/  LDL.LU R12, [R1+0x2a10] ;  /* 0x002a1000010c7983 */ /* 0x000f280000300800 */
[----:B------:R-:W4:Y:S01]  /*122bf0*/  LDL.LU R9, [R1+0x2a14] ;  /* 0x002a140001097983 */ /* 0x000f220000300800 */
[----:B--2---:R-:W-:-:S05]  /*122c00*/  IADD3 R22, P1, PT, R0, R21, RZ ;  /* 0x0000001500167210 */ /* 0x004fca0007f3e0ff */
[----:B------:R-:W-:-:S05]  /*122c10*/  IMAD.X R23, R2, 0x1, R19, P1 ;  /* 0x0000000102177824 */ /* 0x000fca00008e0613 */
[----:B------:R1:W-:Y:S04]  /*122c20*/  STL.64 [R1+0x2a60], R22 ;  /* 0x002a601601007387 */ /* 0x0003e80000100a00 */
[----:B------:R-:W-:Y:S04]  /*122c30*/  STL [R1+0x4e8c], R8 ;  /* 0x004e8c0801007387 */ /* 0x000fe80000100800 */
[----:B------:R2:W-:Y:S01]  /*122c40*/  STL.64 [R1+0x62e0], R20 ;  /* 0x0062e01401007387 */ /* 0x0005e20000100a00 */
[----:B-1----:R-:W-:-:S03]  /*122c50*/  IADD3 R22, P1, PT, R0, R20, RZ ;  /* 0x0000001400167210 */ /* 0x002fc60007f3e0ff */
[----:B--2---:R-:W2:Y:S02]  /*122c60*/  LDL.LU R20, [R1+0x2a3c] ;  /* 0x002a3c0001147983 */ /* 0x004ea40000300800 */
[----:B------:R-:W-:Y:S01]  /*122c70*/  IMAD.X R23, R2, 0x1, R18, P1 ;  /* 0x0000000102177824 */ /* 0x000fe200008e0612 */
[----:B------:R-:W-:Y:S01]  /*122c80*/  F2FP.SATFINITE.E4M3.F32.PACK_AB_MERGE_C R2, R10, R13, RZ ;  /* 0x0000000d0a02723e */ /* 0x000fe200048070ff */
[----:B0-----:R-:W-:Y:S01]  /*122c90*/  VIADD R0, R0, UR5 ;  /* 0x0000000500007c36 */ /* 0x001fe20008000000 */
[----:B------:R-:W4:Y:S01]  /*122ca0*/  LDL.LU R21, [R1+0x2a18] ;  /* 0x002a180001157983 */ /* 0x000f220000300800 */
[----:B------:R-:W0:Y:S03]  /*122cb0*/  LDCU UR5, c[0x0][0x3b8] ;  /* 0x00007700ff0577ac */ /* 0x000e260008000800 */
[----:B------:R-:W-:Y:S04]  /*122cc0*/  STL.64 [R1+0x2a50], R22 ;  /* 0x002a501601007387 */ /* 0x000fe80000100a00 */
[----:B------:R-:W4:Y:S01]  /*122cd0*/  LDL.LU R8, [R1+0x2a1c] ;  /* 0x002a1c0001087983 */ /* 0x000f220000300800 */
[----:B------:R-:W-:-:S03]  /*122ce0*/  IADD3 R24, P1, PT, R0, R29, RZ ;  /* 0x0000001d00187210 */ /* 0x000fc60007f3e0ff */
[----:B------:R3:W-:Y:S04]  /*122cf0*/  STL [R1+0x4e30], R2 ;  /* 0x004e300201007387 */ /* 0x0007e80000100800 */
[----:B------:R-:W4:Y:S04]  /*122d00*/  LDL.LU R13, [R1+0x2a00] ;  /* 0x002a0000010d7983 */ /* 0x000f280000300800 */
[----:B------:R-:W4:Y:S01]  /*122d10*/  LDL.LU R10, [R1+0x2a04] ;  /* 0x002a0400010a7983 */ /* 0x000f220000300800 */
[----:B---3--:R-:W-:Y:S02]  /*122d20*/  F2FP.SATFINITE.E4M3.F32.PACK_AB_MERGE_C R2, R4, R3, RZ ;  /* 0x000000030402723e */ /* 0x008fe400048070ff */
[----:B------:R-:W-:Y:S01]  /*122d30*/  F2FP.SATFINITE.E4M3.F32.PACK_AB_MERGE_C R3, R6, R5, RZ ;  /* 0x000000050603723e */ /* 0x000fe200048070ff */
[----:B------:R-:W3:Y:S01]  /*122d40*/  LDL.LU R22, [R1+0x2a08] ;  /* 0x002a080001167983 */ /* 0x000ee20000300800 */
[----:B------:R-:W-:-:S03]  /*122d50*/  SHF.R.S32.HI R6, RZ, 0x1f, R0 ;  /* 0x0000001fff067819 */ /* 0x000fc60000011400 */
[----:B------:R1:W-:Y:S02]  /*122d60*/  STL [R1+0x4e3c], R2 ;  /* 0x004e3c0201007387 */ /* 0x0003e40000100800 */
[----:B------:R-:W-:Y:S02]  /*122d70*/  IMAD.X R25, R6, 0x1, R28, P1 ;  /* 0x0000000106197824 */ /* 0x000fe400008e061c */
[----:B------:R-:W3:Y:S04]  /*122d80*/  LDL.LU R23, [R1+0x2a0c] ;  /* 0x002a0c0001177983 */ /* 0x000ee80000300800 */
[----:B-1----:R-:W3:Y:S04]  /*122d90*/  LDL.LU R2, [R1+0x29f0] ;  /* 0x0029f00001027983 */ /* 0x002ee80000300800 */
[----:B------:R-:W3:Y:S04]  /*122da0*/  LDL.LU R4, [R1+0x29f4] ;  /* 0x0029f40001047983 */ /* 0x000ee80000300800 */
[----:B------:R-:W-:Y:S04]  /*122db0*/  STL [R1+0x4de4], R3 ;  /* 0x004de40301007387 */ /* 0x000fe80000100800 */
[----:B------:R1:W-:Y:S04]  /*122dc0*/  STL.64 [R1+0x2a40], R24 ;  /* 0x002a401801007387 */ /* 0x0003e80000100a00 */
[----:B-1----:R-:W3:Y:S04]  /*122dd0*/  LDL.LU.64 R24, [R1+0x62f8] ;  /* 0x0062f80001187983 */ /* 0x002ee80000300a00 */
[----:B------:R-:W3:Y:S04]  /*122de0*/  LDL.LU R3, [R1+0x29e0] ;  /* 0x0029e00001037983 */ /* 0x000ee80000300800 */
[----:B------:R-:W3:Y:S01]  /*122df0*/  LDL.LU R5, [R1+0x29e4] ;  /* 0x0029e40001057983 */ /* 0x000ee20000300800 */
[----:B--2---:R-:W-:-:S03]  /*122e00*/  F2FP.SATFINITE.E4M3.F32.PACK_AB_MERGE_C R20, R20, R27, RZ ;  /* 0x0000001b1414723e */ /* 0x004fc600048070ff */
[----:B------:R-:W2:Y:S04]  /*122e10*/  LDL.LU R27, [R1+0x62f0] ;  /* 0x0062f000011b7983 */ /* 0x000ea80000300800 */
[----:B------:R1:W-:Y:S02]  /*122e20*/  STL [R1+0x4df8], R20 ;  /* 0x004df81401007387 */ /* 0x0003e40000100800 */
[----:B-1----:R-:W-:-:S05]  /*122e30*/  F2FP.SATFINITE.E4M3.F32.PACK_AB_MERGE_C R20, R17, R16, RZ ;  /* 0x000000101114723e */ /* 0x002fca00048070ff */
[----:B------:R-:W-:Y:S01]  /*122e40*/  STL [R1+0x2af8], R20 ;  /* 0x002af81401007387 */ /* 0x000fe20000100800 */
[----:B----4-:R-:W-:Y:S02]  /*122e50*/  F2FP.SATFINITE.E4M3.F32.PACK_AB_MERGE_C R11, R11, R7, RZ ;  /* 0x000000070b0b723e */ /* 0x010fe400048070ff */
[----:B------:R-:W-:Y:S02]  /*122e60*/  F2FP.SATFINITE.E4M3.F32.PACK_AB_MERGE_C R9, R9, R12, RZ ;  /* 0x0000000c0909723e */ /* 0x000fe400048070ff */
[----:B--2---:R-:W-:Y:S01]  /*122e70*/  IADD3 R16, P1, PT, R0, R27, RZ ;  /* 0x0000001b00107210 */ /* 0x004fe20007f3e0ff */
[----:B------:R1:W-:Y:S04]  /*122e80*/  STL.64 [R1+0x62d0], R26 ;  /* 0x0062d01a01007387 */ /* 0x0003e80000100a00 */
[----:B------:R-:W-:-:S02]  /*122e90*/  IMAD.X R17, R6, 0x1, R26, P1 ;  /* 0x0000000106117824 */ /* 0x000fc400008e061a */
[----:B-1----:R-:W2:Y:S04]  /*122ea0*/  LDL.LU R26, [R1+0x29ec] ;  /* 0x0029ec00011a7983 */ /* 0x002ea80000300800 */
[----:B------:R3:W-:Y:S04]  /*122eb0*/  STL.64 [R1+0x2a30], R16 ;  /* 0x002a301001007387 */ /* 0x0007e80000100a00 */
[----:B------:R-:W4:Y:S01]  /*122ec0*/  LDL.LU R7, [R1+0x29d0] ;  /* 0x0029d00001077983 */ /* 0x000f220000300800 */
[----:B---3--:R-:W-:-:S03]  /*122ed0*/  IADD3 R16, P1, PT, R0, R25, RZ ;  /* 0x0000001900107210 */ /* 0x008fc60007f3e0ff */
[----:B------:R1:W-:Y:S02]  /*122ee0*/  STL [R1+0x4db4], R11 ;  /* 0x004db40b01007387 */ /* 0x0003e40000100800 */
[----:B------:R-:W-:Y:S02]  /*122ef0*/  IMAD.X R17, R6, 0x1, R24, P1 ;  /* 0x0000000106117824 */ /* 0x000fe400008e0618 */
[----:B-1----:R-:W4:Y:S04]  /*122f00*/  LDL.LU R11, [R1+0x29d4] ;  /* 0x0029d400010b7983 */ /* 0x002f280000300800 */
[----:B------:R-:W-:Y:S04]  /*122f10*/  STL [R1+0x2aa8], R9 ;  /* 0x002aa80901007387 */ /* 0x000fe80000100800 */
[----:B------:R1:W-:Y:S04]  /*122f20*/  STL.64 [R1+0x2a20], R16 ;  /* 0x002a201001007387 */ /* 0x0003e80000100a00 */
[----:B-1----:R-:W3:Y:S01]  /*122f30*/  LDL.LU.64 R16, [R1+0x62e8] ;  /* 0x0062e80001107983 */ /* 0x002ee20000300a00 */
[----:B------:R-:W-:-:S02]  /*122f40*/  F2FP.SATFINITE.E4M3.F32.PACK_AB_MERGE_C R27, R8, R21, RZ ;  /* 0x00000015081b723e */ /* 0x000fc400048070ff */
[----:B------:R-:W-:Y:S01]  /*122f50*/  F2FP.SATFINITE.E4M3.F32.PACK_AB_MERGE_C R8, R10, R13, RZ ;  /* 0x0000000d0a08723e */ /* 0x000fe200048070ff */
[----:B------:R-:W2:Y:S04]  /*122f60*/  LDL.LU R12, [R1+0x29d8] ;  /* 0x0029d800010c7983 */ /* 0x000ea80000300800 */
[----:B------:R-:W2:Y:S04]  /*122f70*/  LDL.LU R9, [R1+0x29dc] ;  /* 0x0029dc0001097983 */ /* 0x000ea80000300800 */
[----:B------:R1:W-:Y:S01]  /*122f80*/  STL.64 [R1+0x62c8], R24 ;  /* 0x0062c81801007387 */ /* 0x0003e20000100a00 */
[----:B------:R-:W-:-:S03]  /*122f90*/  F2FP.SATFINITE.E4M3.F32.PACK_AB_MERGE_C R2, R4, R2, RZ ;  /* 0x000000020402723e */ /* 0x000fc600048070ff */
[----:B-1----:R-:W2:Y:S04]  /*122fa0*/  LDL.LU R24, [R1+0x29f8] ;  /* 0x0029f80001187983 */ /* 0x002ea80000300800 */
[----:B------:R-:W2:Y:S04]  /*122fb0*/  LDL.LU R25, [R1+0x29fc] ;  /* 0x0029fc0001197983 */ /* 0x000ea80000300800 */
[----:B------:R-:W-:Y:S04]  /*122fc0*/  STL [R1+0x2ab8], R27 ;  /* 0x002ab81b01007387 */ /* 0x000fe80000100800 */
[----:B------:R1:W-:Y:S02]  /*122fd0*/  STL [R1+0x2a48], R8 ;  /* 0x002a480801007387 */ /* 0x0003e40000100800 */
[----:B-1----:R-:W-:-:S02]  /*122fe0*/  F2FP.SATFINITE.E4M3.F32.PACK_AB_MERGE_C R8, R23, R22, RZ ;  /* 0x000000161708723e */ /* 0x002fc400048070ff */
[----:B---3--:R-:W-:-:S05]  /*122ff0*/  IADD3 R20, P1, PT, R0, R17, RZ ;  /* 0x0000001100147210 */ /* 0x008fca0007f3e0ff */
[----:B------:R-:W-:Y:S01]  /*123000*/  IMAD.X R21, R6, 0x1, R15, P1 ;  /* 0x0000000106157824 */ /* 0x000fe200008e060f */
[----:B------:R-:W-:-:S04]  /*123010*/  IADD3 R22, P1, PT, R0, R16, RZ ;  /* 0x0000001000167210 */ /* 0x000fc80007f3e0ff */
[----:B------:R1:W-:Y:S01]  /*123020*/  STL.64 [R1+0x2a10], R20 ;  /* 0x002a101401007387 */ /* 0x0003e20000100a00 */
[----:B------:R-:W-:-:S03]  /*123030*/  IMAD.X R23, R6, 0x1, R14, P1 ;  /* 0x0000000106177824 */ /* 0x000fc600008e060e */
[----:B-1----:R-:W3:Y:S04]  /*123040*/  LDL.LU.64 R20, [R1+0x62e0] ;  /* 0x0062e00001147983 */ /* 0x002ee80000300a00 */
[----:B------:R-:W3:Y:S04]  /*123050*/  LDL.LU R13, [R1+0x29c0] ;  /* 0x0029c000010d7983 */ /* 0x000ee80000300800 */
[----:B------:R-:W3:Y:S04]  /*123060*/  LDL.LU R10, [R1+0x29c4] ;  /* 0x0029c400010a7983 */ /* 0x000ee80000300800 */
[----:B------:R-:W3:Y:S04]  /*123070*/  LDL.LU R27, [R1+0x29c8] ;  /* 0x0029c800011b7983 */ /* 0x000ee80000300800 */
[----:B------:R1:W-:Y:S04]  /*123080*/  STL [R1+0x2a58], R8 ;  /* 0x002a580801007387 */ /* 0x0003e80000100800 */
[----:B-1----:R-:W3:Y:S04]  /*123090*/  LDL.LU R8, [R1+0x29cc] ;  /* 0x0029cc0001087983 */ /* 0x002ee80000300800 */
[----:B------:R1:W-:Y:S04]  /*1230a0*/  STL [R1+0x2a08], R2 ;  /* 0x002a080201007387 */ /* 0x0003e80000100800 */
[----:B-1----:R-:W3:Y:S04]  /*1230b0*/  LDL.LU R2, [R1+0x29b0] ;  /* 0x0029b00001027983 */ /* 0x002ee80000300800 */
[----:B------:R-:W3:Y:S04]  /*1230c0*/  LDL.LU R4, [R1+0x29b4] ;  /* 0x0029b40001047983 */ /* 0x000ee80000300800 */
[----:B------:R1:W-:Y:S04]  /*1230d0*/  STL.64 [R1+0x2a00], R22 ;  /* 0x002a001601007387 */ /* 0x0003e80000100a00 */
[----:B-1----:R-:W3:Y:S01]  /*1230e0*/  LDL.LU.64 R22, [R1+0x62d8] ;  /* 0x0062d80001167983 */ /* 0x002ee20000300a00 */
[----:B--2---:R-:W-:-:S02]  /*1230f0*/  F2FP.SATFINITE.E4M3.F32.PACK_AB_MERGE_C R25, R25, R24, RZ ;  /* 0x000000181919723e */ /* 0x004fc400048070ff */
[----:B------:R-:W-:-:S03]  /*123100*/  F2FP.SATFINITE.E4M3.F32.PACK_AB_MERGE_C R3, R5, R3, RZ ;  /* 0x000000030503723e */ /* 0x000fc600048070ff */
[----:B------:R1:W-:Y:S04]  /*123110*/  STL [R1+0x29fc], R25 ;  /* 0x0029fc1901007387 */ /* 0x0003e80000100800 */
[----:B------:R-:W-:Y:S01]  /*123120*/  STL [R1+0x29f8], R3 ;  /* 0x0029f80301007387 */ /* 0x000fe20000100800 */
[----:B---3--:R-:W-:-:S05]  /*123130*/  IADD3 R24, P1, PT, R0, R23, RZ ;  /* 0x0000001700187210 */ /* 0x008fca0007f3e0ff */
[----:B-1----:R-:W-:-:S05]  /*123140*/  IMAD.X R25, R6, 0x1, R22, P1 ;  /* 0x0000000106197824 */ /* 0x002fca00008e0616 */
[----:B------:R1:W-:Y:S04]  /*123150*/  STL.64 [R1+0x29f0], R24 ;  /* 0x0029f01801007387 */ /* 0x0003e80000100a00 */
[----:B-1----:R-:W2:Y:S04]  /*123160*/  LDL.LU R24, [R1+0x29b8] ;  /* 0x0029b80001187983 */ /* 0x002ea80000300800 */
[----:B------:R-:W2:Y:S04]  /*123170*/  LDL.LU R25, [R1+0x29bc] ;  /* 0x0029bc0001197983 */ /* 0x000ea80000300800 */
[----:B------:R-:W3:Y:S04]  /*123180*/  LDL.LU R3, [R1+0x29a0] ;  /* 0x0029a00001037983 */ /* 0x000ee80000300800 */
[----:B------:R-:W3:Y:S04]  /*123190*/  LDL.LU R5, [R1+0x29a4] ;  /* 0x0029a40001057983 */ /* 0x000ee80000300800 */
[----:B------:R1:W-:Y:S04]  /*1231a0*/  STL.64 [R1+0x62b8], R22 ;  /* 0x0062b81601007387 */ /* 0x0003e80000100a00 */
[----:B-1----:R-:W2:Y:S01]  /*1231b0*/  LDL.LU R23, [R1+0x29e8] ;  /* 0x0029e80001177983 */ /* 0x002ea20000300800 */
[----:B----4-:R-:W-:-:S03]  /*1231c0*/  F2FP.SATFINITE.E4M3.F32.PACK_AB_MERGE_C R22, R11, R7, RZ ;  /* 0x000000070b16723e */ /* 0x010fc600048070ff */
[----:B------:R-:W4:Y:S01]  /*1231d0*/  LDL.LU R7, [R1+0x29a8] ;  /* 0x0029a80001077983 */ /* 0x000f220000300800 */
[----:B------:R-:W-:Y:S02]  /*1231e0*/  F2FP.SATFINITE.E4M3.F32.PACK_AB_MERGE_C R9, R9, R12, RZ ;  /* 0x0000000c0909723e */ /* 0x000fe400048070ff */
[----:B------:R-:W-:Y:S02]  /*1231f0*/  F2FP.SATFINITE.E4M3.F32.PACK_AB_MERGE_C R10, R10, R13, RZ ;  /* 0x0000000d0a0a723e */ /* 0x000fe400048070ff */
[----:B------:R-:W-:Y:S02]  /*123200*/  F2FP.SATFINITE.E4M3.F32.PACK_AB_MERGE_C R8, R8, R27, RZ ;  /* 0x0000001b0808723e */ /* 0x000fe400048070ff */
[----:B------:R-:W-:Y:S02]  /*123210*/  F2FP.SATFINITE.E4M3.F32.PACK_AB_MERGE_C R2, R4, R2, RZ ;  /* 0x000000020402723e */ /* 0x000fe400048070ff */
[----:B--2---:R-:W-:-:S05]  /*123220*/  F2FP.SATFINITE.E4M3.F32.PACK_AB_MERGE_C R23, R26, R23, RZ ;  /* 0x000000171a17723e */ /* 0x004fca00048070ff */
[----:B------:R-:W-:Y:S04]  /*123230*/  STL [R1+0x29ec], R23 ;  /* 0x0029ec1701007387 */ /* 0x000fe80000100800 */
[----:B------:R-:W4:Y:S04]  /*123240*/  LDL.LU R11, [R1+0x29ac] ;  /* 0x0029ac00010b7983 */ /* 0x000f280000300800 */
[----:B------:R1:W-:Y:S04]  /*123250*/  STL [R1+0x29e8], R22 ;  /* 0x0029e81601007387 */ /* 0x0003e80000100800 */
[----:B------:R-:W2:Y:S01]  /*123260*/  LDL.LU R12, [R1+0x2994] ;  /* 0x00299400010c7983 */ /* 0x000ea20000300800 */
[----:B-1----:R-:W-:-:S05]  /*123270*/  IADD3 R22, P1, PT, R0, R21, RZ ;  /* 0x0000001500167210 */ /* 0x002fca0007f3e0ff */
[----:B------:R-:W-:-:S05]  /*123280*/  IMAD.X R23, R6, 0x1, R19, P1 ;  /* 0x0000000106177824 */ /* 0x000fca00008e0613 */
[----:B------:R1:W-:Y:S04]  /*123290*/  STL.64 [R1+0x29e0], R22 ;  /* 0x0029e01601007387 */ /* 0x0003e80000100a00 */
[----:B------:R-:W-:Y:S01]  /*1232a0*/  STL [R1+0x29dc], R9 ;  /* 0x0029dc0901007387 */ /* 0x000fe20000100800 */
[----:B-1----:R-:W-:-:S03]  /*1232b0*/  IADD3 R22, P1, PT, R0, R20, RZ ;  /* 0x0000001400167210 */ /* 0x002fc60007f3e0ff */
[----:B------:R1:W-:Y:S02]  /*1232c0*/  STL.64 [R1+0x62c0], R20 ;  /* 0x0062c01401007387 */ /* 0x0003e40000100a00 */
[----:B------:R-:W-:Y:S02]  /*1232d0*/  IMAD.X R23, R6, 0x1, R18, P1 ;  /* 0x0000000106177824 */ /* 0x000fe400008e0612 */
[----:B0-----:R-:W-:Y:S01]  /*1232e0*/  VIADD R0, R0, UR5 ;  /* 0x0000000500007c36 */ /* 0x001fe20008000000 */
[----:B------:R-:W-:Y:S01]  /*1232f0*/  F2FP.SATFINITE.E4M3.F32.PACK_AB_MERGE_C R24, R25, R24, RZ ;  /* 0x000000181918723e */ /* 0x000fe200048070ff */
[----:B------:R-:W0:Y:S01]  /*123300*/  LDCU UR5, c[0x0][0x3b8] ;  /* 0x00007700ff0577ac */ /* 0x000e220008000800 */
[----:B-1----:R-:W2:Y:S04]  /*123310*/  LDL.LU R21, [R1+0x2990] ;  /* 0x0029900001157983 */ /* 0x002ea80000300800 */
[----:B------:R-:W2:Y:S04]  /*123320*/  LDL.LU R6, [R1+0x2998] ;  /* 0x0029980001067983 */ /* 0x000ea80000300800 */
[----:B------:R-:W-:Y:S04]  /*123330*/  STL.64 [R1+0x29d0], R22 ;  /* 0x0029d01601007387 */ /* 0x000fe80000100a00 */
[----:B------:R-:W2:Y:S04]  /*123340*/  LDL.LU R9, [R1+0x299c] ;  /* 0x00299c0001097983 */ /* 0x000ea80000300800 */
[----:B------:R1:W-:Y:S01]  /*123350*/  STL [R1+0x29d8], R10 ;  /* 0x0029d80a01007387 */ /* 0x0003e20000100800 */
[----:B------:R-:W-:-:S03]  /*123360*/  IADD3 R26, P1, PT, R0, R29, RZ ;  /* 0x0000001d001a7210 */ /* 0x000fc60007f3e0ff */
[----:B------:R-:W2:Y:S04]  /*123370*/  LDL.LU R13, [R1+0x2980] ;  /* 0x00298000010d7983 */ /* 0x000ea80000300800 */
[----:B-1----:R-:W2:Y:S04]  /*123380*/  LDL.LU R10, [R1+0x2984] ;  /* 0x00298400010a7983 */ /* 0x002ea80000300800 */
[----:B------:R1:W-:Y:S04]  /*123390*/  STL [R1+0x29cc], R8 ;  /* 0x0029cc0801007387 */ /* 0x0003e80000100800 */
[----:B------:R-:W2:Y:S04]  /*1233a0*/  LDL.LU R22, [R1+0x2988] ;  /* 0x0029880001167983 */ /* 0x000ea80000300800 */
[----:B------:R-:W2:Y:S01]  /*1233b0*/  LDL.LU R23, [R1+0x298c] ;  /* 0x00298c0001177983 */ /* 0x000ea20000300800 */
[----:B-1----:R-:W-:-:S03]  /*1233c0*/  SHF.R.S32.HI R8, RZ, 0x1f, R0 ;  /* 0x0000001fff087819 */ /* 0x002fc60000011400 */
[----:B------:R1:W-:Y:S02]  /*1233d0*/  STL [R1+0x29c8], R2 ;  /* 0x0029c80201007387 */ /* 0x0003e40000100800 */
[----:B------:R-:W-:Y:S02]  /*1233e0*/  IMAD.X R27, R8, 0x1, R28, P1 ;  /* 0x00000001081b7824 */ /* 0x000fe400008e061c */
[----:B-1----:R-:W2:Y:S04]  /*1233f0*/  LDL.LU R2, [R1+0x2970] ;  /* 0x0029700001027983 */ /* 0x002ea80000300800 */
[----:B------:R-:W2:Y:S04]  /*123400*/  LDL.LU R4, [R1+0x2974] ;  /* 0x0029740001047983 */ /* 0x000ea80000300800 */
[----:B------:R1:W-:Y:S04]  /*123410*/  STL.64 [R1+0x29c0], R26 ;  /* 0x0029c01a01007387 */ /* 0x0003e80000100a00 */
[----:B-1----:R-:W2:Y:S01]  /*123420*/  LDL.LU.64 R26, [R1+0x62d0] ;  /* 0x0062d000011a7983 */ /* 0x002ea20000300a00 */
[----:B---3--:R-:W-:-:S03]  /*123430*/  F2FP.SATFINITE.E4M3.F32.PACK_AB_MERGE_C R20, R5, R3, RZ ;  /* 0x000000030514723e */ /* 0x008fc600048070ff */
[----:B------:R-:W3:Y:S04]  /*123440*/  LDL.LU R3, [R1+0x2960] ;  /* 0x0029600001037983 */ /* 0x000ee80000300800 */
[----:B------:R2:W-:Y:S04]  /*123450*/  STL [R1+0x29bc], R24 ;  /* 0x0029bc1801007387 */ /* 0x0005e80000100800 */
[----:B------:R-:W3:Y:S04]  /*123460*/  LDL.LU R5, [R1+0x2964] ;  /* 0x0029640001057983 */ /* 0x000ee80000300800 */
[----:B------:R-:W-:Y:S01]  /*123470*/  STL [R1+0x29b8], R20 ;  /* 0x0029b81401007387 */ /* 0x000fe20000100800 */
[----:B--2---:R-:W-:-:S05]  /*123480*/  IADD3 R24, P1, PT, R0, R27, RZ ;  /* 0x0000001b00187210 */ /* 0x004fca0007f3e0ff */
[----:B------:R-:W-:-:S05]  /*123490*/  IMAD.X R25, R8, 0x1, R26, P1 ;  /* 0x0000000108197824 */ /* 0x000fca00008e061a */
[----:B------:R1:W-:Y:S04]  /*1234a0*/  STL.64 [R1+0x29b0], R24 ;  /* 0x0029b01801007387 */ /* 0x0003e80000100a00 */
[----:B-1----:R-:W2:Y:S01]  /*1234b0*/  LDL.LU.64 R24, [R1+0x62c8] ;  /* 0x0062c80001187983 */ /* 0x002ea20000300a00 */
[----:B----4-:R-:W-:Y:S02]  /*1234c0*/  F2FP.SATFINITE.E4M3.F32.PACK_AB_MERGE_C R11, R11, R7, RZ ;  /* 0x000000070b0b723e */ /* 0x010fe400048070ff */
[----:B------:R-:W-:Y:S01]  /*1234d0*/  F2FP.SATFINITE.E4M3.F32.PACK_AB_MERGE_C R12, R12, R21, RZ ;  /* 0x000000150c0c723e */ /* 0x000fe200048070ff */
[----:B------:R1:W-:Y:S01]  /*1234e0*/  STL.64 [R1+0x62b0], R26 ;  /* 0x0062b01a01007387 */ /* 0x0003e20000100a00 */
[----:B------:R-:W-:-:S03]  /*1234f0*/  F2FP.SATFINITE.E4M3.F32.PACK_AB_MERGE_C R9, R9, R6, RZ ;  /* 0x000000060909723e */ /* 0x000fc600048070ff */
[----:B-1----:R-:W4:Y:S04]  /*123500*/  LDL.LU R26, [R1+0x296c] ;  /* 0x00296c00011a7983 */ /* 0x002f280000300800 */
[----:B------:R-:W3:Y:S04]  /*123510*/  LDL.LU R7, [R1+0x2950] ;  /* 0x0029500001077983 */ /* 0x000ee80000300800 */
[----:B------:R1:W-:Y:S01]  /*123520*/  STL [R1+0x29ac], R11 ;  /* 0x0029ac0b01007387 */ /* 0x0003e20000100800 */
[----:B------:R-:W-:-:S03]  /*123530*/  F2FP.SATFINITE.E4M3.F32.PACK_AB_MERGE_C R10, R10, R13, RZ ;  /* 0x0000000d0a0a723e */ /* 0x000fc600048070ff */
[----:B-1----:R-:W3:Y:S04]  /*123540*/  LDL.LU R11, [R1+0x2954] ;  /* 0x00295400010b7983 */ /* 0x002ee80000300800 */
[----:B------:R1:W-:Y:S04]  /*123550*/  STL [R1+0x29a8], R12 ;  /* 0x0029a80c01007387 */ /* 0x0003e80000100800 */
[----:B------:R-:W3:Y:S04]  /*123560*/  LDL.LU R27, [R1+0x2958] ;  /* 0x00295800011b7983 */ /* 0x000ee80000300800 */
[----:B-1----:R-:W3:Y:S01]  /*123570*/  LDL.LU R12, [R1+0x295c] ;  /* 0x00295c00010c7983 */ /* 0x002ee20000300800 */
[----:B------:R-:W-:-:S02]  /*123580*/  F2FP.SATFINITE.E4M3.F32.PACK_AB_MERGE_C R23, R23, R22, RZ ;  /* 0x000000161717723e */ /* 0x000fc400048070ff */
[----:B------:R-:W-:Y:S02]  /*123590*/  F2FP.SATFINITE.E4M3.F32.PACK_AB_MERGE_C R22, R4, R2, RZ ;  /* 0x000000020416723e */ /* 0x000fe400048070ff */
[----:B--2---:R-:W-:Y:S01]  /*1235a0*/  IADD3 R20, P1, PT, R0, R25, RZ ;  /* 0x0000001900147210 */ /* 0x004fe20007f3e0ff */
[----:B------:R1:W-:Y:S04]  /*1235b0*/  STL.64 [R1+0x62a8], R24 ;  /* 0x0062a81801007387 */ /* 0x0003e80000100a00 */
[----:B------:R-:W-:-:S05]  /*1235c0*/  IMAD.X R21, R8, 0x1, R24, P1 ;  /* 0x0000000108157824 */ /* 0x000fca00008e0618 */
[----:B------:R2:W-:Y:S04]  /*1235d0*/  STL.64 [R1+0x29a0], R20 ;  /* 0x0029a01401007387 */ /* 0x0005e80000100a00 */
[----:B-1----:R-:W4:Y:S04]  /*1235e0*/  LDL.LU R24, [R1+0x2978] ;  /* 0x0029780001187983 */ /* 0x002f280000300800 */
[----:B------:R-:W4:Y:S01]  /*1235f0*/  LDL.LU R25, [R1+0x297c] ;  /* 0x00297c0001197983 */ /* 0x000f220000300800 */
[----:B--2---:R-:W-:-:S03]  /*123600*/  IADD3 R20, P1, PT, R0, R17, RZ ;  /* 0x0000001100147210 */ /* 0x004fc60007f3e0ff */
[----:B------:R-:W2:Y:S04]  /*123610*/  LDL.LU R6, [R1+0x2940] ;  /* 0x0029400001067983 */ /* 0x000ea80000300800 */
[----:B------:R1:W-:Y:S01]  /*123620*/  STL [R1+0x299c], R9 ;  /* 0x00299c0901007387 */ /* 0x0003e20000100800 */
[----:B------:R-:W-:-:S03]  /*123630*/  IMAD.X R21, R8, 0x1, R15, P1 ;  /* 0x0000000108157824 */ /* 0x000fc600008e060f */
[----:B-1----:R-:W2:Y:S04]  /*123640*/  LDL.LU R9, [R1+0x2944] ;  /* 0x0029440001097983 */ /* 0x002ea80000300800 */
[----:B------:R1:W-:Y:S04]  /*123650*/  STL [R1+0x2998], R10 ;  /* 0x0029980a01007387 */ /* 0x0003e80000100800 */
[----:B------:R-:W2:Y:S04]  /*123660*/  LDL.LU R13, [R1+0x2948] ;  /* 0x00294800010d7983 */ /* 0x000ea80000300800 */
[----:B-1----:R-:W2:Y:S04]  /*123670*/  LDL.LU R10, [R1+0x294c] ;  /* 0x00294c00010a7983 */ /* 0x002ea80000300800 */
[----:B------:R1:W-:Y:S04]  /*123680*/  STL.64 [R1+0x2990], R20 ;  /* 0x0029901401007387 */ /* 0x0003e80000100a00 */
[----:B-1----:R-:W2:Y:S04]  /*123690*/  LDL.LU.64 R20, [R1+0x62c0] ;  /* 0x0062c00001147983 */ /* 0x002ea80000300a00 */
[----:B------:R-:W2:Y:S04]  /*1236a0*/  LDL.LU R2, [R1+0x2930] ;  /* 0x0029300001027983 */ /* 0x000ea80000300800 */
[----:B------:R-:W-:Y:S04]  /*1236b0*/  STL [R1+0x298c], R23 ;  /* 0x00298c1701007387 */ /* 0x000fe80000100800 */
[----:B------:R-:W2:Y:S04]  /*1236c0*/  LDL.LU R4, [R1+0x2934] ;  /* 0x0029340001047983 */ /* 0x000ea80000300800 */
[----:B------:R1:W-:Y:S02]  /*1236d0*/  STL [R1+0x2988], R22 ;  /* 0x0029881601007387 */ /* 0x0003e40000100800 */
[----:B-1----:R-:W-:-:S02]  /*1236e0*/  IADD3 R22, P1, PT, R0, R16, RZ ;  /* 0x0000001000167210 */ /* 0x002fc40007f3e0ff */
[----:B------:R1:W-:Y:S03]  /*1236f0*/  STL.64 [R1+0x62a0], R16 ;  /* 0x0062a01001007387 */ /* 0x0003e60000100a00 */
[----:B------:R-:W-:Y:S01]  /*123700*/  IMAD.X R23, R8, 0x1, R14, P1 ;  /* 0x0000000108177824 */ /* 0x000fe200008e060e */
[----:B-1----:R-:W2:Y:S04]  /*123710*/  LDL.LU R17, [R1+0x2968] ;  /* 0x0029680001117983 */ /* 0x002ea80000300800 */
[----:B------:R1:W-:Y:S04]  /*123720*/  STL.64 [R1+0x2980], R22 ;  /* 0x0029801601007387 */ /* 0x0003e80000100a00 */
[----:B-1----:R-:W2:Y:S01]  /*123730*/  LDL.LU.64 R22, [R1+0x62b8] ;  /* 0x0062b80001167983 */ /* 0x002ea20000300a00 */
[----:B---3--:R-:W-:-:S02]  /*123740*/  F2FP.SATFINITE.E4M3.F32.PACK_AB_MERGE_C R3, R5, R3, RZ ;  /* 0x000000030503723e */ /* 0x008fc400048070ff */
[----:B------:R-:W-:Y:S02]  /*123750*/  F2FP.SATFINITE.E4M3.F32.PACK_AB_MERGE_C R7, R11, R7, RZ ;  /* 0x000000070b07723e */ /* 0x000fe400048070ff */
[----:B------:R-:W-:Y:S02]  /*123760*/  F2FP.SATFINITE.E4M3.F32.PACK_AB_MERGE_C R12, R12, R27, RZ ;  /* 0x0000001b0c0c723e */ /* 0x000fe400048070ff */
[----:B----4-:R-:W-:-:S05]  /*123770*/  F2FP.SATFINITE.E4M3.F32.PACK_AB_MERGE_C R16, R25, R24, RZ ;  /* 0x000000181910723e */ /* 0x010fca00048070ff */
[----:B------:R1:W-:Y:S04]  /*123780*/  STL [R1+0x297c], R16 ;  /* 0x00297c1001007387 */ /* 0x0003e80000100800 */
[----:B------:R-:W-:Y:S01]  /*123790*/  STL [R1+0x2978], R3 ;  /* 0x0029780301007387 */ /* 0x000fe20000100800 */
[----:B--2---:R-:W-:Y:S02]  /*1237a0*/  F2FP.SATFINITE.E4M3.F32.PACK_AB_MERGE_C R4, R4, R2, RZ ;  /* 0x000000020404723e */ /* 0x004fe400048070ff */
[----:B------:R-:W-:Y:S02]  /*1237b0*/  F2FP.SATFINITE.E4M3.F32.PACK_AB_MERGE_C R26, R26, R17, RZ ;  /* 0x000000111a1a723e */ /* 0x000fe400048070ff */
[----:B------:R-:W-:-:S05]  /*1237c0*/  IADD3 R24, P1, PT, R0, R23, RZ ;  /* 0x0000001700187210 */ /* 0x000fca0007f3e0ff */
[----:B------:R-:W-:Y:S01]  /*1237d0*/  IMAD.X R25, R8, 0x1, R22, P1 ;  /* 0x0000000108197824 */ /* 0x000fe200008e0616 */
[----:B-1----:R-:W-:-:S04]  /*1237e0*/  IADD3 R16, P1, PT, R0, R21, RZ ;  /* 0x0000001500107210 */ /* 0x002fc80007f3e0ff */
[----:B------:R1:W-:Y:S01]  /*1237f0*/  STL.64 [R1+0x2970], R24 ;  /* 0x0029701801007387 */ /* 0x0003e20000100a00 */
[----:B------:R-:W-:-:S03]  /*123800*/  IMAD.X R17, R8, 0x1, R19, P1 ;  /* 0x0000000108117824 */ /* 0x000fc600008e0613 */
[----:B-1----:R-:W2:Y:S04]  /*123810*/  LDL.LU R24, [R1+0x2938] ;  /* 0x0029380001187983 */ /* 0x002ea80000300800 */
[----:B------:R-:W2:Y:S04]  /*123820*/  LDL.LU R25, [R1+0x293c] ;  /* 0x00293c0001197983 */ /* 0x000ea80000300800 */
[----:B------:R-:W3:Y:S04]  /*123830*/  LDL.LU R3, [R1+0x2920] ;  /* 0x0029200001037983 */ /* 0x000ee80000300800 */
[----:B------:R-:W3:Y:S04]  /*123840*/  LDL.LU R5, [R1+0x2924] ;  /* 0x0029240001057983 */ /* 0x000ee80000300800 */
[----:B------:R-:W-:Y:S04]  /*123850*/  STL [R1+0x296c], R26 ;  /* 0x00296c1a01007387 */ /* 0x000fe80000100800 */
[----:B------:R1:W-:Y:S04]  /*123860*/  STL [R1+0x2968], R7 ;  /* 0x0029680701007387 */ /* 0x0003e80000100800 */
[----:B-1----:R-:W4:Y:S04]  /*123870*/  LDL.LU R7, [R1+0x2928] ;  /* 0x0029280001077983 */ /* 0x002f280000300800 */
[----:B------:R-:W4:Y:S04]  /*123880*/  LDL.LU R11, [R1+0x292c] ;  /* 0x00292c00010b7983 */ /* 0x000f280000300800 */
[----:B------:R1:W-:Y:S02]  /*123890*/  STL.64 [R1+0x2960], R16 ;  /* 0x0029601001007387 */ /* 0x0003e40000100a00 */
[C---:B-1----:R-:W-:Y:S01]  /*1238a0*/  IADD3 R16, P1, PT, R0.reuse, R20, RZ ;  /* 0x0000001400107210 */ /* 0x042fe20007f3e0ff */
[----:B0-----:R-:W-:Y:S01]  /*1238b0*/  VIADD R0, R0, UR5 ;  /* 0x0000000500007c36 */ /* 0x001fe20008000000 */
[----:B------:R-:W-:Y:S01]  /*1238c0*/  STL [R1+0x295c], R12 ;  /* 0x00295c0c01007387 */ /* 0x000fe20000100800 */
[----:B------:R-:W0:Y:S02]  /*1238d0*/  LDCU UR5, c[0x0][0x3b8] ;  /* 0x00007700ff0577ac */ /* 0x000e240008000800 */
[----:B------:R-:W-:Y:S01]  /*1238e0*/  IMAD.X R17, R8, 0x1, R18, P1 ;  /* 0x0000000108117824 */ /* 0x000fe200008e0612 */
[----:B------:R-:W-:-:S02]  /*1238f0*/  F2FP.SATFINITE.E4M3.F32.PACK_AB_MERGE_C R8, R9, R6, RZ ;  /* 0x000000060908723e */ /* 0x000fc400048070ff */
[----:B------:R-:W-:Y:S02]  /*123900*/  F2FP.SATFINITE.E4M3.F32.PACK_AB_MERGE_C R6, R10, R13, RZ ;  /* 0x0000000d0a06723e */ /* 0x000fe400048070ff */
[----:B------:R1:W-:Y:S01]  /*123910*/  STL.64 [R1+0x2950], R16 ;  /* 0x0029501001007387 */ /* 0x0003e20000100a00 */
[----:B------:R-:W-:Y:S02]  /*123920*/  SHF.R.S32.HI R2, RZ, 0x1f, R0 ;  /* 0x0000001fff027819 */ /* 0x000fe40000011400 */
[----:B------:R-:W-:Y:S01]  /*123930*/  IADD3 R26, P1, PT, R0, R29, RZ ;  /* 0x0000001d001a7210 */ /* 0x000fe20007f3e0ff */
[----:B-1----:R-:W4:Y:S04]  /*123940*/  LDL.LU R16, [R1+0x2910] ;  /* 0x0029100001107983 */ /* 0x002f280000300800 */
[----:B------:R-:W4:Y:S01]  /*123950*/  LDL.LU R17, [R1+0x2914] ;  /* 0x0029140001117983 */ /* 0x000f220000300800 */
[----:B------:R-:W-:-:S03]  /*123960*/  IMAD.X R27, R2, 0x1, R28, P1 ;  /* 0x00000001021b7824 */ /* 0x000fc600008e061c */
[----:B------:R-:W4:Y:S04]  /*123970*/  LDL.LU R13, [R1+0x2918] ;  /* 0x00291800010d7983 */ /* 0x000f280000300800 */
[----:B------:R1:W-:Y:S04]  /*123980*/  STL [R1+0x2958], R8 ;  /* 0x0029580801007387 */ /* 0x0003e80000100800 */
[----:B------:R-:W4:Y:S04]  /*123990*/  LDL.LU R10, [R1+0x291c] ;  /* 0x00291c00010a7983 */ /* 0x000f280000300800 */
[----:B------:R0:W-:Y:S04]  /*1239a0*/  STL [R1+0x294c], R6 ;  /* 0x00294c0601007387 */ /* 0x0001e80000100800 */
[----:B-1----:R-:W4:Y:S04]  /*1239b0*/  LDL.LU R8, [R1+0x28cc] ;  /* 0x0028cc0001087983 */ /* 0x002f280000300800 */
[----:B0-----:R-:W4:Y:S04]  /*1239c0*/  LDL.LU R6, [R1+0x2900] ;  /* 0x0029000001067983 */ /* 0x001f280000300800 */
[----:B------:R-:W4:Y:S04]  /*1239d0*/  LDL.LU R9, [R1+0x2904] ;  /* 0x0029040001097983 */ /* 0x000f280000300800 */
[----:B------:R-:W-:Y:S04]  /*1239e0*/  STL [R1+0x2948], R4 ;  /* 0x0029480401007387 */ /* 0x000fe80000100800 */
[----:B------:R0:W-:Y:S04]  /*1239f0*/  STL.64 [R1+0x2940], R26 ;  /* 0x0029401a01007387 */ /* 0x0001e80000100a00 */
[----:B0-----:R-:W4:Y:S04]  /*123a00*/  LDL.LU.64 R26, [R1+0x62b0] ;  /* 0x0062b000011a7983 */ /* 0x001f280000300a00 */
[----:B------:R-:W4:Y:S04]  /*123a10*/  LDL.LU R12, [R1+0x28f0] ;  /* 0x0028f000010c7983 */ /* 0x000f280000300800 */
[----:B------:R-:W4:Y:S04]  /*123a20*/  LDL.LU R4, [R1+0x28f4] ;  /* 0x0028f40001047983 */ /* 0x000f280000300800 */
[----:B------:R0:W-:Y:S04]  /*123a30*/  STL.64 [R1+0x6298], R28 ;  /* 0x0062981c01007387 */ /* 0x0001e80000100a00 */
[----:B0-----:R-:W4:Y:S04]  /*123a40*/  LDL.LU R28, [R1+0x2908] ;  /* 0x00290800011c7983 */ /* 0x001f280000300800 */
[----:B------:R-:W4:Y:S01]  /*123a50*/  LDL.LU R29, [R1+0x290c] ;  /* 0x00290c00011d7983 */ /* 0x000f220000300800 */
[----:B--2---:R-:W-:-:S05]  /*123a60*/  F2FP.SATFINITE.E4M3.F32.PACK_AB_MERGE_C R25, R25, R24, RZ ;  /* 0x000000181919723e */ /* 0x004fca00048070ff */
[----:B------:R0:W-:Y:S01]  /*123a70*/  STL [R1+0x293c], R25 ;  /* 0x00293c1901007387 */ /* 0x0001e20000100800 */
[----:B---3--:R-:W-:-:S05]  /*123a80*/  F2FP.SATFINITE.E4M3.F32.PACK_AB_MERGE_C R3, R5, R3, RZ ;  /* 0x000000030503723e */ /* 0x008fca00048070ff */
[----:B------:R-:W-:Y:S01]  /*123a90*/  STL [R1+0x2938], R3 ;  /* 0x0029380301007387 */ /* 0x000fe20000100800 */
[----:B----4-:R-:W-:-:S05]  /*123aa0*/  IADD3 R24, P1, PT, R0, R27, RZ ;  /* 0x0000001b00187210 */ /* 0x010fca0007f3e0ff */
[----:B0-----:R-:W-:-:S05]  /*123ab0*/  IMAD.X R25, R2, 0x1, R26, P1 ;  /* 0x0000000102197824 */ /* 0x001fca00008e061a */
[----:B------:R0:W-:Y:S04]  /*123ac0*/  STL.64 [R1+0x2930], R24 ;  /* 0x0029301801007387 */ /* 0x0001e80000100a00 */
[----:B0-----:R-:W2:Y:S01]  /*123ad0*/  LDL.LU.64 R24, [R1+0x62a8] ;  /* 0x0062a80001187983 */ /* 0x001ea20000300a00 */
[----:B------:R-:W-:-:S03]  /*123ae0*/  F2FP.SATFINITE.E4M3.F32.PACK_AB_MERGE_C R7, R11, R7, RZ ;  /* 0x000000070b07723e */ /* 0x000fc600048070ff */
[----:B------:R0:W-:Y:S01]  /*123af0*/  STL.64 [R1+0x6290], R26 ;  /* 0x0062901a01007387 */ /* 0x0001e20000100a00 */
[----:B------:R-:W-:-:S03]  /*123b00*/  F2FP.SATFINITE.E4M3.F32.PACK_AB_MERGE_C R17, R17, R16, RZ ;  /* 0x000000101111723e */ /* 0x000fc600048070ff */
[----:B0-----:R-:W3:Y:S04]  /*123b10*/  LDL.LU R26, [R1+0x28c4] ;  /* 0x0028c400011a7983 */ /* 0x001ee80000300800 */
[----:B------:R-:W4:Y:S04]  /*123b20*/  LDL.LU R27, [R1+0x28c8] ;  /* 0x0028c800011b7983 */ /* 0x000f280000300800 */
[----:B------:R-:W3:Y:S04]  /*123b30*/  LDL.LU R3, [R1+0x28f8] ;  /* 0x0028f80001037983 */ /* 0x000ee80000300800 */
[----:B------:R-:W3:Y:S04]  /*123b40*/  LDL.LU R5, [R1+0x28fc] ;  /* 0x0028fc0001057983 */ /* 0x000ee80000300800 */
[----:B------:R0:W-:Y:S04]  /*123b50*/  STL [R1+0x2928], R7 ;  /* 0x0029280701007387 */ /* 0x0001e80000100800 */
[----:B0-----:R-:W3:Y:S04]  /*123b60*/  LDL.LU R7, [R1+0x28e0] ;  /* 0x0028e00001077983 */ /* 0x001ee80000300800 */
[----:B------:R-:W3:Y:S04]  /*123b70*/  LDL.LU R11, [R1+0x28e4] ;  /* 0x0028e400010b7983 */ /* 0x000ee80000300800 */
[----:B------:R0:W-:Y:S01]  /*123b80*/  STL [R1+0x260], R17 ;  /* 0x0002601101007387 */ /* 0x0001e20000100800 */
[----:B--2---:R-:W-:-:S05]  /*123b90*/  IADD3 R16, P1, PT, R0, R25, RZ ;  /* 0x0000001900107210 */ /* 0x004fca0007f3e0ff */
[----:B0-----:R-:W-:-:S05]  /*123ba0*/  IMAD.X R17, R2, 0x1, R24, P1 ;  /* 0x0000000102117824 */ /* 0x001fca00008e0618 */
[----:B------:R0:W-:Y:S04]  /*123bb0*/  STL.64 [R1+0x2920], R16 ;  /* 0x0029201001007387 */ /* 0x0001e80000100a00 */
[----:B0-----:R-:W2:Y:S04]  /*123bc0*/  LDL.LU.64 R16, [R1+0x62a0] ;  /* 0x0062a00001107983 */ /* 0x001ea80000300a00 */
[----:B------:R0:W-:Y:S04]  /*123bd0*/  STL.64 [R1+0x6288], R24 ;  /* 0x0062881801007387 */ /* 0x0001e80000100a00 */
[----:B0-----:R-:W2:Y:S01]  /*123be0*/  LDL.LU R25, [R1+0x28c0] ;  /* 0x0028c00001197983 */ /* 0x001ea20000300800 */
[----:B------:R-:W-:-:S03]  /*123bf0*/  F2FP.SATFINITE.E4M3.F32.PACK_AB_MERGE_C R24, R10, R13, RZ ;  /* 0x0000000d0a18723e */ /* 0x000fc600048070ff */
[----:B------:R-:W2:Y:S04]  /*123c00*/  LDL.LU R13, [R1+0x28e8] ;  /* 0x0028e800010d7983 */ /* 0x000ea80000300800 */
[----:B------:R-:W2:Y:S04]  /*123c10*/  LDL.LU R10, [R1+0x28ec] ;  /* 0x0028ec00010a7983 */ /* 0x000ea80000300800 */
[----:B------:R2:W-:Y:S01]  /*123c20*/  STL [R1+0x264], R24 ;  /* 0x0002641801007387 */ /* 0x0005e20000100800 */
[----:B----4-:R-:W-:Y:S02]  /*123c30*/  F2FP.SATFINITE.E4M3.F32.PACK_AB_MERGE_C R8, R8, R27, RZ ;  /* 0x0000001b0808723e */ /* 0x010fe400048070ff */
[----:B------:R-:W-:-:S02]  /*123c40*/  F2FP.SATFINITE.E4M3.F32.PACK_AB_MERGE_C R6, R9, R6, RZ ;  /* 0x000000060906723e */ /* 0x000fc400048070ff */
[----:B------:R-:W-:Y:S02]  /*123c50*/  F2FP.SATFINITE.E4M3.F32.PACK_AB_MERGE_C R28, R29, R28, RZ ;  /* 0x0000001c1d1c723e */ /* 0x000fe400048070ff */
[----:B------:R-:W-:Y:S02]  /*123c60*/  F2FP.SATFINITE.E4M3.F32.PACK_AB_MERGE_C R4, R4, R12, RZ ;  /* 0x0000000c0404723e */ /* 0x000fe400048070ff */
[----:B---3--:R-:W-:Y:S02]  /*123c70*/  F2FP.SATFINITE.E4M3.F32.PACK_AB_MERGE_C R5, R5, R3, RZ ;  /* 0x000000030505723e */ /* 0x008fe400048070ff */
[----:B------:R-:W-:Y:S02]  /*123c80*/  F2FP.SATFINITE.E4M3.F32.PACK_AB_MERGE_C R3, R11, R7, RZ ;  /* 0x000000070b03723e */ /* 0x000fe400048070ff */
[----:B--2---:R-:W-:Y:S02]  /*123c90*/  IADD3 R24, P1, PT, R0, R17, RZ ;  /* 0x0000001100187210 */ /* 0x004fe40007f3e0ff */
[----:B------:R-:W-:-:S03]  /*123ca0*/  F2FP.SATFINITE.E4M3.F32.PACK_AB_MERGE_C R26, R26, R25, RZ ;  /* 0x000000191a1a723e */ /* 0x000fc600048070ff */
[----:B------:R-:W-:Y:S02]  /*123cb0*/  IMAD.X R25, R2, 0x1, R15, P1 ;  /* 0x0000000102197824 */ /* 0x000fe400008e060f */
[----:B------:R0:W-:Y:S04]  /*123cc0*/  STL [R1+0x258], R26 ;  /* 0x0002581a01007387 */ /* 0x0001e80000100800 */
[----:B0-----:R-:W2:Y:S04]  /*123cd0*/  LDL.LU R26, [R1+0x28d4] ;  /* 0x0028d400011a7983 */ /* 0x001ea80000300800 */
[----:B------:R0:W-:Y:S04]  /*123ce0*/  STL.64 [R1+0x2910], R24 ;  /* 0x0029101801007387 */ /* 0x0001e80000100a00 */
[----:B------:R1:W-:Y:S04]  /*123cf0*/  STL [R1+0x25c], R8 ;  /* 0x00025c0801007387 */ /* 0x0003e80000100800 */
[----:B------:R-:W3:Y:S01]  /*123d00*/  LDL.LU R27, [R1+0x28d8] ;  /* 0x0028d800011b7983 */ /* 0x000ee20000300800 */
[----:B0-----:R-:W-:-:S03]  /*123d10*/  IADD3 R24, P1, PT, R0, R16, RZ ;  /* 0x0000001000187210 */ /* 0x001fc60007f3e0ff */
[----:B------:R0:W-:Y:S02]  /*123d20*/  STL [R1+0x5338], R6 ;  /* 0x0053380601007387 */ /* 0x0001e40000100800 */
[----:B------:R-:W-:Y:S02]  /*123d30*/  IMAD.X R25, R2, 0x1, R14, P1 ;  /* 0x0000000102197824 */ /* 0x000fe400008e060e */
[----:B-1----:R-:W3:Y:S04]  /*123d40*/  LDL.LU R8, [R1+0x28dc] ;  /* 0x0028dc0001087983 */ /* 0x002ee80000300800 */
[----:B0-----:R-:W4:Y:S04]  /*123d50*/  LDL.LU R6, [R1+0x28b0] ;  /* 0x0028b00001067983 */ /* 0x001f280000300800 */
[----:B------:R-:W4:Y:S04]  /*123d60*/  LDL.LU R9, [R1+0x28b4] ;  /* 0x0028b40001097983 */ /* 0x000f280000300800 */
[----:B------:R0:W-:Y:S04]  /*123d70*/  STL.64 [R1+0x2900], R24 ;  /* 0x0029001801007387 */ /* 0x0001e80000100a00 */
[----:B------:R1:W-:Y:S01]  /*123d80*/  STL [R1+0x534c], R28 ;  /* 0x00534c1c01007387 */ /* 0x0003e20000100800 */
[----:B0-----:R-:W-:-:S03]  /*123d90*/  IADD3 R24, P1, PT, R0, R23, RZ ;  /* 0x0000001700187210 */ /* 0x001fc60007f3e0ff */
[----:B------:R-:W-:Y:S02]  /*123da0*/  STL [R1+0x524c], R4 ;  /* 0x00524c0401007387 */ /* 0x000fe40000100800 */
[----:B------:R-:W-:-:S05]  /*123db0*/  IMAD.X R25, R2, 0x1, R22, P1 ;  /* 0x0000000102197824 */ /* 0x000fca00008e0616 */
[----:B------:R0:W-:Y:S01]  /*123dc0*/  STL.64 [R1+0x28f0], R24 ;  /* 0x0028f01801007387 */ /* 0x0001e20000100a00 */
[----:B-1----:R-:W-:-:S03]  /*123dd0*/  IADD3 R28, P1, PT, R0, R21, RZ ;  /* 0x00000015001c7210 */ /* 0x002fc60007f3e0ff */
[----:B0-----:R-:W2:Y:S04]  /*123de0*/  LDL.LU R24, [R1+0x28b8] ;  /* 0x0028b80001187983 */ /* 0x001ea80000300800 */
[----:B------:R-:W2:Y:S04]  /*123df0*/  LDL.LU R25, [R1+0x28bc] ;  /* 0x0028bc0001197983 */ /* 0x000ea80000300800 */
[----:B------:R-:W2:Y:S04]  /*123e00*/  LDL.LU R12, [R1+0x28a0] ;  /* 0x0028a000010c7983 */ /* 0x000ea80000300800 */
[----:B------:R-:W2:Y:S04]  /*123e10*/  LDL.LU R4, [R1+0x28a4] ;  /* 0x0028a40001047983 */ /* 0x000ea80000300800 */
[----:B------:R0:W-:Y:S01]  /*123e20*/  STL.64 [R1+0x6278], R22 ;  /* 0x0062781601007387 */ /* 0x0001e20000100a00 */
[----:B------:R-:W-:-:S02]  /*123e30*/  F2FP.SATFINITE.E4M3.F32.PACK_AB_MERGE_C R10, R10, R13, RZ ;  /* 0x0000000d0a0a723e */ /* 0x000fc400048070ff */
[----:B0-----:R-:W-:Y:S01]  /*123e40*/  SHF.R.S32.HI R22, RZ, 0x1f, R0 ;  /* 0x0000001fff167819 */ /* 0x001fe20000011400 */
[----:B------:R-:W2:Y:S04]  /*123e50*/  LDL.LU R23, [R1+0x28d0] ;  /* 0x0028d00001177983 */ /* 0x000ea80000300800 */
[----:B------:R-:W2:Y:S01]  /*123e60*/  LDL.LU R2, [R1+0x28ac] ;  /* 0x0028ac0001027983 */ /* 0x000ea20000300800 */
[----:B------:R-:W-:-:S03]  /*123e70*/  IMAD.X R29, R22, 0x1, R19, P1 ;  /* 0x00000001161d7824 */ /* 0x000fc600008e0613 */
[----:B------:R-:W-:Y:S04]  /*123e80*/  STL [R1+0x52e8], R5 ;  /* 0x0052e80501007387 */ /* 0x000fe80000100800 */
[----:B------:R0:W-:Y:S04]  /*123e90*/  STL [R1+0x51cc], R3 ;  /* 0x0051cc0301007387 */ /* 0x0001e80000100800 */
[----:B0-----:R-:W2:Y:S04]  /*123ea0*/  LDL.LU R3, [R1+0x2890] ;  /* 0x0028900001037983 */ /* 0x001ea80000300800 */
[----:B------:R-:W2:Y:S04]  /*123eb0*/  LDL.LU R11, [R1+0x2894] ;  /* 0x00289400010b7983 */ /* 0x000ea80000300800 */
[----:B------:R-:W2:Y:S04]  /*123ec0*/  LDL.LU R5, [R1+0x2898] ;  /* 0x0028980001057983 */ /* 0x000ea80000300800 */
[----:B------:R-:W2:Y:S04]  /*123ed0*/  LDL.LU R7, [R1+0x289c] ;  /* 0x00289c0001077983 */ /* 0x000ea80000300800 */
[----:B------:R0:W-:Y:S04]  /*123ee0*/  STL.64 [R1+0x28e0], R28 ;  /* 0x0028e01c01007387 */ /* 0x0001e80000100a00 */
[----:B------:R1:W-:Y:S04]  /*123ef0*/  STL [R1+0x51e4], R10 ;  /* 0x0051e40a01007387 */ /* 0x0003e80000100800 */
[----:B------:R-:W2:Y:S01]  /*123f00*/  LDL.LU R13, [R1+0x2880] ;  /* 0x00288000010d7983 */ /* 0x000ea20000300800 */
[----:B0-----:R-:W-:-:S03]  /*123f10*/  IADD3 R28, P1, PT, R0, R20, RZ ;  /* 0x00000014001c7210 */ /* 0x001fc60007f3e0ff */
[----:B-1----:R-:W2:Y:S02]  /*123f20*/  LDL.LU R10, [R1+0x2884] ;  /* 0x00288400010a7983 */ /* 0x002ea40000300800 */
[----:B------:R-:W-:Y:S02]  /*123f30*/  IMAD.X R29, R22, 0x1, R18, P1 ;  /* 0x00000001161d7824 */ /* 0x000fe400008e0612 */
[----:B------:R0:W-:Y:S04]  /*123f40*/  STL.64 [R1+0x6280], R20 ;  /* 0x0062801401007387 */ /* 0x0001e80000100a00 */
[----:B0-----:R-:W2:Y:S04]  /*123f50*/  LDL.LU R21, [R1+0x28a8] ;  /* 0x0028a80001157983 */ /* 0x001ea80000300800 */
[----:B------:R0:W-:Y:S04]  /*123f60*/  STL.64 [R1+0x28c8], R28 ;  /* 0x0028c81c01007387 */ /* 0x0001e80000100a00 */
[----:B0-----:R-:W2:Y:S01]  /*123f70*/  LDL.LU.64 R28, [R1+0x6298] ;  /* 0x00629800011c7983 */ /* 0x001ea20000300a00 */
[----:B------:R-:W-:Y:S01]  /*123f80*/  VIADD R0, R0, UR5 ;  /* 0x0000000500007c36 */ /* 0x000fe20008000000 */
[----:B------:R-:W0:Y:S01]  /*123f90*/  LDCU UR5, c[0x0][0x3b8] ;  /* 0x00007700ff0577ac */ /* 0x000e220008000800 */
[----:B---3--:R-:W-:-:S02]  /*123fa0*/  F2FP.SATFINITE.E4M3.F32.PACK_AB_MERGE_C R8, R8, R27, RZ ;  /* 0x0000001b0808723e */ /* 0x008fc400048070ff */
[----:B----4-:R-:W-:Y:S02]  /*123fb0*/  F2FP.SATFINITE.E4M3.F32.PACK_AB_MERGE_C R6, R9, R6, RZ ;  /* 0x000000060906723e */ /* 0x010fe400048070ff */
[----:B------:R-:W-:Y:S02]  /*123fc0*/  SHF.R.S32.HI R9, RZ, 0x1f, R0 ;  /* 0x0000001fff097819 */ /* 0x000fe40000011400 */
[----:B--2---:R-:W-:-:S05]  /*123fd0*/  F2FP.SATFINITE.E4M3.F32.PACK_AB_MERGE_C R20, R26, R23, RZ ;  /* 0x000000171a14723e */ /* 0x004fca00048070ff */
[----:B------:R-:W-:Y:S04]  /*123fe0*/  STL [R1+0x512c], R20 ;  /* 0x00512c1401007387 */ /* 0x000fe80000100800 */
[----:B------:R1:W-:Y:S04]  /*123ff0*/  STL [R1+0x5154], R8 ;  /* 0x0051540801007387 */ /* 0x0003e80000100800 */
[----:B------:R-:W2:Y:S04]  /*124000*/  LDL.LU R22, [R1+0x2888] ;  /* 0x0028880001167983 */ /* 0x000ea80000300800 */
[----:B------:R-:W2:Y:S04]  /*124010*/  LDL.LU R23, [R1+0x288c] ;  /* 0x00288c0001177983 */ /* 0x000ea80000300800 */
[----:B------:R3:W-:Y:S04]  /*124020*/  STL [R1+0x5098], R6 ;  /* 0x0050980601007387 */ /* 0x0007e80000100800 */
[----:B-1----:R-:W4:Y:S04]  /*124030*/  LDL.LU R8, [R1+0x2870] ;  /* 0x0028700001087983 */ /* 0x002f280000300800 */
[----:B---3--:R-:W4:Y:S01]  /*124040*/  LDL.LU R6, [R1+0x2874] ;  /* 0x0028740001067983 */ /* 0x008f220000300800 */
[----:B------:R-:W-:-:S05]  /*124050*/  IADD3 R26, P1, PT, R0, R29, RZ ;  /* 0x0000001d001a7210 */ /* 0x000fca0007f3e0ff */
[----:B------:R-:W-:-:S05]  /*124060*/  IMAD.X R27, R9, 0x1, R28, P1 ;  /* 0x00000001091b7824 */ /* 0x000fca00008e061c */
[----:B------:R1:W-:Y:S04]  /*124070*/  STL.64 [R1+0x28c0], R26 ;  /* 0x0028c01a01007387 */ /* 0x0003e80000100a00 */
[----:B-1----:R-:W3:Y:S01]  /*124080*/  LDL.LU.64 R26, [R1+0x6290] ;  /* 0x00629000011a7983 */ /* 0x002ee20000300a00 */
[----:B------:R-:W-:Y:S02]  /*124090*/  F2FP.SATFINITE.E4M3.F32.PACK_AB_MERGE_C R20, R25, R24, RZ ;  /* 0x000000181914723e */ /* 0x000fe400048070ff */
[----:B------:R-:W-:-:S03]  /*1240a0*/  F2FP.SATFINITE.E4M3.F32.PACK_AB_MERGE_C R4, R4, R12, RZ ;  /* 0x0000000c0404723e */ /* 0x000fc600048070ff */
[----:B------:R-:W-:Y:S04]  /*1240b0*/  STL [R1+0x5360], R20 ;  /* 0x0053601401007387 */ /* 0x000fe80000100800 */
[----:B------:R-:W-:Y:S01]  /*1240c0*/  STL [R1+0x5030], R4 ;  /* 0x0050300401007387 */ /* 0x000fe20000100800 */
[----:B---3--:R-:W-:-:S05]  /*1240d0*/  IADD3 R24, P1, PT, R0, R27, RZ ;  /* 0x0000001b00187210 */ /* 0x008fca0007f3e0ff */
[----:B------:R-:W-:-:S05]  /*1240e0*/  IMAD.X R25, R9, 0x1, R26, P1 ;  /* 0x0000000109197824 */ /* 0x000fca00008e061a */
[----:B------:R1:W-:Y:S04]  /*1240f0*/  STL.64 [R1+0x28b0], R24 ;  /* 0x0028b01801007387 */ /* 0x0003e80000100a00 */
[----:B-1----:R-:W3:Y:S01]  /*124100*/  LDL.LU.64 R24, [R1+0x6288] ;  /* 0x0062880001187983 */ /* 0x002ee20000300a00 */
[----:B------:R-:W-:-:S03]  /*124110*/  F2FP.SATFINITE.E4M3.F32.PACK_AB_MERGE_C R2, R2, R21, RZ ;  /* 0x000000150202723e */ /* 0x000fc600048070ff */
[----:B------:R-:W3:Y:S04]  /*124120*/  LDL.LU R12, [R1+0x2878] ;  /* 0x00287800010c7983 */ /* 0x000ee80000300800 */
[----:B------:R-:W3:Y:S04]  /*124130*/  LDL.LU R4, [R1+0x287c] ;  /* 0x00287c0001047983 */ /* 0x000ee80000300800 */
[----:B------:R1:W-:Y:S01]  /*124140*/  STL.64 [R1+0x6270], R26 ;  /* 0x0062701a01007387 */ /* 0x0003e20000100a00 */
[----:B------:R-:W-:-:S03]  /*124150*/  F2FP.SATFINITE.E4M3.F32.PACK_AB_MERGE_C R11, R11, R3, RZ ;  /* 0x000000030b0b723e */ /* 0x000fc600048070ff */
[----:B-1----:R-:W3:Y:S04]  /*124160*/  LDL.LU R26, [R1+0x2854] ;  /* 0x00285400011a7983 */ /* 0x002ee80000300800 */
[----:B------:R-:W-:Y:S04]  /*124170*/  STL [R1+0x5044], R2 ;  /* 0x0050440201007387 */ /* 0x000fe80000100800 */
[----:B------:R1:W-:Y:S04]  /*124180*/  STL [R1+0x4fc4], R11 ;  /* 0x004fc40b01007387 */ /* 0x0003e80000100800 */
[----:B------:R-:W3:Y:S04]  /*124190*/  LDL.LU R27, [R1+0x2858] ;  /* 0x00285800011b7983 */ /* 0x000ee80000300800 */
[----:B-1----:R-:W3:Y:S01]  /*1241a0*/  LDL.LU R11, [R1+0x285c] ;  /* 0x00285c00010b7983 */ /* 0x002ee20000300800 */
[----:B----4-:R-:W-:-:S02]  /*1241b0*/  F2FP.SATFINITE.E4M3.F32.PACK_AB_MERGE_C R6, R6, R8, RZ ;  /* 0x000000080606723e */ /* 0x010fc400048070ff */
[----:B--2---:R-:W-:Y:S02]  /*1241c0*/  F2FP.SATFINITE.E4M3.F32.PACK_AB_MERGE_C R22, R23, R22, RZ ;  /* 0x000000161716723e */ /* 0x004fe400048070ff */
[----:B---3--:R-:W-:Y:S01]  /*1241d0*/  IADD3 R2, P1, PT, R0, R25, RZ ;  /* 0x0000001900027210 */ /* 0x008fe20007f3e0ff */
[----:B------:R1:W-:Y:S04]  /*1241e0*/  STL.64 [R1+0x6268], R24 ;  /* 0x0062681801007387 */ /* 0x0003e80000100a00 */
[----:B------:R-:W-:-:S05]  /*1241f0*/  IMAD.X R3, R9, 0x1, R24, P1 ;  /* 0x0000000109037824 */ /* 0x000fca00008e0618 */
[----:B------:R2:W-:Y:S01]  /*124200*/  STL.64 [R1+0x28a0], R2 ;  /* 0x0028a00201007387 */ /* 0x0005e20000100a00 */
[----:B------:R-:W-:-:S03]  /*124210*/  IADD3 R20, P1, PT, R0, R17, RZ ;  /* 0x0000001100147210 */ /* 0x000fc60007f3e0ff */
[----:B-1----:R-:W3:Y:S01]  /*124220*/  LDL.LU R24, [R1+0x2850] ;  /* 0x0028500001187983 */ /* 0x002ee20000300800 */
[----:B--2---:R-:W-:-:S03]  /*124230*/  F2FP.SATFINITE.E4M3.F32.PACK_AB_MERGE_C R3, R7, R5, RZ ;  /* 0x000000050703723e */ /* 0x004fc600048070ff */
[----:B------:R-:W2:Y:S01]  /*124240*/  LDL.LU R2, [R1+0x2840] ;  /* 0x0028400001027983 */ /* 0x000ea20000300800 */
[----:B------:R-:W-:-:S03]  /*124250*/  F2FP.SATFINITE.E4M3.F32.PACK_AB_MERGE_C R5, R10, R13, RZ ;  /* 0x0000000d0a05723e */ /* 0x000fc600048070ff */
[----:B------:R1:W-:Y:S01]  /*124260*/  STL [R1+0x4fd4], R3 ;  /* 0x004fd40301007387 */ /* 0x0003e20000100800 */
[----:B------:R-:W-:-:S03]  /*124270*/  IMAD.X R21, R9, 0x1, R15, P1 ;  /* 0x0000000109157824 */ /* 0x000fc600008e060f */
[----:B-1----:R-:W2:Y:S04]  /*124280*/  LDL.LU R3, [R1+0x2844] ;  /* 0x0028440001037983 */ /* 0x002ea80000300800 */
[----:B------:R1:W-:Y:S04]  /*124290*/  STL [R1+0x4f70], R5 ;  /* 0x004f700501007387 */ /* 0x0003e80000100800 */
[----:B-1----:R-:W4:Y:S04]  /*1242a0*/  LDL.LU R5, [R1+0x2848] ;  /* 0x0028480001057983 */ /* 0x002f280000300800 */
[----:B------:R-:W4:Y:S04]  /*1242b0*/  LDL.LU R7, [R1+0x284c] ;  /* 0x00284c0001077983 */ /* 0x000f280000300800 */
[----:B------:R-:W3:Y:S04]  /*1242c0*/  LDL.LU R13, [R1+0x2830] ;  /* 0x00283000010d7983 */ /* 0x000ee80000300800 */
[----:B------:R-:W3:Y:S04]  /*1242d0*/  LDL.LU R10, [R1+0x2834] ;  /* 0x00283400010a7983 */ /* 0x000ee80000300800 */
[----:B------:R1:W-:Y:S04]  /*1242e0*/  STL [R1+0x6258], R17 ;  /* 0x0062581101007387 */ /* 0x0003e80000100800 */
[----:B-1----:R-:W3:Y:S04]  /*1242f0*/  LDL.LU R17, [R1+0x286c] ;  /* 0x00286c0001117983 */ /* 0x002ee80000300800 */
[----:B------:R1:W-:Y:S04]  /*124300*/  STL.64 [R1+0x2890], R20 ;  /* 0x0028901401007387 */ /* 0x0003e80000100a00 */
[----:B-1----:R-:W3:Y:S04]  /*124310*/  LDL.LU.64 R20, [R1+0x6280] ;  /* 0x0062800001147983 */ /* 0x002ee80000300a00 */
[----:B------:R1:W-:Y:S04]  /*124320*/  STL [R1+0x5958], R6 ;  /* 0x0059580601007387 */ /* 0x0003e80000100800 */
[----:B------:R0:W-:Y:S04]  /*124330*/  STL [R1+0x4f80], R22 ;  /* 0x004f801601007387 */ /* 0x0001e80000100800 */
[----:B-1----:R-:W3:Y:S01]  /*124340*/  LDL.LU R6, [R1+0x2868] ;  /* 0x0028680001067983 */ /* 0x002ee20000300800 */
[----:B0-----:R-:W-:-:S05]  /*124350*/  IADD3 R22, P1, PT, R0, R16, RZ ;  /* 0x0000001000167210 */ /* 0x001fca0007f3e0ff */
[----:B------:R-:W-:-:S05]  /*124360*/  IMAD.X R23, R9, 0x1, R14, P1 ;  /* 0x0000000109177824 */ /* 0x000fca00008e060e */
[----:B------:R0:W-:Y:S04]  /*124370*/  STL.64 [R1+0x2880], R22 ;  /* 0x0028801601007387 */ /* 0x0001e80000100a00 */
[----:B0-----:R-:W3:Y:S04]  /*124380*/  LDL.LU.64 R22, [R1+0x6278] ;  /* 0x0062780001167983 */ /* 0x001ee80000300a00 */
[----:B------:R0:W-:Y:S04]  /*124390*/  STL.64 [R1+0x6260], R14 ;  /* 0x0062600e01007387 */ /* 0x0001e80000100a00 */
[----:B0-----:R-:W3:Y:S04]  /*1243a0*/  LDL.LU R14, [R1+0x2860] ;  /* 0x00286000010e7983 */ /* 0x001ee80000300800 */
[----:B------:R-:W3:Y:S01]  /*1243b0*/  LDL.LU R15, [R1+0x2864] ;  /* 0x00286400010f7983 */ /* 0x000ee20000300800 */
[----:B------:R-:W-:-:S03]  /*1243c0*/  F2FP.SATFINITE.E4M3.F32.PACK_AB_MERGE_C R4, R4, R12, RZ ;  /* 0x0000000c0404723e */ /* 0x000fc600048070ff */
[----:B------:R-:W3:Y:S04]  /*1243d0*/  LDL.LU R25, [R1+0x2838] ;  /* 0x0028380001197983 */ /* 0x000ee80000300800 */
[----:B------:R-:W3:Y:S04]  /*1243e0*/  LDL.LU R8, [R1+0x283c] ;  /* 0x00283c0001087983 */ /* 0x000ee80000300800 */
[----:B------:R0:W-:Y:S04]  /*1243f0*/  STL [R1+0x5368], R4 ;  /* 0x0053680401007387 */ /* 0x0001e80000100800 */
[----:B------:R-:W3:Y:S04]  /*124400*/  LDL.LU R12, [R1+0x2820] ;  /* 0x00282000010c7983 */ /* 0x000ee80000300800 */
[----:B0-----:R-:W3:Y:S01]  /*124410*/  LDL.LU R4, [R1+0x2824] ;  /* 0x0028240001047983 */ /* 0x001ee20000300800 */
[----:B--2---:R-:W-:-:S02]  /*124420*/  F2FP.SATFINITE.E4M3.F32.PACK_AB_MERGE_C R3, R3, R2, RZ ;  /* 0x000000020303723e */ /* 0x004fc400048070ff */
[----:B----4-:R-:W-:Y:S02]  /*124430*/  F2FP.SATFINITE.E4M3.F32.PACK_AB_MERGE_C R2, R7, R5, RZ ;  /* 0x000000050702723e */ /* 0x010fe400048070ff */
[----:B---3--:R-:W-:Y:S02]  /*124440*/  F2FP.SATFINITE.E4M3.F32.PACK_AB_MERGE_C R17, R17, R6, RZ ;  /* 0x000000061111723e */ /* 0x008fe400048070ff */
[----:B------:R-:W-:Y:S02]  /*124450*/  F2FP.SATFINITE.E4M3.F32.PACK_AB_MERGE_C R6, R26, R24, RZ ;  /* 0x000000181a06723e */ /* 0x000fe400048070ff */
[----:B------:R-:W-:Y:S02]  /*124460*/  F2FP.SATFINITE.E4M3.F32.PACK_AB_MERGE_C R15, R15, R14, RZ ;  /* 0x0000000e0f0f723e */ /* 0x000fe400048070ff */
[----:B------:R-:W-:-:S03]  /*124470*/  IADD3 R14, P1, PT, R0, R23, RZ ;  /* 0x00000017000e7210 */ /* 0x000fc60007f3e0ff */
[----:B------:R0:W-:Y:S02]  /*124480*/  STL [R1+0x4e94], R15 ;  /* 0x004e940f01007387 */ /* 0x0001e40000100800 */
[----:B0-----:R-:W-:-:S05]  /*124490*/  IMAD.X R15, R9, 0x1, R22, P1 ;  /* 0x00000001090f7824 */ /* 0x001fca00008e0616 */
[----:B------:R0:W-:Y:S04]  /*1244a0*/  STL.64 [R1+0x2870], R14 ;  /* 0x0028700e01007387 */ /* 0x0001e80000100a00 */
[----:B------:R-:W-:Y:S01]  /*1244b0*/  STL [R1+0x4ea0], R17 ;  /* 0x004ea01101007387 */ /* 0x000fe20000100800 */
[----:B0-----:R-:W-:-:S03]  /*1244c0*/  IADD3 R14, P1, PT, R0, R21, RZ ;  /* 0x00000015000e7210 */ /* 0x001fc60007f3e0ff */
[----:B------:R0:W-:Y:S02]  /*1244d0*/  STL [R1+0x4e40], R6 ;  /* 0x004e400601007387 */ /* 0x0001e40000100800 */
[----:B------:R-:W-:-:S05]  /*1244e0*/  IMAD.X R15, R9, 0x1, R19, P1 ;  /* 0x00000001090f7824 */ /* 0x000fca00008e0613 */
[----:B------:R1:W-:Y:S01]  /*1244f0*/  STL.64 [R1+0x2860], R14 ;  /* 0x0028600e01007387 */ /* 0x0003e20000100a00 */
[----:B0-----:R-:W-:Y:S02]  /*124500*/  F2FP.SATFINITE.E4M3.F32.PACK_AB_MERGE_C R6, R11, R27, RZ ;  /* 0x0000001b0b06723e */ /* 0x001fe400048070ff */
[----:B-1----:R-:W-:-:S03]  /*124510*/  IADD3 R14, P1, PT, R0, R20, RZ ;  /* 0x00000014000e7210 */ /* 0x002fc60007f3e0ff */
[----:B------:R0:W-:Y:S02]  /*124520*/  STL [R1+0x4e50], R6 ;  /* 0x004e500601007387 */ /* 0x0001e40000100800 */
[----:B------:R-:W-:-:S05]  /*124530*/  IMAD.X R15, R9, 0x1, R18, P1 ;  /* 0x00000001090f7824 */ /* 0x000fca00008e0612 */
[----:B------:R1:W-:Y:S01]  /*124540*/  STL.64 [R1+0x2850], R14 ;  /* 0x0028500e01007387 */ /* 0x0003e20000100a00 */
[----:B------:R-:W-:Y:S01]  /*124550*/  VIADD R0, R0, UR5 ;  /* 0x0000000500007c36 */ /* 0x000fe20008000000 */
[----:B0-----:R-:W-:Y:S01]  /*124560*/  F2FP.SATFINITE.E4M3.F32.PACK_AB_MERGE_C R6, R8, R25, RZ ;  /* 0x000000190806723e */ /* 0x001fe200048070ff */
[----:B------:R-:W0:Y:S01]  /*124570*/  LDCU UR5, c[0x0][0x3b8] ;  /* 0x00007700ff0577ac */ /* 0x000e220008000800 */
[----:B-1----:R-:W2:Y:S04]  /*124580*/  LDL.LU R14, [R1+0x2828] ;  /* 0x00282800010e7983 */ /* 0x002ea80000300800 */
[----:B------:R-:W2:Y:S04]  /*124590*/  LDL.LU R15, [R1+0x282c] ;  /* 0x00282c00010f7983 */ /* 0x000ea80000300800 */
[----:B------:R-:W3:Y:S04]  /*1245a0*/  LDL.LU R11, [R1+0x2810] ;  /* 0x00281000010b7983 */ /* 0x000ee80000300800 */
[----:B------:R-:W3:Y:S04]  /*1245b0*/  LDL.LU R9, [R1+0x2814] ;  /* 0x0028140001097983 */ /* 0x000ee80000300800 */
[----:B------:R1:W-:Y:S04]  /*1245c0*/  STL [R1+0x4df0], R3 ;  /* 0x004df00301007387 */ /* 0x0003e80000100800 */
[----:B------:R4:W-:Y:S01]  /*1245d0*/  STL [R1+0x4df4], R2 ;  /* 0x004df40201007387 */ /* 0x0009e20000100800 */
[----:B------:R-:W-:-:S03]  /*1245e0*/  IADD3 R26, P1, PT, R0, R29, RZ ;  /* 0x0000001d001a7210 */ /* 0x000fc60007f3e0ff */
[----:B------:R-:W2:Y:S01]  /*1245f0*/  LDL.LU R17, [R1+0x2818] ;  /* 0x0028180001117983 */ /* 0x000ea20000300800 */
[----:B-1----:R-:W-:-:S03]  /*124600*/  F2FP.SATFINITE.E4M3.F32.PACK_AB_MERGE_C R3, R10, R13, RZ ;  /* 0x0000000d0a03723e */ /* 0x002fc600048070ff */
[----:B----4-:R-:W4:Y:S04]  /*124610*/  LDL.LU R2, [R1+0x280c] ;  /* 0x00280c0001027983 */ /* 0x010f280000300800 */
[----:B------:R1:W-:Y:S04]  /*124620*/  STL [R1+0x2afc], R3 ;  /* 0x002afc0301007387 */ /* 0x0003e80000100800 */
[----:B------:R-:W2:Y:S04]  /*124630*/  LDL.LU R5, [R1+0x27f0] ;  /* 0x0027f00001057983 */ /* 0x000ea80000300800 */
[----:B------:R-:W2:Y:S01]  /*124640*/  LDL.LU R7, [R1+0x27f4] ;  /* 0x0027f40001077983 */ /* 0x000ea20000300800 */
[----:B-1----:R-:W-:-:S03]  /*124650*/  SHF.R.S32.HI R3, RZ, 0x1f, R0 ;  /* 0x0000001fff037819 */ /* 0x002fc60000011400 */
[----:B------:R-:W2:Y:S02]  /*124660*/  LDL.LU R13, [R1+0x27f8] ;  /* 0x0027f800010d7983 */ /* 0x000ea40000300800 */
[----:B------:R-:W-:Y:S02]  /*124670*/  IMAD.X R27, R3, 0x1, R28, P1 ;  /* 0x00000001031b7824 */ /* 0x000fe400008e061c */
[----:B------:R-:W2:Y:S04]  /*124680*/  LDL.LU R10, [R1+0x27fc] ;  /* 0x0027fc00010a7983 */ /* 0x000ea80000300800 */
[----:B------:R1:W-:Y:S04]  /*124690*/  STL.64 [R1+0x2840], R26 ;  /* 0x0028401a01007387 */ /* 0x0003e80000100a00 */
[----:B-1----:R-:W2:Y:S01]  /*1246a0*/  LDL.LU.64 R26, [R1+0x6270] ;  /* 0x00627000011a7983 */ /* 0x002ea20000300a00 */
[----:B------:R-:W-:-:S03]  /*1246b0*/  F2FP.SATFINITE.E4M3.F32.PACK_AB_MERGE_C R4, R4, R12, RZ ;  /* 0x0000000c0404723e */ /* 0x000fc600048070ff */
[----:B------:R1:W-:Y:S04]  /*1246c0*/  STL.64 [R1+0x6250], R28 ;  /* 0x0062501c01007387 */ /* 0x0003e80000100a00 */
[----:B-1----:R-:W3:Y:S04]  /*1246d0*/  LDL.LU R28, [R1+0x27e0] ;  /* 0x0027e000011c7983 */ /* 0x002ee80000300800 */
[----:B------:R1:W-:Y:S04]  /*1246e0*/  STL [R1+0x5374], R6 ;  /* 0x0053740601007387 */ /* 0x0003e80000100800 */
[----:B------:R-:W3:Y:S04]  /*1246f0*/  LDL.LU R29, [R1+0x27e4] ;  /* 0x0027e400011d7983 */ /* 0x000ee80000300800 */
[----:B------:R0:W-:Y:S04]  /*124700*/  STL [R1+0x2a9c], R4 ;  /* 0x002a9c0401007387 */ /* 0x0001e80000100800 */
[----:B-1----:R-:W3:Y:S04]  /*124710*/  LDL.LU R6, [R1+0x27e8] ;  /* 0x0027e80001067983 */ /* 0x002ee80000300800 */
[----:B------:R-:W4:Y:S04]  /*124720*/  LDL.LU R8, [R1+0x27ec] ;  /* 0x0027ec0001087983 */ /* 0x000f280000300800 */
[----:B------:R-:W4:Y:S04]  /*124730*/  LDL.LU R12, [R1+0x27d0] ;  /* 0x0027d000010c7983 */ /* 0x000f280000300800 */
[----:B0-----:R-:W4:Y:S01]  /*124740*/  LDL.LU R4, [R1+0x27d4] ;  /* 0x0027d40001047983 */ /* 0x001f220000300800 */
[----:B--2---:R-:W-:-:S03]  /*124750*/  IADD3 R24, P1, PT, R0, R27, RZ ;  /* 0x0000001b00187210 */ /* 0x004fc60007f3e0ff */
[----:B------:R0:W-:Y:S02]  /*124760*/  STL [R1+0x6240], R27 ;  /* 0x0062401b01007387 */ /* 0x0001e40000100800 */
[----:B------:R-:W-:Y:S02]  /*124770*/  IMAD.X R25, R3, 0x1, R26, P1 ;  /* 0x0000000103197824 */ /* 0x000fe400008e061a */
[----:B0-----:R-:W4:Y:S04]  /*124780*/  LDL.LU R27, [R1+0x2808] ;  /* 0x00280800011b7983 */ /* 0x001f280000300800 */
[----:B------:R0:W-:Y:S04]  /*124790*/  STL.64 [R1+0x2830], R24 ;  /* 0x0028301801007387 */ /* 0x0001e80000100a00 */
[----:B0-----:R-:W2:Y:S01]  /*1247a0*/  LDL.LU.64 R24, [R1+0x6268] ;  /* 0x0062680001187983 */ /* 0x001ea20000300a00 */
[----:B------:R-:W-:-:S02]  /*1247b0*/  F2FP.SATFINITE.E4M3.F32.PACK_AB_MERGE_C R15, R15, R14, RZ ;  /* 0x0000000e0f0f723e */ /* 0x000fc400048070ff */
[----:B---3--:R-:W-:Y:S01]  /*1247c0*/  F2FP.SATFINITE.E4M3.F32.PACK_AB_MERGE_C R14, R9, R11, RZ ;  /* 0x0000000b090e723e */ /* 0x008fe200048070ff */
[----:B------:R0:W-:Y:S04]  /*1247d0*/  STL [R1+0x6244], R26 ;  /* 0x0062441a01007387 */ /* 0x0001e80000100800 */
[----:B0-----:R-:W3:Y:S04]  /*1247e0*/  LDL.LU R26, [R1+0x2804] ;  /* 0x00280400011a7983 */ /* 0x001ee80000300800 */
        /* <DEDUP_REMOVED lines=9> */
[----:B0-----:R-:W2:Y:S04]  /*124880*/  LDL.LU R24, [R1+0x281c] ;  /* 0x00281c0001187983 */ /* 0x001ea80000300800 */
[----:B------:R-:W3:Y:S01]  /*124890*/  LDL.LU R25, [R1+0x2800] ;  /* 0x0028000001197983 */ /* 0x000ee20000300800 */
[----:B--2---:R-:W-:-:S03]  /*1248a0*/  F2FP.SATFINITE.E4M3.F32.PACK_AB_MERGE_C R24, R24, R17, RZ ;  /* 0x000000111818723e */ /* 0x004fc600048070ff */
[----:B------:R-:W2:Y:S04]  /*1248b0*/  LDL.LU R17, [R1+0x6258] ;  /* 0x0062580001117983 */ /* 0x000ea80000300800 */
[----:B------:R-:W-:Y:S01]  /*1248c0*/  STL [R1+0x2a5c], R24 ;  /* 0x002a5c1801007387 */ /* 0x000fe20000100800 */
[----:B---3--:R-:W-:-:S05]  /*1248d0*/  F2FP.SATFINITE.E4M3.F32.PACK_AB_MERGE_C R26, R26, R25, RZ ;  /* 0x000000191a1a723e */ /* 0x008fca00048070ff */
[----:B------:R4:W-:Y:S02]  /*1248e0*/  STL [R1+0x2918], R26 ;  /* 0x0029181a01007387 */ /* 0x0009e40000100800 */
[----:B----4-:R-:W-:Y:S02]  /*1248f0*/  F2FP.SATFINITE.E4M3.F32.PACK_AB_MERGE_C R26, R2, R27, RZ ;  /* 0x0000001b021a723e */ /* 0x010fe400048070ff */
[----:B------:R-:W-:Y:S02]  /*124900*/  F2FP.SATFINITE.E4M3.F32.PACK_AB_MERGE_C R2, R7, R5, RZ ;  /* 0x000000050702723e */ /* 0x000fe400048070ff */
[----:B------:R-:W-:Y:S02]  /*124910*/  F2FP.SATFINITE.E4M3.F32.PACK_AB_MERGE_C R5, R10, R13, RZ ;  /* 0x0000000d0a05723e */ /* 0x000fe400048070ff */
[----:B------:R-:W-:Y:S02]  /*124920*/  F2FP.SATFINITE.E4M3.F32.PACK_AB_MERGE_C R6, R8, R6, RZ ;  /* 0x000000060806723e */ /* 0x000fe400048070ff */
[----:B------:R-:W-:-:S02]  /*124930*/  F2FP.SATFINITE.E4M3.F32.PACK_AB_MERGE_C R4, R4, R12, RZ ;  /* 0x0000000c0404723e */ /* 0x000fc400048070ff */
[----:B--2---:R-:W-:-:S05]  /*124940*/  IADD3 R24, P1, PT, R0, R17, RZ ;  /* 0x0000001100187210 */ /* 0x004fca0007f3e0ff */
[----:B------:R-:W-:-:S05]  /*124950*/  IMAD.X R25, R3, 0x1, R15, P1 ;  /* 0x0000000103197824 */ /* 0x000fca00008e060f */
[----:B------:R0:W-:Y:S04]  /*124960*/  STL.64 [R1+0x2810], R24 ;  /* 0x0028101801007387 */ /* 0x0001e80000100a00 */
[----:B------:R-:W-:Y:S01]  /*124970*/  STL [R1+0x292c], R26 ;  /* 0x00292c1a01007387 */ /* 0x000fe20000100800 */
[----:B0-----:R-:W-:-:S03]  /*124980*/  IADD3 R24, P1, PT, R0, R16, RZ ;  /* 0x0000001000187210 */ /* 0x001fc60007f3e0ff */
[----:B------:R0:W-:Y:S02]  /*124990*/  STL.64 [R1+0x6248], R16 ;  /* 0x0062481001007387 */ /* 0x0001e40000100a00 */
[----:B------:R-:W-:Y:S02]  /*1249a0*/  IMAD.X R25, R3, 0x1, R14, P1 ;  /* 0x0000000103197824 */ /* 0x000fe400008e060e */
[----:B------:R1:W-:Y:S04]  /*1249b0*/  STL [R1+0x28d8], R2 ;  /* 0x0028d80201007387 */ /* 0x0003e80000100800 */
[----:B0-----:R-:W2:Y:S04]  /*1249c0*/  LDL.LU R17, [R1+0x27c0] ;  /* 0x0027c00001117983 */ /* 0x001ea80000300800 */
[----:B-1----:R-:W2:Y:S04]  /*1249d0*/  LDL.LU R2, [R1+0x27c4] ;  /* 0x0027c40001027983 */ /* 0x002ea80000300800 */
[----:B------:R0:W-:Y:S01]  /*1249e0*/  STL.64 [R1+0x2800], R24 ;  /* 0x0028001801007387 */ /* 0x0001e20000100a00 */
[----:B------:R-:W-:-:S03]  /*1249f0*/  F2FP.SATFINITE.E4M3.F32.PACK_AB_MERGE_C R16, R29, R28, RZ ;  /* 0x0000001c1d10723e */ /* 0x000fc600048070ff */
[----:B------:R1:W-:Y:S01]  /*124a00*/  STL [R1+0x5344], R5 ;  /* 0x0053440501007387 */ /* 0x0003e20000100800 */
[----:B0-----:R-:W-:-:S03]  /*124a10*/  IADD3 R24, P1, PT, R0, R23, RZ ;  /* 0x0000001700187210 */ /* 0x001fc60007f3e0ff */
[----:B-1----:R-:W3:Y:S02]  /*124a20*/  LDL.LU R5, [R1+0x27c8] ;  /* 0x0027c80001057983 */ /* 0x002ee40000300800 */
[----:B------:R-:W-:Y:S02]  /*124a30*/  IMAD.X R25, R3, 0x1, R22, P1 ;  /* 0x0000000103197824 */ /* 0x000fe400008e0616 */
[----:B------:R-:W3:Y:S01]  /*124a40*/  LDL.LU R7, [R1+0x27cc] ;  /* 0x0027cc0001077983 */ /* 0x000ee20000300800 */
[----:B------:R-:W-:-:S03]  /*124a50*/  IADD3 R28, P1, PT, R0, R21, RZ ;  /* 0x00000015001c7210 */ /* 0x000fc60007f3e0ff */
[----:B------:R-:W4:Y:S04]  /*124a60*/  LDL.LU R13, [R1+0x27b0] ;  /* 0x0027b000010d7983 */ /* 0x000f280000300800 */
[----:B------:R-:W4:Y:S04]  /*124a70*/  LDL.LU R10, [R1+0x27b4] ;  /* 0x0027b400010a7983 */ /* 0x000f280000300800 */
[----:B------:R-:W-:Y:S04]  /*124a80*/  STL [R1+0x288c], R16 ;  /* 0x00288c1001007387 */ /* 0x000fe80000100800 */
[----:B------:R-:W4:Y:S04]  /*124a90*/  LDL.LU R26, [R1+0x27b8] ;  /* 0x0027b800011a7983 */ /* 0x000f280000300800 */
[----:B------:R0:W-:Y:S01]  /*124aa0*/  STL.64 [R1+0x27f0], R24 ;  /* 0x0027f01801007387 */ /* 0x0001e20000100a00 */
[----:B------:R-:W-:-:S03]  /*124ab0*/  IMAD.X R29, R3, 0x1, R19, P1 ;  /* 0x00000001031d7824 */ /* 0x000fc600008e0613 */
[----:B------:R-:W-:Y:S04]  /*124ac0*/  STL [R1+0x2898], R6 ;  /* 0x0028980601007387 */ /* 0x000fe80000100800 */
[----:B------:R-:W4:Y:S04]  /*124ad0*/  LDL.LU R27, [R1+0x27bc] ;  /* 0x0027bc00011b7983 */ /* 0x000f280000300800 */
[----:B------:R1:W-:Y:S04]  /*124ae0*/  STL [R1+0x2858], R4 ;  /* 0x0028580401007387 */ /* 0x0003e80000100800 */
[----:B0-----:R-:W4:Y:S04]  /*124af0*/  LDL.LU R24, [R1+0x27a0] ;  /* 0x0027a00001187983 */ /* 0x001f280000300800 */
[----:B------:R-:W4:Y:S04]  /*124b00*/  LDL.LU R25, [R1+0x27a4] ;  /* 0x0027a40001197983 */ /* 0x000f280000300800 */
[----:B------:R0:W-:Y:S01]  /*124b10*/  STL [R1+0x6228], R21 ;  /* 0x0062281501007387 */ /* 0x0001e20000100800 */
[----:B-1----:R-:W-:-:S03]  /*124b20*/  F2FP.SATFINITE.E4M3.F32.PACK_AB_MERGE_C R4, R9, R11, RZ ;  /* 0x0000000b0904723e */ /* 0x002fc600048070ff */
[----:B0-----:R-:W4:Y:S04]  /*124b30*/  LDL.LU R21, [R1+0x2798] ;  /* 0x0027980001157983 */ /* 0x001f280000300800 */
[----:B------:R-:W4:Y:S04]  /*124b40*/  LDL.LU R6, [R1+0x279c] ;  /* 0x00279c0001067983 */ /* 0x000f280000300800 */
[----:B------:R0:W-:Y:S04]  /*124b50*/  STL.64 [R1+0x27e0], R28 ;  /* 0x0027e01c01007387 */ /* 0x0001e80000100a00 */
[----:B------:R-:W-:Y:S04]  /*124b60*/  STL [R1+0x285c], R4 ;  /* 0x00285c0401007387 */ /* 0x000fe80000100800 */
[----:B------:R-:W4:Y:S01]  /*124b70*/  LDL.LU R8, [R1+0x2780] ;  /* 0x0027800001087983 */ /* 0x000f220000300800 */
[----:B0-----:R-:W-:-:S03]  /*124b80*/  IADD3 R28, P1, PT, R0, R20, RZ ;  /* 0x00000014001c7210 */ /* 0x001fc60007f3e0ff */
[----:B------:R-:W4:Y:S02]  /*124b90*/  LDL.LU R12, [R1+0x2784] ;  /* 0x00278400010c7983 */ /* 0x000f240000300800 */
[----:B------:R-:W-:-:S05]  /*124ba0*/  IMAD.X R29, R3, 0x1, R18, P1 ;  /* 0x00000001031d7824 */ /* 0x000fca00008e0612 */
[----:B------:R0:W-:Y:S04]  /*124bb0*/  STL.64 [R1+0x27d0], R28 ;  /* 0x0027d01c01007387 */ /* 0x0001e80000100a00 */
[----:B0-----:R-:W4:Y:S04]  /*124bc0*/  LDL.LU.64 R28, [R1+0x6250] ;  /* 0x00625000011c7983 */ /* 0x001f280000300a00 */
[----:B------:R-:W4:Y:S04]  /*124bd0*/  LDL.LU R3, [R1+0x2788] ;  /* 0x0027880001037983 */ /* 0x000f280000300800 */
[----:B------:R-:W4:Y:S04]  /*124be0*/  LDL.LU R4, [R1+0x278c] ;  /* 0x00278c0001047983 */ /* 0x000f280000300800 */
[----:B------:R-:W4:Y:S04]  /*124bf0*/  LDL.LU R11, [R1+0x2770] ;  /* 0x00277000010b7983 */ /* 0x000f280000300800 */
[----:B------:R-:W4:Y:S04]  /*124c00*/  LDL.LU R9, [R1+0x2774] ;  /* 0x0027740001097983 */ /* 0x000f280000300800 */
[----:B------:R0:W-:Y:S01]  /*124c10*/  STL.64 [R1+0x6230], R18 ;  /* 0x0062301201007387 */ /* 0x0001e20000100a00 */
[----:B------:R-:W-:Y:S01]  /*124c20*/  VIADD R0, R0, UR5 ;  /* 0x0000000500007c36 */ /* 0x000fe20008000000 */
[----:B------:R-:W1:Y:S02]  /*124c30*/  LDCU UR5, c[0x0][0x3b8] ;  /* 0x00007700ff0577ac */ /* 0x000e640008000800 */
[----:B0-----:R-:W4:Y:S04]  /*124c40*/  LDL.LU R18, [R1+0x2790] ;  /* 0x0027900001127983 */ /* 0x001f280000300800 */
[----:B------:R-:W4:Y:S01]  /*124c50*/  LDL.LU R19, [R1+0x2794] ;  /* 0x0027940001137983 */ /* 0x000f220000300800 */
[----:B--2---:R-:W-:-:S05]  /*124c60*/  F2FP.SATFINITE.E4M3.F32.PACK_AB_MERGE_C R2, R2, R17, RZ ;  /* 0x000000110202723e */ /* 0x004fca00048070ff */
[----:B------:R4:W-:Y:S01]  /*124c70*/  STL [R1+0x2848], R2 ;  /* 0x0028480201007387 */ /* 0x0009e20000100800 */
[----:B---3--:R-:W-:-:S05]  /*124c80*/  F2FP.SATFINITE.E4M3.F32.PACK_AB_MERGE_C R5, R7, R5, RZ ;  /* 0x000000050705723e */ /* 0x008fca00048070ff */
[----:B------:R0:W-:Y:S01]  /*124c90*/  STL [R1+0x284c], R5 ;  /* 0x00284c0501007387 */ /* 0x0001e20000100800 */
[----:B----4-:R-:W-:-:S03]  /*124ca0*/  F2FP.SATFINITE.E4M3.F32.PACK_AB_MERGE_C R2, R10, R13, RZ ;  /* 0x0000000d0a02723e */ /* 0x010fc600048070ff */
[----:B0-----:R-:W2:Y:S04]  /*124cb0*/  LDL.LU R5, [R1+0x2778] ;  /* 0x0027780001057983 */ /* 0x001ea80000300800 */
[----:B------:R-:W2:Y:S04]  /*124cc0*/  LDL.LU R7, [R1+0x277c] ;  /* 0x00277c0001077983 */ /* 0x000ea80000300800 */
[----:B------:R0:W-:Y:S04]  /*124cd0*/  STL [R1+0x283c], R2 ;  /* 0x00283c0201007387 */ /* 0x0001e80000100800 */
[----:B------:R-:W3:Y:S01]  /*124ce0*/  LDL.LU R13, [R1+0x2760] ;  /* 0x00276000010d7983 */ /* 0x000ee20000300800 */
[----:B------:R-:W-:-:S03]  /*124cf0*/  F2FP.SATFINITE.E4M3.F32.PACK_AB_MERGE_C R27, R27, R26, RZ ;  /* 0x0000001a1b1b723e */ /* 0x000fc600048070ff */
[----:B------:R-:W3:Y:S01]  /*124d00*/  LDL.LU R10, [R1+0x2764] ;  /* 0x00276400010a7983 */ /* 0x000ee20000300800 */
[----:B0-----:R-:W-:Y:S02]  /*124d10*/  SHF.R.S32.HI R2, RZ, 0x1f, R0 ;  /* 0x0000001fff027819 */ /* 0x001fe40000011400 */
[----:B------:R-:W-:-:S05]  /*124d20*/  IADD3 R16, P1, PT, R0, R29, RZ ;  /* 0x0000001d00107210 */ /* 0x000fca0007f3e0ff */
[----:B------:R-:W-:-:S05]  /*124d30*/  IMAD.X R17, R2, 0x1, R28, P1 ;  /* 0x0000000102117824 */ /* 0x000fca00008e061c */
[----:B------:R0:W-:Y:S04]  /*124d40*/  STL.64 [R1+0x27c0], R16 ;  /* 0x0027c01001007387 */ /* 0x0001e80000100a00 */
[----:B0-----:R-:W4:Y:S04]  /*124d50*/  LDL.LU.64 R16, [R1+0x6248] ;  /* 0x0062480001107983 */ /* 0x001f280000300a00 */
[----:B------:R-:W2:Y:S04]  /*124d60*/  LDL.LU R26, [R1+0x6244] ;  /* 0x00624400011a7983 */ /* 0x000ea80000300800 */
[----:B------:R0:W-:Y:S04]  /*124d70*/  STL [R1+0x5330], R27 ;  /* 0x0053301b01007387 */ /* 0x0001e80000100800 */
[----:B0-----:R-:W2:Y:S01]  /*124d80*/  LDL.LU R27, [R1+0x6240] ;  /* 0x00624000011b7983 */ /* 0x001ea20000300800 */
[----:B------:R-:W-:-:S05]  /*124d90*/  F2FP.SATFINITE.E4M3.F32.PACK_AB_MERGE_C R25, R25, R24, RZ ;  /* 0x000000181919723e */ /* 0x000fca00048070ff */
[----:B------:R0:W-:Y:S01]  /*124da0*/  STL [R1+0x2838], R25 ;  /* 0x0028381901007387 */ /* 0x0001e20000100800 */
[----:B--2---:R-:W-:-:S05]  /*124db0*/  IADD3 R24, P1, PT, R0, R27, RZ ;  /* 0x0000001b00187210 */ /* 0x004fca0007f3e0ff */
[----:B0-----:R-:W-:-:S05]  /*124dc0*/  IMAD.X R25, R2, 0x1, R26, P1 ;  /* 0x0000000102197824 */ /* 0x001fca00008e061a */
[----:B------:R0:W-:Y:S04]  /*124dd0*/  STL.64 [R1+0x27b0], R24 ;  /* 0x0027b01801007387 */ /* 0x0001e80000100a00 */
[----:B0-----:R-:W2:Y:S04]  /*124de0*/  LDL.LU.64 R24, [R1+0x6238] ;  /* 0x0062380001187983 */ /* 0x001ea80000300a00 */
[----:B------:R0:W-:Y:S04]  /*124df0*/  STL.64 [R1+0x6220], R26 ;  /* 0x0062201a01007387 */ /* 0x0001e80000100a00 */
[----:B0-----:R-:W2:Y:S04]  /*124e00*/  LDL.LU R26, [R1+0x27a8] ;  /* 0x0027a800011a7983 */ /* 0x001ea80000300800 */
[----:B------:R-:W2:Y:S01]  /*124e10*/  LDL.LU R27, [R1+0x27ac] ;  /* 0x0027ac00011b7983 */ /* 0x000ea20000300800 */
[----:B------:R-:W-:-:S02]  /*124e20*/  F2FP.SATFINITE.E4M3.F32.PACK_AB_MERGE_C R4, R4, R3, RZ ;  /* 0x000000030404723e */ /* 0x000fc400048070ff */
[----:B--2---:R-:W-:Y:S02]  /*124e30*/  F2FP.SATFINITE.E4M3.F32.PACK_AB_MERGE_C R27, R27, R26, RZ ;  /* 0x0000001a1b1b723e */ /* 0x004fe400048070ff */
[----:B------:R-:W-:Y:S02]  /*124e40*/  F2FP.SATFINITE.E4M3.F32.PACK_AB_MERGE_C R26, R19, R18, RZ ;  /* 0x00000012131a723e */ /* 0x000fe400048070ff */
[----:B------:R-:W-:Y:S01]  /*124e50*/  IADD3 R18, P1, PT, R0, R25, RZ ;  /* 0x0000001900127210 */ /* 0x000fe20007f3e0ff */
[----:B------:R-:W-:Y:S04]  /*124e60*/  STL [R1+0x532c], R27 ;  /* 0x00532c1b01007387 */ /* 0x000fe80000100800 */
[----:B------:R-:W-:Y:S01]  /*124e70*/  IMAD.X R19, R2, 0x1, R24, P1 ;  /* 0x0000000102137824 */ /* 0x000fe200008e0618 */
[----:B------:R-:W-:Y:S04]  /*124e80*/  STL [R1+0x2828], R26 ;  /* 0x0028281a01007387 */ /* 0x000fe80000100800 */
[----:B------:R-:W-:Y:S04]  /*124e90*/  STL.64 [R1+0x6218], R24 ;  /* 0x0062181801007387 */ /* 0x000fe80000100a00 */
[----:B------:R0:W-:Y:S02]  /*124ea0*/  STL.64 [R1+0x27a0], R18 ;  /* 0x0027a01201007387 */ /* 0x0001e40000100a00 */
[----:B0-----:R-:W-:-:S02]  /*124eb0*/  F2FP.SATFINITE.E4M3.F32.PACK_AB_MERGE_C R18, R6, R21, RZ ;  /* 0x000000150612723e */ /* 0x001fc400048070ff */
[----:B------:R-:W2:Y:S01]  /*124ec0*/  LDL.LU R21, [R1+0x2768] ;  /* 0x0027680001157983 */ /* 0x000ea20000300800 */
[----:B------:R-:W-:-:S03]  /*124ed0*/  F2FP.SATFINITE.E4M3.F32.PACK_AB_MERGE_C R6, R12, R8, RZ ;  /* 0x000000080c06723e */ /* 0x000fc600048070ff */
[----:B------:R4:W-:Y:S04]  /*124ee0*/  STL [R1+0x282c], R18 ;  /* 0x00282c1201007387 */ /* 0x0009e80000100800 */
[----:B------:R-:W2:Y:S01]  /*124ef0*/  LDL.LU R26, [R1+0x2758] ;  /* 0x00275800011a7983 */ /* 0x000ea20000300800 */
[----:B----4-:R-:W-:-:S03]  /*124f00*/  IADD3 R18, P1, PT, R0, R17, RZ ;  /* 0x0000001100127210 */ /* 0x010fc60007f3e0ff */
[----:B------:R0:W-:Y:S02]  /*124f10*/  STL [R1+0x2818], R6 ;  /* 0x0028180601007387 */ /* 0x0001e40000100800 */
[----:B------:R-:W-:Y:S02]  /*124f20*/  IMAD.X R19, R2, 0x1, R15, P1 ;  /* 0x0000000102137824 */ /* 0x000fe400008e060f */
[----:B------:R-:W4:Y:S04]  /*124f30*/  LDL.LU R12, [R1+0x275c] ;  /* 0x00275c00010c7983 */ /* 0x000f280000300800 */
[----:B------:R-:W2:Y:S01]  /*124f40*/  LDL.LU R3, [R1+0x2740] ;  /* 0x0027400001037983 */ /* 0x000ea20000300800 */
[----:B0-----:R-:W-:-:S03]  /*124f50*/  F2FP.SATFINITE.E4M3.F32.PACK_AB_MERGE_C R6, R9, R11, RZ ;  /* 0x0000000b0906723e */ /* 0x001fc600048070ff */
[----:B------:R0:W-:Y:S04]  /*124f60*/  STL.64 [R1+0x2790], R18 ;  /* 0x0027901201007387 */ /* 0x0001e80000100a00 */
[----:B------:R1:W-:Y:S01]  /*124f70*/  STL [R1+0x281c], R4 ;  /* 0x00281c0401007387 */ /* 0x0003e20000100800 */
[----:B0-----:R-:W-:-:S03]  /*124f80*/  IADD3 R18, P1, PT, R0, R16, RZ ;  /* 0x0000001000127210 */ /* 0x001fc60007f3e0ff */
[----:B-1----:R-:W2:Y:S02]  /*124f90*/  LDL.LU R4, [R1+0x2744] ;  /* 0x0027440001047983 */ /* 0x002ea40000300800 */
[----:B------:R-:W-:Y:S02]  /*124fa0*/  IMAD.X R19, R2, 0x1, R14, P1 ;  /* 0x0000000102137824 */ /* 0x000fe400008e060e */
[----:B------:R0:W-:Y:S04]  /*124fb0*/  STL [R1+0x2808], R6 ;  /* 0x0028080601007387 */ /* 0x0001e80000100800 */
[----:B------:R-:W2:Y:S04]  /*124fc0*/  LDL.LU R11, [R1+0x2748] ;  /* 0x00274800010b7983 */ /* 0x000ea80000300800 */
[----:B------:R-:W2:Y:S01]  /*124fd0*/  LDL.LU R9, [R1+0x274c] ;  /* 0x00274c0001097983 */ /* 0x000ea20000300800 */
[----:B0-----:R-:W-:-:S03]  /*124fe0*/  F2FP.SATFINITE.E4M3.F32.PACK_AB_MERGE_C R6, R7, R5, RZ ;  /* 0x000000050706723e */ /* 0x001fc600048070ff */
[----:B------:R0:W-:Y:S01]  /*124ff0*/  STL.64 [R1+0x6210], R16 ;  /* 0x0062101001007387 */ /* 0x0001e20000100a00 */
[----:B---3--:R-:W-:-:S03]  /*125000*/  F2FP.SATFINITE.E4M3.F32.PACK_AB_MERGE_C R5, R10, R13, RZ ;  /* 0x0000000d0a05723e */ /* 0x008fc600048070ff */
[----:B0-----:R-:W3:Y:S04]  /*125010*/  LDL.LU R16, [R1+0x2754] ;  /* 0x0027540001107983 */ /* 0x001ee80000300800 */
[----:B------:R-:W2:Y:S04]  /*125020*/  LDL.LU R27, [R1+0x2730] ;  /* 0x00273000011b7983 */ /* 0x000ea80000300800 */
[----:B------:R0:W-:Y:S04]  /*125030*/  STL.64 [R1+0x2780], R18 ;  /* 0x0027801201007387 */ /* 0x0001e80000100a00 */
[----:B------:R1:W-:Y:S01]  /*125040*/  STL [R1+0x280c], R6 ;  /* 0x00280c0601007387 */ /* 0x0003e20000100800 */
[----:B0-----:R-:W-:-:S03]  /*125050*/  IADD3 R18, P1, PT, R0, R23, RZ ;  /* 0x0000001700127210 */ /* 0x001fc60007f3e0ff */
[----:B-1----:R-:W2:Y:S02]  /*125060*/  LDL.LU R6, [R1+0x2734] ;  /* 0x0027340001067983 */ /* 0x002ea40000300800 */
[----:B------:R-:W-:Y:S02]  /*125070*/  IMAD.X R19, R2, 0x1, R22, P1 ;  /* 0x0000000102137824 */ /* 0x000fe400008e0616 */
[----:B------:R0:W-:Y:S04]  /*125080*/  STL [R1+0x27f8], R5 ;  /* 0x0027f80501007387 */ /* 0x0001e80000100800 */
[----:B------:R-:W2:Y:S04]  /*125090*/  LDL.LU R24, [R1+0x2738] ;  /* 0x0027380001187983 */ /* 0x000ea80000300800 */
[----:B------:R-:W2:Y:S04]  /*1250a0*/  LDL.LU R25, [R1+0x273c] ;  /* 0x00273c0001197983 */ /* 0x000ea80000300800 */
[----:B0-----:R-:W2:Y:S04]  /*1250b0*/  LDL.LU R5, [R1+0x2720] ;  /* 0x0027200001057983 */ /* 0x001ea80000300800 */
[----:B------:R-:W2:Y:S04]  /*1250c0*/  LDL.LU R7, [R1+0x2724] ;  /* 0x0027240001077983 */ /* 0x000ea80000300800 */
[----:B------:R0:W-:Y:S04]  /*1250d0*/  STL.64 [R1+0x2770], R18 ;  /* 0x0027701201007387 */ /* 0x0001e80000100a00 */
[----:B0-----:R-:W2:Y:S04]  /*1250e0*/  LDL.LU.64 R18, [R1+0x6230] ;  /* 0x0062300001127983 */ /* 0x001ea80000300a00 */
[----:B------:R-:W2:Y:S04]  /*1250f0*/  LDL.LU R17, [R1+0x2728] ;  /* 0x0027280001117983 */ /* 0x000ea80000300800 */
[----:B------:R-:W2:Y:S04]  /*125100*/  LDL.LU R8, [R1+0x272c] ;  /* 0x00272c0001087983 */ /* 0x000ea80000300800 */
[----:B------:R-:W2:Y:S04]  /*125110*/  LDL.LU R13, [R1+0x2710] ;  /* 0x00271000010d7983 */ /* 0x000ea80000300800 */
[----:B------:R-:W2:Y:S04]  /*125120*/  LDL.LU R10, [R1+0x2714] ;  /* 0x00271400010a7983 */ /* 0x000ea80000300800 */
[----:B------:R0:W-:Y:S04]  /*125130*/  STL.64 [R1+0x6208], R22 ;  /* 0x0062081601007387 */ /* 0x0001e80000100a00 */
[----:B0-----:R-:W2:Y:S04]  /*125140*/  LDL.LU R22, [R1+0x276c] ;  /* 0x00276c0001167983 */ /* 0x001ea80000300800 */
[----:B------:R-:W3:Y:S01]  /*125150*/  LDL.LU R23, [R1+0x2750] ;  /* 0x0027500001177983 */ /* 0x000ee20000300800 */
[----:B--2---:R-:W-:-:S03]  /*125160*/  F2FP.SATFINITE.E4M3.F32.PACK_AB_MERGE_C R22, R22, R21, RZ ;  /* 0x000000151616723e */ /* 0x004fc600048070ff */
[----:B------:R-:W2:Y:S04]  /*125170*/  LDL.LU R21, [R1+0x6228] ;  /* 0x0062280001157983 */ /* 0x000ea80000300800 */
[----:B------:R-:W-:Y:S01]  /*125180*/  STL [R1+0x27fc], R22 ;  /* 0x0027fc1601007387 */ /* 0x000fe20000100800 */
[----:B---3--:R-:W-:-:S05]  /*125190*/  F2FP.SATFINITE.E4M3.F32.PACK_AB_MERGE_C R16, R16, R23, RZ ;  /* 0x000000171010723e */ /* 0x008fca00048070ff */
[----:B------:R0:W-:Y:S01]  /*1251a0*/  STL [R1+0x27dc], R16 ;  /* 0x0027dc1001007387 */ /* 0x0001e20000100800 */
[----:B----4-:R-:W-:Y:S02]  /*1251b0*/  F2FP.SATFINITE.E4M3.F32.PACK_AB_MERGE_C R12, R12, R26, RZ ;  /* 0x0000001a0c0c723e */ /* 0x010fe400048070ff */
[----:B------:R-:W-:Y:S02]  /*1251c0*/  F2FP.SATFINITE.E4M3.F32.PACK_AB_MERGE_C R4, R4, R3, RZ ;  /* 0x000000030404723e */ /* 0x000fe400048070ff */
[----:B------:R-:W-:Y:S02]  /*1251d0*/  F2FP.SATFINITE.E4M3.F32.PACK_AB_MERGE_C R3, R9, R11, RZ ;  /* 0x0000000b0903723e */ /* 0x000fe400048070ff */
[----:B0-----:R-:W-:Y:S02]  /*1251e0*/  F2FP.SATFINITE.E4M3.F32.PACK_AB_MERGE_C R16, R6, R27, RZ ;  /* 0x0000001b0610723e */ /* 0x001fe400048070ff */
[----:B--2---:R-:W-:-:S05]  /*1251f0*/  IADD3 R22, P1, PT, R0, R21, RZ ;  /* 0x0000001500167210 */ /* 0x004fca0007f3e0ff */
[----:B------:R-:W-:-:S05]  /*125200*/  IMAD.X R23, R2, 0x1, R19, P1 ;  /* 0x0000000102177824 */ /* 0x000fca00008e0613 */
[----:B------:R0:W-:Y:S02]  /*125210*/  STL.64 [R1+0x2760], R22 ;  /* 0x0027601601007387 */ /* 0x0001e40000100a00 */
[C---:B0-----:R-:W-:Y:S01]  /*125220*/  IADD3 R22, P1, PT, R0.reuse, R20, RZ ;  /* 0x0000001400167210 */ /* 0x041fe20007f3e0ff */
[----:B------:R-:W-:Y:S01]  /*125230*/  VIADD R0, R0, UR5 ;  /* 0x0000000500007c36 */ /* 0x000fe20008000000 */
[----:B------:R-:W-:Y:S01]  /*125240*/  STL [R1+0x27e8], R12 ;  /* 0x0027e80c01007387 */ /* 0x000fe20000100800 */
[----:B------:R-:W-:Y:S01]  /*125250*/  F2FP.SATFINITE.E4M3.F32.PACK_AB_MERGE_C R24, R25, R24, RZ ;  /* 0x000000181918723e */ /* 0x000fe200048070ff */
[----:B------:R-:W0:Y:S01]  /*125260*/  LDCU UR5, c[0x0][0x3b8] ;  /* 0x00007700ff0577ac */ /* 0x000e220008000800 */
[----:B------:R-:W-:Y:S01]  /*125270*/  IMAD.X R23, R2, 0x1, R18, P1 ;  /* 0x0000000102177824 */ /* 0x000fe200008e0612 */
[----:B------:R-:W-:Y:S02]  /*125280*/  SHF.R.S32.HI R6, RZ, 0x1f, R0 ;  /* 0x0000001fff067819 */ /* 0x000fe40000011400 */
[----:B------:R-:W-:-:S02]  /*125290*/  IADD3 R26, P1, PT, R0, R29, RZ ;  /* 0x0000001d001a7210 */ /* 0x000fc40007f3e0ff */
[----:B------:R1:W-:Y:S03]  /*1252a0*/  STL.64 [R1+0x2750], R22 ;  /* 0x0027501601007387 */ /* 0x0003e60000100a00 */
[----:B------:R-:W-:Y:S01]  /*1252b0*/  IMAD.X R27, R6, 0x1, R28, P1 ;  /* 0x00000001061b7824 */ /* 0x000fe200008e061c */
[----:B-1----:R-:W2:Y:S04]  /*1252c0*/  LDL.LU R22, [R1+0x2718] ;  /* 0x0027180001167983 */ /* 0x002ea80000300800 */
[----:B------:R-:W2:Y:S04]  /*1252d0*/  LDL.LU R23, [R1+0x271c] ;  /* 0x00271c0001177983 */ /* 0x000ea80000300800 */
[----:B------:R-:W3:Y:S04]  /*1252e0*/  LDL.LU R12, [R1+0x26f0] ;  /* 0x0026f000010c7983 */ /* 0x000ee80000300800 */
[----:B------:R-:W3:Y:S04]  /*1252f0*/  LDL.LU R2, [R1+0x26f4] ;  /* 0x0026f40001027983 */ /* 0x000ee80000300800 */
[----:B------:R-:W4:Y:S04]  /*125300*/  LDL.LU R11, [R1+0x26f8] ;  /* 0x0026f800010b7983 */ /* 0x000f280000300800 */
[----:B------:R-:W-:Y:S04]  /*125310*/  STL [R1+0x27bc], R4 ;  /* 0x0027bc0401007387 */ /* 0x000fe80000100800 */
[----:B------:R-:W4:Y:S04]  /*125320*/  LDL.LU R9, [R1+0x26fc] ;  /* 0x0026fc0001097983 */ /* 0x000f280000300800 */
[----:B------:R1:W-:Y:S04]  /*125330*/  STL [R1+0x27d8], R3 ;  /* 0x0027d80301007387 */ /* 0x0003e80000100800 */
[----:B-1----:R-:W2:Y:S04]  /*125340*/  LDL.LU R3, [R1+0x2700] ;  /* 0x0027000001037983 */ /* 0x002ea80000300800 */
[----:B------:R-:W2:Y:S04]  /*125350*/  LDL.LU R4, [R1+0x2704] ;  /* 0x0027040001047983 */ /* 0x000ea80000300800 */
[----:B------:R-:W-:Y:S04]  /*125360*/  STL [R1+0x27a8], R16 ;  /* 0x0027a81001007387 */ /* 0x000fe80000100800 */
[----:B------:R1:W-:Y:S04]  /*125370*/  STL.64 [R1+0x2740], R26 ;  /* 0x0027401a01007387 */ /* 0x0003e80000100a00 */
[----:B-1----:R-:W2:Y:S01]  /*125380*/  LDL.LU.64 R26, [R1+0x6220] ;  /* 0x00622000011a7983 */ /* 0x002ea20000300a00 */
[----:B------:R-:W-:-:S03]  /*125390*/  F2FP.SATFINITE.E4M3.F32.PACK_AB_MERGE_C R16, R7, R5, RZ ;  /* 0x000000050710723e */ /* 0x000fc600048070ff */
        /* <DEDUP_REMOVED lines=8> */
[----:B------:R-:W-:Y:S02]  /*125420*/  F2FP.SATFINITE.E4M3.F32.PACK_AB_MERGE_C R16, R8, R17, RZ ;  /* 0x000000110810723e */ /* 0x000fe400048070ff */
[----:B------:R-:W-:Y:S02]  /*125430*/  F2FP.SATFINITE.E4M3.F32.PACK_AB_MERGE_C R8, R10, R13, RZ ;  /* 0x0000000d0a08723e */ /* 0x000fe400048070ff */
[----:B------:R-:W3:Y:S04]  /*125440*/  LDL.LU R13, [R1+0x26e8] ;  /* 0x0026e800010d7983 */ /* 0x000ee80000300800 */
[----:B------:R2:W-:Y:S04]  /*125450*/  STL [R1+0x5314], R16 ;  /* 0x0053141001007387 */ /* 0x0005e80000100800 */
[----:B------:R-:W3:Y:S04]  /*125460*/  LDL.LU R10, [R1+0x26ec] ;  /* 0x0026ec00010a7983 */ /* 0x000ee80000300800 */
[----:B------:R-:W-:Y:S01]  /*125470*/  STL [R1+0x254], R8 ;  /* 0x0002540801007387 */ /* 0x000fe20000100800 */
[----:B--2---:R-:W-:-:S03]  /*125480*/  IADD3 R16, P1, PT, R0, R25, RZ ;  /* 0x0000001900107210 */ /* 0x004fc60007f3e0ff */
[----:B------:R-:W-:Y:S02]  /*125490*/  STL [R1+0x61f8], R25 ;  /* 0x0061f81901007387 */ /* 0x000fe40000100800 */
[----:B------:R-:W-:-:S05]  /*1254a0*/  IMAD.X R17, R6, 0x1, R24, P1 ;  /* 0x0000000106117824 */ /* 0x000fca00008e0618 */
[----:B------:R1:W-:Y:S04]  /*1254b0*/  STL.64 [R1+0x2720], R16 ;  /* 0x0027201001007387 */ /* 0x0003e80000100a00 */
[----:B-1----:R-:W2:Y:S01]  /*1254c0*/  LDL.LU.64 R16, [R1+0x6210] ;  /* 0x0062100001107983 */ /* 0x002ea20000300a00 */
[----:B------:R-:W-:-:S03]  /*1254d0*/  F2FP.SATFINITE.E4M3.F32.PACK_AB_MERGE_C R23, R23, R22, RZ ;  /* 0x000000161717723e */ /* 0x000fc600048070ff */
[----:B------:R-:W4:Y:S01]  /*1254e0*/  LDL.LU R25, [R1+0x26d8] ;  /* 0x0026d80001197983 */ /* 0x000f220000300800 */
[----:B---3--:R-:W-:-:S03]  /*1254f0*/  F2FP.SATFINITE.E4M3.F32.PACK_AB_MERGE_C R22, R2, R12, RZ ;  /* 0x0000000c0216723e */ /* 0x008fc600048070ff */
[----:B------:R-:W3:Y:S04]  /*125500*/  LDL.LU R8, [R1+0x26dc] ;  /* 0x0026dc0001087983 */ /* 0x000ee80000300800 */
[----:B------:R1:W-:Y:S04]  /*125510*/  STL [R1+0x61fc], R24 ;  /* 0x0061fc1801007387 */ /* 0x0003e80000100800 */
[----:B-1----:R-:W3:Y:S04]  /*125520*/  LDL.LU R24, [R1+0x26d4] ;  /* 0x0026d40001187983 */ /* 0x002ee80000300800 */
[----:B------:R-:W3:Y:S04]  /*125530*/  LDL.LU R12, [R1+0x26c0] ;  /* 0x0026c000010c7983 */ /* 0x000ee80000300800 */
[----:B------:R-:W-:Y:S04]  /*125540*/  STL [R1+0x4fc0], R23 ;  /* 0x004fc01701007387 */ /* 0x000fe80000100800 */
[----:B------:R-:W3:Y:S04]  /*125550*/  LDL.LU R2, [R1+0x26c4] ;  /* 0x0026c40001027983 */ /* 0x000ee80000300800 */
[----:B------:R2:W-:Y:S01]  /*125560*/  STL [R1+0x250], R22 ;  /* 0x0002501601007387 */ /* 0x0005e20000100800 */
[----:B------:R-:W-:-:S02]  /*125570*/  F2FP.SATFINITE.E4M3.F32.PACK_AB_MERGE_C R3, R4, R3, RZ ;  /* 0x000000030403723e */ /* 0x000fc400048070ff */
[----:B--2---:R-:W-:-:S05]  /*125580*/  IADD3 R22, P1, PT, R0, R17, RZ ;  /* 0x0000001100167210 */ /* 0x004fca0007f3e0ff */
[----:B------:R-:W-:-:S05]  /*125590*/  IMAD.X R23, R6, 0x1, R15, P1 ;  /* 0x0000000106177824 */ /* 0x000fca00008e060f */
[----:B------:R4:W-:Y:S02]  /*1255a0*/  STL.64 [R1+0x2710], R22 ;  /* 0x0027101601007387 */ /* 0x0009e40000100a00 */
[----:B----4-:R-:W-:Y:S02]  /*1255b0*/  F2FP.SATFINITE.E4M3.F32.PACK_AB_MERGE_C R22, R9, R11, RZ ;  /* 0x0000000b0916723e */ /* 0x010fe400048070ff */
[----:B------:R-:W2:Y:S04]  /*1255c0*/  LDL.LU R11, [R1+0x26c8] ;  /* 0x0026c800010b7983 */ /* 0x000ea80000300800 */
[----:B------:R-:W2:Y:S04]  /*1255d0*/  LDL.LU R9, [R1+0x26cc] ;  /* 0x0026cc0001097983 */ /* 0x000ea80000300800 */
[----:B------:R1:W-:Y:S04]  /*1255e0*/  STL [R1+0x4fbc], R22 ;  /* 0x004fbc1601007387 */ /* 0x0003e80000100800 */
[----:B------:R4:W-:Y:S01]  /*1255f0*/  STL.64 [R1+0x61f0], R16 ;  /* 0x0061f01001007387 */ /* 0x0009e20000100a00 */
[----:B-1----:R-:W-:-:S03]  /*125600*/  IADD3 R22, P1, PT, R0, R16, RZ ;  /* 0x0000001000167210 */ /* 0x002fc60007f3e0ff */
[----:B------:R-:W-:Y:S02]  /*125610*/  STL [R1+0x53d8], R3 ;  /* 0x0053d80301007387 */ /* 0x000fe40000100800 */
[----:B------:R-:W-:Y:S02]  /*125620*/  IMAD.X R23, R6, 0x1, R14, P1 ;  /* 0x0000000106177824 */ /* 0x000fe400008e060e */
[----:B----4-:R-:W4:Y:S04]  /*125630*/  LDL.LU R16, [R1+0x270c] ;  /* 0x00270c0001107983 */ /* 0x010f280000300800 */
[----:B------:R-:W2:Y:S04]  /*125640*/  LDL.LU R17, [R1+0x26d0] ;  /* 0x0026d00001117983 */ /* 0x000ea80000300800 */
[----:B------:R1:W-:Y:S04]  /*125650*/  STL.64 [R1+0x26f8], R22 ;  /* 0x0026f81601007387 */ /* 0x0003e80000100a00 */
[----:B-1----:R-:W2:Y:S04]  /*125660*/  LDL.LU.64 R22, [R1+0x6208] ;  /* 0x0062080001167983 */ /* 0x002ea80000300a00 */
[----:B------:R-:W4:Y:S04]  /*125670*/  LDL.LU R3, [R1+0x26b0] ;  /* 0x0026b00001037983 */ /* 0x000f280000300800 */
[----:B------:R-:W4:Y:S04]  /*125680*/  LDL.LU R4, [R1+0x26b4] ;  /* 0x0026b40001047983 */ /* 0x000f280000300800 */
[----:B------:R1:W-:Y:S04]  /*125690*/  STL.64 [R1+0x6200], R14 ;  /* 0x0062000e01007387 */ /* 0x0003e80000100a00 */
[----:B-1----:R-:W4:Y:S01]  /*1256a0*/  LDL.LU R15, [R1+0x2708] ;  /* 0x00270800010f7983 */ /* 0x002f220000300800 */
[----:B------:R-:W-:-:S02]  /*1256b0*/  F2FP.SATFINITE.E4M3.F32.PACK_AB_MERGE_C R5, R7, R5, RZ ;  /* 0x000000050705723e */ /* 0x000fc400048070ff */
[----:B---3--:R-:W-:Y:S02]  /*1256c0*/  F2FP.SATFINITE.E4M3.F32.PACK_AB_MERGE_C R8, R8, R25, RZ ;  /* 0x000000190808723e */ /* 0x008fe400048070ff */
[----:B--2---:R-:W-:Y:S02]  /*1256d0*/  IADD3 R14, P1, PT, R0, R23, RZ ;  /* 0x00000017000e7210 */ /* 0x004fe40007f3e0ff */
[----:B----4-:R-:W-:-:S03]  /*1256e0*/  F2FP.SATFINITE.E4M3.F32.PACK_AB_MERGE_C R16, R16, R15, RZ ;  /* 0x0000000f1010723e */ /* 0x010fc600048070ff */
[----:B------:R-:W-:Y:S02]  /*1256f0*/  IMAD.X R15, R6, 0x1, R22, P1 ;  /* 0x00000001060f7824 */ /* 0x000fe400008e0616 */
[----:B------:R-:W-:Y:S04]  /*125700*/  STL [R1+0x53d4], R16 ;  /* 0x0053d41001007387 */ /* 0x000fe80000100800 */
[----:B------:R1:W-:Y:S04]  /*125710*/  STL [R1+0x53f4], R5 ;  /* 0x0053f40501007387 */ /* 0x0003e80000100800 */
[----:B-1----:R-:W2:Y:S04]  /*125720*/  LDL.LU R5, [R1+0x26b8] ;  /* 0x0026b80001057983 */ /* 0x002ea80000300800 */
[----:B------:R-:W2:Y:S04]  /*125730*/  LDL.LU R7, [R1+0x26bc] ;  /* 0x0026bc0001077983 */ /* 0x000ea80000300800 */
[----:B------:R-:W-:Y:S04]  /*125740*/  STL.64 [R1+0x61e8], R22 ;  /* 0x0061e81601007387 */ /* 0x000fe80000100a00 */
[----:B------:R1:W-:Y:S01]  /*125750*/  STL.64 [R1+0x26f0], R14 ;  /* 0x0026f00e01007387 */ /* 0x0003e20000100a00 */
[----:B------:R-:W-:-:S02]  /*125760*/  F2FP.SATFINITE.E4M3.F32.PACK_AB_MERGE_C R16, R24, R17, RZ ;  /* 0x000000111810723e */ /* 0x000fc400048070ff */
[----:B-1----:R-:W-:Y:S02]  /*125770*/  F2FP.SATFINITE.E4M3.F32.PACK_AB_MERGE_C R14, R10, R13, RZ ;  /* 0x0000000d0a0e723e */ /* 0x002fe400048070ff */
[----:B------:R-:W3:Y:S04]  /*125780*/  LDL.LU R13, [R1+0x26a0] ;  /* 0x0026a000010d7983 */ /* 0x000ee80000300800 */
[----:B------:R-:W3:Y:S04]  /*125790*/  LDL.LU R10, [R1+0x26a4] ;  /* 0x0026a400010a7983 */ /* 0x000ee80000300800 */
[----:B------:R1:W-:Y:S02]  /*1257a0*/  STL [R1+0x53f0], R14 ;  /* 0x0053f00e01007387 */ /* 0x0003e40000100800 */
[----:B-1----:R-:W-:-:S02]  /*1257b0*/  IADD3 R14, P1, PT, R0, R21, RZ ;  /* 0x00000015000e7210 */ /* 0x002fc40007f3e0ff */
[----:B------:R-:W-:Y:S03]  /*1257c0*/  STL [R1+0x5410], R16 ;  /* 0x0054101001007387 */ /* 0x000fe60000100800 */
[----:B------:R-:W-:-:S05]  /*1257d0*/  IMAD.X R15, R6, 0x1, R19, P1 ;  /* 0x00000001060f7824 */ /* 0x000fca00008e0613 */
[----:B------:R1:W-:Y:S04]  /*1257e0*/  STL.64 [R1+0x26e0], R14 ;  /* 0x0026e00e01007387 */ /* 0x0003e80000100a00 */
[----:B------:R-:W-:Y:S01]  /*1257f0*/  STL.64 [R1+0x61e0], R20 ;  /* 0x0061e01401007387 */ /* 0x000fe20000100a00 */
[----:B-1----:R-:W-:-:S03]  /*125800*/  IADD3 R14, P1, PT, R0, R20, RZ ;  /* 0x00000014000e7210 */ /* 0x002fc60007f3e0ff */
[----:B------:R-:W-:Y:S02]  /*125810*/  STL [R1+0x540c], R8 ;  /* 0x00540c0801007387 */ /* 0x000fe40000100800 */
[----:B------:R-:W-:Y:S02]  /*125820*/  IMAD.X R15, R6, 0x1, R18, P1 ;  /* 0x00000001060f7824 */ /* 0x000fe400008e0612 */
[----:B------:R-:W4:Y:S04]  /*125830*/  LDL.LU R24, [R1+0x26a8] ;  /* 0x0026a80001187983 */ /* 0x000f280000300800 */
[----:B------:R-:W-:Y:S04]  /*125840*/  STL.64 [R1+0x26d0], R14 ;  /* 0x0026d00e01007387 */ /* 0x000fe80000100a00 */
[----:B------:R-:W4:Y:S01]  /*125850*/  LDL.LU R25, [R1+0x26ac] ;  /* 0x0026ac0001197983 */ /* 0x000f220000300800 */
[----:B------:R-:W-:-:S05]  /*125860*/  F2FP.SATFINITE.E4M3.F32.PACK_AB_MERGE_C R2, R2, R12, RZ ;  /* 0x0000000c0202723e */ /* 0x000fca00048070ff */
[----:B------:R1:W-:Y:S04]  /*125870*/  STL [R1+0x5428], R2 ;  /* 0x0054280201007387 */ /* 0x0003e80000100800 */
[----:B------:R-:W4:Y:S04]  /*125880*/  LDL.LU R16, [R1+0x2690] ;  /* 0x0026900001107983 */ /* 0x000f280000300800 */
[----:B------:R-:W4:Y:S01]  /*125890*/  LDL.LU R17, [R1+0x2694] ;  /* 0x0026940001117983 */ /* 0x000f220000300800 */
[----:B-1----:R-:W-:-:S03]  /*1258a0*/  F2FP.SATFINITE.E4M3.F32.PACK_AB_MERGE_C R2, R9, R11, RZ ;  /* 0x0000000b0902723e */ /* 0x002fc600048070ff */
[----:B------:R-:W4:Y:S01]  /*1258b0*/  LDL.LU R22, [R1+0x2698] ;  /* 0x0026980001167983 */ /* 0x000f220000300800 */
[----:B0-----:R-:W-:Y:S01]  /*1258c0*/  VIADD R0, R0, UR5 ;  /* 0x0000000500007c36 */ /* 0x001fe20008000000 */
[----:B------:R-:W0:Y:S02]  /*1258d0*/  LDCU UR5, c[0x0][0x3b8] ;  /* 0x00007700ff0577ac */ /* 0x000e240008000800 */
[----:B------:R1:W-:Y:S04]  /*1258e0*/  STL [R1+0x5424], R2 ;  /* 0x0054240201007387 */ /* 0x0003e80000100800 */
[----:B------:R-:W4:Y:S04]  /*1258f0*/  LDL.LU R23, [R1+0x269c] ;  /* 0x00269c0001177983 */ /* 0x000f280000300800 */
[----:B------:R-:W4:Y:S01]  /*125900*/  LDL.LU R11, [R1+0x2680] ;  /* 0x00268000010b7983 */ /* 0x000f220000300800 */
[----:B-1----:R-:W-:-:S03]  /*125910*/  F2FP.SATFINITE.E4M3.F32.PACK_AB_MERGE_C R2, R4, R3, RZ ;  /* 0x000000030402723e */ /* 0x002fc600048070ff */
[----:B------:R-:W4:Y:S01]  /*125920*/  LDL.LU R9, [R1+0x2684] ;  /* 0x0026840001097983 */ /* 0x000f220000300800 */
[----:B------:R-:W-:-:S03]  /*125930*/  IADD3 R14, P1, PT, R0, R29, RZ ;  /* 0x0000001d000e7210 */ /* 0x000fc60007f3e0ff */
[----:B------:R-:W4:Y:S04]  /*125940*/  LDL.LU R20, [R1+0x2688] ;  /* 0x0026880001147983 */ /* 0x000f280000300800 */
[----:B------:R-:W4:Y:S04]  /*125950*/  LDL.LU R21, [R1+0x268c] ;  /* 0x00268c0001157983 */ /* 0x000f280000300800 */
[----:B------:R1:W-:Y:S04]  /*125960*/  STL [R1+0x543c], R2 ;  /* 0x00543c0201007387 */ /* 0x0003e80000100800 */
[----:B------:R-:W4:Y:S04]  /*125970*/  LDL.LU R3, [R1+0x2670] ;  /* 0x0026700001037983 */ /* 0x000f280000300800 */
[----:B------:R-:W4:Y:S01]  /*125980*/  LDL.LU R4, [R1+0x2674] ;  /* 0x0026740001047983 */ /* 0x000f220000300800 */
[----:B-1----:R-:W-:-:S05]  /*125990*/  SHF.R.S32.HI R2, RZ, 0x1f, R0 ;  /* 0x0000001fff027819 */ /* 0x002fca0000011400 */
[----:B------:R-:W-:Y:S01]  /*1259a0*/  IMAD.X R15, R2, 0x1, R28, P1 ;  /* 0x00000001020f7824 */ /* 0x000fe200008e061c */
[----:B--2---:R-:W-:Y:S02]  /*1259b0*/  F2FP.SATFINITE.E4M3.F32.PACK_AB_MERGE_C R6, R7, R5, RZ ;  /* 0x000000050706723e */ /* 0x004fe400048070ff */
[----:B------:R-:W2:Y:S04]  /*1259c0*/  LDL.LU R5, [R1+0x2660] ;  /* 0x0026600001057983 */ /* 0x000ea80000300800 */
[----:B------:R-:W2:Y:S04]  /*1259d0*/  LDL.LU R7, [R1+0x2664] ;  /* 0x0026640001077983 */ /* 0x000ea80000300800 */
[----:B------:R1:W-:Y:S04]  /*1259e0*/  STL.64 [R1+0x26c0], R14 ;  /* 0x0026c00e01007387 */ /* 0x0003e80000100a00 */
[----:B------:R0:W-:Y:S01]  /*1259f0*/  STL [R1+0x5438], R6 ;  /* 0x0054380601007387 */ /* 0x0001e20000100800 */
[----:B-1----:R-:W-:-:S03]  /*125a00*/  IADD3 R14, P1, PT, R0, R27, RZ ;  /* 0x0000001b000e7210 */ /* 0x002fc60007f3e0ff */
[----:B0-----:R-:W2:Y:S01]  /*125a10*/  LDL.LU R6, [R1+0x266c] ;  /* 0x00266c0001067983 */ /* 0x001ea20000300800 */
[----:B---3--:R-:W-:Y:S01]  /*125a20*/  F2FP.SATFINITE.E4M3.F32.PACK_AB_MERGE_C R10, R10, R13, RZ ;  /* 0x0000000d0a0a723e */ /* 0x008fe200048070ff */
[----:B------:R-:W-:Y:S02]  /*125a30*/  IMAD.X R15, R2, 0x1, R26, P1 ;  /* 0x00000001020f7824 */ /* 0x000fe400008e061a */
[----:B------:R-:W3:Y:S04]  /*125a40*/  LDL.LU R8, [R1+0x2650] ;  /* 0x0026500001087983 */ /* 0x000ee80000300800 */
[----:B------:R-:W-:Y:S04]  /*125a50*/  STL [R1+0x5450], R10 ;  /* 0x0054500a01007387 */ /* 0x000fe80000100800 */
[----:B------:R-:W3:Y:S04]  /*125a60*/  LDL.LU R12, [R1+0x2654] ;  /* 0x00265400010c7983 */ /* 0x000ee80000300800 */
[----:B------:R0:W-:Y:S04]  /*125a70*/  STL [R1+0x61d8], R27 ;  /* 0x0061d81b01007387 */ /* 0x0001e80000100800 */
[----:B0-----:R-:W2:Y:S04]  /*125a80*/  LDL.LU R27, [R1+0x2668] ;  /* 0x00266800011b7983 */ /* 0x001ea80000300800 */
[----:B------:R0:W-:Y:S04]  /*125a90*/  STL.64 [R1+0x26b0], R14 ;  /* 0x0026b00e01007387 */ /* 0x0001e80000100a00 */
[----:B0-----:R-:W2:Y:S04]  /*125aa0*/  LDL.LU.64 R14, [R1+0x6200] ;  /* 0x00620000010e7983 */ /* 0x001ea80000300a00 */
[----:B------:R-:W2:Y:S04]  /*125ab0*/  LDL.LU R13, [R1+0x2658] ;  /* 0x00265800010d7983 */ /* 0x000ea80000300800 */
[----:B------:R-:W2:Y:S01]  /*125ac0*/  LDL.LU R10, [R1+0x265c] ;  /* 0x00265c00010a7983 */ /* 0x000ea20000300800 */
[----:B----4-:R-:W-:-:S03]  /*125ad0*/  F2FP.SATFINITE.E4M3.F32.PACK_AB_MERGE_C R25, R25, R24, RZ ;  /* 0x000000181919723e */ /* 0x010fc600048070ff */
[----:B------:R0:W-:Y:S04]  /*125ae0*/  STL [R1+0x61dc], R26 ;  /* 0x0061dc1a01007387 */ /* 0x0001e80000100800 */
[----:B0-----:R-:W4:Y:S04]  /*125af0*/  LDL.LU R26, [R1+0x267c] ;  /* 0x00267c00011a7983 */ /* 0x001f280000300800 */
        /* <DEDUP_REMOVED lines=9> */
[----:B------:R0:W-:Y:S01]  /*125b90*/  STL.64 [R1+0x61d0], R24 ;  /* 0x0061d01801007387 */ /* 0x0001e20000100a00 */
[----:B------:R-:W-:Y:S02]  /*125ba0*/  F2FP.SATFINITE.E4M3.F32.PACK_AB_MERGE_C R9, R9, R11, RZ ;  /* 0x0000000b0909723e */ /* 0x000fe400048070ff */
[----:B0-----:R-:W-:Y:S01]  /*125bb0*/  F2FP.SATFINITE.E4M3.F32.PACK_AB_MERGE_C R24, R23, R22, RZ ;  /* 0x000000161718723e */ /* 0x001fe200048070ff */
[----:B------:R-:W4:Y:S04]  /*125bc0*/  LDL.LU R25, [R1+0x2678] ;  /* 0x0026780001197983 */ /* 0x000f280000300800 */
[----:B------:R0:W-:Y:S04]  /*125bd0*/  STL [R1+0x5460], R24 ;  /* 0x0054601801007387 */ /* 0x0001e80000100800 */
[----:B------:R-:W-:Y:S01]  /*125be0*/  STL [R1+0x547c], R9 ;  /* 0x00547c0901007387 */ /* 0x000fe20000100800 */
[----:B------:R-:W-:-:S02]  /*125bf0*/  F2FP.SATFINITE.E4M3.F32.PACK_AB_MERGE_C R3, R4, R3, RZ ;  /* 0x000000030403723e */ /* 0x000fc400048070ff */
[----:B0-----:R-:W-:Y:S02]  /*125c00*/  F2FP.SATFINITE.E4M3.F32.PACK_AB_MERGE_C R24, R21, R20, RZ ;  /* 0x000000141518723e */ /* 0x001fe400048070ff */
[----:B--2---:R-:W-:-:S05]  /*125c10*/  IADD3 R22, P1, PT, R0, R17, RZ ;  /* 0x0000001100167210 */ /* 0x004fca0007f3e0ff */
[----:B------:R-:W-:Y:S01]  /*125c20*/  IMAD.X R23, R2, 0x1, R15, P1 ;  /* 0x0000000102177824 */ /* 0x000fe200008e060f */
[----:B------:R-:W-:-:S04]  /*125c30*/  IADD3 R20, P1, PT, R0, R16, RZ ;  /* 0x0000001000147210 */ /* 0x000fc80007f3e0ff */
[----:B------:R0:W-:Y:S01]  /*125c40*/  STL.64 [R1+0x2690], R22 ;  /* 0x0026901601007387 */ /* 0x0001e20000100a00 */
[----:B------:R-:W-:-:S03]  /*125c50*/  IMAD.X R21, R2, 0x1, R14, P1 ;  /* 0x0000000102157824 */ /* 0x000fc600008e060e */
[----:B0-----:R-:W2:Y:S04]  /*125c60*/  LDL.LU.64 R22, [R1+0x61e8] ;  /* 0x0061e80001167983 */ /* 0x001ea80000300a00 */
[----:B------:R-:W3:Y:S04]  /*125c70*/  LDL.LU R11, [R1+0x2640] ;  /* 0x00264000010b7983 */ /* 0x000ee80000300800 */
[----:B------:R-:W3:Y:S04]  /*125c80*/  LDL.LU R9, [R1+0x2644] ;  /* 0x0026440001097983 */ /* 0x000ee80000300800 */
[----:B------:R-:W-:Y:S04]  /*125c90*/  STL [R1+0x5478], R24 ;  /* 0x0054781801007387 */ /* 0x000fe80000100800 */
[----:B------:R-:W-:Y:S04]  /*125ca0*/  STL.64 [R1+0x61c8], R16 ;  /* 0x0061c81001007387 */ /* 0x000fe80000100a00 */
[----:B------:R-:W-:Y:S04]  /*125cb0*/  STL [R1+0x5490], R3 ;  /* 0x0054900301007387 */ /* 0x000fe80000100800 */
[----:B------:R0:W-:Y:S04]  /*125cc0*/  STL.64 [R1+0x2688], R20 ;  /* 0x0026881401007387 */ /* 0x0001e80000100a00 */
[----:B0-----:R-:W3:Y:S01]  /*125cd0*/  LDL.LU.64 R20, [R1+0x61e0] ;  /* 0x0061e00001147983 */ /* 0x001ee20000300a00 */
[----:B----4-:R-:W-:-:S02]  /*125ce0*/  F2FP.SATFINITE.E4M3.F32.PACK_AB_MERGE_C R17, R26, R25, RZ ;  /* 0x000000191a11723e */ /* 0x010fc400048070ff */
[----:B------:R-:W-:Y:S01]  /*125cf0*/  F2FP.SATFINITE.E4M3.F32.PACK_AB_MERGE_C R16, R7, R5, RZ ;  /* 0x000000050710723e */ /* 0x000fe200048070ff */
[----:B------:R-:W4:Y:S04]  /*125d00*/  LDL.LU R3, [R1+0x2648] ;  /* 0x0026480001037983 */ /* 0x000f280000300800 */
[----:B------:R-:W4:Y:S04]  /*125d10*/  LDL.LU R4, [R1+0x264c] ;  /* 0x00264c0001047983 */ /* 0x000f280000300800 */
[----:B------:R-:W4:Y:S04]  /*125d20*/  LDL.LU R5, [R1+0x2630] ;  /* 0x0026300001057983 */ /* 0x000f280000300800 */
[----:B------:R-:W-:Y:S04]  /*125d30*/  STL [R1+0x548c], R17 ;  /* 0x00548c1101007387 */ /* 0x000fe80000100800 */
[----:B------:R-:W4:Y:S04]  /*125d40*/  LDL.LU R7, [R1+0x2634] ;  /* 0x0026340001077983 */ /* 0x000f280000300800 */
[----:B------:R2:W-:Y:S02]  /*125d50*/  STL [R1+0x54ac], R16 ;  /* 0x0054ac1001007387 */ /* 0x0005e40000100800 */
[----:B--2---:R-:W-:-:S02]  /*125d60*/  IADD3 R16, P1, PT, R0, R23, RZ ;  /* 0x0000001700107210 */ /* 0x004fc40007f3e0ff */
[----:B------:R0:W-:Y:S03]  /*125d70*/  STL [R1+0x61b0], R23 ;  /* 0x0061b01701007387 */ /* 0x0001e60000100800 */
[----:B------:R-:W-:-:S05]  /*125d80*/  IMAD.X R17, R2, 0x1, R22, P1 ;  /* 0x0000000102117824 */ /* 0x000fca00008e0616 */
[----:B------:R-:W-:Y:S01]  /*125d90*/  STL.64 [R1+0x2680], R16 ;  /* 0x0026801001007387 */ /* 0x000fe20000100a00 */
[----:B0-----:R-:W-:Y:S02]  /*125da0*/  F2FP.SATFINITE.E4M3.F32.PACK_AB_MERGE_C R23, R6, R27, RZ ;  /* 0x0000001b0617723e */ /* 0x001fe400048070ff */
[----:B---3--:R-:W-:-:S03]  /*125db0*/  F2FP.SATFINITE.E4M3.F32.PACK_AB_MERGE_C R6, R12, R8, RZ ;  /* 0x000000080c06723e */ /* 0x008fc600048070ff */
[----:B------:R-:W-:Y:S04]  /*125dc0*/  STL [R1+0x54a8], R23 ;  /* 0x0054a81701007387 */ /* 0x000fe80000100800 */
[----:B------:R0:W-:Y:S02]  /*125dd0*/  STL [R1+0x54c8], R6 ;  /* 0x0054c80601007387 */ /* 0x0001e40000100800 */
[----:B0-----:R-:W-:Y:S02]  /*125de0*/  F2FP.SATFINITE.E4M3.F32.PACK_AB_MERGE_C R6, R10, R13, RZ ;  /* 0x0000000d0a06723e */ /* 0x001fe400048070ff */
[----:B------:R-:W-:Y:S01]  /*125df0*/  IADD3 R16, P1, PT, R0, R21, RZ ;  /* 0x0000001500107210 */ /* 0x000fe20007f3e0ff */
[----:B------:R-:W-:Y:S04]  /*125e00*/  STL.64 [R1+0x61b8], R20 ;  /* 0x0061b81401007387 */ /* 0x000fe80000100a00 */
[----:B------:R-:W-:-:S05]  /*125e10*/  IMAD.X R17, R2, 0x1, R19, P1 ;  /* 0x0000000102117824 */ /* 0x000fca00008e0613 */
[----:B------:R-:W-:Y:S04]  /*125e20*/  STL.64 [R1+0x2678], R16 ;  /* 0x0026781001007387 */ /* 0x000fe80000100a00 */
[----:B------:R-:W-:Y:S04]  /*125e30*/  STL [R1+0x54c4], R6 ;  /* 0x0054c40601007387 */ /* 0x000fe80000100800 */
[----:B------:R-:W2:Y:S04]  /*125e40*/  LDL.LU R26, [R1+0x2638] ;  /* 0x00263800011a7983 */ /* 0x000ea80000300800 */
[----:B------:R-:W2:Y:S01]  /*125e50*/  LDL.LU R27, [R1+0x263c] ;  /* 0x00263c00011b7983 */ /* 0x000ea20000300800 */
[----:B------:R-:W-:-:S03]  /*125e60*/  IADD3 R12, P1, PT, R0, R20, RZ ;  /* 0x00000014000c7210 */ /* 0x000fc60007f3e0ff */
[----:B------:R-:W3:Y:S02]  /*125e70*/  LDL.LU R24, [R1+0x2620] ;  /* 0x0026200001187983 */ /* 0x000ee40000300800 */
[----:B------:R-:W-:Y:S01]  /*125e80*/  IMAD.X R13, R2, 0x1, R18, P1 ;  /* 0x00000001020d7824 */ /* 0x000fe200008e0612 */
[----:B------:R-:W-:-:S04]  /*125e90*/  F2FP.SATFINITE.E4M3.F32.PACK_AB_MERGE_C R2, R9, R11, RZ ;  /* 0x0000000b0902723e */ /* 0x000fc800048070ff */
[----:B------:R0:W-:Y:S04]  /*125ea0*/  STL.64 [R1+0x2670], R12 ;  /* 0x0026700c01007387 */ /* 0x0001e80000100a00 */
[----:B------:R-:W3:Y:S04]  /*125eb0*/  LDL.LU R25, [R1+0x2624] ;  /* 0x0026240001197983 */ /* 0x000ee80000300800 */
[----:B0-----:R-:W3:Y:S04]  /*125ec0*/  LDL.LU R13, [R1+0x2628] ;  /* 0x00262800010d7983 */ /* 0x001ee80000300800 */
[----:B------:R-:W3:Y:S04]  /*125ed0*/  LDL.LU R10, [R1+0x262c] ;  /* 0x00262c00010a7983 */ /* 0x000ee80000300800 */
[----:B------:R0:W-:Y:S04]  /*125ee0*/  STL.64 [R1+0x61c0], R18 ;  /* 0x0061c01201007387 */ /* 0x0001e80000100a00 */
[----:B------:R-:W3:Y:S04]  /*125ef0*/  LDL.LU R16, [R1+0x2610] ;  /* 0x0026100001107983 */ /* 0x000ee80000300800 */
[----:B------:R-:W3:Y:S04]  /*125f00*/  LDL.LU R17, [R1+0x2614] ;  /* 0x0026140001117983 */ /* 0x000ee80000300800 */
[----:B------:R4:W-:Y:S04]  /*125f10*/  STL [R1+0x54e0], R2 ;  /* 0x0054e00201007387 */ /* 0x0009e80000100800 */
[----:B0-----:R-:W3:Y:S04]  /*125f20*/  LDL.LU R18, [R1+0x2618] ;  /* 0x0026180001127983 */ /* 0x001ee80000300800 */
[----:B------:R-:W3:Y:S01]  /*125f30*/  LDL.LU R19, [R1+0x261c] ;  /* 0x00261c0001137983 */ /* 0x000ee20000300800 */
[----:B----4-:R-:W-:-:S03]  /*125f40*/  F2FP.SATFINITE.E4M3.F32.PACK_AB_MERGE_C R2, R4, R3, RZ ;  /* 0x000000030402723e */ /* 0x010fc600048070ff */
[----:B------:R-:W4:Y:S04]  /*125f50*/  LDL.LU R11, [R1+0x2600] ;  /* 0x00260000010b7983 */ /* 0x000f280000300800 */
[----:B------:R-:W4:Y:S01]  /*125f60*/  LDL.LU R9, [R1+0x2604] ;  /* 0x0026040001097983 */ /* 0x000f220000300800 */
[----:B------:R-:W-:Y:S01]  /*125f70*/  VIADD R0, R0, UR5 ;  /* 0x0000000500007c36 */ /* 0x000fe20008000000 */
[----:B------:R-:W0:Y:S02]  /*125f80*/  LDCU UR5, c[0x0][0x3b8] ;  /* 0x00007700ff0577ac */ /* 0x000e240008000800 */
[----:B------:R-:W4:Y:S04]  /*125f90*/  LDL.LU R20, [R1+0x2608] ;  /* 0x0026080001147983 */ /* 0x000f280000300800 */
        /* <DEDUP_REMOVED lines=9> */
[----:B------:R-:W4:Y:S01]  /*126030*/  LDL.LU R12, [R1+0x25e8] ;  /* 0x0025e800010c7983 */ /* 0x000f220000300800 */
[----:B-1----:R-:W-:-:S05]  /*126040*/  SHF.R.S32.HI R2, RZ, 0x1f, R0 ;  /* 0x0000001fff027819 */ /* 0x002fca0000011400 */
[----:B------:R-:W-:-:S05]  /*126050*/  IMAD.X R5, R2, 0x1, R28, P1 ;  /* 0x0000000102057824 */ /* 0x000fca00008e061c */
[----:B------:R1:W-:Y:S04]  /*126060*/  STL.64 [R1+0x2668], R4 ;  /* 0x0026680401007387 */ /* 0x0003e80000100a00 */
[----:B-1----:R-:W4:Y:S04]  /*126070*/  LDL.LU R4, [R1+0x25ec] ;  /* 0x0025ec0001047983 */ /* 0x002f280000300800 */
[----:B------:R-:W4:Y:S04]  /*126080*/  LDL.LU R5, [R1+0x25d0] ;  /* 0x0025d00001057983 */ /* 0x000f280000300800 */
[----:B------:R-:W4:Y:S04]  /*126090*/  LDL.LU R7, [R1+0x25d4] ;  /* 0x0025d40001077983 */ /* 0x000f280000300800 */
[----:B------:R1:W-:Y:S04]  /*1260a0*/  STL.64 [R1+0x61a8], R28 ;  /* 0x0061a81c01007387 */ /* 0x0003e80000100a00 */
[----:B-1----:R-:W4:Y:S04]  /*1260b0*/  LDL.LU R28, [R1+0x25fc] ;  /* 0x0025fc00011c7983 */ /* 0x002f280000300800 */
[----:B------:R-:W4:Y:S01]  /*1260c0*/  LDL.LU R29, [R1+0x25e0] ;  /* 0x0025e000011d7983 */ /* 0x000f220000300800 */
[----:B--2---:R-:W-:-:S03]  /*1260d0*/  F2FP.SATFINITE.E4M3.F32.PACK_AB_MERGE_C R27, R27, R26, RZ ;  /* 0x0000001a1b1b723e */ /* 0x004fc600048070ff */
[----:B------:R-:W2:Y:S04]  /*1260e0*/  LDL.LU R26, [R1+0x61dc] ;  /* 0x0061dc00011a7983 */ /* 0x000ea80000300800 */
[----:B------:R1:W-:Y:S04]  /*1260f0*/  STL [R1+0x54ec], R27 ;  /* 0x0054ec1b01007387 */ /* 0x0003e80000100800 */
[----:B-1----:R-:W2:Y:S01]  /*126100*/  LDL.LU R27, [R1+0x61d8] ;  /* 0x0061d800011b7983 */ /* 0x002ea20000300800 */
[----:B---3--:R-:W-:-:S05]  /*126110*/  F2FP.SATFINITE.E4M3.F32.PACK_AB_MERGE_C R25, R25, R24, RZ ;  /* 0x000000181919723e */ /* 0x008fca00048070ff */
[----:B------:R1:W-:Y:S01]  /*126120*/  STL [R1+0x5508], R25 ;  /* 0x0055081901007387 */ /* 0x0003e20000100800 */
[----:B--2---:R-:W-:-:S05]  /*126130*/  IADD3 R24, P1, PT, R0, R27, RZ ;  /* 0x0000001b00187210 */ /* 0x004fca0007f3e0ff */
[----:B-1----:R-:W-:-:S05]  /*126140*/  IMAD.X R25, R2, 0x1, R26, P1 ;  /* 0x0000000102197824 */ /* 0x002fca00008e061a */
[----:B------:R1:W-:Y:S04]  /*126150*/  STL.64 [R1+0x2660], R24 ;  /* 0x0026601801007387 */ /* 0x0003e80000100a00 */
[----:B-1----:R-:W2:Y:S01]  /*126160*/  LDL.LU.64 R24, [R1+0x61d0] ;  /* 0x0061d00001187983 */ /* 0x002ea20000300a00 */
[----:B------:R-:W-:Y:S02]  /*126170*/  F2FP.SATFINITE.E4M3.F32.PACK_AB_MERGE_C R10, R10, R13, RZ ;  /* 0x0000000d0a0a723e */ /* 0x000fe400048070ff */
[----:B------:R-:W-:Y:S01]  /*126180*/  F2FP.SATFINITE.E4M3.F32.PACK_AB_MERGE_C R17, R17, R16, RZ ;  /* 0x000000101111723e */ /* 0x000fe200048070ff */
[----:B------:R-:W3:Y:S04]  /*126190*/  LDL.LU R13, [R1+0x25d8] ;  /* 0x0025d800010d7983 */ /* 0x000ee80000300800 */
[----:B------:R1:W-:Y:S04]  /*1261a0*/  STL [R1+0x5504], R10 ;  /* 0x0055040a01007387 */ /* 0x0003e80000100800 */
[----:B-1----:R-:W3:Y:S04]  /*1261b0*/  LDL.LU R10, [R1+0x25dc] ;  /* 0x0025dc00010a7983 */ /* 0x002ee80000300800 */
[----:B------:R1:W-:Y:S01]  /*1261c0*/  STL [R1+0x5520], R17 ;  /* 0x0055201101007387 */ /* 0x0003e20000100800 */
[----:B--2---:R-:W-:-:S05]  /*1261d0*/  IADD3 R16, P1, PT, R0, R25, RZ ;  /* 0x0000001900107210 */ /* 0x004fca0007f3e0ff */
[----:B-1----:R-:W-:-:S05]  /*1261e0*/  IMAD.X R17, R2, 0x1, R24, P1 ;  /* 0x0000000102117824 */ /* 0x002fca00008e0618 */
[----:B------:R1:W-:Y:S04]  /*1261f0*/  STL.64 [R1+0x2658], R16 ;  /* 0x0026581001007387 */ /* 0x0003e80000100a00 */
[----:B-1----:R-:W2:Y:S01]  /*126200*/  LDL.LU.64 R16, [R1+0x61c8] ;  /* 0x0061c80001107983 */ /* 0x002ea20000300a00 */
[----:B------:R-:W-:Y:S02]  /*126210*/  F2FP.SATFINITE.E4M3.F32.PACK_AB_MERGE_C R19, R19, R18, RZ ;  /* 0x000000121313723e */ /* 0x000fe400048070ff */
[----:B----4-:R-:W-:Y:S02]  /*126220*/  F2FP.SATFINITE.E4M3.F32.PACK_AB_MERGE_C R18, R9, R11, RZ ;  /* 0x0000000b0912723e */ /* 0x010fe400048070ff */
[----:B------:R-:W4:Y:S04]  /*126230*/  LDL.LU R11, [R1+0x25c0] ;  /* 0x0025c000010b7983 */ /* 0x000f280000300800 */
[----:B------:R-:W-:Y:S04]  /*126240*/  STL [R1+0x551c], R19 ;  /* 0x00551c1301007387 */ /* 0x000fe80000100800 */
[----:B------:R-:W4:Y:S04]  /*126250*/  LDL.LU R9, [R1+0x25c4] ;  /* 0x0025c40001097983 */ /* 0x000f280000300800 */
[----:B------:R2:W-:Y:S01]  /*126260*/  STL [R1+0x5254], R18 ;  /* 0x0052541201007387 */ /* 0x0005e20000100800 */
[----:B------:R-:W-:-:S02]  /*126270*/  F2FP.SATFINITE.E4M3.F32.PACK_AB_MERGE_C R21, R21, R20, RZ ;  /* 0x000000141515723e */ /* 0x000fc400048070ff */
[----:B------:R-:W-:Y:S02]  /*126280*/  F2FP.SATFINITE.E4M3.F32.PACK_AB_MERGE_C R3, R3, R8, RZ ;  /* 0x000000080303723e */ /* 0x000fe400048070ff */
[----:B------:R-:W-:Y:S02]  /*126290*/  F2FP.SATFINITE.E4M3.F32.PACK_AB_MERGE_C R28, R28, R23, RZ ;  /* 0x000000171c1c723e */ /* 0x000fe400048070ff */
[----:B--2---:R-:W-:-:S05]  /*1262a0*/  IADD3 R18, P1, PT, R0, R17, RZ ;  /* 0x0000001100127210 */ /* 0x004fca0007f3e0ff */
[----:B------:R-:W-:Y:S01]  /*1262b0*/  IMAD.X R19, R2, 0x1, R15, P1 ;  /* 0x0000000102137824 */ /* 0x000fe200008e060f */
[----:B------:R-:W-:-:S04]  /*1262c0*/  IADD3 R20, P1, PT, R0, R16, RZ ;  /* 0x0000001000147210 */ /* 0x000fc80007f3e0ff */
[----:B------:R1:W-:Y:S04]  /*1262d0*/  STL.64 [R1+0x2650], R18 ;  /* 0x0026501201007387 */ /* 0x0003e80000100a00 */
[----:B-1----:R-:W2:Y:S04]  /*1262e0*/  LDL.LU.64 R18, [R1+0x61c0] ;  /* 0x0061c00001127983 */ /* 0x002ea80000300a00 */
[----:B------:R1:W-:Y:S04]  /*1262f0*/  STL [R1+0x5258], R21 ;  /* 0x0052581501007387 */ /* 0x0003e80000100800 */
[----:B------:R-:W-:Y:S01]  /*126300*/  STL [R1+0x523c], R3 ;  /* 0x00523c0301007387 */ /* 0x000fe20000100800 */
[----:B-1----:R-:W-:-:S05]  /*126310*/  IMAD.X R21, R2, 0x1, R14, P1 ;  /* 0x0000000102157824 */ /* 0x002fca00008e060e */
[----:B------:R1:W-:Y:S04]  /*126320*/  STL.64 [R1+0x2648], R20 ;  /* 0x0026481401007387 */ /* 0x0003e80000100a00 */
[----:B-1----:R-:W2:Y:S04]  /*126330*/  LDL.LU.64 R20, [R1+0x61b8] ;  /* 0x0061b80001147983 */ /* 0x002ea80000300a00 */
[----:B------:R-:W2:Y:S04]  /*126340*/  LDL.LU R8, [R1+0x25b0] ;  /* 0x0025b00001087983 */ /* 0x000ea80000300800 */
[----:B------:R-:W2:Y:S04]  /*126350*/  LDL.LU R3, [R1+0x25b4] ;  /* 0x0025b40001037983 */ /* 0x000ea80000300800 */
[----:B------:R-:W2:Y:S01]  /*126360*/  LDL.LU R23, [R1+0x61b0] ;  /* 0x0061b00001177983 */ /* 0x000ea20000300800 */
[----:B------:R-:W-:-:S03]  /*126370*/  F2FP.SATFINITE.E4M3.F32.PACK_AB_MERGE_C R6, R6, R29, RZ ;  /* 0x0000001d0606723e */ /* 0x000fc600048070ff */
[----:B------:R-:W-:Y:S04]  /*126380*/  STL [R1+0x5238], R28 ;  /* 0x0052381c01007387 */ /* 0x000fe80000100800 */
[----:B------:R3:W-:Y:S01]  /*126390*/  STL [R1+0x5210], R6 ;  /* 0x0052100601007387 */ /* 0x0007e20000100800 */
[----:B------:R-:W-:Y:S02]  /*1263a0*/  F2FP.SATFINITE.E4M3.F32.PACK_AB_MERGE_C R4, R4, R12, RZ ;  /* 0x0000000c0404723e */ /* 0x000fe400048070ff */
[----:B------:R-:W-:Y:S02]  /*1263b0*/  F2FP.SATFINITE.E4M3.F32.PACK_AB_MERGE_C R5, R7, R5, RZ ;  /* 0x000000050705723e */ /* 0x000fe400048070ff */
[----:B---3--:R-:W-:Y:S02]  /*1263c0*/  F2FP.SATFINITE.E4M3.F32.PACK_AB_MERGE_C R6, R10, R13, RZ ;  /* 0x0000000d0a06723e */ /* 0x008fe400048070ff */
[----:B--2---:R-:W-:Y:S01]  /*1263d0*/  IADD3 R28, P1, PT, R0, R23, RZ ;  /* 0x00000017001c7210 */ /* 0x004fe20007f3e0ff */
[----:B------:R1:W-:Y:S04]  /*1263e0*/  STL.64 [R1+0x6198], R22 ;  /* 0x0061981601007387 */ /* 0x0003e80000100a00 */
[----:B------:R-:W-:-:S02]  /*1263f0*/  IMAD.X R29, R2, 0x1, R22, P1 ;  /* 0x00000001021d7824 */ /* 0x000fc400008e0616 */
[----:B-1----:R-:W2:Y:S04]  /*126400*/  LDL.LU R22, [R1+0x25c8] ;  /* 0x0025c80001167983 */ /* 0x002ea80000300800 */
[----:B------:R-:W2:Y:S04]  /*126410*/  LDL.LU R23, [R1+0x25cc] ;  /* 0x0025cc0001177983 */ /* 0x000ea80000300800 */
[----:B------:R1:W-:Y:S04]  /*126420*/  STL.64 [R1+0x2640], R28 ;  /* 0x0026401c01007387 */ /* 0x0003e80000100a00 */
[----:B------:R-:W3:Y:S01]  /*126430*/  LDL.LU R12, [R1+0x25b8] ;  /* 0x0025b800010c7983 */ /* 0x000ee20000300800 */
[----:B-1----:R-:W-:-:S03]  /*126440*/  IADD3 R28, P1, PT, R0, R21, RZ ;  /* 0x00000015001c7210 */ /* 0x002fc60007f3e0ff */
[----:B------:R1:W-:Y:S02]  /*126450*/  STL [R1+0x521c], R4 ;  /* 0x00521c0401007387 */ /* 0x0003e40000100800 */
[----:B------:R-:W-:Y:S02]  /*126460*/  IMAD.X R29, R2, 0x1, R19, P1 ;  /* 0x00000001021d7824 */ /* 0x000fe400008e0613 */
[----:B-1----:R-:W3:Y:S04]  /*126470*/  LDL.LU R4, [R1+0x25bc] ;  /* 0x0025bc0001047983 */ /* 0x002ee80000300800 */
[----:B------:R1:W-:Y:S04]  /*126480*/  STL [R1+0x51f4], R5 ;  /* 0x0051f40501007387 */ /* 0x0003e80000100800 */
[----:B-1----:R-:W3:Y:S04]  /*126490*/  LDL.LU R5, [R1+0x25a0] ;  /* 0x0025a00001057983 */ /* 0x002ee80000300800 */
[----:B------:R-:W3:Y:S04]  /*1264a0*/  LDL.LU R7, [R1+0x25a4] ;  /* 0x0025a40001077983 */ /* 0x000ee80000300800 */
[----:B------:R1:W-:Y:S04]  /*1264b0*/  STL.64 [R1+0x2638], R28 ;  /* 0x0026381c01007387 */ /* 0x0003e80000100a00 */
[----:B------:R-:W-:Y:S01]  /*1264c0*/  STL.64 [R1+0x6190], R20 ;  /* 0x0061901401007387 */ /* 0x000fe20000100a00 */
[----:B-1----:R-:W-:-:S03]  /*1264d0*/  IADD3 R28, P1, PT, R0, R20, RZ ;  /* 0x00000014001c7210 */ /* 0x002fc60007f3e0ff */
[----:B------:R-:W-:Y:S02]  /*1264e0*/  STL [R1+0x51f0], R6 ;  /* 0x0051f00601007387 */ /* 0x000fe40000100800 */
[----:B------:R-:W-:-:S05]  /*1264f0*/  IMAD.X R29, R2, 0x1, R18, P1 ;  /* 0x00000001021d7824 */ /* 0x000fca00008e0612 */
[----:B------:R1:W-:Y:S04]  /*126500*/  STL.64 [R1+0x2630], R28 ;  /* 0x0026301c01007387 */ /* 0x0003e80000100a00 */
[----:B-1----:R-:W3:Y:S04]  /*126510*/  LDL.LU.64 R28, [R1+0x61a8] ;  /* 0x0061a800011c7983 */ /* 0x002ee80000300a00 */
[----:B------:R-:W3:Y:S04]  /*126520*/  LDL.LU R13, [R1+0x25a8] ;  /* 0x0025a800010d7983 */ /* 0x000ee80000300800 */
[----:B------:R-:W3:Y:S04]  /*126530*/  LDL.LU R10, [R1+0x25ac] ;  /* 0x0025ac00010a7983 */ /* 0x000ee80000300800 */
[----:B------:R1:W-:Y:S01]  /*126540*/  STL.64 [R1+0x61a0], R18 ;  /* 0x0061a01201007387 */ /* 0x0003e20000100a00 */
[----:B----4-:R-:W-:-:S03]  /*126550*/  F2FP.SATFINITE.E4M3.F32.PACK_AB_MERGE_C R2, R9, R11, RZ ;  /* 0x0000000b0902723e */ /* 0x010fc600048070ff */
[----:B-1----:R-:W4:Y:S04]  /*126560*/  LDL.LU R18, [R1+0x2590] ;  /* 0x0025900001127983 */ /* 0x002f280000300800 */
[----:B------:R-:W4:Y:S04]  /*126570*/  LDL.LU R19, [R1+0x2594] ;  /* 0x0025940001137983 */ /* 0x000f280000300800 */
[----:B------:R1:W-:Y:S04]  /*126580*/  STL [R1+0x51c4], R2 ;  /* 0x0051c40201007387 */ /* 0x0003e80000100800 */
[----:B------:R-:W4:Y:S01]  /*126590*/  LDL.LU R6, [R1+0x2598] ;  /* 0x0025980001067983 */ /* 0x000f220000300800 */
[----:B------:R-:W-:-:S03]  /*1265a0*/  F2FP.SATFINITE.E4M3.F32.PACK_AB_MERGE_C R3, R3, R8, RZ ;  /* 0x000000080303723e */ /* 0x000fc600048070ff */
[----:B-1----:R-:W4:Y:S04]  /*1265b0*/  LDL.LU R2, [R1+0x259c] ;  /* 0x00259c0001027983 */ /* 0x002f280000300800 */
[----:B------:R-:W4:Y:S04]  /*1265c0*/  LDL.LU R11, [R1+0x2580] ;  /* 0x00258000010b7983 */ /* 0x000f280000300800 */
[----:B------:R-:W4:Y:S01]  /*1265d0*/  LDL.LU R9, [R1+0x2584] ;  /* 0x0025840001097983 */ /* 0x000f220000300800 */
[----:B--2---:R-:W-:-:S05]  /*1265e0*/  F2FP.SATFINITE.E4M3.F32.PACK_AB_MERGE_C R20, R23, R22, RZ ;  /* 0x000000161714723e */ /* 0x004fca00048070ff */
[----:B------:R-:W-:Y:S04]  /*1265f0*/  STL [R1+0x51c0], R20 ;  /* 0x0051c01401007387 */ /* 0x000fe80000100800 */
[----:B------:R-:W2:Y:S04]  /*126600*/  LDL.LU R22, [R1+0x2588] ;  /* 0x0025880001167983 */ /* 0x000ea80000300800 */
[----:B------:R-:W2:Y:S04]  /*126610*/  LDL.LU R23, [R1+0x258c] ;  /* 0x00258c0001177983 */ /* 0x000ea80000300800 */
[----:B------:R1:W-:Y:S04]  /*126620*/  STL [R1+0x519c], R3 ;  /* 0x00519c0301007387 */ /* 0x0003e80000100800 */
[----:B------:R-:W2:Y:S04]  /*126630*/  LDL.LU R8, [R1+0x2570] ;  /* 0x0025700001087983 */ /* 0x000ea80000300800 */
[----:B-1----:R-:W2:Y:S01]  /*126640*/  LDL.LU R3, [R1+0x2574] ;  /* 0x0025740001037983 */ /* 0x002ea20000300800 */
[----:B0-----:R-:W-:Y:S01]  /*126650*/  VIADD R0, R0, UR5 ;  /* 0x0000000500007c36 */ /* 0x001fe20008000000 */
[----:B---3--:R-:W-:Y:S01]  /*126660*/  F2FP.SATFINITE.E4M3.F32.PACK_AB_MERGE_C R4, R4, R12, RZ ;  /* 0x0000000c0404723e */ /* 0x008fe200048070ff */
[----:B------:R-:W0:Y:S01]  /*126670*/  LDCU UR5, c[0x0][0x3b8] ;  /* 0x00007700ff0577ac */ /* 0x000e220008000800 */
[----:B------:R-:W-:-:S02]  /*126680*/  F2FP.SATFINITE.E4M3.F32.PACK_AB_MERGE_C R5, R7, R5, RZ ;  /* 0x000000050705723e */ /* 0x000fc400048070ff */
[----:B------:R-:W-:Y:S01]  /*126690*/  IADD3 R20, P1, PT, R0, R29, RZ ;  /* 0x0000001d00147210 */ /* 0x000fe20007f3e0ff */
[----:B------:R1:W-:Y:S04]  /*1266a0*/  STL [R1+0x6188], R29 ;  /* 0x0061881d01007387 */ /* 0x0003e80000100800 */
[----:B------:R-:W3:Y:S01]  /*1266b0*/  LDL.LU R12, [R1+0x2578] ;  /* 0x00257800010c7983 */ /* 0x000ee20000300800 */
[----:B-1----:R-:W-:-:S05]  /*1266c0*/  SHF.R.S32.HI R29, RZ, 0x1f, R0 ;  /* 0x0000001fff1d7819 */ /* 0x002fca0000011400 */
[----:B------:R-:W-:-:S05]  /*1266d0*/  IMAD.X R21, R29, 0x1, R28, P1 ;  /* 0x000000011d157824 */ /* 0x000fca00008e061c */
[----:B------:R1:W-:Y:S04]  /*1266e0*/  STL.64 [R1+0x2628], R20 ;  /* 0x0026281401007387 */ /* 0x0003e80000100a00 */
[----:B------:R0:W-:Y:S01]  /*1266f0*/  STL [R1+0x5198], R4 ;  /* 0x0051980401007387 */ /* 0x0001e20000100800 */
[----:B-1----:R-:W-:-:S03]  /*126700*/  IADD3 R20, P1, PT, R0, R27, RZ ;  /* 0x0000001b00147210 */ /* 0x002fc60007f3e0ff */
[----:B0-----:R-:W3:Y:S02]  /*126710*/  LDL.LU R4, [R1+0x257c] ;  /* 0x00257c0001047983 */ /* 0x001ee40000300800 */
[----:B------:R-:W-:Y:S02]  /*126720*/  IMAD.X R21, R29, 0x1, R26, P1 ;  /* 0x000000011d157824 */ /* 0x000fe400008e061a */
[----:B------:R-:W-:Y:S04]  /*126730*/  STL [R1+0x516c], R5 ;  /* 0x00516c0501007387 */ /* 0x000fe80000100800 */
[----:B------:R0:W-:Y:S01]  /*126740*/  STL.64 [R1+0x2620], R20 ;  /* 0x0026201401007387 */ /* 0x0001e20000100a00 */
[----:B------:R-:W-:-:S03]  /*126750*/  F2FP.SATFINITE.E4M3.F32.PACK_AB_MERGE_C R10, R10, R13, RZ ;  /* 0x0000000d0a0a723e */ /* 0x000fc600048070ff */
[----:B0-----:R-:W3:Y:S04]  /*126760*/  LDL.LU R20, [R1+0x2560] ;  /* 0x0025600001147983 */ /* 0x001ee80000300800 */
[----:B------:R-:W3:Y:S04]  /*126770*/  LDL.LU R21, [R1+0x2564] ;  /* 0x0025640001157983 */ /* 0x000ee80000300800 */
[----:B------:R4:W-:Y:S04]  /*126780*/  STL.64 [R1+0x6180], R26 ;  /* 0x0061801a01007387 */ /* 0x0009e80000100a00 */
[----:B------:R-:W3:Y:S04]  /*126790*/  LDL.LU R5, [R1+0x2568] ;  /* 0x0025680001057983 */ /* 0x000ee80000300800 */
[----:B------:R-:W3:Y:S01]  /*1267a0*/  LDL.LU R7, [R1+0x256c] ;  /* 0x00256c0001077983 */ /* 0x000ee20000300800 */
[----:B----4-:R-:W-:-:S02]  /*1267b0*/  F2FP.SATFINITE.E4M3.F32.PACK_AB_MERGE_C R26, R19, R18, RZ ;  /* 0x00000012131a723e */ /* 0x010fc400048070ff */
[----:B------:R-:W-:Y:S01]  /*1267c0*/  IADD3 R18, P1, PT, R0, R25, RZ ;  /* 0x0000001900127210 */ /* 0x000fe20007f3e0ff */
[----:B------:R0:W-:Y:S04]  /*1267d0*/  STL [R1+0x5170], R10 ;  /* 0x0051700a01007387 */ /* 0x0001e80000100800 */
[----:B------:R-:W-:Y:S01]  /*1267e0*/  IMAD.X R19, R29, 0x1, R24, P1 ;  /* 0x000000011d137824 */ /* 0x000fe200008e0618 */
[----:B------:R-:W4:Y:S01]  /*1267f0*/  LDL.LU R13, [R1+0x2550] ;  /* 0x00255000010d7983 */ /* 0x000f220000300800 */
[----:B------:R-:W-:-:S03]  /*126800*/  F2FP.SATFINITE.E4M3.F32.PACK_AB_MERGE_C R6, R2, R6, RZ ;  /* 0x000000060206723e */ /* 0x000fc600048070ff */
[----:B0-----:R-:W4:Y:S04]  /*126810*/  LDL.LU R10, [R1+0x2554] ;  /* 0x00255400010a7983 */ /* 0x001f280000300800 */
[----:B------:R0:W-:Y:S01]  /*126820*/  STL [R1+0x5138], R26 ;  /* 0x0051381a01007387 */ /* 0x0001e20000100800 */
[----:B------:R-:W-:-:S03]  /*126830*/  F2FP.SATFINITE.E4M3.F32.PACK_AB_MERGE_C R2, R9, R11, RZ ;  /* 0x0000000b0902723e */ /* 0x000fc600048070ff */
[----:B0-----:R-:W4:Y:S04]  /*126840*/  LDL.LU R26, [R1+0x255c] ;  /* 0x00255c00011a7983 */ /* 0x001f280000300800 */
[----:B------:R0:W-:Y:S04]  /*126850*/  STL.64 [R1+0x2618], R18 ;  /* 0x0026181201007387 */ /* 0x0001e80000100a00 */
[----:B------:R1:W-:Y:S01]  /*126860*/  STL [R1+0x5150], R6 ;  /* 0x0051500601007387 */ /* 0x0003e20000100800 */
[----:B0-----:R-:W-:-:S03]  /*126870*/  IADD3 R18, P1, PT, R0, R17, RZ ;  /* 0x0000001100127210 */ /* 0x001fc60007f3e0ff */
[----:B-1----:R-:W4:Y:S02]  /*126880*/  LDL.LU R6, [R1+0x2540] ;  /* 0x0025400001067983 */ /* 0x002f240000300800 */
[----:B------:R-:W-:Y:S02]  /*126890*/  IMAD.X R19, R29, 0x1, R15, P1 ;  /* 0x000000011d137824 */ /* 0x000fe400008e060f */
[----:B------:R0:W-:Y:S04]  /*1268a0*/  STL [R1+0x5114], R2 ;  /* 0x0051140201007387 */ /* 0x0001e80000100800 */
[----:B0-----:R-:W4:Y:S04]  /*1268b0*/  LDL.LU R2, [R1+0x2544] ;  /* 0x0025440001027983 */ /* 0x001f280000300800 */
[----:B------:R-:W4:Y:S04]  /*1268c0*/  LDL.LU R11, [R1+0x2548] ;  /* 0x00254800010b7983 */ /* 0x000f280000300800 */
[----:B------:R-:W4:Y:S04]  /*1268d0*/  LDL.LU R9, [R1+0x254c] ;  /* 0x00254c0001097983 */ /* 0x000f280000300800 */
[----:B------:R0:W-:Y:S04]  /*1268e0*/  STL.64 [R1+0x2610], R18 ;  /* 0x0026101201007387 */ /* 0x0001e80000100a00 */
[----:B0-----:R-:W4:Y:S01]  /*1268f0*/  LDL.LU.64 R18, [R1+0x61a0] ;  /* 0x0061a00001127983 */ /* 0x001f220000300a00 */
[----:B--2---:R-:W-:-:S02]  /*126900*/  F2FP.SATFINITE.E4M3.F32.PACK_AB_MERGE_C R27, R23, R22, RZ ;  /* 0x00000016171b723e */ /* 0x004fc400048070ff */
[----:B------:R-:W-:-:S03]  /*126910*/  IADD3 R22, P1, PT, R0, R16, RZ ;  /* 0x0000001000167210 */ /* 0x000fc60007f3e0ff */
[----:B------:R-:W-:Y:S02]  /*126920*/  STL [R1+0x510c], R27 ;  /* 0x00510c1b01007387 */ /* 0x000fe40000100800 */
[----:B------:R-:W-:Y:S02]  /*126930*/  IMAD.X R23, R29, 0x1, R14, P1 ;  /* 0x000000011d177824 */ /* 0x000fe400008e060e */
[----:B------:R0:W-:Y:S01]  /*126940*/  STL.64 [R1+0x6178], R16 ;  /* 0x0061781001007387 */ /* 0x0001e20000100a00 */
[----:B------:R-:W-:-:S05]  /*126950*/  F2FP.SATFINITE.E4M3.F32.PACK_AB_MERGE_C R3, R3, R8, RZ ;  /* 0x000000080303723e */ /* 0x000fca00048070ff */
[----:B------:R-:W-:Y:S04]  /*126960*/  STL [R1+0x50e4], R3 ;  /* 0x0050e40301007387 */ /* 0x000fe80000100800 */
[----:B0-----:R-:W2:Y:S04]  /*126970*/  LDL.LU R16, [R1+0x2558] ;  /* 0x0025580001107983 */ /* 0x001ea80000300800 */
[----:B------:R0:W-:Y:S04]  /*126980*/  STL.64 [R1+0x2608], R22 ;  /* 0x0026081601007387 */ /* 0x0001e80000100a00 */
[----:B0-----:R-:W2:Y:S04]  /*126990*/  LDL.LU.64 R22, [R1+0x6198] ;  /* 0x0061980001167983 */ /* 0x001ea80000300a00 */
[----:B------:R-:W4:Y:S04]  /*1269a0*/  LDL.LU R27, [R1+0x2530] ;  /* 0x00253000011b7983 */ /* 0x000f280000300800 */
[----:B------:R-:W4:Y:S04]  /*1269b0*/  LDL.LU R3, [R1+0x2534] ;  /* 0x0025340001037983 */ /* 0x000f280000300800 */
[----:B------:R-:W4:Y:S04]  /*1269c0*/  LDL.LU R17, [R1+0x2538] ;  /* 0x0025380001117983 */ /* 0x000f280000300800 */
[----:B------:R-:W4:Y:S01]  /*1269d0*/  LDL.LU R8, [R1+0x253c] ;  /* 0x00253c0001087983 */ /* 0x000f220000300800 */
[----:B---3--:R-:W-:-:S05]  /*1269e0*/  F2FP.SATFINITE.E4M3.F32.PACK_AB_MERGE_C R4, R4, R12, RZ ;  /* 0x0000000c0404723e */ /* 0x008fca00048070ff */
[----:B------:R0:W-:Y:S04]  /*1269f0*/  STL [R1+0x50e0], R4 ;  /* 0x0050e00401007387 */ /* 0x0001e80000100800 */
[----:B------:R-:W3:Y:S04]  /*126a00*/  LDL.LU R12, [R1+0x2520] ;  /* 0x00252000010c7983 */ /* 0x000ee80000300800 */
[----:B0-----:R-:W3:Y:S01]  /*126a10*/  LDL.LU R4, [R1+0x2524] ;  /* 0x0025240001047983 */ /* 0x001ee20000300800 */
[----:B------:R-:W-:-:S05]  /*126a20*/  F2FP.SATFINITE.E4M3.F32.PACK_AB_MERGE_C R21, R21, R20, RZ ;  /* 0x000000141515723e */ /* 0x000fca00048070ff */
[----:B------:R0:W-:Y:S01]  /*126a30*/  STL [R1+0x50b0], R21 ;  /* 0x0050b01501007387 */ /* 0x0001e20000100800 */
[----:B--2---:R-:W-:-:S05]  /*126a40*/  IADD3 R20, P1, PT, R0, R23, RZ ;  /* 0x0000001700147210 */ /* 0x004fca0007f3e0ff */
[----:B0-----:R-:W-:-:S05]  /*126a50*/  IMAD.X R21, R29, 0x1, R22, P1 ;  /* 0x000000011d157824 */ /* 0x001fca00008e0616 */
[----:B------:R0:W-:Y:S04]  /*126a60*/  STL.64 [R1+0x2600], R20 ;  /* 0x0026001401007387 */ /* 0x0001e80000100a00 */
[----:B0-----:R-:W2:Y:S01]  /*126a70*/  LDL.LU.64 R20, [R1+0x6190] ;  /* 0x0061900001147983 */ /* 0x001ea20000300a00 */
[----:B------:R-:W-:-:S03]  /*126a80*/  F2FP.SATFINITE.E4M3.F32.PACK_AB_MERGE_C R7, R7, R5, RZ ;  /* 0x000000050707723e */ /* 0x000fc600048070ff */
[----:B------:R-:W-:Y:S01]  /*126a90*/  STL.64 [R1+0x6170], R22 ;  /* 0x0061701601007387 */ /* 0x000fe20000100a00 */
[----:B----4-:R-:W-:-:S03]  /*126aa0*/  F2FP.SATFINITE.E4M3.F32.PACK_AB_MERGE_C R10, R10, R13, RZ ;  /* 0x0000000d0a0a723e */ /* 0x010fc600048070ff */
[----:B------:R-:W4:Y:S04]  /*126ab0*/  LDL.LU R5, [R1+0x2528] ;  /* 0x0025280001057983 */ /* 0x000f280000300800 */
[----:B------:R0:W-:Y:S01]  /*126ac0*/  STL [R1+0x50c8], R7 ;  /* 0x0050c80701007387 */ /* 0x0001e20000100800 */
[----:B------:R-:W-:-:S03]  /*126ad0*/  F2FP.SATFINITE.E4M3.F32.PACK_AB_MERGE_C R16, R26, R16, RZ ;  /* 0x000000101a10723e */ /* 0x000fc600048070ff */
[----:B0-----:R-:W4:Y:S04]  /*126ae0*/  LDL.LU R7, [R1+0x252c] ;  /* 0x00252c0001077983 */ /* 0x001f280000300800 */
[----:B------:R0:W-:Y:S04]  /*126af0*/  STL [R1+0x5080], R10 ;  /* 0x0050800a01007387 */ /* 0x0001e80000100800 */
[----:B------:R-:W3:Y:S04]  /*126b00*/  LDL.LU R13, [R1+0x2510] ;  /* 0x00251000010d7983 */ /* 0x000ee80000300800 */
[----:B0-----:R-:W3:Y:S01]  /*126b10*/  LDL.LU R10, [R1+0x2514] ;  /* 0x00251400010a7983 */ /* 0x001ee20000300800 */
[----:B--2---:R-:W-:-:S05]  /*126b20*/  IADD3 R22, P1, PT, R0, R21, RZ ;  /* 0x0000001500167210 */ /* 0x004fca0007f3e0ff */
[----:B------:R-:W-:-:S05]  /*126b30*/  IMAD.X R23, R29, 0x1, R19, P1 ;  /* 0x000000011d177824 */ /* 0x000fca00008e0613 */
[----:B------:R0:W-:Y:S04]  /*126b40*/  STL.64 [R1+0x25f8], R22 ;  /* 0x0025f81601007387 */ /* 0x0001e80000100a00 */
[----:B------:R1:W-:Y:S01]  /*126b50*/  STL [R1+0x5084], R16 ;  /* 0x0050841001007387 */ /* 0x0003e20000100800 */
[----:B0-----:R-:W-:-:S05]  /*126b60*/  IADD3 R22, P1, PT, R0, R20, RZ ;  /* 0x0000001400167210 */ /* 0x001fca0007f3e0ff */
[----:B------:R-:W-:Y:S02]  /*126b70*/  IMAD.X R23, R29, 0x1, R18, P1 ;  /* 0x000000011d177824 */ /* 0x000fe400008e0612 */
[----:B------:R-:W2:Y:S01]  /*126b80*/  LDL.LU R29, [R1+0x6188] ;  /* 0x00618800011d7983 */ /* 0x000ea20000300800 */
[----:B------:R-:W-:Y:S01]  /*126b90*/  VIADD R0, R0, UR5 ;  /* 0x0000000500007c36 */ /* 0x000fe20008000000 */
[----:B------:R-:W-:Y:S01]  /*126ba0*/  F2FP.SATFINITE.E4M3.F32.PACK_AB_MERGE_C R6, R2, R6, RZ ;  /* 0x000000060206723e */ /* 0x000fe200048070ff */
[----:B------:R-:W0:Y:S01]  /*126bb0*/  LDCU UR5, c[0x0][0x3b8] ;  /* 0x00007700ff0577ac */ /* 0x000e220008000800 */
[----:B------:R-:W-:Y:S01]  /*126bc0*/  F2FP.SATFINITE.E4M3.F32.PACK_AB_MERGE_C R2, R9, R11, RZ ;  /* 0x0000000b0902723e */ /* 0x000fe200048070ff */
[----:B------:R3:W-:Y:S01]  /*126bd0*/  STL.64 [R1+0x25f0], R22 ;  /* 0x0025f01601007387 */ /* 0x0007e20000100a00 */
[----:B-1----:R-:W-:Y:S02]  /*126be0*/  F2FP.SATFINITE.E4M3.F32.PACK_AB_MERGE_C R16, R3, R27, RZ ;  /* 0x0000001b0310723e */ /* 0x002fe400048070ff */
[----:B------:R-:W-:Y:S01]  /*126bf0*/  SHF.R.S32.HI R3, RZ, 0x1f, R0 ;  /* 0x0000001fff037819 */ /* 0x000fe20000011400 */
[----:B---3--:R-:W3:Y:S04]  /*126c00*/  LDL.LU R22, [R1+0x24f0] ;  /* 0x0024f00001167983 */ /* 0x008ee80000300800 */
[----:B------:R1:W-:Y:S04]  /*126c10*/  STL [R1+0x5058], R6 ;  /* 0x0050580601007387 */ /* 0x0003e80000100800 */
[----:B------:R-:W3:Y:S04]  /*126c20*/  LDL.LU R23, [R1+0x24f4] ;  /* 0x0024f40001177983 */ /* 0x000ee80000300800 */
[----:B------:R0:W-:Y:S04]  /*126c30*/  STL [R1+0x5054], R2 ;  /* 0x0050540201007387 */ /* 0x0001e80000100800 */
[----:B-1----:R-:W3:Y:S04]  /*126c40*/  LDL.LU R6, [R1+0x24f8] ;  /* 0x0024f80001067983 */ /* 0x002ee80000300800 */
[----:B0-----:R-:W3:Y:S04]  /*126c50*/  LDL.LU R2, [R1+0x24fc] ;  /* 0x0024fc0001027983 */ /* 0x001ee80000300800 */
[----:B------:R-:W3:Y:S04]  /*126c60*/  LDL.LU R11, [R1+0x2500] ;  /* 0x00250000010b7983 */ /* 0x000ee80000300800 */
[----:B------:R-:W3:Y:S04]  /*126c70*/  LDL.LU R9, [R1+0x2504] ;  /* 0x0025040001097983 */ /* 0x000ee80000300800 */
[----:B------:R-:W-:Y:S01]  /*126c80*/  STL [R1+0x502c], R16 ;  /* 0x00502c1001007387 */ /* 0x000fe20000100800 */
[----:B--2---:R-:W-:-:S05]  /*126c90*/  IADD3 R26, P1, PT, R0, R29, RZ ;  /* 0x0000001d001a7210 */ /* 0x004fca0007f3e0ff */
[----:B------:R-:W-:-:S05]  /*126ca0*/  IMAD.X R27, R3, 0x1, R28, P1 ;  /* 0x00000001031b7824 */ /* 0x000fca00008e061c */
[----:B------:R0:W-:Y:S04]  /*126cb0*/  STL.64 [R1+0x25e8], R26 ;  /* 0x0025e81a01007387 */ /* 0x0001e80000100a00 */
[----:B0-----:R-:W2:Y:S01]  /*126cc0*/  LDL.LU.64 R26, [R1+0x6180] ;  /* 0x00618000011a7983 */ /* 0x001ea20000300a00 */
[----:B------:R-:W-:Y:S02]  /*126cd0*/  F2FP.SATFINITE.E4M3.F32.PACK_AB_MERGE_C R16, R8, R17, RZ ;  /* 0x000000110810723e */ /* 0x000fe400048070ff */
[----:B------:R-:W-:Y:S01]  /*126ce0*/  F2FP.SATFINITE.E4M3.F32.PACK_AB_MERGE_C R4, R4, R12, RZ ;  /* 0x0000000c0404723e */ /* 0x000fe200048070ff */
[----:B------:R-:W3:Y:S04]  /*126cf0*/  LDL.LU R8, [R1+0x24e4] ;  /* 0x0024e40001087983 */ /* 0x000ee80000300800 */
[----:B------:R2:W-:Y:S04]  /*126d00*/  STL [R1+0x5034], R16 ;  /* 0x0050341001007387 */ /* 0x0005e80000100800 */
[----:B------:R-:W-:Y:S01]  /*126d10*/  STL [R1+0x5008], R4 ;  /* 0x0050080401007387 */ /* 0x000fe20000100800 */
[----:B----4-:R-:W-:-:S02]  /*126d20*/  F2FP.SATFINITE.E4M3.F32.PACK_AB_MERGE_C R7, R7, R5, RZ ;  /* 0x000000050707723e */ /* 0x010fc400048070ff */
[----:B------:R-:W-:Y:S02]  /*126d30*/  F2FP.SATFINITE.E4M3.F32.PACK_AB_MERGE_C R10, R10, R13, RZ ;  /* 0x0000000d0a0a723e */ /* 0x000fe400048070ff */
[C---:B--2---:R-:W-:Y:S01]  /*126d40*/  IADD3 R16, P1, PT, R0.reuse, R27, RZ ;  /* 0x0000001b00107210 */ /* 0x044fe20007f3e0ff */
[----:B------:R0:W-:Y:S04]  /*126d50*/  STL [R1+0x6160], R27 ;  /* 0x0061601b01007387 */ /* 0x0001e80000100800 */
[----:B------:R-:W-:Y:S01]  /*126d60*/  IMAD.X R17, R3, 0x1, R26, P1 ;  /* 0x0000000103117824 */ /* 0x000fe200008e061a */
[----:B0-----:R-:W2:Y:S04]  /*126d70*/  LDL.LU R27, [R1+0x24e0] ;  /* 0x0024e000011b7983 */ /* 0x001ea80000300800 */
[----:B------:R-:W4:Y:S04]  /*126d80*/  LDL.LU R12, [R1+0x24e8] ;  /* 0x0024e800010c7983 */ /* 0x000f280000300800 */
[----:B------:R-:W4:Y:S04]  /*126d90*/  LDL.LU R4, [R1+0x24ec] ;  /* 0x0024ec0001047983 */ /* 0x000f280000300800 */
[----:B------:R0:W-:Y:S04]  /*126da0*/  STL [R1+0x6164], R26 ;  /* 0x0061641a01007387 */ /* 0x0001e80000100800 */
[----:B------:R1:W-:Y:S04]  /*126db0*/  STL.64 [R1+0x25e0], R16 ;  /* 0x0025e01001007387 */ /* 0x0003e80000100a00 */
[----:B0-----:R-:W2:Y:S04]  /*126dc0*/  LDL.LU R26, [R1+0x250c] ;  /* 0x00250c00011a7983 */ /* 0x001ea80000300800 */
[----:B------:R-:W2:Y:S01]  /*126dd0*/  LDL.LU R5, [R1+0x24d0] ;  /* 0x0024d00001057983 */ /* 0x000ea20000300800 */
[----:B-1----:R-:W-:-:S03]  /*126de0*/  IADD3 R16, P1, PT, R0, R25, RZ ;  /* 0x0000001900107210 */ /* 0x002fc60007f3e0ff */
[----:B------:R0:W-:Y:S02]  /*126df0*/  STL [R1+0x5014], R7 ;  /* 0x0050140701007387 */ /* 0x0001e40000100800 */
[----:B------:R-:W-:Y:S02]  /*126e00*/  IMAD.X R17, R3, 0x1, R24, P1 ;  /* 0x0000000103117824 */ /* 0x000fe400008e0618 */
[----:B0-----:R-:W2:Y:S04]  /*126e10*/  LDL.LU R7, [R1+0x24d4] ;  /* 0x0024d40001077983 */ /* 0x001ea80000300800 */
[----:B------:R0:W-:Y:S04]  /*126e20*/  STL [R1+0x4fe0], R10 ;  /* 0x004fe00a01007387 */ /* 0x0001e80000100800 */
[----:B------:R-:W2:Y:S04]  /*126e30*/  LDL.LU R13, [R1+0x24d8] ;  /* 0x0024d800010d7983 */ /* 0x000ea80000300800 */
[----:B0-----:R-:W2:Y:S04]  /*126e40*/  LDL.LU R10, [R1+0x24dc] ;  /* 0x0024dc00010a7983 */ /* 0x001ea80000300800 */
[----:B------:R0:W-:Y:S04]  /*126e50*/  STL.64 [R1+0x25d8], R16 ;  /* 0x0025d81001007387 */ /* 0x0001e80000100a00 */
[----:B0-----:R-:W2:Y:S04]  /*126e60*/  LDL.LU.64 R16, [R1+0x6178] ;  /* 0x0061780001107983 */ /* 0x001ea80000300a00 */
[----:B------:R0:W-:Y:S04]  /*126e70*/  STL.64 [R1+0x6168], R24 ;  /* 0x0061681801007387 */ /* 0x0001e80000100a00 */
[----:B0-----:R-:W2:Y:S04]  /*126e80*/  LDL.LU R24, [R1+0x2518] ;  /* 0x0025180001187983 */ /* 0x001ea80000300800 */
[----:B------:R-:W2:Y:S01]  /*126e90*/  LDL.LU R25, [R1+0x251c] ;  /* 0x00251c0001197983 */ /* 0x000ea20000300800 */
[----:B---3--:R-:W-:-:S02]  /*126ea0*/  F2FP.SATFINITE.E4M3.F32.PACK_AB_MERGE_C R6, R2, R6, RZ ;  /* 0x000000060206723e */ /* 0x008fc400048070ff */
[----:B------:R-:W-:Y:S02]  /*126eb0*/  F2FP.SATFINITE.E4M3.F32.PACK_AB_MERGE_C R2, R9, R11, RZ ;  /* 0x0000000b0902723e */ /* 0x000fe400048070ff */
[----:B--2---:R-:W-:Y:S02]  /*126ec0*/  F2FP.SATFINITE.E4M3.F32.PACK_AB_MERGE_C R25, R25, R24, RZ ;  /* 0x000000181919723e */ /* 0x004fe400048070ff */
[----:B------:R-:W-:Y:S02]  /*126ed0*/  F2FP.SATFINITE.E4M3.F32.PACK_AB_MERGE_C R24, R23, R22, RZ ;  /* 0x000000161718723e */ /* 0x000fe400048070ff */
[C---:B------:R-:W-:Y:S01]  /*126ee0*/  IADD3 R22, P1, PT, R0.reuse, R17, RZ ;  /* 0x0000001100167210 */ /* 0x040fe20007f3e0ff */
[----:B------:R-:W-:Y:S04]  /*126ef0*/  STL [R1+0x4fe8], R25 ;  /* 0x004fe81901007387 */ /* 0x000fe80000100800 */
[----:B------:R-:W-:Y:S01]  /*126f00*/  IMAD.X R23, R3, 0x1, R15, P1 ;  /* 0x0000000103177824 */ /* 0x000fe200008e060f */
[----:B------:R0:W-:Y:S04]  /*126f10*/  STL [R1+0x5558], R24 ;  /* 0x0055581801007387 */ /* 0x0001e80000100800 */
[----:B0-----:R-:W2:Y:S04]  /*126f20*/  LDL.LU R24, [R1+0x24b0] ;  /* 0x0024b00001187983 */ /* 0x001ea80000300800 */
[----:B------:R0:W-:Y:S04]  /*126f30*/  STL.64 [R1+0x25d0], R22 ;  /* 0x0025d01601007387 */ /* 0x0001e80000100a00 */
[----:B------:R1:W-:Y:S04]  /*126f40*/  STL [R1+0x5554], R6 ;  /* 0x0055540601007387 */ /* 0x0003e80000100800 */
[----:B------:R-:W2:Y:S04]  /*126f50*/  LDL.LU R25, [R1+0x24b4] ;  /* 0x0024b40001197983 */ /* 0x000ea80000300800 */
[----:B------:R3:W-:Y:S01]  /*126f60*/  STL [R1+0x538c], R2 ;  /* 0x00538c0201007387 */ /* 0x0007e20000100800 */
[----:B0-----:R-:W-:-:S03]  /*126f70*/  IADD3 R22, P1, PT, R0, R16, RZ ;  /* 0x0000001000167210 */ /* 0x001fc60007f3e0ff */
[----:B-1----:R-:W2:Y:S04]  /*126f80*/  LDL.LU R6, [R1+0x24b8] ;  /* 0x0024b80001067983 */ /* 0x002ea80000300800 */
[----:B---3--:R-:W3:Y:S04]  /*126f90*/  LDL.LU R2, [R1+0x24bc] ;  /* 0x0024bc0001027983 */ /* 0x008ee80000300800 */
[----:B------:R0:W-:Y:S04]  /*126fa0*/  STL [R1+0x6150], R16 ;  /* 0x0061501001007387 */ /* 0x0001e80000100800 */
[----:B0-----:R-:W2:Y:S01]  /*126fb0*/  LDL.LU R16, [R1+0x2508] ;  /* 0x0025080001107983 */ /* 0x001ea20000300800 */
[----:B------:R-:W-:-:S05]  /*126fc0*/  IMAD.X R23, R3, 0x1, R14, P1 ;  /* 0x0000000103177824 */ /* 0x000fca00008e060e */
[----:B------:R0:W-:Y:S04]  /*126fd0*/  STL.64 [R1+0x25c8], R22 ;  /* 0x0025c81601007387 */ /* 0x0001e80000100a00 */
[----:B0-----:R-:W3:Y:S01]  /*126fe0*/  LDL.LU.64 R22, [R1+0x6170] ;  /* 0x0061700001167983 */ /* 0x001ee20000300a00 */
[----:B------:R-:W-:-:S03]  /*126ff0*/  F2FP.SATFINITE.E4M3.F32.PACK_AB_MERGE_C R8, R8, R27, RZ ;  /* 0x0000001b0808723e */ /* 0x000fc600048070ff */
[----:B------:R-:W3:Y:S04]  /*127000*/  LDL.LU R11, [R1+0x24a0] ;  /* 0x0024a000010b7983 */ /* 0x000ee80000300800 */
[----:B------:R-:W3:Y:S04]  /*127010*/  LDL.LU R9, [R1+0x24a4] ;  /* 0x0024a40001097983 */ /* 0x000ee80000300800 */
[----:B------:R3:W-:Y:S01]  /*127020*/  STL.64 [R1+0x6158], R14 ;  /* 0x0061580e01007387 */ /* 0x0007e20000100a00 */
[----:B----4-:R-:W-:Y:S02]  /*127030*/  F2FP.SATFINITE.E4M3.F32.PACK_AB_MERGE_C R4, R4, R12, RZ ;  /* 0x0000000c0404723e */ /* 0x010fe400048070ff */
[----:B--2---:R-:W-:-:S05]  /*127040*/  F2FP.SATFINITE.E4M3.F32.PACK_AB_MERGE_C R16, R26, R16, RZ ;  /* 0x000000101a10723e */ /* 0x004fca00048070ff */
[----:B------:R-:W-:Y:S04]  /*127050*/  STL [R1+0x5388], R16 ;  /* 0x0053881001007387 */ /* 0x000fe80000100800 */
[----:B------:R-:W-:Y:S04]  /*127060*/  STL [R1+0x53a4], R8 ;  /* 0x0053a40801007387 */ /* 0x000fe80000100800 */
[----:B------:R-:W2:Y:S04]  /*127070*/  LDL.LU R26, [R1+0x24a8] ;  /* 0x0024a800011a7983 */ /* 0x000ea80000300800 */
[----:B------:R-:W2:Y:S01]  /*127080*/  LDL.LU R27, [R1+0x24ac] ;  /* 0x0024ac00011b7983 */ /* 0x000ea20000300800 */
[----:B---3--:R-:W-:-:S05]  /*127090*/  IADD3 R14, P1, PT, R0, R23, RZ ;  /* 0x00000017000e7210 */ /* 0x008fca0007f3e0ff */
[----:B------:R-:W-:-:S05]  /*1270a0*/  IMAD.X R15, R3, 0x1, R22, P1 ;  /* 0x00000001030f7824 */ /* 0x000fca00008e0616 */
[----:B------:R0:W-:Y:S04]  /*1270b0*/  STL.64 [R1+0x25c0], R14 ;  /* 0x0025c00e01007387 */ /* 0x0001e80000100a00 */
[----:B------:R1:W-:Y:S01]  /*1270c0*/  STL [R1+0x53a0], R4 ;  /* 0x0053a00401007387 */ /* 0x0003e20000100800 */
[----:B------:R-:W-:-:S03]  /*1270d0*/  F2FP.SATFINITE.E4M3.F32.PACK_AB_MERGE_C R7, R7, R5, RZ ;  /* 0x000000050707723e */ /* 0x000fc600048070ff */
[----:B0-----:R-:W3:Y:S01]  /*1270e0*/  LDL.LU R14, [R1+0x2490] ;  /* 0x00249000010e7983 */ /* 0x001ee20000300800 */
[----:B-1----:R-:W-:-:S03]  /*1270f0*/  IADD3 R4, P1, PT, R0, R21, RZ ;  /* 0x0000001500047210 */ /* 0x002fc60007f3e0ff */
[----:B------:R-:W3:Y:S02]  /*127100*/  LDL.LU R15, [R1+0x2494] ;  /* 0x00249400010f7983 */ /* 0x000ee40000300800 */
[----:B------:R-:W-:Y:S02]  /*127110*/  IMAD.X R5, R3, 0x1, R19, P1 ;  /* 0x0000000103057824 */ /* 0x000fe400008e0613 */
[----:B------:R-:W-:Y:S04]  /*127120*/  STL [R1+0x53b8], R7 ;  /* 0x0053b80701007387 */ /* 0x000fe80000100800 */
[----:B------:R0:W-:Y:S04]  /*127130*/  STL.64 [R1+0x25b8], R4 ;  /* 0x0025b80401007387 */ /* 0x0001e80000100a00 */
[----:B------:R-:W4:Y:S04]  /*127140*/  LDL.LU R8, [R1+0x2498] ;  /* 0x0024980001087983 */ /* 0x000f280000300800 */
[----:B------:R-:W4:Y:S01]  /*127150*/  LDL.LU R12, [R1+0x249c] ;  /* 0x00249c00010c7983 */ /* 0x000f220000300800 */
[----:B0-----:R-:W-:-:S05]  /*127160*/  F2FP.SATFINITE.E4M3.F32.PACK_AB_MERGE_C R4, R10, R13, RZ ;  /* 0x0000000d0a04723e */ /* 0x001fca00048070ff */
[----:B------:R0:W-:Y:S01]  /*127170*/  STL [R1+0x53b4], R4 ;  /* 0x0053b40401007387 */ /* 0x0001e20000100800 */
[----:B------:R-:W-:-:S03]  /*127180*/  F2FP.SATFINITE.E4M3.F32.PACK_AB_MERGE_C R16, R25, R24, RZ ;  /* 0x000000181910723e */ /* 0x000fc600048070ff */
[----:B------:R-:W4:Y:S04]  /*127190*/  LDL.LU R13, [R1+0x2480] ;  /* 0x00248000010d7983 */ /* 0x000f280000300800 */
[----:B------:R-:W4:Y:S01]  /*1271a0*/  LDL.LU R10, [R1+0x2484] ;  /* 0x00248400010a7983 */ /* 0x000f220000300800 */
[----:B0-----:R-:W-:-:S03]  /*1271b0*/  IADD3 R4, P1, PT, R0, R20, RZ ;  /* 0x0000001400047210 */ /* 0x001fc60007f3e0ff */
[----:B------:R-:W-:Y:S02]  /*1271c0*/  STL.64 [R1+0x6148], R20 ;  /* 0x0061481401007387 */ /* 0x000fe40000100a00 */
[----:B------:R-:W-:Y:S02]  /*1271d0*/  IMAD.X R5, R3, 0x1, R18, P1 ;  /* 0x0000000103057824 */ /* 0x000fe400008e0612 */
[----:B------:R-:W4:Y:S01]  /*1271e0*/  LDL.LU R3, [R1+0x2488] ;  /* 0x0024880001037983 */ /* 0x000f220000300800 */
[----:B------:R-:W-:Y:S01]  /*1271f0*/  F2FP.SATFINITE.E4M3.F32.PACK_AB_MERGE_C R2, R2, R6, RZ ;  /* 0x000000060202723e */ /* 0x000fe200048070ff */
[----:B------:R-:W-:Y:S01]  /*127200*/  VIADD R0, R0, UR5 ;  /* 0x0000000500007c36 */ /* 0x000fe20008000000 */
[----:B------:R-:W0:Y:S01]  /*127210*/  LDCU UR5, c[0x0][0x3b8] ;  /* 0x00007700ff0577ac */ /* 0x000e220008000800 */
[----:B------:R1:W-:Y:S03]  /*127220*/  STL.64 [R1+0x25b0], R4 ;  /* 0x0025b00401007387 */ /* 0x0003e60000100a00 */
[----:B------:R-:W-:-:S02]  /*127230*/  SHF.R.S32.HI R6, RZ, 0x1f, R0 ;  /* 0x0000001fff067819 */ /* 0x000fc40000011400 */
[----:B------:R-:W-:Y:S01]  /*127240*/  IADD3 R24, P1, PT, R0, R29, RZ ;  /* 0x0000001d00187210 */ /* 0x000fe20007f3e0ff */
[----:B-1----:R-:W4:Y:S04]  /*127250*/  LDL.LU R4, [R1+0x248c] ;  /* 0x00248c0001047983 */ /* 0x002f280000300800 */
[----:B------:R-:W4:Y:S04]  /*127260*/  LDL.LU R5, [R1+0x2470] ;  /* 0x0024700001057983 */ /* 0x000f280000300800 */
[----:B------:R-:W4:Y:S04]  /*127270*/  LDL.LU R7, [R1+0x2474] ;  /* 0x0024740001077983 */ /* 0x000f280000300800 */
[----:B------:R1:W-:Y:S04]  /*127280*/  STL [R1+0x53cc], R16 ;  /* 0x0053cc1001007387 */ /* 0x0003e80000100800 */
[----:B------:R-:W4:Y:S04]  /*127290*/  LDL.LU R20, [R1+0x2464] ;  /* 0x0024640001147983 */ /* 0x000f280000300800 */
[----:B------:R0:W-:Y:S01]  /*1272a0*/  STL [R1+0x53c8], R2 ;  /* 0x0053c80201007387 */ /* 0x0001e20000100800 */
[----:B------:R-:W-:-:S03]  /*1272b0*/  IMAD.X R25, R6, 0x1, R28, P1 ;  /* 0x0000000106197824 */ /* 0x000fc600008e061c */
[----:B-1----:R-:W4:Y:S04]  /*1272c0*/  LDL.LU R16, [R1+0x2478] ;  /* 0x0024780001107983 */ /* 0x002f280000300800 */
[----:B------:R-:W4:Y:S01]  /*1272d0*/  LDL.LU R21, [R1+0x2468] ;  /* 0x0024680001157983 */ /* 0x000f220000300800 */
[----:B0-----:R-:W-:-:S05]  /*1272e0*/  F2FP.SATFINITE.E4M3.F32.PACK_AB_MERGE_C R2, R9, R11, RZ ;  /* 0x0000000b0902723e */ /* 0x001fca00048070ff */
[----:B------:R0:W-:Y:S04]  /*1272f0*/  STL [R1+0x53e0], R2 ;  /* 0x0053e00201007387 */ /* 0x0001e80000100800 */
[----:B0-----:R-:W4:Y:S04]  /*127300*/  LDL.LU R2, [R1+0x246c] ;  /* 0x00246c0001027983 */ /* 0x001f280000300800 */
[----:B------:R-:W4:Y:S04]  /*127310*/  LDL.LU R11, [R1+0x2450] ;  /* 0x00245000010b7983 */ /* 0x000f280000300800 */
[----:B------:R-:W4:Y:S04]  /*127320*/  LDL.LU R9, [R1+0x2454] ;  /* 0x0024540001097983 */ /* 0x000f280000300800 */
[----:B------:R0:W-:Y:S04]  /*127330*/  STL.64 [R1+0x25a8], R24 ;  /* 0x0025a81801007387 */ /* 0x0001e80000100a00 */
[----:B0-----:R-:W4:Y:S01]  /*127340*/  LDL.LU.64 R24, [R1+0x6168] ;  /* 0x0061680001187983 */ /* 0x001f220000300a00 */
[----:B--2---:R-:W-:-:S03]  /*127350*/  F2FP.SATFINITE.E4M3.F32.PACK_AB_MERGE_C R27, R27, R26, RZ ;  /* 0x0000001a1b1b723e */ /* 0x004fc600048070ff */
[----:B------:R-:W2:Y:S04]  /*127360*/  LDL.LU R26, [R1+0x6164] ;  /* 0x00616400011a7983 */ /* 0x000ea80000300800 */
[----:B------:R0:W-:Y:S04]  /*127370*/  STL [R1+0x53dc], R27 ;  /* 0x0053dc1b01007387 */ /* 0x0001e80000100800 */
[----:B0-----:R-:W2:Y:S01]  /*127380*/  LDL.LU R27, [R1+0x6160] ;  /* 0x00616000011b7983 */ /* 0x001ea20000300800 */
[----:B---3--:R-:W-:-:S05]  /*127390*/  F2FP.SATFINITE.E4M3.F32.PACK_AB_MERGE_C R15, R15, R14, RZ ;  /* 0x0000000e0f0f723e */ /* 0x008fca00048070ff */
[----:B------:R0:W-:Y:S01]  /*1273a0*/  STL [R1+0x53fc], R15 ;  /* 0x0053fc0f01007387 */ /* 0x0001e20000100800 */
[----:B--2---:R-:W-:-:S03]  /*1273b0*/  IADD3 R14, P1, PT, R0, R27, RZ ;  /* 0x0000001b000e7210 */ /* 0x004fc60007f3e0ff */
[----:B------:R1:W-:Y:S02]  /*1273c0*/  STL.64 [R1+0x6140], R26 ;  /* 0x0061401a01007387 */ /* 0x0003e40000100a00 */
[----:B0-----:R-:W-:Y:S02]  /*1273d0*/  IMAD.X R15, R6, 0x1, R26, P1 ;  /* 0x00000001060f7824 */ /* 0x001fe400008e061a */
[----:B-1----:R-:W2:Y:S04]  /*1273e0*/  LDL.LU R26, [R1+0x247c] ;  /* 0x00247c00011a7983 */ /* 0x002ea80000300800 */
[----:B------:R-:W3:Y:S04]  /*1273f0*/  LDL.LU R27, [R1+0x2460] ;  /* 0x00246000011b7983 */ /* 0x000ee80000300800 */
[----:B------:R4:W-:Y:S02]  /*127400*/  STL.64 [R1+0x25a0], R14 ;  /* 0x0025a00e01007387 */ /* 0x0009e40000100a00 */
[----:B----4-:R-:W-:-:S02]  /*127410*/  F2FP.SATFINITE.E4M3.F32.PACK_AB_MERGE_C R14, R12, R8, RZ ;  /* 0x000000080c0e723e */ /* 0x010fc400048070ff */
[----:B------:R-:W4:Y:S04]  /*127420*/  LDL.LU R8, [R1+0x2440] ;  /* 0x0024400001087983 */ /* 0x000f280000300800 */
[----:B------:R-:W4:Y:S04]  /*127430*/  LDL.LU R12, [R1+0x2444] ;  /* 0x00244400010c7983 */ /* 0x000f280000300800 */
[----:B------:R0:W-:Y:S02]  /*127440*/  STL [R1+0x53f8], R14 ;  /* 0x0053f80e01007387 */ /* 0x0001e40000100800 */
[----:B0-----:R-:W-:-:S02]  /*127450*/  F2FP.SATFINITE.E4M3.F32.PACK_AB_MERGE_C R14, R10, R13, RZ ;  /* 0x0000000d0a0e723e */ /* 0x001fc400048070ff */
[----:B------:R-:W3:Y:S04]  /*127460*/  LDL.LU R13, [R1+0x2448] ;  /* 0x00244800010d7983 */ /* 0x000ee80000300800 */
[----:B------:R-:W3:Y:S04]  /*127470*/  LDL.LU R10, [R1+0x244c] ;  /* 0x00244c00010a7983 */ /* 0x000ee80000300800 */
[----:B------:R0:W-:Y:S02]  /*127480*/  STL [R1+0x541c], R14 ;  /* 0x00541c0e01007387 */ /* 0x0001e40000100800 */
[----:B0-----:R-:W-:-:S05]  /*127490*/  IADD3 R14, P1, PT, R0, R25, RZ ;  /* 0x00000019000e7210 */ /* 0x001fca0007f3e0ff */
[----:B------:R-:W-:-:S05]  /*1274a0*/  IMAD.X R15, R6, 0x1, R24, P1 ;  /* 0x00000001060f7824 */ /* 0x000fca00008e0618 */
[----:B------:R0:W-:Y:S04]  /*1274b0*/  STL.64 [R1+0x2598], R14 ;  /* 0x0025980e01007387 */ /* 0x0001e80000100a00 */
[----:B0-----:R-:W3:Y:S01]  /*1274c0*/  LDL.LU.64 R14, [R1+0x6158] ;  /* 0x00615800010e7983 */ /* 0x001ee20000300a00 */
[----:B------:R-:W-:-:S05]  /*1274d0*/  F2FP.SATFINITE.E4M3.F32.PACK_AB_MERGE_C R4, R4, R3, RZ ;  /* 0x000000030404723e */ /* 0x000fca00048070ff */
[----:B------:R0:W-:Y:S01]  /*1274e0*/  STL [R1+0x5418], R4 ;  /* 0x0054180401007387 */ /* 0x0001e20000100800 */
[----:B------:R-:W-:Y:S02]  /*1274f0*/  F2FP.SATFINITE.E4M3.F32.PACK_AB_MERGE_C R3, R7, R5, RZ ;  /* 0x000000050703723e */ /* 0x000fe400048070ff */
[----:B0-----:R-:W-:-:S03]  /*127500*/  IADD3 R4, P1, PT, R0, R17, RZ ;  /* 0x0000001100047210 */ /* 0x001fc60007f3e0ff */
[----:B------:R0:W-:Y:S04]  /*127510*/  STL [R1+0x5430], R3 ;  /* 0x0054300301007387 */ /* 0x0001e80000100800 */
[----:B0-----:R-:W4:Y:S01]  /*127520*/  LDL.LU R3, [R1+0x2430] ;  /* 0x0024300001037983 */ /* 0x001f220000300800 */
[----:B--2---:R-:W-:Y:S01]  /*127530*/  F2FP.SATFINITE.E4M3.F32.PACK_AB_MERGE_C R26, R26, R16, RZ ;  /* 0x000000101a1a723e */ /* 0x004fe200048070ff */
[----:B---3--:R-:W-:-:S05]  /*127540*/  IMAD.X R5, R6, 0x1, R15, P1 ;  /* 0x0000000106057824 */ /* 0x008fca00008e060f */
[----:B------:R0:W-:Y:S04]  /*127550*/  STL.64 [R1+0x2590], R4 ;  /* 0x0025900401007387 */ /* 0x0001e80000100a00 */
[----:B0-----:R-:W2:Y:S04]  /*127560*/  LDL.LU R4, [R1+0x2434] ;  /* 0x0024340001047983 */ /* 0x001ea80000300800 */
[----:B------:R-:W3:Y:S04]  /*127570*/  LDL.LU R5, [R1+0x2438] ;  /* 0x0024380001057983 */ /* 0x000ee80000300800 */
[----:B------:R-:W3:Y:S04]  /*127580*/  LDL.LU R7, [R1+0x243c] ;  /* 0x00243c0001077983 */ /* 0x000ee80000300800 */
[----:B------:R-:W2:Y:S01]  /*127590*/  LDL.LU R16, [R1+0x6150] ;  /* 0x0061500001107983 */ /* 0x000ea20000300800 */
[----:B------:R-:W-:-:S03]  /*1275a0*/  F2FP.SATFINITE.E4M3.F32.PACK_AB_MERGE_C R20, R20, R27, RZ ;  /* 0x0000001b1414723e */ /* 0x000fc600048070ff */
[----:B------:R2:W-:Y:S02]  /*1275b0*/  STL [R1+0x542c], R26 ;  /* 0x00542c1a01007387 */ /* 0x0005e40000100800 */
[----:B--2---:R-:W-:Y:S02]  /*1275c0*/  IADD3 R26, P1, PT, R0, R16, RZ ;  /* 0x00000010001a7210 */ /* 0x004fe40007f3e0ff */
[----:B------:R0:W-:Y:S04]  /*1275d0*/  STL.64 [R1+0x6138], R16 ;  /* 0x0061381001007387 */ /* 0x0001e80000100a00 */
[----:B------:R1:W-:Y:S01]  /*1275e0*/  STL [R1+0x5444], R20 ;  /* 0x0054441401007387 */ /* 0x0003e20000100800 */
[----:B------:R-:W-:Y:S01]  /*1275f0*/  IMAD.X R27, R6, 0x1, R14, P1 ;  /* 0x00000001061b7824 */ /* 0x000fe200008e060e */
[----:B0-----:R-:W-:-:S02]  /*127600*/  F2FP.SATFINITE.E4M3.F32.PACK_AB_MERGE_C R17, R2, R21, RZ ;  /* 0x000000150211723e */ /* 0x001fc400048070ff */
[----:B------:R-:W2:Y:S01]  /*127610*/  LDL.LU R16, [R1+0x245c] ;  /* 0x00245c0001107983 */ /* 0x000ea20000300800 */
[----:B-1----:R-:W-:Y:S02]  /*127620*/  IADD3 R20, P1, PT, R0, R23, RZ ;  /* 0x0000001700147210 */ /* 0x002fe40007f3e0ff */
[----:B------:R-:W-:Y:S01]  /*127630*/  F2FP.SATFINITE.E4M3.F32.PACK_AB_MERGE_C R2, R9, R11, RZ ;  /* 0x0000000b0902723e */ /* 0x000fe200048070ff */
[----:B------:R0:W-:Y:S02]  /*127640*/  STL.64 [R1+0x2588], R26 ;  /* 0x0025881a01007387 */ /* 0x0001e40000100a00 */
[----:B------:R-:W-:Y:S02]  /*127650*/  IMAD.X R21, R6, 0x1, R22, P1 ;  /* 0x0000000106157824 */ /* 0x000fe400008e0616 */
[----:B0-----:R-:W2:Y:S04]  /*127660*/  LDL.LU R26, [R1+0x2420] ;  /* 0x00242000011a7983 */ /* 0x001ea80000300800 */
[----:B------:R-:W-:Y:S04]  /*127670*/  STL [R1+0x5440], R17 ;  /* 0x0054401101007387 */ /* 0x000fe80000100800 */
[----:B------:R-:W2:Y:S04]  /*127680*/  LDL.LU R27, [R1+0x2424] ;  /* 0x00242400011b7983 */ /* 0x000ea80000300800 */
[----:B------:R-:W-:Y:S04]  /*127690*/  STL [R1+0x5458], R2 ;  /* 0x0054580201007387 */ /* 0x000fe80000100800 */
[----:B------:R0:W-:Y:S04]  /*1276a0*/  STL.64 [R1+0x2580], R20 ;  /* 0x0025801401007387 */ /* 0x0001e80000100a00 */
[----:B0-----:R-:W2:Y:S04]  /*1276b0*/  LDL.LU.64 R20, [R1+0x6148] ;  /* 0x0061480001147983 */ /* 0x001ea80000300a00 */
[----:B------:R-:W2:Y:S04]  /*1276c0*/  LDL.LU R17, [R1+0x2428] ;  /* 0x0024280001117983 */ /* 0x000ea80000300800 */
[----:B------:R-:W2:Y:S04]  /*1276d0*/  LDL.LU R2, [R1+0x242c] ;  /* 0x00242c0001027983 */ /* 0x000ea80000300800 */
[----:B------:R-:W2:Y:S04]  /*1276e0*/  LDL.LU R11, [R1+0x2400] ;  /* 0x00240000010b7983 */ /* 0x000ea80000300800 */
[----:B------:R-:W2:Y:S04]  /*1276f0*/  LDL.LU R9, [R1+0x2404] ;  /* 0x0024040001097983 */ /* 0x000ea80000300800 */
[----:B------:R0:W-:Y:S04]  /*127700*/  STL.64 [R1+0x6130], R22 ;  /* 0x0061301601007387 */ /* 0x0001e80000100a00 */
[----:B0-----:R-:W2:Y:S01]  /*127710*/  LDL.LU R23, [R1+0x2458] ;  /* 0x0024580001177983 */ /* 0x001ea20000300800 */
[----:B----4-:R-:W-:-:S02]  /*127720*/  F2FP.SATFINITE.E4M3.F32.PACK_AB_MERGE_C R8, R12, R8, RZ ;  /* 0x000000080c08723e */ /* 0x010fc400048070ff */
[----:B------:R-:W-:Y:S02]  /*127730*/  F2FP.SATFINITE.E4M3.F32.PACK_AB_MERGE_C R10, R10, R13, RZ ;  /* 0x0000000d0a0a723e */ /* 0x000fe400048070ff */
[----:B------:R-:W-:Y:S02]  /*127740*/  F2FP.SATFINITE.E4M3.F32.PACK_AB_MERGE_C R4, R4, R3, RZ ;  /* 0x000000030404723e */ /* 0x000fe400048070ff */
[----:B---3--:R-:W-:Y:S02]  /*127750*/  F2FP.SATFINITE.E4M3.F32.PACK_AB_MERGE_C R3, R7, R5, RZ ;  /* 0x000000050703723e */ /* 0x008fe400048070ff */
[----:B--2---:R-:W-:Y:S02]  /*127760*/  IADD3 R22, P1, PT, R0, R21, RZ ;  /* 0x0000001500167210 */ /* 0x004fe40007f3e0ff */
[----:B------:R-:W-:-:S03]  /*127770*/  F2FP.SATFINITE.E4M3.F32.PACK_AB_MERGE_C R16, R16, R23, RZ ;  /* 0x000000171010723e */ /* 0x000fc600048070ff */
[----:B------:R-:W-:Y:S02]  /*127780*/  IMAD.X R23, R6, 0x1, R19, P1 ;  /* 0x0000000106177824 */ /* 0x000fe400008e0613 */
[----:B------:R-:W-:Y:S04]  /*127790*/  STL [R1+0x5454], R16 ;  /* 0x0054541001007387 */ /* 0x000fe80000100800 */
[----:B------:R0:W-:Y:S04]  /*1277a0*/  STL [R1+0x5470], R8 ;  /* 0x0054700801007387 */ /* 0x0001e80000100800 */
[----:B0-----:R-:W2:Y:S04]  /*1277b0*/  LDL.LU R8, [R1+0x2408] ;  /* 0x0024080001087983 */ /* 0x001ea80000300800 */
[----:B------:R-:W2:Y:S04]  /*1277c0*/  LDL.LU R12, [R1+0x240c] ;  /* 0x00240c00010c7983 */ /* 0x000ea80000300800 */
[----:B------:R0:W-:Y:S04]  /*1277d0*/  STL.64 [R1+0x2578], R22 ;  /* 0x0025781601007387 */ /* 0x0001e80000100a00 */
[----:B------:R1:W-:Y:S04]  /*1277e0*/  STL [R1+0x546c], R10 ;  /* 0x00546c0a01007387 */ /* 0x0003e80000100800 */
[----:B------:R-:W3:Y:S01]  /*1277f0*/  LDL.LU R13, [R1+0x23e0] ;  /* 0x0023e000010d7983 */ /* 0x000ee20000300800 */
[C---:B0-----:R-:W-:Y:S01]  /*127800*/  IADD3 R22, P1, PT, R0.reuse, R20, RZ ;  /* 0x0000001400167210 */ /* 0x041fe20007f3e0ff */
[----:B------:R-:W-:-:S02]  /*127810*/  VIADD R0, R0, UR5 ;  /* 0x0000000500007c36 */ /* 0x000fc40008000000 */
[----:B-1----:R-:W3:Y:S01]  /*127820*/  LDL.LU R10, [R1+0x23e4] ;  /* 0x0023e400010a7983 */ /* 0x002ee20000300800 */
[----:B------:R-:W-:Y:S01]  /*127830*/  F2FP.SATFINITE.E4M3.F32.PACK_AB_MERGE_C R2, R2, R17, RZ ;  /* 0x000000110202723e */ /* 0x000fe200048070ff */
[----:B------:R-:W0:Y:S01]  /*127840*/  LDCU UR5, c[0x0][0x3b8] ;  /* 0x00007700ff0577ac */ /* 0x000e220008000800 */
[----:B------:R-:W-:Y:S01]  /*127850*/  IMAD.X R23, R6, 0x1, R18, P1 ;  /* 0x0000000106177824 */ /* 0x000fe200008e0612 */
[----:B------:R1:W-:Y:S01]  /*127860*/  STL.64 [R1+0x6128], R20 ;  /* 0x0061281401007387 */ /* 0x0003e20000100a00 */
[----:B------:R-:W-:-:S03]  /*127870*/  SHF.R.S32.HI R16, RZ, 0x1f, R0 ;  /* 0x0000001fff107819 */ /* 0x000fc60000011400 */
[----:B------:R4:W-:Y:S04]  /*127880*/  STL.64 [R1+0x2570], R22 ;  /* 0x0025701601007387 */ /* 0x0009e80000100a00 */
[----:B------:R-:W-:Y:S01]  /*127890*/  STL [R1+0x5484], R4 ;  /* 0x0054840401007387 */ /* 0x000fe20000100800 */
[----:B-1----:R-:W-:-:S03]  /*1278a0*/  F2FP.SATFINITE.E4M3.F32.PACK_AB_MERGE_C R21, R27, R26, RZ ;  /* 0x0000001a1b15723e */ /* 0x002fc600048070ff */
[----:B------:R-:W3:Y:S01]  /*1278b0*/  LDL.LU R20, [R1+0x23e8] ;  /* 0x0023e80001147983 */ /* 0x000ee20000300800 */
[----:B------:R-:W-:-:S03]  /*1278c0*/  IADD3 R26, P1, PT, R0, R29, RZ ;  /* 0x0000001d001a7210 */ /* 0x000fc60007f3e0ff */
[----:B------:R1:W-:Y:S04]  /*1278d0*/  STL [R1+0x5480], R3 ;  /* 0x0054800301007387 */ /* 0x0003e80000100800 */
[----:B----4-:R-:W4:Y:S01]  /*1278e0*/  LDL.LU R22, [R1+0x23ec] ;  /* 0x0023ec0001167983 */ /* 0x010f220000300800 */
[----:B------:R-:W-:-:S03]  /*1278f0*/  IMAD.X R27, R16, 0x1, R28, P1 ;  /* 0x00000001101b7824 */ /* 0x000fc600008e061c */
[----:B------:R-:W4:Y:S04]  /*127900*/  LDL.LU R23, [R1+0x23c0] ;  /* 0x0023c00001177983 */ /* 0x000f280000300800 */
[----:B------:R-:W4:Y:S04]  /*127910*/  LDL.LU R6, [R1+0x23c4] ;  /* 0x0023c40001067983 */ /* 0x000f280000300800 */
[----:B-1----:R-:W4:Y:S04]  /*127920*/  LDL.LU R3, [R1+0x23c8] ;  /* 0x0023c80001037983 */ /* 0x002f280000300800 */
[----:B------:R-:W4:Y:S04]  /*127930*/  LDL.LU R4, [R1+0x23cc] ;  /* 0x0023cc0001047983 */ /* 0x000f280000300800 */
[----:B------:R-:W4:Y:S04]  /*127940*/  LDL.LU R5, [R1+0x23a0] ;  /* 0x0023a00001057983 */ /* 0x000f280000300800 */
[----:B------:R-:W4:Y:S04]  /*127950*/  LDL.LU R7, [R1+0x23a4] ;  /* 0x0023a40001077983 */ /* 0x000f280000300800 */
[----:B------:R-:W-:Y:S04]  /*127960*/  STL [R1+0x5498], R21 ;  /* 0x0054981501007387 */ /* 0x000fe80000100800 */
[----:B------:R1:W-:Y:S04]  /*127970*/  STL.64 [R1+0x2568], R26 ;  /* 0x0025681a01007387 */ /* 0x0003e80000100a00 */
[----:B-1----:R-:W4:Y:S01]  /*127980*/  LDL.LU.64 R26, [R1+0x6140] ;  /* 0x00614000011a7983 */ /* 0x002f220000300a00 */
[----:B------:R-:W-:-:S03]  /*127990*/  F2FP.SATFINITE.E4M3.F32.PACK_AB_MERGE_C R9, R9, R11, RZ ;  /* 0x0000000b0909723e */ /* 0x000fc600048070ff */
[----:B------:R-:W-:Y:S04]  /*1279a0*/  STL.64 [R1+0x6118], R28 ;  /* 0x0061181c01007387 */ /* 0x000fe80000100a00 */
[----:B------:R-:W4:Y:S04]  /*1279b0*/  LDL.LU R21, [R1+0x23a8] ;  /* 0x0023a80001157983 */ /* 0x000f280000300800 */
[----:B------:R1:W-:Y:S04]  /*1279c0*/  STL [R1+0x5494], R2 ;  /* 0x0054940201007387 */ /* 0x0003e80000100800 */
[----:B-1----:R-:W4:Y:S04]  /*1279d0*/  LDL.LU R2, [R1+0x23ac] ;  /* 0x0023ac0001027983 */ /* 0x002f280000300800 */
[----:B------:R1:W-:Y:S04]  /*1279e0*/  STL [R1+0x54b4], R9 ;  /* 0x0054b40901007387 */ /* 0x0003e80000100800 */
[----:B------:R-:W4:Y:S04]  /*1279f0*/  LDL.LU R11, [R1+0x2380] ;  /* 0x00238000010b7983 */ /* 0x000f280000300800 */
[----:B-1----:R-:W4:Y:S01]  /*127a00*/  LDL.LU R9, [R1+0x2384] ;  /* 0x0023840001097983 */ /* 0x002f220000300800 */
[----:B--2---:R-:W-:-:S02]  /*127a10*/  F2FP.SATFINITE.E4M3.F32.PACK_AB_MERGE_C R12, R12, R8, RZ ;  /* 0x000000080c0c723e */ /* 0x004fc400048070ff */
[----:B---3--:R-:W-:Y:S02]  /*127a20*/  F2FP.SATFINITE.E4M3.F32.PACK_AB_MERGE_C R8, R10, R13, RZ ;  /* 0x0000000d0a08723e */ /* 0x008fe400048070ff */
[----:B----4-:R-:W-:Y:S01]  /*127a30*/  IADD3 R16, P1, PT, R0, R27, RZ ;  /* 0x0000001b00107210 */ /* 0x010fe20007f3e0ff */
[----:B------:R1:W-:Y:S04]  /*127a40*/  STL [R1+0x6120], R27 ;  /* 0x0061201b01007387 */ /* 0x0003e80000100800 */
[----:B------:R-:W2:Y:S01]  /*127a50*/  LDL.LU R28, [R1+0x2388] ;  /* 0x00238800011c7983 */ /* 0x000ea20000300800 */
[----:B-1----:R-:W-:-:S05]  /*127a60*/  SHF.R.S32.HI R27, RZ, 0x1f, R0 ;  /* 0x0000001fff1b7819 */ /* 0x002fca0000011400 */
[----:B------:R-:W-:-:S05]  /*127a70*/  IMAD.X R17, R27, 0x1, R26, P1 ;  /* 0x000000011b117824 */ /* 0x000fca00008e061a */
[----:B------:R1:W-:Y:S04]  /*127a80*/  STL.64 [R1+0x2560], R16 ;  /* 0x0025601001007387 */ /* 0x0003e80000100a00 */
[----:B------:R-:W-:Y:S04]  /*127a90*/  STL [R1+0x54b0], R12 ;  /* 0x0054b00c01007387 */ /* 0x000fe80000100800 */
[----:B------:R-:W2:Y:S01]  /*127aa0*/  LDL.LU R29, [R1+0x238c] ;  /* 0x00238c00011d7983 */ /* 0x000ea20000300800 */
[----:B-1----:R-:W-:-:S03]  /*127ab0*/  IADD3 R16, P1, PT, R0, R25, RZ ;  /* 0x0000001900107210 */ /* 0x002fc60007f3e0ff */
[----:B------:R1:W-:Y:S02]  /*127ac0*/  STL [R1+0x54d0], R8 ;  /* 0x0054d00801007387 */ /* 0x0003e40000100800 */
[----:B------:R-:W-:Y:S02]  /*127ad0*/  IMAD.X R17, R27, 0x1, R24, P1 ;  /* 0x000000011b117824 */ /* 0x000fe400008e0618 */
[----:B-1----:R-:W3:Y:S04]  /*127ae0*/  LDL.LU R8, [R1+0x2360] ;  /* 0x0023600001087983 */ /* 0x002ee80000300800 */
[----:B------:R-:W3:Y:S04]  /*127af0*/  LDL.LU R12, [R1+0x2364] ;  /* 0x00236400010c7983 */ /* 0x000ee80000300800 */
[----:B------:R-:W4:Y:S04]  /*127b00*/  LDL.LU R13, [R1+0x2368] ;  /* 0x00236800010d7983 */ /* 0x000f280000300800 */
[----:B------:R-:W4:Y:S04]  /*127b10*/  LDL.LU R10, [R1+0x236c] ;  /* 0x00236c00010a7983 */ /* 0x000f280000300800 */
[----:B------:R1:W-:Y:S04]  /*127b20*/  STL.64 [R1+0x2558], R16 ;  /* 0x0025581001007387 */ /* 0x0003e80000100a00 */
[----:B-1----:R-:W2:Y:S01]  /*127b30*/  LDL.LU.64 R16, [R1+0x6138] ;  /* 0x0061380001107983 */ /* 0x002ea20000300a00 */
[----:B------:R-:W-:-:S02]  /*127b40*/  F2FP.SATFINITE.E4M3.F32.PACK_AB_MERGE_C R20, R22, R20, RZ ;  /* 0x000000141614723e */ /* 0x000fc400048070ff */
[----:B------:R-:W-:Y:S02]  /*127b50*/  F2FP.SATFINITE.E4M3.F32.PACK_AB_MERGE_C R6, R6, R23, RZ ;  /* 0x000000170606723e */ /* 0x000fe400048070ff */
[----:B------:R-:W-:Y:S01]  /*127b60*/  F2FP.SATFINITE.E4M3.F32.PACK_AB_MERGE_C R4, R4, R3, RZ ;  /* 0x000000030404723e */ /* 0x000fe200048070ff */
[----:B------:R-:W-:Y:S04]  /*127b70*/  STL [R1+0x54cc], R20 ;  /* 0x0054cc1401007387 */ /* 0x000fe80000100800 */
[----:B------:R-:W-:Y:S01]  /*127b80*/  STL [R1+0x5200], R6 ;  /* 0x0052000601007387 */ /* 0x000fe20000100800 */
[----:B------:R-:W-:-:S03]  /*127b90*/  F2FP.SATFINITE.E4M3.F32.PACK_AB_MERGE_C R5, R7, R5, RZ ;  /* 0x000000050705723e */ /* 0x000fc600048070ff */
[----:B------:R-:W3:Y:S01]  /*127ba0*/  LDL.LU R3, [R1+0x2340] ;  /* 0x0023400001037983 */ /* 0x000ee20000300800 */
[----:B--2---:R-:W-:-:S05]  /*127bb0*/  IADD3 R22, P1, PT, R0, R17, RZ ;  /* 0x0000001100167210 */ /* 0x004fca0007f3e0ff */
[----:B------:R-:W-:-:S05]  /*127bc0*/  IMAD.X R23, R27, 0x1, R15, P1 ;  /* 0x000000011b177824 */ /* 0x000fca00008e060f */
[----:B------:R1:W-:Y:S04]  /*127bd0*/  STL.64 [R1+0x2550], R22 ;  /* 0x0025501601007387 */ /* 0x0003e80000100a00 */
[----:B------:R2:W-:Y:S01]  /*127be0*/  STL [R1+0x54e4], R4 ;  /* 0x0054e40401007387 */ /* 0x0005e20000100800 */
[----:B-1----:R-:W-:-:S03]  /*127bf0*/  IADD3 R22, P1, PT, R0, R16, RZ ;  /* 0x0000001000167210 */ /* 0x002fc60007f3e0ff */
[----:B--2---:R-:W2:Y:S02]  /*127c00*/  LDL.LU R4, [R1+0x2344] ;  /* 0x0023440001047983 */ /* 0x004ea40000300800 */
[----:B------:R-:W-:Y:S02]  /*127c10*/  IMAD.X R23, R27, 0x1, R14, P1 ;  /* 0x000000011b177824 */ /* 0x000fe400008e060e */
[----:B------:R1:W-:Y:S04]  /*127c20*/  STL [R1+0x51dc], R5 ;  /* 0x0051dc0501007387 */ /* 0x0003e80000100800 */
[----:B-1----:R-:W2:Y:S04]  /*127c30*/  LDL.LU R5, [R1+0x2348] ;  /* 0x0023480001057983 */ /* 0x002ea80000300800 */
[----:B------:R-:W2:Y:S04]  /*127c40*/  LDL.LU R7, [R1+0x234c] ;  /* 0x00234c0001077983 */ /* 0x000ea80000300800 */
[----:B------:R-:W-:Y:S04]  /*127c50*/  STL [R1+0x6108], R16 ;  /* 0x0061081001007387 */ /* 0x000fe80000100800 */
[----:B------:R1:W-:Y:S04]  /*127c60*/  STL.64 [R1+0x2548], R22 ;  /* 0x0025481601007387 */ /* 0x0003e80000100a00 */
[----:B-1----:R-:W2:Y:S01]  /*127c70*/  LDL.LU.64 R22, [R1+0x6130] ;  /* 0x0061300001167983 */ /* 0x002ea20000300a00 */
[----:B------:R-:W-:-:S02]  /*127c80*/  F2FP.SATFINITE.E4M3.F32.PACK_AB_MERGE_C R2, R2, R21, RZ ;  /* 0x000000150202723e */ /* 0x000fc400048070ff */
[----:B------:R-:W-:Y:S01]  /*127c90*/  F2FP.SATFINITE.E4M3.F32.PACK_AB_MERGE_C R9, R9, R11, RZ ;  /* 0x0000000b0909723e */ /* 0x000fe200048070ff */
[----:B------:R-:W3:Y:S04]  /*127ca0*/  LDL.LU R6, [R1+0x2324] ;  /* 0x0023240001067983 */ /* 0x000ee80000300800 */
[----:B------:R1:W-:Y:S04]  /*127cb0*/  STL [R1+0x610c], R14 ;  /* 0x00610c0e01007387 */ /* 0x0003e80000100800 */
[----:B-1----:R-:W3:Y:S04]  /*127cc0*/  LDL.LU R14, [R1+0x2320] ;  /* 0x00232000010e7983 */ /* 0x002ee80000300800 */
[----:B------:R-:W3:Y:S04]  /*127cd0*/  LDL.LU R16, [R1+0x2328] ;  /* 0x0023280001107983 */ /* 0x000ee80000300800 */
[----:B------:R1:W-:Y:S04]  /*127ce0*/  STL [R1+0x54e8], R2 ;  /* 0x0054e80201007387 */ /* 0x0003e80000100800 */
[----:B-1----:R-:W4:Y:S04]  /*127cf0*/  LDL.LU R2, [R1+0x232c] ;  /* 0x00232c0001027983 */ /* 0x002f280000300800 */
[----:B------:R-:W-:Y:S01]  /*127d00*/  STL [R1+0x51b4], R9 ;  /* 0x0051b40901007387 */ /* 0x000fe20000100800 */
[----:B--2---:R-:W-:-:S03]  /*127d10*/  IADD3 R20, P1, PT, R0, R23, RZ ;  /* 0x0000001700147210 */ /* 0x004fc60007f3e0ff */
[----:B------:R-:W-:Y:S02]  /*127d20*/  STL [R1+0x60f8], R23 ;  /* 0x0060f81701007387 */ /* 0x000fe40000100800 */
[----:B------:R-:W-:-:S05]  /*127d30*/  IMAD.X R21, R27, 0x1, R22, P1 ;  /* 0x000000011b157824 */ /* 0x000fca00008e0616 */
[----:B------:R1:W-:Y:S04]  /*127d40*/  STL.64 [R1+0x2540], R20 ;  /* 0x0025401401007387 */ /* 0x0003e80000100a00 */
[----:B-1----:R-:W2:Y:S01]  /*127d50*/  LDL.LU.64 R20, [R1+0x6128] ;  /* 0x0061280001147983 */ /* 0x002ea20000300a00 */
[----:B------:R-:W-:Y:S02]  /*127d60*/  F2FP.SATFINITE.E4M3.F32.PACK_AB_MERGE_C R23, R29, R28, RZ ;  /* 0x0000001c1d17723e */ /* 0x000fe400048070ff */
[----:B---3--:R-:W-:Y:S01]  /*127d70*/  F2FP.SATFINITE.E4M3.F32.PACK_AB_MERGE_C R8, R12, R8, RZ ;  /* 0x000000080c08723e */ /* 0x008fe200048070ff */
[----:B------:R-:W3:Y:S04]  /*127d80*/  LDL.LU R11, [R1+0x2300] ;  /* 0x00230000010b7983 */ /* 0x000ee80000300800 */
[----:B------:R-:W3:Y:S04]  /*127d90*/  LDL.LU R9, [R1+0x2304] ;  /* 0x0023040001097983 */ /* 0x000ee80000300800 */
[----:B------:R-:W-:Y:S04]  /*127da0*/  STL [R1+0x54f4], R23 ;  /* 0x0054f41701007387 */ /* 0x000fe80000100800 */
[----:B------:R1:W-:Y:S01]  /*127db0*/  STL [R1+0x5188], R8 ;  /* 0x0051880801007387 */ /* 0x0003e20000100800 */
[----:B----4-:R-:W-:-:S03]  /*127dc0*/  F2FP.SATFINITE.E4M3.F32.PACK_AB_MERGE_C R10, R10, R13, RZ ;  /* 0x0000000d0a0a723e */ /* 0x010fc600048070ff */
[----:B-1----:R-:W4:Y:S04]  /*127dd0*/  LDL.LU R8, [R1+0x2308] ;  /* 0x0023080001087983 */ /* 0x002f280000300800 */
[----:B------:R-:W4:Y:S01]  /*127de0*/  LDL.LU R12, [R1+0x230c] ;  /* 0x00230c00010c7983 */ /* 0x000f220000300800 */
[----:B------:R-:W-:Y:S02]  /*127df0*/  F2FP.SATFINITE.E4M3.F32.PACK_AB_MERGE_C R4, R4, R3, RZ ;  /* 0x000000030404723e */ /* 0x000fe400048070ff */
[----:B------:R-:W-:Y:S02]  /*127e00*/  F2FP.SATFINITE.E4M3.F32.PACK_AB_MERGE_C R5, R7, R5, RZ ;  /* 0x000000050705723e */ /* 0x000fe400048070ff */
[----:B------:R-:W-:Y:S02]  /*127e10*/  F2FP.SATFINITE.E4M3.F32.PACK_AB_MERGE_C R14, R6, R14, RZ ;  /* 0x0000000e060e723e */ /* 0x000fe400048070ff */
[----:B------:R-:W-:-:S02]  /*127e20*/  F2FP.SATFINITE.E4M3.F32.PACK_AB_MERGE_C R2, R2, R16, RZ ;  /* 0x000000100202723e */ /* 0x000fc400048070ff */
[----:B--2---:R-:W-:-:S05]  /*127e30*/  IADD3 R28, P1, PT, R0, R21, RZ ;  /* 0x00000015001c7210 */ /* 0x004fca0007f3e0ff */
[----:B------:R-:W-:-:S05]  /*127e40*/  IMAD.X R29, R27, 0x1, R19, P1 ;  /* 0x000000011b1d7824 */ /* 0x000fca00008e0613 */
[----:B------:R1:W-:Y:S04]  /*127e50*/  STL.64 [R1+0x2538], R28 ;  /* 0x0025381c01007387 */ /* 0x0003e80000100a00 */
[----:B------:R2:W-:Y:S04]  /*127e60*/  STL [R1+0x54fc], R10 ;  /* 0x0054fc0a01007387 */ /* 0x0005e80000100800 */
[----:B------:R-:W4:Y:S01]  /*127e70*/  LDL.LU R13, [R1+0x22d0] ;  /* 0x0022d000010d7983 */ /* 0x000f220000300800 */
[----:B-1----:R-:W-:-:S03]  /*127e80*/  IADD3 R28, P1, PT, R0, R20, RZ ;  /* 0x00000014001c7210 */ /* 0x002fc60007f3e0ff */
[----:B--2---:R-:W2:Y:S02]  /*127e90*/  LDL.LU R10, [R1+0x22d4] ;  /* 0x0022d400010a7983 */ /* 0x004ea40000300800 */
[----:B------:R-:W-:Y:S02]  /*127ea0*/  IMAD.X R29, R27, 0x1, R18, P1 ;  /* 0x000000011b1d7824 */ /* 0x000fe400008e0612 */
[----:B------:R-:W-:Y:S04]  /*127eb0*/  STL.64 [R1+0x6100], R20 ;  /* 0x0061001401007387 */ /* 0x000fe80000100a00 */
[----:B------:R-:W2:Y:S04]  /*127ec0*/  LDL.LU R27, [R1+0x6120] ;  /* 0x00612000011b7983 */ /* 0x000ea80000300800 */
[----:B------:R1:W-:Y:S04]  /*127ed0*/  STL.64 [R1+0x2530], R28 ;  /* 0x0025301c01007387 */ /* 0x0003e80000100a00 */
[----:B-1----:R-:W2:Y:S04]  /*127ee0*/  LDL.LU.64 R28, [R1+0x6118] ;  /* 0x00611800011c7983 */ /* 0x002ea80000300a00 */
[----:B------:R-:W-:Y:S04]  /*127ef0*/  STL.64 [R1+0x6110], R18 ;  /* 0x0061101201007387 */ /* 0x000fe80000100a00 */
[----:B------:R-:W2:Y:S04]  /*127f00*/  LDL.LU R3, [R1+0x22d8] ;  /* 0x0022d80001037983 */ /* 0x000ea80000300800 */
[----:B------:R1:W-:Y:S04]  /*127f10*/  STL [R1+0x5168], R4 ;  /* 0x0051680401007387 */ /* 0x0003e80000100800 */
[----:B-1----:R-:W2:Y:S04]  /*127f20*/  LDL.LU R4, [R1+0x22dc] ;  /* 0x0022dc0001047983 */ /* 0x002ea80000300800 */
[----:B------:R1:W-:Y:S04]  /*127f30*/  STL [R1+0x550c], R5 ;  /* 0x00550c0501007387 */ /* 0x0003e80000100800 */
[----:B-1----:R-:W2:Y:S04]  /*127f40*/  LDL.LU R5, [R1+0x22b0] ;  /* 0x0022b00001057983 */ /* 0x002ea80000300800 */
[----:B------:R-:W2:Y:S04]  /*127f50*/  LDL.LU R7, [R1+0x22b4] ;  /* 0x0022b40001077983 */ /* 0x000ea80000300800 */
[----:B------:R1:W-:Y:S04]  /*127f60*/  STL [R1+0x5128], R14 ;  /* 0x0051280e01007387 */ /* 0x0003e80000100800 */
[----:B-1----:R-:W2:Y:S04]  /*127f70*/  LDL.LU R14, [R1+0x22b8] ;  /* 0x0022b800010e7983 */ /* 0x002ea80000300800 */
[----:B------:R-:W2:Y:S01]  /*127f80*/  LDL.LU R16, [R1+0x22bc] ;  /* 0x0022bc0001107983 */ /* 0x000ea20000300800 */
[----:B0-----:R-:W-:Y:S01]  /*127f90*/  VIADD R0, R0, UR5 ;  /* 0x0000000500007c36 */ /* 0x001fe20008000000 */
[----:B---3--:R-:W-:Y:S01]  /*127fa0*/  F2FP.SATFINITE.E4M3.F32.PACK_AB_MERGE_C R9, R9, R11, RZ ;  /* 0x0000000b0909723e */ /* 0x008fe200048070ff */
[----:B------:R-:W0:Y:S03]  /*127fb0*/  LDCU UR5, c[0x0][0x3b8] ;  /* 0x00007700ff0577ac */ /* 0x000e260008000800 */
[----:B------:R-:W-:-:S02]  /*127fc0*/  SHF.R.S32.HI R6, RZ, 0x1f, R0 ;  /* 0x0000001fff067819 */ /* 0x000fc40000011400 */
[----:B----4-:R-:W-:Y:S02]  /*127fd0*/  F2FP.SATFINITE.E4M3.F32.PACK_AB_MERGE_C R12, R12, R8, RZ ;  /* 0x000000080c0c723e */ /* 0x010fe400048070ff */
[----:B--2---:R-:W-:Y:S02]  /*127fe0*/  F2FP.SATFINITE.E4M3.F32.PACK_AB_MERGE_C R8, R10, R13, RZ ;  /* 0x0000000d0a08723e */ /* 0x004fe400048070ff */
[----:B------:R-:W-:-:S05]  /*127ff0*/  IADD3 R18, P1, PT, R0, R29, RZ ;  /* 0x0000001d00127210 */ /* 0x000fca0007f3e0ff */
[----:B------:R-:W-:-:S05]  /*128000*/  IMAD.X R19, R6, 0x1, R28, P1 ;  /* 0x0000000106137824 */ /* 0x000fca00008e061c */
[----:B------:R1:W-:Y:S04]  /*128010*/  STL.64 [R1+0x2528], R18 ;  /* 0x0025281201007387 */ /* 0x0003e80000100a00 */
[----:B------:R2:W-:Y:S04]  /*128020*/  STL [R1+0x5518], R2 ;  /* 0x0055180201007387 */ /* 0x0005e80000100800 */
[----:B------:R-:W3:Y:S01]  /*128030*/  LDL.LU R20, [R1+0x2290] ;  /* 0x0022900001147983 */ /* 0x000ee20000300800 */
[----:B-1----:R-:W-:-:S03]  /*128040*/  IADD3 R18, P1, PT, R0, R27, RZ ;  /* 0x0000001b00127210 */ /* 0x002fc60007f3e0ff */
[----:B------:R-:W3:Y:S04]  /*128050*/  LDL.LU R21, [R1+0x2294] ;  /* 0x0022940001157983 */ /* 0x000ee80000300800 */
[----:B------:R-:W4:Y:S01]  /*128060*/  LDL.LU R23, [R1+0x2298] ;  /* 0x0022980001177983 */ /* 0x000f220000300800 */
[----:B------:R-:W-:-:S03]  /*128070*/  IMAD.X R19, R6, 0x1, R26, P1 ;  /* 0x0000000106137824 */ /* 0x000fc600008e061a */
[----:B--2---:R-:W2:Y:S04]  /*128080*/  LDL.LU R2, [R1+0x2278] ;  /* 0x0022780001027983 */ /* 0x004ea80000300800 */
[----:B------:R1:W-:Y:S04]  /*128090*/  STL [R1+0x50f4], R9 ;  /* 0x0050f40901007387 */ /* 0x0003e80000100800 */
[----:B-1----:R-:W2:Y:S04]  /*1280a0*/  LDL.LU R9, [R1+0x227c] ;  /* 0x00227c0001097983 */ /* 0x002ea80000300800 */
[----:B------:R-:W2:Y:S04]  /*1280b0*/  LDL.LU R11, [R1+0x2254] ;  /* 0x00225400010b7983 */ /* 0x000ea80000300800 */
[----:B------:R1:W-:Y:S01]  /*1280c0*/  STL.64 [R1+0x60f0], R26 ;  /* 0x0060f01a01007387 */ /* 0x0003e20000100a00 */
[----:B------:R-:W-:-:S03]  /*1280d0*/  F2FP.SATFINITE.E4M3.F32.PACK_AB_MERGE_C R4, R4, R3, RZ ;  /* 0x000000030404723e */ /* 0x000fc600048070ff */
[----:B-1----:R-:W2:Y:S04]  /*1280e0*/  LDL.LU R26, [R1+0x2274] ;  /* 0x00227400011a7983 */ /* 0x002ea80000300800 */
[----:B------:R1:W-:Y:S04]  /*1280f0*/  STL.64 [R1+0x2520], R18 ;  /* 0x0025201201007387 */ /* 0x0003e80000100a00 */
[----:B------:R-:W2:Y:S04]  /*128100*/  LDL.LU R27, [R1+0x2250] ;  /* 0x00225000011b7983 */ /* 0x000ea80000300800 */
[----:B------:R-:W2:Y:S01]  /*128110*/  LDL.LU R13, [R1+0x2258] ;  /* 0x00225800010d7983 */ /* 0x000ea20000300800 */
[----:B-1----:R-:W-:-:S03]  /*128120*/  IADD3 R18, P1, PT, R0, R25, RZ ;  /* 0x0000001900127210 */ /* 0x002fc60007f3e0ff */
[----:B------:R-:W-:Y:S04]  /*128130*/  STL [R1+0x5524], R12 ;  /* 0x0055240c01007387 */ /* 0x000fe80000100800 */
[----:B------:R-:W2:Y:S01]  /*128140*/  LDL.LU R10, [R1+0x225c] ;  /* 0x00225c00010a7983 */ /* 0x000ea20000300800 */
[----:B------:R-:W-:-:S03]  /*128150*/  IMAD.X R19, R6, 0x1, R24, P1 ;  /* 0x0000000106137824 */ /* 0x000fc600008e0618 */
[----:B------:R-:W-:Y:S04]  /*128160*/  STL [R1+0x50cc], R8 ;  /* 0x0050cc0801007387 */ /* 0x000fe80000100800 */
[----:B------:R1:W-:Y:S01]  /*128170*/  STL.64 [R1+0x60e8], R24 ;  /* 0x0060e81801007387 */ /* 0x0003e20000100a00 */
[----:B------:R-:W-:-:S03]  /*128180*/  F2FP.SATFINITE.E4M3.F32.PACK_AB_MERGE_C R3, R7, R5, RZ ;  /* 0x000000050703723e */ /* 0x000fc600048070ff */
[----:B-1----:R-:W4:Y:S04]  /*128190*/  LDL.LU R24, [R1+0x229c] ;  /* 0x00229c0001187983 */ /* 0x002f280000300800 */
[----:B------:R-:W2:Y:S04]  /*1281a0*/  LDL.LU R25, [R1+0x2270] ;  /* 0x0022700001197983 */ /* 0x000ea80000300800 */
[----:B------:R1:W-:Y:S04]  /*1281b0*/  STL.64 [R1+0x2518], R18 ;  /* 0x0025181201007387 */ /* 0x0003e80000100a00 */
[----:B------:R-:W2:Y:S04]  /*1281c0*/  LDL.LU R8, [R1+0x2230] ;  /* 0x0022300001087983 */ /* 0x000ea80000300800 */
[----:B------:R-:W-:Y:S01]  /*1281d0*/  STL [R1+0x5528], R4 ;  /* 0x0055280401007387 */ /* 0x000fe20000100800 */
[----:B-1----:R-:W-:-:S03]  /*1281e0*/  IADD3 R18, P1, PT, R0, R17, RZ ;  /* 0x0000001100127210 */ /* 0x002fc60007f3e0ff */
[----:B------:R-:W2:Y:S01]  /*1281f0*/  LDL.LU R12, [R1+0x2234] ;  /* 0x00223400010c7983 */ /* 0x000ea20000300800 */
[----:B------:R-:W-:-:S03]  /*128200*/  F2FP.SATFINITE.E4M3.F32.PACK_AB_MERGE_C R16, R16, R14, RZ ;  /* 0x0000000e1010723e */ /* 0x000fc600048070ff */
[----:B------:R1:W-:Y:S01]  /*128210*/  STL [R1+0x50ac], R3 ;  /* 0x0050ac0301007387 */ /* 0x0003e20000100800 */
[----:B------:R-:W-:-:S03]  /*128220*/  IMAD.X R19, R6, 0x1, R15, P1 ;  /* 0x0000000106137824 */ /* 0x000fc600008e060f */
[----:B-1----:R-:W2:Y:S04]  /*128230*/  LDL.LU R3, [R1+0x2238] ;  /* 0x0022380001037983 */ /* 0x002ea80000300800 */
[----:B------:R-:W2:Y:S04]  /*128240*/  LDL.LU R4, [R1+0x223c] ;  /* 0x00223c0001047983 */ /* 0x000ea80000300800 */
[----:B------:R-:W2:Y:S04]  /*128250*/  LDL.LU R5, [R1+0x2210] ;  /* 0x0022100001057983 */ /* 0x000ea80000300800 */
[----:B------:R-:W2:Y:S04]  /*128260*/  LDL.LU R7, [R1+0x2214] ;  /* 0x0022140001077983 */ /* 0x000ea80000300800 */
[----:B------:R1:W-:Y:S04]  /*128270*/  STL.64 [R1+0x2510], R18 ;  /* 0x0025101201007387 */ /* 0x0003e80000100a00 */
[----:B-1----:R-:W2:Y:S04]  /*128280*/  LDL.LU.64 R18, [R1+0x6110] ;  /* 0x0061100001127983 */ /* 0x002ea80000300a00 */
[----:B------:R-:W2:Y:S04]  /*128290*/  LDL.LU R14, [R1+0x610c] ;  /* 0x00610c00010e7983 */ /* 0x000ea80000300800 */
[----:B------:R1:W-:Y:S04]  /*1282a0*/  STL [R1+0x552c], R16 ;  /* 0x00552c1001007387 */ /* 0x0003e80000100800 */
[----:B-1----:R-:W2:Y:S01]  /*1282b0*/  LDL.LU R16, [R1+0x6108] ;  /* 0x0061080001107983 */ /* 0x002ea20000300800 */
[----:B---3--:R-:W-:-:S05]  /*1282c0*/  F2FP.SATFINITE.E4M3.F32.PACK_AB_MERGE_C R21, R21, R20, RZ ;  /* 0x000000141515723e */ /* 0x008fca00048070ff */
[----:B------:R1:W-:Y:S01]  /*1282d0*/  STL [R1+0x5070], R21 ;  /* 0x0050701501007387 */ /* 0x0003e20000100800 */
[----:B----4-:R-:W-:Y:S02]  /*1282e0*/  F2FP.SATFINITE.E4M3.F32.PACK_AB_MERGE_C R24, R24, R23, RZ ;  /* 0x000000171818723e */ /* 0x010fe400048070ff */
[----:B--2---:R-:W-:-:S05]  /*1282f0*/  IADD3 R20, P1, PT, R0, R16, RZ ;  /* 0x0000001000147210 */ /* 0x004fca0007f3e0ff */
[----:B-1----:R-:W-:-:S05]  /*128300*/  IMAD.X R21, R6, 0x1, R14, P1 ;  /* 0x0000000106157824 */ /* 0x002fca00008e060e */
[----:B------:R1:W-:Y:S04]  /*128310*/  STL.64 [R1+0x2508], R20 ;  /* 0x0025081401007387 */ /* 0x0003e80000100a00 */
[----:B-1----:R-:W2:Y:S04]  /*128320*/  LDL.LU.64 R20, [R1+0x6100] ;  /* 0x0061000001147983 */ /* 0x002ea80000300a00 */
[----:B------:R-:W3:Y:S01]  /*128330*/  LDL.LU R23, [R1+0x60f8] ;  /* 0x0060f80001177983 */ /* 0x000ee20000300800 */
[----:B------:R-:W-:-:S03]  /*128340*/  F2FP.SATFINITE.E4M3.F32.PACK_AB_MERGE_C R26, R26, R25, RZ ;  /* 0x000000191a1a723e */ /* 0x000fc600048070ff */
[----:B------:R3:W-:Y:S04]  /*128350*/  STL [R1+0x5530], R24 ;  /* 0x0055301801007387 */ /* 0x0007e80000100800 */
[----:B------:R-:W-:Y:S01]  /*128360*/  STL [R1+0x504c], R26 ;  /* 0x00504c1a01007387 */ /* 0x000fe20000100800 */
[----:B------:R-:W-:Y:S02]  /*128370*/  F2FP.SATFINITE.E4M3.F32.PACK_AB_MERGE_C R11, R11, R27, RZ ;  /* 0x0000001b0b0b723e */ /* 0x000fe400048070ff */
[----:B------:R-:W-:Y:S02]  /*128380*/  F2FP.SATFINITE.E4M3.F32.PACK_AB_MERGE_C R4, R4, R3, RZ ;  /* 0x000000030404723e */ /* 0x000fe400048070ff */
[----:B------:R-:W-:Y:S02]  /*128390*/  F2FP.SATFINITE.E4M3.F32.PACK_AB_MERGE_C R3, R7, R5, RZ ;  /* 0x000000050703723e */ /* 0x000fe400048070ff */
[----:B---3--:R-:W-:Y:S01]  /*1283a0*/  IADD3 R24, P1, PT, R0, R23, RZ ;  /* 0x0000001700187210 */ /* 0x008fe20007f3e0ff */
[----:B------:R1:W-:Y:S04]  /*1283b0*/  STL.64 [R1+0x60e0], R22 ;  /* 0x0060e01601007387 */ /* 0x0003e80000100a00 */
[----:B------:R-:W-:Y:S01]  /*1283c0*/  IMAD.X R25, R6, 0x1, R22, P1 ;  /* 0x0000000106197824 */ /* 0x000fe200008e0616 */
[----:B-1----:R-:W-:-:S02]  /*1283d0*/  F2FP.SATFINITE.E4M3.F32.PACK_AB_MERGE_C R22, R9, R2, RZ ;  /* 0x000000020916723e */ /* 0x002fc400048070ff */
[----:B------:R-:W3:Y:S04]  /*1283e0*/  LDL.LU R2, [R1+0x2218] ;  /* 0x0022180001027983 */ /* 0x000ee80000300800 */
[----:B------:R-:W-:Y:S04]  /*1283f0*/  STL.64 [R1+0x2500], R24 ;  /* 0x0025001801007387 */ /* 0x000fe80000100a00 */
[----:B------:R-:W3:Y:S04]  /*128400*/  LDL.LU R9, [R1+0x221c] ;  /* 0x00221c0001097983 */ /* 0x000ee80000300800 */
[----:B------:R2:W-:Y:S02]  /*128410*/  STL [R1+0x5534], R22 ;  /* 0x0055341601007387 */ /* 0x0005e40000100800 */
[----:B--2---:R-:W-:-:S02]  /*128420*/  IADD3 R22, P1, PT, R0, R21, RZ ;  /* 0x0000001500167210 */ /* 0x004fc40007f3e0ff */
[----:B------:R1:W-:Y:S03]  /*128430*/  STL [R1+0x501c], R11 ;  /* 0x00501c0b01007387 */ /* 0x0003e60000100800 */
[----:B------:R-:W-:Y:S01]  /*128440*/  IMAD.X R23, R6, 0x1, R19, P1 ;  /* 0x0000000106177824 */ /* 0x000fe200008e0613 */
[----:B------:R-:W2:Y:S04]  /*128450*/  LDL.LU R25, [R1+0x21f0] ;  /* 0x0021f00001197983 */ /* 0x000ea80000300800 */
[----:B-1----:R-:W2:Y:S04]  /*128460*/  LDL.LU R11, [R1+0x21f4] ;  /* 0x0021f400010b7983 */ /* 0x002ea80000300800 */
[----:B------:R1:W-:Y:S02]  /*128470*/  STL.64 [R1+0x24f8], R22 ;  /* 0x0024f81601007387 */ /* 0x0003e40000100a00 */
[----:B-1----:R-:W-:-:S02]  /*128480*/  F2FP.SATFINITE.E4M3.F32.PACK_AB_MERGE_C R22, R10, R13, RZ ;  /* 0x0000000d0a16723e */ /* 0x002fc400048070ff */
[----:B------:R-:W4:Y:S04]  /*128490*/  LDL.LU R13, [R1+0x21f8] ;  /* 0x0021f800010d7983 */ /* 0x000f280000300800 */
[----:B------:R-:W4:Y:S04]  /*1284a0*/  LDL.LU R10, [R1+0x21fc] ;  /* 0x0021fc00010a7983 */ /* 0x000f280000300800 */
[----:B------:R1:W-:Y:S02]  /*1284b0*/  STL [R1+0x5538], R22 ;  /* 0x0055381601007387 */ /* 0x0003e40000100800 */
[----:B-1----:R-:W-:-:S02]  /*1284c0*/  IADD3 R22, P1, PT, R0, R20, RZ ;  /* 0x0000001400167210 */ /* 0x002fc40007f3e0ff */
[----:B------:R1:W-:Y:S03]  /*1284d0*/  STL.64 [R1+0x60d8], R20 ;  /* 0x0060d81401007387 */ /* 0x0003e60000100a00 */
[----:B------:R-:W-:Y:S01]  /*1284e0*/  IMAD.X R23, R6, 0x1, R18, P1 ;  /* 0x0000000106177824 */ /* 0x000fe200008e0612 */
[----:B------:R-:W-:Y:S01]  /*1284f0*/  F2FP.SATFINITE.E4M3.F32.PACK_AB_MERGE_C R6, R12, R8, RZ ;  /* 0x000000080c06723e */ /* 0x000fe200048070ff */
[----:B-1----:R-:W4:Y:S04]  /*128500*/  LDL.LU R20, [R1+0x21d4] ;  /* 0x0021d40001147983 */ /* 0x002f280000300800 */
[----:B------:R1:W-:Y:S04]  /*128510*/  STL.64 [R1+0x24f0], R22 ;  /* 0x0024f01601007387 */ /* 0x0003e80000100a00 */
[----:B------:R0:W-:Y:S04]  /*128520*/  STL [R1+0x4ff4], R6 ;  /* 0x004ff40601007387 */ /* 0x0001e80000100800 */
[----:B------:R-:W-:Y:S04]  /*128530*/  STL [R1+0x553c], R4 ;  /* 0x00553c0401007387 */ /* 0x000fe80000100800 */
[----:B-1----:R-:W4:Y:S01]  /*128540*/  LDL.LU R22, [R1+0x21d8] ;  /* 0x0021d80001167983 */ /* 0x002f220000300800 */
[----:B0-----:R-:W-:Y:S01]  /*128550*/  VIADD R0, R0, UR5 ;  /* 0x0000000500007c36 */ /* 0x001fe20008000000 */
[----:B------:R-:W0:Y:S02]  /*128560*/  LDCU UR5, c[0x0][0x3b8] ;  /* 0x00007700ff0577ac */ /* 0x000e240008000800 */
[----:B------:R-:W4:Y:S04]  /*128570*/  LDL.LU R23, [R1+0x21dc] ;  /* 0x0021dc0001177983 */ /* 0x000f280000300800 */
[----:B------:R1:W-:Y:S04]  /*128580*/  STL [R1+0x4fdc], R3 ;  /* 0x004fdc0301007387 */ /* 0x0003e80000100800 */
[----:B------:R-:W4:Y:S01]  /*128590*/  LDL.LU R6, [R1+0x21a0] ;  /* 0x0021a00001067983 */ /* 0x000f220000300800 */
[----:B------:R-:W-:-:S03]  /*1285a0*/  IADD3 R26, P1, PT, R0, R29, RZ ;  /* 0x0000001d001a7210 */ /* 0x000fc60007f3e0ff */
[----:B-1----:R-:W4:Y:S04]  /*1285b0*/  LDL.LU R3, [R1+0x21a4] ;  /* 0x0021a40001037983 */ /* 0x002f280000300800 */
[----:B------:R-:W4:Y:S04]  /*1285c0*/  LDL.LU R4, [R1+0x21a8] ;  /* 0x0021a80001047983 */ /* 0x000f280000300800 */
[----:B------:R-:W4:Y:S04]  /*1285d0*/  LDL.LU R5, [R1+0x21ac] ;  /* 0x0021ac0001057983 */ /* 0x000f280000300800 */
[----:B------:R-:W4:Y:S04]  /*1285e0*/  LDL.LU R8, [R1+0x2190] ;  /* 0x0021900001087983 */ /* 0x000f280000300800 */
[----:B------:R-:W4:Y:S04]  /*1285f0*/  LDL.LU R7, [R1+0x2194] ;  /* 0x0021940001077983 */ /* 0x000f280000300800 */
[----:B------:R1:W-:Y:S02]  /*128600*/  STL [R1+0x60d0], R29 ;  /* 0x0060d01d01007387 */ /* 0x0003e40000100800 */
[----:B-1----:R-:W-:-:S05]  /*128610*/  SHF.R.S32.HI R29, RZ, 0x1f, R0 ;  /* 0x0000001fff1d7819 */ /* 0x002fca0000011400 */
[----:B------:R-:W-:-:S05]  /*128620*/  IMAD.X R27, R29, 0x1, R28, P1 ;  /* 0x000000011d1b7824 */ /* 0x000fca00008e061c */
[----:B------:R1:W-:Y:S04]  /*128630*/  STL.64 [R1+0x24e8], R26 ;  /* 0x0024e81a01007387 */ /* 0x0003e80000100a00 */
[----:B-1----:R-:W4:Y:S04]  /*128640*/  LDL.LU.64 R26, [R1+0x60f0] ;  /* 0x0060f000011a7983 */ /* 0x002f280000300a00 */
[----:B------:R-:W4:Y:S04]  /*128650*/  LDL.LU R21, [R1+0x2198] ;  /* 0x0021980001157983 */ /* 0x000f280000300800 */
[----:B------:R-:W4:Y:S01]  /*128660*/  LDL.LU R12, [R1+0x219c] ;  /* 0x00219c00010c7983 */ /* 0x000f220000300800 */
[----:B---3--:R-:W-:-:S05]  /*128670*/  F2FP.SATFINITE.E4M3.F32.PACK_AB_MERGE_C R2, R9, R2, RZ ;  /* 0x000000020902723e */ /* 0x008fca00048070ff */
[----:B------:R1:W-:Y:S04]  /*128680*/  STL [R1+0x5540], R2 ;  /* 0x0055400201007387 */ /* 0x0003e80000100800 */
[----:B-1----:R-:W3:Y:S04]  /*128690*/  LDL.LU R2, [R1+0x2180] ;  /* 0x0021800001027983 */ /* 0x002ee80000300800 */
[----:B------:R-:W3:Y:S01]  /*1286a0*/  LDL.LU R9, [R1+0x2184] ;  /* 0x0021840001097983 */ /* 0x000ee20000300800 */
[----:B--2---:R-:W-:-:S05]  /*1286b0*/  F2FP.SATFINITE.E4M3.F32.PACK_AB_MERGE_C R11, R11, R25, RZ ;  /* 0x000000190b0b723e */ /* 0x004fca00048070ff */
[----:B------:R-:W-:Y:S01]  /*1286c0*/  STL [R1+0x4fc8], R11 ;  /* 0x004fc80b01007387 */ /* 0x000fe20000100800 */
[----:B----4-:R-:W-:-:S05]  /*1286d0*/  IADD3 R24, P1, PT, R0, R27, RZ ;  /* 0x0000001b00187210 */ /* 0x010fca0007f3e0ff */
[----:B------:R-:W-:-:S05]  /*1286e0*/  IMAD.X R25, R29, 0x1, R26, P1 ;  /* 0x000000011d197824 */ /* 0x000fca00008e061a */
[----:B------:R1:W-:Y:S04]  /*1286f0*/  STL.64 [R1+0x24e0], R24 ;  /* 0x0024e01801007387 */ /* 0x0003e80000100a00 */
[----:B-1----:R-:W2:Y:S04]  /*128700*/  LDL.LU.64 R24, [R1+0x60e8] ;  /* 0x0060e80001187983 */ /* 0x002ea80000300a00 */
[----:B------:R1:W-:Y:S04]  /*128710*/  STL.64 [R1+0x60c8], R26 ;  /* 0x0060c81a01007387 */ /* 0x0003e80000100a00 */
[----:B-1----:R-:W4:Y:S01]  /*128720*/  LDL.LU R27, [R1+0x21d0] ;  /* 0x0021d000011b7983 */ /* 0x002f220000300800 */
[----:B------:R-:W-:-:S03]  /*128730*/  F2FP.SATFINITE.E4M3.F32.PACK_AB_MERGE_C R10, R10, R13, RZ ;  /* 0x0000000d0a0a723e */ /* 0x000fc600048070ff */
[----:B------:R-:W3:Y:S04]  /*128740*/  LDL.LU R11, [R1+0x218c] ;  /* 0x00218c00010b7983 */ /* 0x000ee80000300800 */
[----:B------:R-:W3:Y:S04]  /*128750*/  LDL.LU R13, [R1+0x2150] ;  /* 0x00215000010d7983 */ /* 0x000ee80000300800 */
[----:B------:R1:W-:Y:S01]  /*128760*/  STL [R1+0x5544], R10 ;  /* 0x0055440a01007387 */ /* 0x0003e20000100800 */
[----:B------:R-:W-:-:S03]  /*128770*/  F2FP.SATFINITE.E4M3.F32.PACK_AB_MERGE_C R22, R23, R22, RZ ;  /* 0x000000161716723e */ /* 0x000fc600048070ff */
[----:B-1----:R-:W3:Y:S01]  /*128780*/  LDL.LU R10, [R1+0x2154] ;  /* 0x00215400010a7983 */ /* 0x002ee20000300800 */
[----:B--2---:R-:W-:Y:S02]  /*128790*/  IADD3 R26, P1, PT, R0, R25, RZ ;  /* 0x00000019001a7210 */ /* 0x004fe40007f3e0ff */
[----:B----4-:R-:W-:-:S03]  /*1287a0*/  F2FP.SATFINITE.E4M3.F32.PACK_AB_MERGE_C R20, R20, R27, RZ ;  /* 0x0000001b1414723e */ /* 0x010fc600048070ff */
[----:B------:R-:W-:Y:S02]  /*1287b0*/  IMAD.X R27, R29, 0x1, R24, P1 ;  /* 0x000000011d1b7824 */ /* 0x000fe400008e0618 */
[----:B------:R1:W-:Y:S04]  /*1287c0*/  STL [R1+0x4fb0], R20 ;  /* 0x004fb01401007387 */ /* 0x0003e80000100800 */
[----:B------:R2:W-:Y:S01]  /*1287d0*/  STL.64 [R1+0x24d8], R26 ;  /* 0x0024d81a01007387 */ /* 0x0005e20000100a00 */
[----:B-1----:R-:W-:-:S03]  /*1287e0*/  F2FP.SATFINITE.E4M3.F32.PACK_AB_MERGE_C R20, R3, R6, RZ ;  /* 0x000000060314723e */ /* 0x002fc600048070ff */
[----:B--2---:R-:W2:Y:S04]  /*1287f0*/  LDL.LU R26, [R1+0x2158] ;  /* 0x00215800011a7983 */ /* 0x004ea80000300800 */
[----:B------:R-:W2:Y:S04]  /*128800*/  LDL.LU R27, [R1+0x215c] ;  /* 0x00215c00011b7983 */ /* 0x000ea80000300800 */
[----:B------:R1:W-:Y:S04]  /*128810*/  STL.64 [R1+0x60c0], R24 ;  /* 0x0060c01801007387 */ /* 0x0003e80000100a00 */
[----:B-1----:R-:W4:Y:S04]  /*128820*/  LDL.LU R24, [R1+0x2188] ;  /* 0x0021880001187983 */ /* 0x002f280000300800 */
[----:B------:R-:W2:Y:S04]  /*128830*/  LDL.LU R6, [R1+0x2130] ;  /* 0x0021300001067983 */ /* 0x000ea80000300800 */
[----:B------:R1:W-:Y:S04]  /*128840*/  STL [R1+0x5548], R22 ;  /* 0x0055481601007387 */ /* 0x0003e80000100800 */
[----:B------:R-:W2:Y:S01]  /*128850*/  LDL.LU R3, [R1+0x2134] ;  /* 0x0021340001037983 */ /* 0x000ea20000300800 */
[----:B-1----:R-:W-:-:S03]  /*128860*/  IADD3 R22, P1, PT, R0, R17, RZ ;  /* 0x0000001100167210 */ /* 0x002fc60007f3e0ff */
[----:B------:R1:W-:Y:S02]  /*128870*/  STL [R1+0x5550], R20 ;  /* 0x0055501401007387 */ /* 0x0003e40000100800 */
[----:B------:R-:W-:Y:S01]  /*128880*/  IMAD.X R23, R29, 0x1, R15, P1 ;  /* 0x000000011d177824 */ /* 0x000fe200008e060f */
[----:B-1----:R-:W-:Y:S02]  /*128890*/  F2FP.SATFINITE.E4M3.F32.PACK_AB_MERGE_C R20, R5, R4, RZ ;  /* 0x000000040514723e */ /* 0x002fe400048070ff */
[----:B------:R-:W2:Y:S04]  /*1288a0*/  LDL.LU R4, [R1+0x2138] ;  /* 0x0021380001047983 */ /* 0x000ea80000300800 */
[----:B------:R-:W2:Y:S04]  /*1288b0*/  LDL.LU R5, [R1+0x213c] ;  /* 0x00213c0001057983 */ /* 0x000ea80000300800 */
[----:B------:R1:W-:Y:S04]  /*1288c0*/  STL.64 [R1+0x24d0], R22 ;  /* 0x0024d01601007387 */ /* 0x0003e80000100a00 */
[----:B------:R0:W-:Y:S01]  /*1288d0*/  STL [R1+0x554c], R20 ;  /* 0x00554c1401007387 */ /* 0x0001e20000100800 */
[----:B-1----:R-:W-:-:S02]  /*1288e0*/  IADD3 R22, P1, PT, R0, R16, RZ ;  /* 0x0000001000167210 */ /* 0x002fc40007f3e0ff */
[----:B0-----:R-:W-:Y:S02]  /*1288f0*/  F2FP.SATFINITE.E4M3.F32.PACK_AB_MERGE_C R20, R7, R8, RZ ;  /* 0x000000080714723e */ /* 0x001fe400048070ff */
[----:B------:R-:W2:Y:S01]  /*128900*/  LDL.LU R8, [R1+0x2110] ;  /* 0x0021100001087983 */ /* 0x000ea20000300800 */
[----:B------:R-:W-:-:S03]  /*128910*/  IMAD.X R23, R29, 0x1, R14, P1 ;  /* 0x000000011d177824 */ /* 0x000fc600008e060e */
[----:B------:R-:W2:Y:S04]  /*128920*/  LDL.LU R7, [R1+0x2114] ;  /* 0x0021140001077983 */ /* 0x000ea80000300800 */
[----:B------:R-:W-:Y:S04]  /*128930*/  STL [R1+0x513c], R20 ;  /* 0x00513c1401007387 */ /* 0x000fe80000100800 */
[----:B------:R0:W-:Y:S04]  /*128940*/  STL.64 [R1+0x24c8], R22 ;  /* 0x0024c81601007387 */ /* 0x0001e80000100a00 */
[----:B0-----:R-:W2:Y:S01]  /*128950*/  LDL.LU.64 R22, [R1+0x60e0] ;  /* 0x0060e00001167983 */ /* 0x001ea20000300a00 */
[----:B------:R-:W-:-:S02]  /*128960*/  F2FP.SATFINITE.E4M3.F32.PACK_AB_MERGE_C R12, R12, R21, RZ ;  /* 0x000000150c0c723e */ /* 0x000fc400048070ff */
[----:B---3--:R-:W-:-:S03]  /*128970*/  F2FP.SATFINITE.E4M3.F32.PACK_AB_MERGE_C R2, R9, R2, RZ ;  /* 0x000000020902723e */ /* 0x008fc600048070ff */
[----:B------:R-:W-:Y:S04]  /*128980*/  STL [R1+0x5140], R12 ;  /* 0x0051400c01007387 */ /* 0x000fe80000100800 */
[----:B------:R-:W-:Y:S01]  /*128990*/  STL [R1+0x5094], R2 ;  /* 0x0050940201007387 */ /* 0x000fe20000100800 */
[----:B--2---:R-:W-:-:S05]  /*1289a0*/  IADD3 R20, P1, PT, R0, R23, RZ ;  /* 0x0000001700147210 */ /* 0x004fca0007f3e0ff */
[----:B------:R-:W-:-:S05]  /*1289b0*/  IMAD.X R21, R29, 0x1, R22, P1 ;  /* 0x000000011d157824 */ /* 0x000fca00008e0616 */
[----:B------:R0:W-:Y:S04]  /*1289c0*/  STL.64 [R1+0x24c0], R20 ;  /* 0x0024c01401007387 */ /* 0x0001e80000100a00 */
[----:B0-----:R-:W2:Y:S01]  /*1289d0*/  LDL.LU.64 R20, [R1+0x60d8] ;  /* 0x0060d80001147983 */ /* 0x001ea20000300a00 */
[----:B------:R-:W-:-:S03]  /*1289e0*/  F2FP.SATFINITE.E4M3.F32.PACK_AB_MERGE_C R13, R10, R13, RZ ;  /* 0x0000000d0a0d723e */ /* 0x000fc600048070ff */
[----:B------:R-:W3:Y:S04]  /*1289f0*/  LDL.LU R25, [R1+0x2118] ;  /* 0x0021180001197983 */ /* 0x000ee80000300800 */
[----:B------:R-:W3:Y:S04]  /*128a00*/  LDL.LU R12, [R1+0x211c] ;  /* 0x00211c00010c7983 */ /* 0x000ee80000300800 */
[----:B------:R-:W3:Y:S04]  /*128a10*/  LDL.LU R2, [R1+0x20f0] ;  /* 0x0020f00001027983 */ /* 0x000ee80000300800 */
[----:B------:R-:W3:Y:S04]  /*128a20*/  LDL.LU R9, [R1+0x20f4] ;  /* 0x0020f40001097983 */ /* 0x000ee80000300800 */
[----:B------:R4:W-:Y:S02]  /*128a30*/  STL.64 [R1+0x60b8], R22 ;  /* 0x0060b81601007387 */ /* 0x0009e40000100a00 */
[----:B----4-:R-:W-:-:S02]  /*128a40*/  F2FP.SATFINITE.E4M3.F32.PACK_AB_MERGE_C R22, R11, R24, RZ ;  /* 0x000000180b16723e */ /* 0x010fc400048070ff */
[----:B------:R-:W-:-:S03]  /*128a50*/  F2FP.SATFINITE.E4M3.F32.PACK_AB_MERGE_C R24, R27, R26, RZ ;  /* 0x0000001a1b18723e */ /* 0x000fc600048070ff */
[----:B------:R0:W-:Y:S04]  /*128a60*/  STL [R1+0x50b4], R22 ;  /* 0x0050b41601007387 */ /* 0x0001e80000100800 */
[----:B------:R-:W-:Y:S01]  /*128a70*/  STL [R1+0x4ffc], R13 ;  /* 0x004ffc0d01007387 */ /* 0x000fe20000100800 */
[----:B--2---:R-:W-:-:S05]  /*128a80*/  IADD3 R10, P1, PT, R0, R21, RZ ;  /* 0x00000015000a7210 */ /* 0x004fca0007f3e0ff */
[----:B------:R-:W-:Y:S01]  /*128a90*/  IMAD.X R11, R29, 0x1, R19, P1 ;  /* 0x000000011d0b7824 */ /* 0x000fe200008e0613 */
[----:B0-----:R-:W-:-:S04]  /*128aa0*/  IADD3 R22, P1, PT, R0, R20, RZ ;  /* 0x0000001400167210 */ /* 0x001fc80007f3e0ff */
[----:B------:R0:W-:Y:S01]  /*128ab0*/  STL.64 [R1+0x24b8], R10 ;  /* 0x0024b80a01007387 */ /* 0x0001e20000100a00 */
[----:B------:R-:W-:-:S03]  /*128ac0*/  IMAD.X R23, R29, 0x1, R18, P1 ;  /* 0x000000011d177824 */ /* 0x000fc600008e0612 */
[----:B0-----:R-:W2:Y:S04]  /*128ad0*/  LDL.LU R11, [R1+0x20fc] ;  /* 0x0020fc00010b7983 */ /* 0x001ea80000300800 */
[----:B------:R-:W4:Y:S04]  /*128ae0*/  LDL.LU R13, [R1+0x20d0] ;  /* 0x0020d000010d7983 */ /* 0x000f280000300800 */
[----:B------:R-:W4:Y:S04]  /*128af0*/  LDL.LU R10, [R1+0x20d4] ;  /* 0x0020d400010a7983 */ /* 0x000f280000300800 */
[----:B------:R0:W-:Y:S04]  /*128b00*/  STL [R1+0x5018], R24 ;  /* 0x0050181801007387 */ /* 0x0001e80000100800 */
[----:B------:R-:W2:Y:S01]  /*128b10*/  LDL.LU R29, [R1+0x60d0] ;  /* 0x0060d000011d7983 */ /* 0x000ea20000300800 */
[----:B------:R-:W-:-:S03]  /*128b20*/  F2FP.SATFINITE.E4M3.F32.PACK_AB_MERGE_C R3, R3, R6, RZ ;  /* 0x000000060303723e */ /* 0x000fc600048070ff */
[----:B------:R1:W-:Y:S01]  /*128b30*/  STL.64 [R1+0x24b0], R22 ;  /* 0x0024b01601007387 */ /* 0x0003e20000100a00 */
[----:B------:R-:W-:Y:S01]  /*128b40*/  F2FP.SATFINITE.E4M3.F32.PACK_AB_MERGE_C R5, R5, R4, RZ ;  /* 0x000000040505723e */ /* 0x000fe200048070ff */
[----:B------:R-:W-:Y:S01]  /*128b50*/  VIADD R0, R0, UR5 ;  /* 0x0000000500007c36 */ /* 0x000fe20008000000 */
[----:B0-----:R-:W-:Y:S01]  /*128b60*/  F2FP.SATFINITE.E4M3.F32.PACK_AB_MERGE_C R24, R7, R8, RZ ;  /* 0x000000080718723e */ /* 0x001fe200048070ff */
[----:B------:R-:W0:Y:S01]  /*128b70*/  LDCU UR5, c[0x0][0x3b8] ;  /* 0x00007700ff0577ac */ /* 0x000e220008000800 */
[----:B-1----:R-:W3:Y:S04]  /*128b80*/  LDL.LU R22, [R1+0x20d8] ;  /* 0x0020d80001167983 */ /* 0x002ee80000300800 */
[----:B------:R-:W3:Y:S04]  /*128b90*/  LDL.LU R23, [R1+0x20dc] ;  /* 0x0020dc0001177983 */ /* 0x000ee80000300800 */
[----:B------:R1:W-:Y:S04]  /*128ba0*/  STL [R1+0x4fac], R3 ;  /* 0x004fac0301007387 */ /* 0x0003e80000100800 */
[----:B------:R-:W3:Y:S04]  /*128bb0*/  LDL.LU R6, [R1+0x20b0] ;  /* 0x0020b00001067983 */ /* 0x000ee80000300800 */
[----:B-1----:R-:W3:Y:S04]  /*128bc0*/  LDL.LU R3, [R1+0x20b4] ;  /* 0x0020b40001037983 */ /* 0x002ee80000300800 */
[----:B------:R-:W4:Y:S04]  /*128bd0*/  LDL.LU R4, [R1+0x20b8] ;  /* 0x0020b80001047983 */ /* 0x000f280000300800 */
[----:B------:R1:W-:Y:S04]  /*128be0*/  STL [R1+0x4fb4], R5 ;  /* 0x004fb40501007387 */ /* 0x0003e80000100800 */
[----:B-1----:R-:W4:Y:S04]  /*128bf0*/  LDL.LU R5, [R1+0x20bc] ;  /* 0x0020bc0001057983 */ /* 0x002f280000300800 */
[----:B------:R-:W4:Y:S04]  /*128c00*/  LDL.LU R8, [R1+0x2090] ;  /* 0x0020900001087983 */ /* 0x000f280000300800 */
[----:B------:R-:W4:Y:S04]  /*128c10*/  LDL.LU R7, [R1+0x2094] ;  /* 0x0020940001077983 */ /* 0x000f280000300800 */
[----:B------:R-:W-:Y:S01]  /*128c20*/  STL [R1+0x4f58], R24 ;  /* 0x004f581801007387 */ /* 0x000fe20000100800 */
[----:B--2---:R-:W-:-:S03]  /*128c30*/  IADD3 R26, P1, PT, R0, R29, RZ ;  /* 0x0000001d001a7210 */ /* 0x004fc60007f3e0ff */
[----:B------:R1:W-:Y:S02]  /*128c40*/  STL [R1+0x60b0], R29 ;  /* 0x0060b01d01007387 */ /* 0x0003e40000100800 */
[----:B-1----:R-:W-:-:S05]  /*128c50*/  SHF.R.S32.HI R29, RZ, 0x1f, R0 ;  /* 0x0000001fff1d7819 */ /* 0x002fca0000011400 */
[----:B------:R-:W-:-:S05]  /*128c60*/  IMAD.X R27, R29, 0x1, R28, P1 ;  /* 0x000000011d1b7824 */ /* 0x000fca00008e061c */
[----:B------:R1:W-:Y:S04]  /*128c70*/  STL.64 [R1+0x24a8], R26 ;  /* 0x0024a81a01007387 */ /* 0x0003e80000100a00 */
[----:B-1----:R-:W2:Y:S01]  /*128c80*/  LDL.LU.64 R26, [R1+0x60c8] ;  /* 0x0060c800011a7983 */ /* 0x002ea20000300a00 */
[----:B---3--:R-:W-:Y:S02]  /*128c90*/  F2FP.SATFINITE.E4M3.F32.PACK_AB_MERGE_C R12, R12, R25, RZ ;  /* 0x000000190c0c723e */ /* 0x008fe400048070ff */
[----:B------:R-:W-:-:S03]  /*128ca0*/  F2FP.SATFINITE.E4M3.F32.PACK_AB_MERGE_C R2, R9, R2, RZ ;  /* 0x000000020902723e */ /* 0x000fc600048070ff */
[----:B------:R-:W-:Y:S04]  /*128cb0*/  STL [R1+0x4f6c], R12 ;  /* 0x004f6c0c01007387 */ /* 0x000fe80000100800 */
[----:B------:R-:W-:Y:S01]  /*128cc0*/  STL [R1+0x4f14], R2 ;  /* 0x004f140201007387 */ /* 0x000fe20000100800 */
[----:B--2---:R-:W-:-:S05]  /*128cd0*/  IADD3 R24, P1, PT, R0, R27, RZ ;  /* 0x0000001b00187210 */ /* 0x004fca0007f3e0ff */
[----:B------:R-:W-:-:S05]  /*128ce0*/  IMAD.X R25, R29, 0x1, R26, P1 ;  /* 0x000000011d197824 */ /* 0x000fca00008e061a */
[----:B------:R1:W-:Y:S04]  /*128cf0*/  STL.64 [R1+0x24a0], R24 ;  /* 0x0024a01801007387 */ /* 0x0003e80000100a00 */
[----:B-1----:R-:W2:Y:S04]  /*128d00*/  LDL.LU.64 R24, [R1+0x60c0] ;  /* 0x0060c00001187983 */ /* 0x002ea80000300a00 */
[----:B------:R-:W3:Y:S04]  /*128d10*/  LDL.LU R2, [R1+0x209c] ;  /* 0x00209c0001027983 */ /* 0x000ee80000300800 */
[----:B------:R-:W3:Y:S04]  /*128d20*/  LDL.LU R12, [R1+0x2070] ;  /* 0x00207000010c7983 */ /* 0x000ee80000300800 */
[----:B------:R-:W3:Y:S04]  /*128d30*/  LDL.LU R9, [R1+0x2074] ;  /* 0x0020740001097983 */ /* 0x000ee80000300800 */
[----:B------:R1:W-:Y:S04]  /*128d40*/  STL.64 [R1+0x60a8], R26 ;  /* 0x0060a81a01007387 */ /* 0x0003e80000100a00 */
[----:B-1----:R-:W3:Y:S01]  /*128d50*/  LDL.LU R27, [R1+0x20f8] ;  /* 0x0020f800011b7983 */ /* 0x002ee20000300800 */
[----:B----4-:R-:W-:-:S02]  /*128d60*/  F2FP.SATFINITE.E4M3.F32.PACK_AB_MERGE_C R13, R10, R13, RZ ;  /* 0x0000000d0a0d723e */ /* 0x010fc400048070ff */
[----:B------:R-:W-:Y:S02]  /*128d70*/  F2FP.SATFINITE.E4M3.F32.PACK_AB_MERGE_C R3, R3, R6, RZ ;  /* 0x000000060303723e */ /* 0x000fe400048070ff */
[----:B------:R-:W-:Y:S02]  /*128d80*/  F2FP.SATFINITE.E4M3.F32.PACK_AB_MERGE_C R7, R7, R8, RZ ;  /* 0x000000080707723e */ /* 0x000fe400048070ff */
[----:B--2---:R-:W-:Y:S02]  /*128d90*/  IADD3 R10, P1, PT, R0, R25, RZ ;  /* 0x00000019000a7210 */ /* 0x004fe40007f3e0ff */
[----:B---3--:R-:W-:-:S03]  /*128da0*/  F2FP.SATFINITE.E4M3.F32.PACK_AB_MERGE_C R26, R11, R27, RZ ;  /* 0x0000001b0b1a723e */ /* 0x008fc600048070ff */
[----:B------:R-:W-:Y:S02]  /*128db0*/  IMAD.X R11, R29, 0x1, R24, P1 ;  /* 0x000000011d0b7824 */ /* 0x000fe400008e0618 */
[----:B------:R-:W-:Y:S04]  /*128dc0*/  STL [R1+0x4f00], R26 ;  /* 0x004f001a01007387 */ /* 0x000fe80000100800 */
[----:B------:R-:W-:Y:S04]  /*128dd0*/  STL [R1+0x4e7c], R13 ;  /* 0x004e7c0d01007387 */ /* 0x000fe80000100800 */
[----:B------:R1:W-:Y:S04]  /*128de0*/  STL.64 [R1+0x2498], R10 ;  /* 0x0024980a01007387 */ /* 0x0003e80000100a00 */
[----:B-1----:R-:W2:Y:S04]  /*128df0*/  LDL.LU R11, [R1+0x207c] ;  /* 0x00207c00010b7983 */ /* 0x002ea80000300800 */
[----:B------:R-:W3:Y:S04]  /*128e00*/  LDL.LU R13, [R1+0x2050] ;  /* 0x00205000010d7983 */ /* 0x000ee80000300800 */
[----:B------:R-:W3:Y:S04]  /*128e10*/  LDL.LU R10, [R1+0x2054] ;  /* 0x00205400010a7983 */ /* 0x000ee80000300800 */
[----:B------:R1:W-:Y:S02]  /*128e20*/  STL.64 [R1+0x60a0], R24 ;  /* 0x0060a01801007387 */ /* 0x0003e40000100a00 */
[----:B-1----:R-:W-:-:S02]  /*128e30*/  F2FP.SATFINITE.E4M3.F32.PACK_AB_MERGE_C R24, R23, R22, RZ ;  /* 0x000000161718723e */ /* 0x002fc400048070ff */
[----:B------:R-:W4:Y:S01]  /*128e40*/  LDL.LU R25, [R1+0x2098] ;  /* 0x0020980001197983 */ /* 0x000f220000300800 */
[----:B------:R-:W-:-:S03]  /*128e50*/  IADD3 R22, P1, PT, R0, R17, RZ ;  /* 0x0000001100167210 */ /* 0x000fc60007f3e0ff */
[----:B------:R-:W-:Y:S02]  /*128e60*/  STL [R1+0x4e88], R24 ;  /* 0x004e881801007387 */ /* 0x000fe40000100800 */
[----:B------:R-:W-:Y:S02]  /*128e70*/  IMAD.X R23, R29, 0x1, R15, P1 ;  /* 0x000000011d177824 */ /* 0x000fe400008e060f */
[----:B------:R1:W-:Y:S04]  /*128e80*/  STL [R1+0x4dfc], R3 ;  /* 0x004dfc0301007387 */ /* 0x0003e80000100800 */
[----:B------:R-:W2:Y:S04]  /*128e90*/  LDL.LU R26, [R1+0x205c] ;  /* 0x00205c00011a7983 */ /* 0x000ea80000300800 */
[----:B------:R-:W2:Y:S01]  /*128ea0*/  LDL.LU R27, [R1+0x2030] ;  /* 0x00203000011b7983 */ /* 0x000ea20000300800 */
[----:B-1----:R-:W-:-:S03]  /*128eb0*/  F2FP.SATFINITE.E4M3.F32.PACK_AB_MERGE_C R3, R5, R4, RZ ;  /* 0x000000040503723e */ /* 0x002fc600048070ff */
[----:B------:R1:W-:Y:S04]  /*128ec0*/  STL.64 [R1+0x2490], R22 ;  /* 0x0024901601007387 */ /* 0x0003e80000100a00 */
[----:B------:R-:W2:Y:S04]  /*128ed0*/  LDL.LU R6, [R1+0x2034] ;  /* 0x0020340001067983 */ /* 0x000ea80000300800 */
[----:B------:R-:W2:Y:S01]  /*128ee0*/  LDL.LU R4, [R1+0x2038] ;  /* 0x0020380001047983 */ /* 0x000ea20000300800 */
[----:B-1----:R-:W-:-:S03]  /*128ef0*/  IADD3 R22, P1, PT, R0, R16, RZ ;  /* 0x0000001000167210 */ /* 0x002fc60007f3e0ff */
[----:B------:R-:W2:Y:S04]  /*128f00*/  LDL.LU R5, [R1+0x203c] ;  /* 0x00203c0001057983 */ /* 0x000ea80000300800 */
[----:B------:R1:W-:Y:S01]  /*128f10*/  STL [R1+0x5928], R3 ;  /* 0x0059280301007387 */ /* 0x0003e20000100800 */
[----:B------:R-:W-:-:S03]  /*128f20*/  IMAD.X R23, R29, 0x1, R14, P1 ;  /* 0x000000011d177824 */ /* 0x000fc600008e060e */
[----:B-1----:R-:W2:Y:S04]  /*128f30*/  LDL.LU R3, [R1+0x2058] ;  /* 0x0020580001037983 */ /* 0x002ea80000300800 */
[----:B------:R1:W-:Y:S04]  /*128f40*/  STL [R1+0x6090], R16 ;  /* 0x0060901001007387 */ /* 0x0003e80000100800 */
[----:B------:R-:W-:Y:S04]  /*128f50*/  STL [R1+0x2adc], R7 ;  /* 0x002adc0701007387 */ /* 0x000fe80000100800 */
[----:B-1----:R-:W2:Y:S04]  /*128f60*/  LDL.LU R16, [R1+0x2078] ;  /* 0x0020780001107983 */ /* 0x002ea80000300800 */
[----:B------:R1:W-:Y:S04]  /*128f70*/  STL.64 [R1+0x2488], R22 ;  /* 0x0024881601007387 */ /* 0x0003e80000100a00 */
[----:B-1----:R-:W2:Y:S04]  /*128f80*/  LDL.LU.64 R22, [R1+0x60b8] ;  /* 0x0060b80001167983 */ /* 0x002ea80000300a00 */
[----:B------:R-:W2:Y:S04]  /*128f90*/  LDL.LU R8, [R1+0x2010] ;  /* 0x0020100001087983 */ /* 0x000ea80000300800 */
[----:B------:R-:W2:Y:S04]  /*128fa0*/  LDL.LU R7, [R1+0x2014] ;  /* 0x0020140001077983 */ /* 0x000ea80000300800 */
[----:B------:R-:W-:Y:S01]  /*128fb0*/  STL.64 [R1+0x6098], R14 ;  /* 0x0060980e01007387 */ /* 0x000fe20000100a00 */
[----:B----4-:R-:W-:-:S05]  /*128fc0*/  F2FP.SATFINITE.E4M3.F32.PACK_AB_MERGE_C R2, R2, R25, RZ ;  /* 0x000000190202723e */ /* 0x010fca00048070ff */
[----:B------:R1:W-:Y:S02]  /*128fd0*/  STL [R1+0x5974], R2 ;  /* 0x0059740201007387 */ /* 0x0003e40000100800 */
[----:B-1----:R-:W-:-:S05]  /*128fe0*/  F2FP.SATFINITE.E4M3.F32.PACK_AB_MERGE_C R2, R9, R12, RZ ;  /* 0x0000000c0902723e */ /* 0x002fca00048070ff */
[----:B------:R3:W-:Y:S04]  /*128ff0*/  STL [R1+0x2a78], R2 ;  /* 0x002a780201007387 */ /* 0x0007e80000100800 */
[----:B------:R-:W4:Y:S04]  /*129000*/  LDL.LU R24, [R1+0x2018] ;  /* 0x0020180001187983 */ /* 0x000f280000300800 */
[----:B------:R-:W4:Y:S01]  /*129010*/  LDL.LU R25, [R1+0x201c] ;  /* 0x00201c0001197983 */ /* 0x000f220000300800 */
[----:B---3--:R-:W-:-:S03]  /*129020*/  F2FP.SATFINITE.E4M3.F32.PACK_AB_MERGE_C R2, R10, R13, RZ ;  /* 0x0000000d0a02723e */ /* 0x008fc600048070ff */
[----:B------:R-:W3:Y:S01]  /*129030*/  LDL.LU R12, [R1+0x1ff0] ;  /* 0x001ff000010c7983 */ /* 0x000ee20000300800 */
[----:B--2---:R-:W-:-:S05]  /*129040*/  IADD3 R14, P1, PT, R0, R23, RZ ;  /* 0x00000017000e7210 */ /* 0x004fca0007f3e0ff */
[----:B------:R-:W-:Y:S01]  /*129050*/  IMAD.X R15, R29, 0x1, R22, P1 ;  /* 0x000000011d0f7824 */ /* 0x000fe200008e0616 */
[----:B------:R-:W-:-:S04]  /*129060*/  IADD3 R10, P1, PT, R0, R21, RZ ;  /* 0x00000015000a7210 */ /* 0x000fc80007f3e0ff */
[----:B------:R1:W-:Y:S04]  /*129070*/  STL.64 [R1+0x2480], R14 ;  /* 0x0024800e01007387 */ /* 0x0003e80000100a00 */
[----:B------:R-:W3:Y:S01]  /*129080*/  LDL.LU R9, [R1+0x1ff4] ;  /* 0x001ff40001097983 */ /* 0x000ee20000300800 */
[----:B-1----:R-:W-:Y:S01]  /*129090*/  F2FP.SATFINITE.E4M3.F32.PACK_AB_MERGE_C R14, R11, R16, RZ ;  /* 0x000000100b0e723e */ /* 0x002fe200048070ff */
[----:B------:R-:W-:-:S04]  /*1290a0*/  IMAD.X R11, R29, 0x1, R19, P1 ;  /* 0x000000011d0b7824 */ /* 0x000fc800008e0613 */
[----:B------:R1:W-:Y:S04]  /*1290b0*/  STL [R1+0x2a7c], R14 ;  /* 0x002a7c0e01007387 */ /* 0x0003e80000100800 */
[----:B------:R2:W-:Y:S04]  /*1290c0*/  STL [R1+0x2a1c], R2 ;  /* 0x002a1c0201007387 */ /* 0x0005e80000100800 */
[----:B------:R-:W3:Y:S01]  /*1290d0*/  LDL.LU R15, [R1+0x1ff8] ;  /* 0x001ff800010f7983 */ /* 0x000ee20000300800 */
[----:B-1----:R-:W-:-:S03]  /*1290e0*/  F2FP.SATFINITE.E4M3.F32.PACK_AB_MERGE_C R14, R26, R3, RZ ;  /* 0x000000031a0e723e */ /* 0x002fc600048070ff */
[----:B------:R1:W-:Y:S01]  /*1290f0*/  STL.64 [R1+0x2478], R10 ;  /* 0x0024780a01007387 */ /* 0x0003e20000100a00 */
[----:B--2---:R-:W-:-:S05]  /*129100*/  IADD3 R2, P1, PT, R0, R20, RZ ;  /* 0x0000001400027210 */ /* 0x004fca0007f3e0ff */
[----:B------:R-:W-:Y:S01]  /*129110*/  IMAD.X R3, R29, 0x1, R18, P1 ;  /* 0x000000011d037824 */ /* 0x000fe200008e0612 */
[----:B-1----:R-:W2:Y:S04]  /*129120*/  LDL.LU R11, [R1+0x1ffc] ;  /* 0x001ffc00010b7983 */ /* 0x002ea80000300800 */
[----:B------:R-:W2:Y:S04]  /*129130*/  LDL.LU R13, [R1+0x1fc0] ;  /* 0x001fc000010d7983 */ /* 0x000ea80000300800 */
[----:B------:R-:W2:Y:S04]  /*129140*/  LDL.LU R10, [R1+0x1fc4] ;  /* 0x001fc400010a7983 */ /* 0x000ea80000300800 */
[----:B------:R-:W-:Y:S04]  /*129150*/  STL.64 [R1+0x6088], R20 ;  /* 0x0060881401007387 */ /* 0x000fe80000100a00 */
[----:B------:R-:W-:Y:S04]  /*129160*/  STL [R1+0x2a38], R14 ;  /* 0x002a380e01007387 */ /* 0x000fe80000100800 */
[----:B------:R-:W2:Y:S01]  /*129170*/  LDL.LU R29, [R1+0x60b0] ;  /* 0x0060b000011d7983 */ /* 0x000ea20000300800 */
[----:B------:R-:W-:-:S03]  /*129180*/  F2FP.SATFINITE.E4M3.F32.PACK_AB_MERGE_C R6, R6, R27, RZ ;  /* 0x0000001b0606723e */ /* 0x000fc600048070ff */
[----:B------:R1:W-:Y:S01]  /*129190*/  STL.64 [R1+0x2470], R2 ;  /* 0x0024700201007387 */ /* 0x0003e20000100a00 */
[----:B0-----:R-:W-:Y:S01]  /*1291a0*/  VIADD R0, R0, UR5 ;  /* 0x0000000500007c36 */ /* 0x001fe20008000000 */
[----:B------:R-:W0:Y:S01]  /*1291b0*/  LDCU UR5, c[0x0][0x3b8] ;  /* 0x00007700ff0577ac */ /* 0x000e220008000800 */
[----:B-1----:R-:W-:Y:S01]  /*1291c0*/  F2FP.SATFINITE.E4M3.F32.PACK_AB_MERGE_C R2, R5, R4, RZ ;  /* 0x000000040502723e */ /* 0x002fe200048070ff */
[----:B------:R-:W3:Y:S04]  /*1291d0*/  LDL.LU R3, [R1+0x1fc8] ;  /* 0x001fc80001037983 */ /* 0x000ee80000300800 */
[----:B------:R1:W-:Y:S04]  /*1291e0*/  STL [R1+0x28fc], R6 ;  /* 0x0028fc0601007387 */ /* 0x0003e80000100800 */
[----:B-1----:R-:W3:Y:S04]  /*1291f0*/  LDL.LU R6, [R1+0x1fcc] ;  /* 0x001fcc0001067983 */ /* 0x002ee80000300800 */
[----:B------:R1:W-:Y:S04]  /*129200*/  STL [R1+0x2908], R2 ;  /* 0x0029080201007387 */ /* 0x0003e80000100800 */
[----:B------:R-:W3:Y:S04]  /*129210*/  LDL.LU R4, [R1+0x1f70] ;  /* 0x001f700001047983 */ /* 0x000ee80000300800 */
[----:B------:R-:W3:Y:S01]  /*129220*/  LDL.LU R5, [R1+0x1f74] ;  /* 0x001f740001057983 */ /* 0x000ee20000300800 */
[----:B-1----:R-:W-:-:S03]  /*129230*/  F2FP.SATFINITE.E4M3.F32.PACK_AB_MERGE_C R2, R7, R8, RZ ;  /* 0x000000080702723e */ /* 0x002fc600048070ff */
[----:B------:R-:W3:Y:S04]  /*129240*/  LDL.LU R16, [R1+0x1f78] ;  /* 0x001f780001107983 */ /* 0x000ee80000300800 */
[----:B------:R-:W3:Y:S04]  /*129250*/  LDL.LU R20, [R1+0x1f20] ;  /* 0x001f200001147983 */ /* 0x000ee80000300800 */
[----:B------:R1:W-:Y:S04]  /*129260*/  STL [R1+0x28b8], R2 ;  /* 0x0028b80201007387 */ /* 0x0003e80000100800 */
[----:B------:R-:W3:Y:S01]  /*129270*/  LDL.LU R21, [R1+0x1f24] ;  /* 0x001f240001157983 */ /* 0x000ee20000300800 */
[----:B-1----:R-:W-:-:S02]  /*129280*/  SHF.R.S32.HI R2, RZ, 0x1f, R0 ;  /* 0x0000001fff027819 */ /* 0x002fc40000011400 */
[----:B--2---:R-:W-:-:S05]  /*129290*/  IADD3 R26, P1, PT, R0, R29, RZ ;  /* 0x0000001d001a7210 */ /* 0x004fca0007f3e0ff */
[----:B------:R-:W-:-:S05]  /*1292a0*/  IMAD.X R27, R2, 0x1, R28, P1 ;  /* 0x00000001021b7824 */ /* 0x000fca00008e061c */
[----:B------:R1:W-:Y:S04]  /*1292b0*/  STL.64 [R1+0x2468], R26 ;  /* 0x0024681a01007387 */ /* 0x0003e80000100a00 */
[----:B-1----:R-:W2:Y:S01]  /*1292c0*/  LDL.LU.64 R26, [R1+0x60a8] ;  /* 0x0060a800011a7983 */ /* 0x002ea20000300a00 */
[----:B----4-:R-:W-:Y:S02]  /*1292d0*/  F2FP.SATFINITE.E4M3.F32.PACK_AB_MERGE_C R14, R25, R24, RZ ;  /* 0x00000018190e723e */ /* 0x010fe400048070ff */
[----:B---3--:R-:W-:Y:S01]  /*1292e0*/  F2FP.SATFINITE.E4M3.F32.PACK_AB_MERGE_C R9, R9, R12, RZ ;  /* 0x0000000c0909723e */ /* 0x008fe200048070ff */
[----:B------:R-:W3:Y:S04]  /*1292f0*/  LDL.LU R8, [R1+0x1e10] ;  /* 0x001e100001087983 */ /* 0x000ee80000300800 */
[----:B------:R-:W3:Y:S04]  /*129300*/  LDL.LU R7, [R1+0x1e14] ;  /* 0x001e140001077983 */ /* 0x000ee80000300800 */
[----:B------:R-:W-:Y:S04]  /*129310*/  STL [R1+0x28bc], R14 ;  /* 0x0028bc0e01007387 */ /* 0x000fe80000100800 */
[----:B------:R-:W-:Y:S01]  /*129320*/  STL [R1+0x27ec], R9 ;  /* 0x0027ec0901007387 */ /* 0x000fe20000100800 */
[----:B--2---:R-:W-:-:S05]  /*129330*/  IADD3 R24, P1, PT, R0, R27, RZ ;  /* 0x0000001b00187210 */ /* 0x004fca0007f3e0ff */
[----:B------:R-:W-:-:S05]  /*129340*/  IMAD.X R25, R2, 0x1, R26, P1 ;  /* 0x0000000102197824 */ /* 0x000fca00008e061a */
[----:B------:R1:W-:Y:S04]  /*129350*/  STL.64 [R1+0x2460], R24 ;  /* 0x0024601801007387 */ /* 0x0003e80000100a00 */
[----:B-1----:R-:W2:Y:S01]  /*129360*/  LDL.LU.64 R24, [R1+0x60a0] ;  /* 0x0060a00001187983 */ /* 0x002ea20000300a00 */
[----:B------:R-:W-:-:S03]  /*129370*/  F2FP.SATFINITE.E4M3.F32.PACK_AB_MERGE_C R11, R11, R15, RZ ;  /* 0x0000000f0b0b723e */ /* 0x000fc600048070ff */
[----:B------:R-:W4:Y:S01]  /*129380*/  LDL.LU R12, [R1+0x1e18] ;  /* 0x001e1800010c7983 */ /* 0x000f220000300800 */
[----:B------:R-:W-:-:S03]  /*129390*/  F2FP.SATFINITE.E4M3.F32.PACK_AB_MERGE_C R10, R10, R13, RZ ;  /* 0x0000000d0a0a723e */ /* 0x000fc600048070ff */
[----:B------:R-:W4:Y:S04]  /*1293a0*/  LDL.LU R9, [R1+0x1e1c] ;  /* 0x001e1c0001097983 */ /* 0x000f280000300800 */
[----:B------:R1:W-:Y:S04]  /*1293b0*/  STL.64 [R1+0x6080], R26 ;  /* 0x0060801a01007387 */ /* 0x0003e80000100a00 */
[----:B-1----:R-:W3:Y:S04]  /*1293c0*/  LDL.LU R26, [R1+0x1f2c] ;  /* 0x001f2c00011a7983 */ /* 0x002ee80000300800 */
[----:B------:R-:W3:Y:S04]  /*1293d0*/  LDL.LU R27, [R1+0x1dc0] ;  /* 0x001dc000011b7983 */ /* 0x000ee80000300800 */
[----:B------:R1:W-:Y:S04]  /*1293e0*/  STL [R1+0x2868], R11 ;  /* 0x0028680b01007387 */ /* 0x0003e80000100800 */
[----:B-1----:R-:W3:Y:S04]  /*1293f0*/  LDL.LU R11, [R1+0x1dc4] ;  /* 0x001dc400010b7983 */ /* 0x002ee80000300800 */
[----:B------:R1:W-:Y:S04]  /*129400*/  STL [R1+0x27c8], R10 ;  /* 0x0027c80a01007387 */ /* 0x0003e80000100800 */
[----:B------:R-:W3:Y:S04]  /*129410*/  LDL.LU R13, [R1+0x1dc8] ;  /* 0x001dc800010d7983 */ /* 0x000ee80000300800 */
[----:B-1----:R-:W3:Y:S01]  /*129420*/  LDL.LU R10, [R1+0x1dcc] ;  /* 0x001dcc00010a7983 */ /* 0x002ee20000300800 */
[----:B--2---:R-:W-:-:S05]  /*129430*/  IADD3 R14, P1, PT, R0, R25, RZ ;  /* 0x00000019000e7210 */ /* 0x004fca0007f3e0ff */
[----:B------:R-:W-:-:S05]  /*129440*/  IMAD.X R15, R2, 0x1, R24, P1 ;  /* 0x00000001020f7824 */ /* 0x000fca00008e0618 */
[----:B------:R1:W-:Y:S04]  /*129450*/  STL.64 [R1+0x2458], R14 ;  /* 0x0024580e01007387 */ /* 0x0003e80000100a00 */
[----:B-1----:R-:W2:Y:S04]  /*129460*/  LDL.LU.64 R14, [R1+0x6098] ;  /* 0x00609800010e7983 */ /* 0x002ea80000300a00 */
[----:B------:R1:W-:Y:S04]  /*129470*/  STL.64 [R1+0x6078], R24 ;  /* 0x0060781801007387 */ /* 0x0003e80000100a00 */
[----:B-1----:R-:W3:Y:S01]  /*129480*/  LDL.LU R24, [R1+0x1f7c] ;  /* 0x001f7c0001187983 */ /* 0x002ee20000300800 */
[----:B------:R-:W-:-:S02]  /*129490*/  F2FP.SATFINITE.E4M3.F32.PACK_AB_MERGE_C R6, R6, R3, RZ ;  /* 0x000000030606723e */ /* 0x000fc400048070ff */
[----:B------:R-:W-:Y:S01]  /*1294a0*/  F2FP.SATFINITE.E4M3.F32.PACK_AB_MERGE_C R3, R5, R4, RZ ;  /* 0x000000040503723e */ /* 0x000fe200048070ff */
[----:B------:R-:W4:Y:S01]  /*1294b0*/  LDL.LU R25, [R1+0x1f28] ;  /* 0x001f280001197983 */ /* 0x000f220000300800 */
[----:B------:R-:W-:-:S03]  /*1294c0*/  IADD3 R4, P1, PT, R0, R17, RZ ;  /* 0x0000001100047210 */ /* 0x000fc60007f3e0ff */
[----:B------:R-:W-:Y:S04]  /*1294d0*/  STL [R1+0x27cc], R6 ;  /* 0x0027cc0601007387 */ /* 0x000fe80000100800 */
[----:B------:R1:W-:Y:S04]  /*1294e0*/  STL [R1+0x27ac], R3 ;  /* 0x0027ac0301007387 */ /* 0x0003e80000100800 */
[----:B-1----:R-:W4:Y:S04]  /*1294f0*/  LDL.LU R3, [R1+0x1cc0] ;  /* 0x001cc00001037983 */ /* 0x002f280000300800 */
[----:B------:R-:W4:Y:S01]  /*129500*/  LDL.LU R6, [R1+0x1cc4] ;  /* 0x001cc40001067983 */ /* 0x000f220000300800 */
[----:B--2---:R-:W-:-:S05]  /*129510*/  IMAD.X R5, R2, 0x1, R15, P1 ;  /* 0x0000000102057824 */ /* 0x004fca00008e060f */
[----:B------:R1:W-:Y:S01]  /*129520*/  STL.64 [R1+0x2450], R4 ;  /* 0x0024500401007387 */ /* 0x0003e20000100a00 */
[----:B---3--:R-:W-:-:S03]  /*129530*/  F2FP.SATFINITE.E4M3.F32.PACK_AB_MERGE_C R24, R24, R16, RZ ;  /* 0x000000101818723e */ /* 0x008fc600048070ff */
[----:B-1----:R-:W2:Y:S04]  /*129540*/  LDL.LU R4, [R1+0x1cc8] ;  /* 0x001cc80001047983 */ /* 0x002ea80000300800 */
[----:B------:R-:W2:Y:S04]  /*129550*/  LDL.LU R5, [R1+0x1ccc] ;  /* 0x001ccc0001057983 */ /* 0x000ea80000300800 */
[----:B------:R-:W3:Y:S04]  /*129560*/  LDL.LU R16, [R1+0x6090] ;  /* 0x0060900001107983 */ /* 0x000ee80000300800 */
[----:B------:R1:W-:Y:S02]  /*129570*/  STL [R1+0x27b8], R24 ;  /* 0x0027b81801007387 */ /* 0x0003e40000100800 */
[----:B-1----:R-:W-:-:S02]  /*129580*/  F2FP.SATFINITE.E4M3.F32.PACK_AB_MERGE_C R24, R21, R20, RZ ;  /* 0x000000141518723e */ /* 0x002fc400048070ff */
[----:B---3--:R-:W-:Y:S01]  /*129590*/  IADD3 R20, P1, PT, R0, R16, RZ ;  /* 0x0000001000147210 */ /* 0x008fe20007f3e0ff */
[----:B------:R-:W-:Y:S04]  /*1295a0*/  STL.64 [R1+0x6070], R16 ;  /* 0x0060701001007387 */ /* 0x000fe80000100a00 */
[----:B------:R-:W-:Y:S01]  /*1295b0*/  IMAD.X R21, R2, 0x1, R14, P1 ;  /* 0x0000000102157824 */ /* 0x000fe200008e060e */
[----:B------:R-:W-:Y:S04]  /*1295c0*/  STL [R1+0x2798], R24 ;  /* 0x0027981801007387 */ /* 0x000fe80000100800 */
[----:B------:R1:W-:Y:S04]  /*1295d0*/  STL.64 [R1+0x2448], R20 ;  /* 0x0024481401007387 */ /* 0x0003e80000100a00 */
[----:B-1----:R-:W3:Y:S01]  /*1295e0*/  LDL.LU.64 R20, [R1+0x6088] ;  /* 0x0060880001147983 */ /* 0x002ee20000300a00 */
[----:B----4-:R-:W-:-:S02]  /*1295f0*/  F2FP.SATFINITE.E4M3.F32.PACK_AB_MERGE_C R17, R26, R25, RZ ;  /* 0x000000191a11723e */ /* 0x010fc400048070ff */
[----:B------:R-:W-:Y:S02]  /*129600*/  F2FP.SATFINITE.E4M3.F32.PACK_AB_MERGE_C R16, R7, R8, RZ ;  /* 0x000000080710723e */ /* 0x000fe400048070ff */
[----:B------:R-:W4:Y:S04]  /*129610*/  LDL.LU R8, [R1+0x1c80] ;  /* 0x001c800001087983 */ /* 0x000f280000300800 */
[----:B------:R-:W-:Y:S04]  /*129620*/  STL [R1+0x279c], R17 ;  /* 0x00279c1101007387 */ /* 0x000fe80000100800 */
[----:B------:R-:W4:Y:S04]  /*129630*/  LDL.LU R7, [R1+0x1c84] ;  /* 0x001c840001077983 */ /* 0x000f280000300800 */
[----:B------:R1:W-:Y:S02]  /*129640*/  STL [R1+0x276c], R16 ;  /* 0x00276c1001007387 */ /* 0x0003e40000100800 */
[----:B-1----:R-:W-:-:S02]  /*129650*/  IADD3 R16, P1, PT, R0, R23, RZ ;  /* 0x0000001700107210 */ /* 0x002fc40007f3e0ff */
[----:B------:R-:W-:Y:S03]  /*129660*/  STL.64 [R1+0x6068], R22 ;  /* 0x0060681601007387 */ /* 0x000fe60000100a00 */
[----:B------:R-:W-:Y:S01]  /*129670*/  IMAD.X R17, R2, 0x1, R22, P1 ;  /* 0x0000000102117824 */ /* 0x000fe200008e0616 */
[----:B------:R-:W4:Y:S01]  /*129680*/  LDL.LU R24, [R1+0x1c88] ;  /* 0x001c880001187983 */ /* 0x000f220000300800 */
[----:B------:R-:W-:-:S03]  /*129690*/  F2FP.SATFINITE.E4M3.F32.PACK_AB_MERGE_C R9, R9, R12, RZ ;  /* 0x0000000c0909723e */ /* 0x000fc600048070ff */
[----:B------:R-:W-:Y:S01]  /*1296a0*/  STL.64 [R1+0x2440], R16 ;  /* 0x0024401001007387 */ /* 0x000fe20000100a00 */
[----:B------:R-:W-:-:S03]  /*1296b0*/  F2FP.SATFINITE.E4M3.F32.PACK_AB_MERGE_C R11, R11, R27, RZ ;  /* 0x0000001b0b0b723e */ /* 0x000fc600048070ff */
[----:B------:R-:W4:Y:S01]  /*1296c0*/  LDL.LU R25, [R1+0x1c8c] ;  /* 0x001c8c0001197983 */ /* 0x000f220000300800 */
[----:B------:R-:W-:-:S03]  /*1296d0*/  F2FP.SATFINITE.E4M3.F32.PACK_AB_MERGE_C R10, R10, R13, RZ ;  /* 0x0000000d0a0a723e */ /* 0x000fc600048070ff */
[----:B------:R1:W-:Y:S04]  /*1296e0*/  STL [R1+0x277c], R9 ;  /* 0x00277c0901007387 */ /* 0x0003e80000100800 */
[----:B------:R-:W4:Y:S04]  /*1296f0*/  LDL.LU R12, [R1+0x1b40] ;  /* 0x001b4000010c7983 */ /* 0x000f280000300800 */
[----:B-1----:R-:W4:Y:S04]  /*129700*/  LDL.LU R9, [R1+0x1b44] ;  /* 0x001b440001097983 */ /* 0x002f280000300800 */
[----:B------:R-:W-:Y:S01]  /*129710*/  STL [R1+0x2758], R11 ;  /* 0x0027580b01007387 */ /* 0x000fe20000100800 */
[----:B------:R-:W-:-:S02]  /*129720*/  F2FP.SATFINITE.E4M3.F32.PACK_AB_MERGE_C R3, R6, R3, RZ ;  /* 0x000000030603723e */ /* 0x000fc400048070ff */
[----:B---3--:R-:W-:-:S05]  /*129730*/  IADD3 R16, P1, PT, R0, R21, RZ ;  /* 0x0000001500107210 */ /* 0x008fca0007f3e0ff */
[----:B------:R-:W-:Y:S01]  /*129740*/  IMAD.X R17, R2, 0x1, R19, P1 ;  /* 0x0000000102117824 */ /* 0x000fe200008e0613 */
[----:B------:R-:W-:-:S04]  /*129750*/  IADD3 R22, P1, PT, R0, R20, RZ ;  /* 0x0000001400167210 */ /* 0x000fc80007f3e0ff */
[----:B------:R1:W-:Y:S01]  /*129760*/  STL.64 [R1+0x2438], R16 ;  /* 0x0024381001007387 */ /* 0x0003e20000100a00 */
[----:B------:R-:W-:Y:S02]  /*129770*/  IMAD.X R23, R2, 0x1, R18, P1 ;  /* 0x0000000102177824 */ /* 0x000fe400008e0612 */
[----:B0-----:R-:W-:Y:S01]  /*129780*/  VIADD R0, R0, UR5 ;  /* 0x0000000500007c36 */ /* 0x001fe20008000000 */
[----:B--2---:R-:W-:Y:S01]  /*129790*/  F2FP.SATFINITE.E4M3.F32.PACK_AB_MERGE_C R2, R5, R4, RZ ;  /* 0x000000040502723e */ /* 0x004fe200048070ff */
[----:B------:R-:W0:Y:S01]  /*1297a0*/  LDCU UR5, c[0x0][0x3b8] ;  /* 0x00007700ff0577ac */ /* 0x000e220008000800 */
[----:B-1----:R-:W2:Y:S04]  /*1297b0*/  LDL.LU R17, [R1+0x1b48] ;  /* 0x001b480001117983 */ /* 0x002ea80000300800 */
[----:B------:R-:W2:Y:S04]  /*1297c0*/  LDL.LU R11, [R1+0x1b4c] ;  /* 0x001b4c00010b7983 */ /* 0x000ea80000300800 */
[----:B------:R1:W-:Y:S04]  /*1297d0*/  STL [R1+0x275c], R10 ;  /* 0x00275c0a01007387 */ /* 0x0003e80000100800 */
[----:B------:R-:W3:Y:S04]  /*1297e0*/  LDL.LU R13, [R1+0x1a20] ;  /* 0x001a2000010d7983 */ /* 0x000ee80000300800 */
[----:B-1----:R-:W3:Y:S04]  /*1297f0*/  LDL.LU R10, [R1+0x1a24] ;  /* 0x001a2400010a7983 */ /* 0x002ee80000300800 */
[----:B------:R1:W-:Y:S04]  /*129800*/  STL.64 [R1+0x6060], R20 ;  /* 0x0060601401007387 */ /* 0x0003e80000100a00 */
[----:B------:R0:W-:Y:S01]  /*129810*/  STL.64 [R1+0x2430], R22 ;  /* 0x0024301601007387 */ /* 0x0001e20000100a00 */
[----:B------:R-:W-:-:S03]  /*129820*/  IADD3 R26, P1, PT, R0, R29, RZ ;  /* 0x0000001d001a7210 */ /* 0x000fc60007f3e0ff */
[----:B-1----:R-:W2:Y:S04]  /*129830*/  LDL.LU R20, [R1+0x1a2c] ;  /* 0x001a2c0001147983 */ /* 0x002ea80000300800 */
[----:B------:R4:W-:Y:S04]  /*129840*/  STL [R1+0x273c], R3 ;  /* 0x00273c0301007387 */ /* 0x0009e80000100800 */
[----:B0-----:R-:W2:Y:S01]  /*129850*/  LDL.LU R22, [R1+0x19f0] ;  /* 0x0019f00001167983 */ /* 0x001ea20000300800 */
[----:B----4-:R-:W-:Y:S02]  /*129860*/  F2FP.SATFINITE.E4M3.F32.PACK_AB_MERGE_C R3, R7, R8, RZ ;  /* 0x000000080703723e */ /* 0x010fe400048070ff */
[----:B------:R-:W-:Y:S01]  /*129870*/  SHF.R.S32.HI R7, RZ, 0x1f, R0 ;  /* 0x0000001fff077819 */ /* 0x000fe20000011400 */
[----:B------:R0:W-:Y:S04]  /*129880*/  STL [R1+0x2738], R2 ;  /* 0x0027380201007387 */ /* 0x0001e80000100800 */
[----:B------:R-:W4:Y:S01]  /*129890*/  LDL.LU R23, [R1+0x19f4] ;  /* 0x0019f40001177983 */ /* 0x000f220000300800 */
[----:B------:R-:W-:-:S03]  /*1298a0*/  IMAD.X R27, R7, 0x1, R28, P1 ;  /* 0x00000001071b7824 */ /* 0x000fc600008e061c */
[----:B------:R-:W2:Y:S04]  /*1298b0*/  LDL.LU R21, [R1+0x19f8] ;  /* 0x0019f80001157983 */ /* 0x000ea80000300800 */
[----:B0-----:R-:W2:Y:S04]  /*1298c0*/  LDL.LU R2, [R1+0x19fc] ;  /* 0x0019fc0001027983 */ /* 0x001ea80000300800 */
[----:B------:R-:W2:Y:S04]  /*1298d0*/  LDL.LU R4, [R1+0x19d0] ;  /* 0x0019d00001047983 */ /* 0x000ea80000300800 */
[----:B------:R-:W2:Y:S04]  /*1298e0*/  LDL.LU R5, [R1+0x19d4] ;  /* 0x0019d40001057983 */ /* 0x000ea80000300800 */
[----:B------:R-:W-:Y:S04]  /*1298f0*/  STL [R1+0x2704], R3 ;  /* 0x0027040301007387 */ /* 0x000fe80000100800 */
[----:B------:R0:W-:Y:S04]  /*129900*/  STL.64 [R1+0x2428], R26 ;  /* 0x0024281a01007387 */ /* 0x0001e80000100a00 */
[----:B0-----:R-:W2:Y:S01]  /*129910*/  LDL.LU.64 R26, [R1+0x6080] ;  /* 0x00608000011a7983 */ /* 0x001ea20000300a00 */
[----:B------:R-:W-:-:S02]  /*129920*/  F2FP.SATFINITE.E4M3.F32.PACK_AB_MERGE_C R16, R25, R24, RZ ;  /* 0x000000181910723e */ /* 0x000fc400048070ff */
[----:B------:R-:W-:Y:S01]  /*129930*/  F2FP.SATFINITE.E4M3.F32.PACK_AB_MERGE_C R9, R9, R12, RZ ;  /* 0x0000000c0909723e */ /* 0x000fe200048070ff */
[----:B------:R-:W3:Y:S04]  /*129940*/  LDL.LU R3, [R1+0x19dc] ;  /* 0x0019dc0001037983 */ /* 0x000ee80000300800 */
[----:B------:R-:W3:Y:S04]  /*129950*/  LDL.LU R6, [R1+0x19a0] ;  /* 0x0019a00001067983 */ /* 0x000ee80000300800 */
[----:B------:R-:W3:Y:S04]  /*129960*/  LDL.LU R8, [R1+0x19a4] ;  /* 0x0019a40001087983 */ /* 0x000ee80000300800 */
[----:B------:R-:W-:Y:S04]  /*129970*/  STL [R1+0x2708], R16 ;  /* 0x0027081001007387 */ /* 0x000fe80000100800 */
[----:B------:R-:W-:Y:S01]  /*129980*/  STL [R1+0x26d8], R9 ;  /* 0x0026d80901007387 */ /* 0x000fe20000100800 */
[----:B--2---:R-:W-:-:S05]  /*129990*/  IADD3 R24, P1, PT, R0, R27, RZ ;  /* 0x0000001b00187210 */ /* 0x004fca0007f3e0ff */
[----:B------:R-:W-:-:S05]  /*1299a0*/  IMAD.X R25, R7, 0x1, R26, P1 ;  /* 0x0000000107197824 */ /* 0x000fca00008e061a */
[----:B------:R0:W-:Y:S04]  /*1299b0*/  STL.64 [R1+0x2420], R24 ;  /* 0x0024201801007387 */ /* 0x0001e80000100a00 */
[----:B0-----:R-:W2:Y:S01]  /*1299c0*/  LDL.LU.64 R24, [R1+0x6078] ;  /* 0x0060780001187983 */ /* 0x001ea20000300a00 */
[----:B------:R-:W-:-:S03]  /*1299d0*/  F2FP.SATFINITE.E4M3.F32.PACK_AB_MERGE_C R11, R11, R17, RZ ;  /* 0x000000110b0b723e */ /* 0x000fc600048070ff */
[----:B------:R-:W4:Y:S01]  /*1299e0*/  LDL.LU R12, [R1+0x19a8] ;  /* 0x0019a800010c7983 */ /* 0x000f220000300800 */
[----:B---3--:R-:W-:-:S03]  /*1299f0*/  F2FP.SATFINITE.E4M3.F32.PACK_AB_MERGE_C R10, R10, R13, RZ ;  /* 0x0000000d0a0a723e */ /* 0x008fc600048070ff */
[----:B------:R-:W3:Y:S04]  /*129a00*/  LDL.LU R9, [R1+0x19ac] ;  /* 0x0019ac0001097983 */ /* 0x000ee80000300800 */
[----:B------:R0:W-:Y:S04]  /*129a10*/  STL.64 [R1+0x6058], R26 ;  /* 0x0060581a01007387 */ /* 0x0001e80000100a00 */
[----:B0-----:R-:W3:Y:S04]  /*129a20*/  LDL.LU R27, [R1+0x1a28] ;  /* 0x001a2800011b7983 */ /* 0x001ee80000300800 */
[----:B------:R-:W3:Y:S04]  /*129a30*/  LDL.LU R26, [R1+0x1970] ;  /* 0x00197000011a7983 */ /* 0x000ee80000300800 */
[----:B------:R0:W-:Y:S04]  /*129a40*/  STL [R1+0x26dc], R11 ;  /* 0x0026dc0b01007387 */ /* 0x0001e80000100800 */
[----:B0-----:R-:W3:Y:S04]  /*129a50*/  LDL.LU R11, [R1+0x1974] ;  /* 0x00197400010b7983 */ /* 0x001ee80000300800 */
[----:B------:R-:W-:Y:S01]  /*129a60*/  STL [R1+0xe50], R10 ;  /* 0x000e500a01007387 */ /* 0x000fe20000100800 */
[----:B--2---:R-:W-:-:S05]  /*129a70*/  IADD3 R16, P1, PT, R0, R25, RZ ;  /* 0x0000001900107210 */ /* 0x004fca0007f3e0ff */
[----:B------:R-:W-:-:S05]  /*129a80*/  IMAD.X R17, R7, 0x1, R24, P1 ;  /* 0x0000000107117824 */ /* 0x000fca00008e0618 */
[----:B------:R0:W-:Y:S04]  /*129a90*/  STL.64 [R1+0x2418], R16 ;  /* 0x0024181001007387 */ /* 0x0001e80000100a00 */
[----:B0-----:R-:W2:Y:S04]  /*129aa0*/  LDL.LU.64 R16, [R1+0x6070] ;  /* 0x0060700001107983 */ /* 0x001ea80000300a00 */
[----:B------:R-:W2:Y:S04]  /*129ab0*/  LDL.LU R13, [R1+0x1978] ;  /* 0x00197800010d7983 */ /* 0x000ea80000300800 */
[----:B------:R-:W2:Y:S04]  /*129ac0*/  LDL.LU R10, [R1+0x197c] ;  /* 0x00197c00010a7983 */ /* 0x000ea80000300800 */
[----:B------:R0:W-:Y:S04]  /*129ad0*/  STL.64 [R1+0x6050], R24 ;  /* 0x0060501801007387 */ /* 0x0001e80000100a00 */
[----:B0-----:R-:W2:Y:S01]  /*129ae0*/  LDL.LU R25, [R1+0x19d8] ;  /* 0x0019d80001197983 */ /* 0x001ea20000300800 */
[----:B---3--:R-:W-:-:S02]  /*129af0*/  F2FP.SATFINITE.E4M3.F32.PACK_AB_MERGE_C R24, R20, R27, RZ ;  /* 0x0000001b1418723e */ /* 0x008fc400048070ff */
[----:B----4-:R-:W-:-:S03]  /*129b00*/  F2FP.SATFINITE.E4M3.F32.PACK_AB_MERGE_C R20, R23, R22, RZ ;  /* 0x000000161714723e */ /* 0x010fc600048070ff */
[----:B------:R-:W-:Y:S01]  /*129b10*/  STL [R1+0xe54], R24 ;  /* 0x000e541801007387 */ /* 0x000fe20000100800 */
[----:B------:R-:W-:-:S03]  /*129b20*/  F2FP.SATFINITE.E4M3.F32.PACK_AB_MERGE_C R2, R2, R21, RZ ;  /* 0x000000150202723e */ /* 0x000fc600048070ff */
[----:B------:R0:W-:Y:S01]  /*129b30*/  STL [R1+0x420], R20 ;  /* 0x0004201401007387 */ /* 0x0001e20000100800 */
[----:B------:R-:W-:Y:S02]  /*129b40*/  F2FP.SATFINITE.E4M3.F32.PACK_AB_MERGE_C R4, R5, R4, RZ ;  /* 0x000000040504723e */ /* 0x000fe400048070ff */
[----:B------:R-:W-:Y:S02]  /*129b50*/  F2FP.SATFINITE.E4M3.F32.PACK_AB_MERGE_C R8, R8, R6, RZ ;  /* 0x000000060808723e */ /* 0x000fe400048070ff */
[----:B--2---:R-:W-:-:S05]  /*129b60*/  IADD3 R22, P1, PT, R0, R17, RZ ;  /* 0x0000001100167210 */ /* 0x004fca0007f3e0ff */
[----:B------:R-:W-:Y:S01]  /*129b70*/  IMAD.X R23, R7, 0x1, R15, P1 ;  /* 0x0000000107177824 */ /* 0x000fe200008e060f */
[----:B0-----:R-:W-:-:S04]  /*129b80*/  IADD3 R20, P1, PT, R0, R16, RZ ;  /* 0x0000001000147210 */ /* 0x001fc80007f3e0ff */
[----:B------:R0:W-:Y:S01]  /*129b90*/  STL.64 [R1+0x2410], R22 ;  /* 0x0024101601007387 */ /* 0x0001e20000100a00 */
[----:B------:R-:W-:-:S03]  /*129ba0*/  IMAD.X R21, R7, 0x1, R14, P1 ;  /* 0x0000000107157824 */ /* 0x000fc600008e060e */
[----:B0-----:R-:W2:Y:S04]  /*129bb0*/  LDL.LU.64 R22, [R1+0x6068] ;  /* 0x0060680001167983 */ /* 0x001ea80000300a00 */
[----:B------:R-:W3:Y:S04]  /*129bc0*/  LDL.LU R27, [R1+0x1960] ;  /* 0x00196000011b7983 */ /* 0x000ee80000300800 */
[----:B------:R0:W-:Y:S04]  /*129bd0*/  STL [R1+0x418], R2 ;  /* 0x0004180201007387 */ /* 0x0001e80000100800 */
[----:B0-----:R-:W3:Y:S04]  /*129be0*/  LDL.LU R2, [R1+0x1964] ;  /* 0x0019640001027983 */ /* 0x001ee80000300800 */
[----:B------:R0:W-:Y:S04]  /*129bf0*/  STL [R1+0x3f4], R4 ;  /* 0x0003f40401007387 */ /* 0x0001e80000100800 */
[----:B0-----:R-:W4:Y:S04]  /*129c00*/  LDL.LU R4, [R1+0x1968] ;  /* 0x0019680001047983 */ /* 0x001f280000300800 */
[----:B------:R-:W4:Y:S04]  /*129c10*/  LDL.LU R5, [R1+0x196c] ;  /* 0x00196c0001057983 */ /* 0x000f280000300800 */
[----:B------:R-:W-:Y:S04]  /*129c20*/  STL.64 [R1+0x6048], R16 ;  /* 0x0060481001007387 */ /* 0x000fe80000100a00 */
[----:B------:R0:W-:Y:S04]  /*129c30*/  STL.64 [R1+0x2408], R20 ;  /* 0x0024081401007387 */ /* 0x0001e80000100a00 */
[----:B0-----:R-:W3:Y:S01]  /*129c40*/  LDL.LU.64 R20, [R1+0x6060] ;  /* 0x0060600001147983 */ /* 0x001ee20000300a00 */
[----:B------:R-:W-:-:S03]  /*129c50*/  F2FP.SATFINITE.E4M3.F32.PACK_AB_MERGE_C R16, R3, R25, RZ ;  /* 0x000000190310723e */ /* 0x000fc600048070ff */
[----:B------:R-:W4:Y:S04]  /*129c60*/  LDL.LU R3, [R1+0x1940] ;  /* 0x0019400001037983 */ /* 0x000f280000300800 */
[----:B------:R2:W-:Y:S04]  /*129c70*/  STL [R1+0x3fc], R16 ;  /* 0x0003fc1001007387 */ /* 0x0005e80000100800 */
[----:B------:R-:W4:Y:S04]  /*129c80*/  LDL.LU R6, [R1+0x1944] ;  /* 0x0019440001067983 */ /* 0x000f280000300800 */
[----:B------:R0:W-:Y:S01]  /*129c90*/  STL [R1+0x3bc], R8 ;  /* 0x0003bc0801007387 */ /* 0x0001e20000100800 */
[----:B------:R-:W-:-:S02]  /*129ca0*/  F2FP.SATFINITE.E4M3.F32.PACK_AB_MERGE_C R9, R9, R12, RZ ;  /* 0x0000000c0909723e */ /* 0x000fc400048070ff */
[----:B------:R-:W-:Y:S02]  /*129cb0*/  F2FP.SATFINITE.E4M3.F32.PACK_AB_MERGE_C R11, R11, R26, RZ ;  /* 0x0000001a0b0b723e */ /* 0x000fe400048070ff */
[----:B------:R-:W-:Y:S02]  /*129cc0*/  F2FP.SATFINITE.E4M3.F32.PACK_AB_MERGE_C R13, R10, R13, RZ ;  /* 0x0000000d0a0d723e */ /* 0x000fe400048070ff */
[C---:B--2---:R-:W-:Y:S01]  /*129cd0*/  IADD3 R16, P1, PT, R0.reuse, R23, RZ ;  /* 0x0000001700107210 */ /* 0x044fe20007f3e0ff */
[----:B------:R-:W-:Y:S04]  /*129ce0*/  STL [R1+0x6038], R23 ;  /* 0x0060381701007387 */ /* 0x000fe80000100800 */
[----:B------:R-:W-:Y:S01]  /*129cf0*/  IMAD.X R17, R7, 0x1, R22, P1 ;  /* 0x0000000107117824 */ /* 0x000fe200008e0616 */
[----:B------:R-:W-:Y:S04]  /*129d00*/  STL [R1+0x603c], R22 ;  /* 0x00603c1601007387 */ /* 0x000fe80000100800 */
[----:B------:R-:W2:Y:S04]  /*129d10*/  LDL.LU R25, [R1+0x1948] ;  /* 0x0019480001197983 */ /* 0x000ea80000300800 */
[----:B------:R-:W-:Y:S04]  /*129d20*/  STL.64 [R1+0x2400], R16 ;  /* 0x0024001001007387 */ /* 0x000fe80000100a00 */
[----:B0-----:R-:W2:Y:S04]  /*129d30*/  LDL.LU R8, [R1+0x194c] ;  /* 0x00194c0001087983 */ /* 0x001ea80000300800 */
[----:B------:R0:W-:Y:S04]  /*129d40*/  STL [R1+0x3b4], R9 ;  /* 0x0003b40901007387 */ /* 0x0001e80000100800 */
[----:B------:R-:W2:Y:S04]  /*129d50*/  LDL.LU R12, [R1+0x1920] ;  /* 0x00192000010c7983 */ /* 0x000ea80000300800 */
[----:B0-----:R-:W2:Y:S04]  /*129d60*/  LDL.LU R9, [R1+0x1924] ;  /* 0x0019240001097983 */ /* 0x001ea80000300800 */
[----:B------:R0:W-:Y:S01]  /*129d70*/  STL [R1+0x398], R11 ;  /* 0x0003980b01007387 */ /* 0x0001e20000100800 */
[----:B---3--:R-:W-:-:S05]  /*129d80*/  IADD3 R16, P1, PT, R0, R21, RZ ;  /* 0x0000001500107210 */ /* 0x008fca0007f3e0ff */
[C---:B------:R-:W-:Y:S01]  /*129d90*/  IMAD.X R17, R7.reuse, 0x1, R19, P1 ;  /* 0x0000000107117824 */ /* 0x040fe200008e0613 */
[----:B------:R-:W-:Y:S01]  /*129da0*/  IADD3 R10, P1, PT, R0, R20, RZ ;  /* 0x00000014000a7210 */ /* 0x000fe20007f3e0ff */
[----:B------:R1:W-:Y:S04]  /*129db0*/  STL.64 [R1+0x6040], R20 ;  /* 0x0060401401007387 */ /* 0x0003e80000100a00 */
[----:B0-----:R-:W-:Y:S01]  /*129dc0*/  IMAD.X R11, R7, 0x1, R18, P1 ;  /* 0x00000001070b7824 */ /* 0x001fe200008e0612 */
[----:B------:R-:W-:Y:S04]  /*129dd0*/  STL.64 [R1+0x23f8], R16 ;  /* 0x0023f81001007387 */ /* 0x000fe80000100a00 */
[----:B------:R0:W-:Y:S01]  /*129de0*/  STL [R1+0x394], R13 ;  /* 0x0003940d01007387 */ /* 0x0001e20000100800 */
[----:B-1----:R-:W-:-:S02]  /*129df0*/  F2FP.SATFINITE.E4M3.F32.PACK_AB_MERGE_C R21, R2, R27, RZ ;  /* 0x0000001b0215723e */ /* 0x002fc400048070ff */
[----:B----4-:R-:W-:Y:S01]  /*129e00*/  F2FP.SATFINITE.E4M3.F32.PACK_AB_MERGE_C R2, R5, R4, RZ ;  /* 0x000000040502723e */ /* 0x010fe200048070ff */
[----:B0-----:R-:W3:Y:S04]  /*129e10*/  LDL.LU R13, [R1+0x1928] ;  /* 0x00192800010d7983 */ /* 0x001ee80000300800 */
[----:B------:R0:W-:Y:S01]  /*129e20*/  STL.64 [R1+0x23f0], R10 ;  /* 0x0023f00a01007387 */ /* 0x0001e20000100a00 */
[----:B------:R-:W-:Y:S01]  /*129e30*/  VIADD R0, R0, UR5 ;  /* 0x0000000500007c36 */ /* 0x000fe20008000000 */
[----:B------:R-:W1:Y:S02]  /*129e40*/  LDCU UR5, c[0x0][0x3b8] ;  /* 0x00007700ff0577ac */ /* 0x000e640008000800 */
[----:B0-----:R-:W3:Y:S04]  /*129e50*/  LDL.LU R10, [R1+0x192c] ;  /* 0x00192c00010a7983 */ /* 0x001ee80000300800 */
[----:B------:R-:W4:Y:S04]  /*129e60*/  LDL.LU R16, [R1+0x1910] ;  /* 0x0019100001107983 */ /* 0x000f280000300800 */
[----:B------:R-:W4:Y:S04]  /*129e70*/  LDL.LU R17, [R1+0x1914] ;  /* 0x0019140001117983 */ /* 0x000f280000300800 */
[----:B------:R-:W3:Y:S04]  /*129e80*/  LDL.LU R7, [R1+0x18f0] ;  /* 0x0018f00001077983 */ /* 0x000ee80000300800 */
[----:B------:R-:W3:Y:S04]  /*129e90*/  LDL.LU R11, [R1+0x18f4] ;  /* 0x0018f400010b7983 */ /* 0x000ee80000300800 */
[----:B------:R-:W3:Y:S04]  /*129ea0*/  LDL.LU R20, [R1+0x18f8] ;  /* 0x0018f80001147983 */ /* 0x000ee80000300800 */
[----:B------:R0:W-:Y:S01]  /*129eb0*/  STL [R1+0x370], R21 ;  /* 0x0003701501007387 */ /* 0x0001e20000100800 */
[----:B------:R-:W-:-:S03]  /*129ec0*/  IADD3 R26, P1, PT, R0, R29, RZ ;  /* 0x0000001d001a7210 */ /* 0x000fc60007f3e0ff */
[----:B0-----:R-:W3:Y:S04]  /*129ed0*/  LDL.LU R21, [R1+0x18fc] ;  /* 0x0018fc0001157983 */ /* 0x001ee80000300800 */
[----:B------:R0:W-:Y:S04]  /*129ee0*/  STL [R1+0x37c], R2 ;  /* 0x00037c0201007387 */ /* 0x0001e80000100800 */
[----:B------:R-:W3:Y:S04]  /*129ef0*/  LDL.LU R4, [R1+0x18d0] ;  /* 0x0018d00001047983 */ /* 0x000ee80000300800 */
[----:B------:R-:W3:Y:S01]  /*129f00*/  LDL.LU R5, [R1+0x18d4] ;  /* 0x0018d40001057983 */ /* 0x000ee20000300800 */
[----:B0-----:R-:W-:-:S02]  /*129f10*/  F2FP.SATFINITE.E4M3.F32.PACK_AB_MERGE_C R2, R6, R3, RZ ;  /* 0x000000030602723e */ /* 0x001fc400048070ff */
[----:B------:R-:W-:Y:S01]  /*129f20*/  SHF.R.S32.HI R6, RZ, 0x1f, R0 ;  /* 0x0000001fff067819 */ /* 0x000fe20000011400 */
[----:B------:R-:W3:Y:S04]  /*129f30*/  LDL.LU R22, [R1+0x18d8] ;  /* 0x0018d80001167983 */ /* 0x000ee80000300800 */
[----:B------:R-:W-:Y:S01]  /*129f40*/  IMAD.X R27, R6, 0x1, R28, P1 ;  /* 0x00000001061b7824 */ /* 0x000fe200008e061c */
[----:B------:R-:W3:Y:S04]  /*129f50*/  LDL.LU R23, [R1+0x18dc] ;  /* 0x0018dc0001177983 */ /* 0x000ee80000300800 */
[----:B------:R0:W-:Y:S04]  /*129f60*/  STL [R1+0x354], R2 ;  /* 0x0003540201007387 */ /* 0x0001e80000100800 */
[----:B0-----:R-:W3:Y:S04]  /*129f70*/  LDL.LU R2, [R1+0x18c0] ;  /* 0x0018c00001027983 */ /* 0x001ee80000300800 */
[----:B------:R-:W3:Y:S04]  /*129f80*/  LDL.LU R3, [R1+0x18c4] ;  /* 0x0018c40001037983 */ /* 0x000ee80000300800 */
[----:B------:R0:W-:Y:S04]  /*129f90*/  STL.64 [R1+0x23e8], R26 ;  /* 0x0023e81a01007387 */ /* 0x0001e80000100a00 */
[----:B0-----:R-:W3:Y:S01]  /*129fa0*/  LDL.LU.64 R26, [R1+0x6058] ;  /* 0x00605800011a7983 */ /* 0x001ee20000300a00 */
[----:B--2---:R-:W-:-:S02]  /*129fb0*/  F2FP.SATFINITE.E4M3.F32.PACK_AB_MERGE_C R24, R8, R25, RZ ;  /* 0x000000190818723e */ /* 0x004fc400048070ff */
[----:B------:R-:W-:Y:S02]  /*129fc0*/  F2FP.SATFINITE.E4M3.F32.PACK_AB_MERGE_C R8, R9, R12, RZ ;  /* 0x0000000c0908723e */ /* 0x000fe400048070ff */
[----:B------:R-:W2:Y:S04]  /*129fd0*/  LDL.LU R12, [R1+0x18c8] ;  /* 0x0018c800010c7983 */ /* 0x000ea80000300800 */
[----:B------:R3:W-:Y:S04]  /*129fe0*/  STL [R1+0x344], R24 ;  /* 0x0003441801007387 */ /* 0x0007e80000100800 */
[----:B------:R-:W2:Y:S04]  /*129ff0*/  LDL.LU R9, [R1+0x18cc] ;  /* 0x0018cc0001097983 */ /* 0x000ea80000300800 */
[----:B------:R-:W-:Y:S01]  /*12a000*/  STL [R1+0x248], R8 ;  /* 0x0002480801007387 */ /* 0x000fe20000100800 */
[----:B---3--:R-:W-:-:S05]  /*12a010*/  IADD3 R24, P1, PT, R0, R27, RZ ;  /* 0x0000001b00187210 */ /* 0x008fca0007f3e0ff */
[----:B------:R-:W-:-:S05]  /*12a020*/  IMAD.X R25, R6, 0x1, R26, P1 ;  /* 0x0000000106197824 */ /* 0x000fca00008e061a */
[----:B------:R0:W-:Y:S04]  /*12a030*/  STL.64 [R1+0x23e0], R24 ;  /* 0x0023e01801007387 */ /* 0x0001e80000100a00 */
[----:B0-----:R-:W3:Y:S01]  /*12a040*/  LDL.LU.64 R24, [R1+0x6050] ;  /* 0x0060500001187983 */ /* 0x001ee20000300a00 */
[----:B------:R-:W-:-:S03]  /*12a050*/  F2FP.SATFINITE.E4M3.F32.PACK_AB_MERGE_C R10, R10, R13, RZ ;  /* 0x0000000d0a0a723e */ /* 0x000fc600048070ff */
[----:B------:R-:W2:Y:S01]  /*12a060*/  LDL.LU R8, [R1+0x1894] ;  /* 0x0018940001087983 */ /* 0x000ea20000300800 */
[----:B----4-:R-:W-:-:S03]  /*12a070*/  F2FP.SATFINITE.E4M3.F32.PACK_AB_MERGE_C R17, R17, R16, RZ ;  /* 0x000000101111723e */ /* 0x010fc600048070ff */
[----:B------:R0:W-:Y:S04]  /*12a080*/  STL.64 [R1+0x6030], R26 ;  /* 0x0060301a01007387 */ /* 0x0001e80000100a00 */
[----:B0-----:R-:W4:Y:S04]  /*12a090*/  LDL.LU R26, [R1+0x1918] ;  /* 0x00191800011a7983 */ /* 0x001f280000300800 */
[----:B------:R-:W4:Y:S04]  /*12a0a0*/  LDL.LU R27, [R1+0x191c] ;  /* 0x00191c00011b7983 */ /* 0x000f280000300800 */
[----:B------:R-:W2:Y:S04]  /*12a0b0*/  LDL.LU R13, [R1+0x1898] ;  /* 0x00189800010d7983 */ /* 0x000ea80000300800 */
[----:B------:R0:W-:Y:S04]  /*12a0c0*/  STL [R1+0x24c], R10 ;  /* 0x00024c0a01007387 */ /* 0x0001e80000100800 */
[----:B0-----:R-:W2:Y:S04]  /*12a0d0*/  LDL.LU R10, [R1+0x189c] ;  /* 0x00189c00010a7983 */ /* 0x001ea80000300800 */
[----:B------:R0:W-:Y:S01]  /*12a0e0*/  STL [R1+0x240], R17 ;  /* 0x0002401101007387 */ /* 0x0001e20000100800 */
[----:B---3--:R-:W-:-:S05]  /*12a0f0*/  IADD3 R16, P1, PT, R0, R25, RZ ;  /* 0x0000001900107210 */ /* 0x008fca0007f3e0ff */
[----:B0-----:R-:W-:-:S05]  /*12a100*/  IMAD.X R17, R6, 0x1, R24, P1 ;  /* 0x0000000106117824 */ /* 0x001fca00008e0618 */
[----:B------:R0:W-:Y:S04]  /*12a110*/  STL.64 [R1+0x23d8], R16 ;  /* 0x0023d81001007387 */ /* 0x0001e80000100a00 */
[----:B0-----:R-:W3:Y:S01]  /*12a120*/  LDL.LU.64 R16, [R1+0x6048] ;  /* 0x0060480001107983 */ /* 0x001ee20000300a00 */
[----:B----4-:R-:W-:Y:S02]  /*12a130*/  F2FP.SATFINITE.E4M3.F32.PACK_AB_MERGE_C R27, R27, R26, RZ ;  /* 0x0000001a1b1b723e */ /* 0x010fe400048070ff */
[----:B------:R-:W-:-:S03]  /*12a140*/  F2FP.SATFINITE.E4M3.F32.PACK_AB_MERGE_C R7, R11, R7, RZ ;  /* 0x000000070b07723e */ /* 0x000fc600048070ff */
[----:B------:R-:W-:Y:S01]  /*12a150*/  STL [R1+0x244], R27 ;  /* 0x0002441b01007387 */ /* 0x000fe20000100800 */
[----:B------:R-:W-:-:S03]  /*12a160*/  F2FP.SATFINITE.E4M3.F32.PACK_AB_MERGE_C R20, R21, R20, RZ ;  /* 0x000000141514723e */ /* 0x000fc600048070ff */
[----:B------:R0:W-:Y:S01]  /*12a170*/  STL [R1+0x238], R7 ;  /* 0x0002380701007387 */ /* 0x0001e20000100800 */
[----:B------:R-:W-:-:S03]  /*12a180*/  F2FP.SATFINITE.E4M3.F32.PACK_AB_MERGE_C R4, R5, R4, RZ ;  /* 0x000000040504723e */ /* 0x000fc600048070ff */
[----:B0-----:R-:W4:Y:S04]  /*12a190*/  LDL.LU R7, [R1+0x1880] ;  /* 0x0018800001077983 */ /* 0x001f280000300800 */
[----:B------:R-:W4:Y:S01]  /*12a1a0*/  LDL.LU R11, [R1+0x1884] ;  /* 0x00188400010b7983 */ /* 0x000f220000300800 */
[----:B------:R-:W-:Y:S02]  /*12a1b0*/  F2FP.SATFINITE.E4M3.F32.PACK_AB_MERGE_C R23, R23, R22, RZ ;  /* 0x000000161717723e */ /* 0x000fe400048070ff */
[----:B---3--:R-:W-:-:S05]  /*12a1c0*/  IADD3 R26, P1, PT, R0, R17, RZ ;  /* 0x00000011001a7210 */ /* 0x008fca0007f3e0ff */
[----:B------:R-:W-:-:S05]  /*12a1d0*/  IMAD.X R27, R6, 0x1, R15, P1 ;  /* 0x00000001061b7824 */ /* 0x000fca00008e060f */
[----:B------:R0:W-:Y:S04]  /*12a1e0*/  STL.64 [R1+0x23d0], R26 ;  /* 0x0023d01a01007387 */ /* 0x0001e80000100a00 */
[----:B0-----:R-:W3:Y:S04]  /*12a1f0*/  LDL.LU R26, [R1+0x1888] ;  /* 0x00188800011a7983 */ /* 0x001ee80000300800 */
[----:B------:R0:W-:Y:S04]  /*12a200*/  STL [R1+0x23c], R20 ;  /* 0x00023c1401007387 */ /* 0x0001e80000100800 */
[----:B------:R-:W3:Y:S01]  /*12a210*/  LDL.LU R27, [R1+0x188c] ;  /* 0x00188c00011b7983 */ /* 0x000ee20000300800 */
[----:B0-----:R-:W-:-:S03]  /*12a220*/  IADD3 R20, P1, PT, R0, R16, RZ ;  /* 0x0000001000147210 */ /* 0x001fc60007f3e0ff */
[----:B------:R0:W-:Y:S02]  /*12a230*/  STL [R1+0x50ec], R4 ;  /* 0x0050ec0401007387 */ /* 0x0001e40000100800 */
[----:B------:R-:W-:Y:S02]  /*12a240*/  IMAD.X R21, R6, 0x1, R14, P1 ;  /* 0x0000000106157824 */ /* 0x000fe400008e060e */
[----:B0-----:R-:W2:Y:S04]  /*12a250*/  LDL.LU R4, [R1+0x1860] ;  /* 0x0018600001047983 */ /* 0x001ea80000300800 */
[----:B------:R-:W2:Y:S04]  /*12a260*/  LDL.LU R5, [R1+0x1864] ;  /* 0x0018640001057983 */ /* 0x000ea80000300800 */
[----:B------:R0:W-:Y:S04]  /*12a270*/  STL.64 [R1+0x23c8], R20 ;  /* 0x0023c81401007387 */ /* 0x0001e80000100a00 */
[----:B0-----:R-:W2:Y:S04]  /*12a280*/  LDL.LU.64 R20, [R1+0x6040] ;  /* 0x0060400001147983 */ /* 0x001ea80000300a00 */
[----:B------:R-:W2:Y:S04]  /*12a290*/  LDL.LU R22, [R1+0x603c] ;  /* 0x00603c0001167983 */ /* 0x000ea80000300800 */
[----:B------:R0:W-:Y:S04]  /*12a2a0*/  STL [R1+0x5104], R23 ;  /* 0x0051041701007387 */ /* 0x0001e80000100800 */
[----:B0-----:R-:W2:Y:S01]  /*12a2b0*/  LDL.LU R23, [R1+0x6038] ;  /* 0x0060380001177983 */ /* 0x001ea20000300800 */
[----:B------:R-:W-:-:S05]  /*12a2c0*/  F2FP.SATFINITE.E4M3.F32.PACK_AB_MERGE_C R3, R3, R2, RZ ;  /* 0x000000020303723e */ /* 0x000fca00048070ff */
[----:B------:R-:W-:Y:S01]  /*12a2d0*/  STL [R1+0x5038], R3 ;  /* 0x0050380301007387 */ /* 0x000fe20000100800 */
[----:B--2---:R-:W-:-:S03]  /*12a2e0*/  IADD3 R2, P1, PT, R0, R23, RZ ;  /* 0x0000001700027210 */ /* 0x004fc60007f3e0ff */
[----:B------:R0:W-:Y:S04]  /*12a2f0*/  STL.64 [R1+0x6020], R22 ;  /* 0x0060201601007387 */ /* 0x0001e80000100a00 */
[----:B0-----:R-:W2:Y:S01]  /*12a300*/  LDL.LU R23, [R1+0x1890] ;  /* 0x0018900001177983 */ /* 0x001ea20000300800 */
[----:B------:R-:W-:Y:S01]  /*12a310*/  IMAD.X R3, R6, 0x1, R22, P1 ;  /* 0x0000000106037824 */ /* 0x000fe200008e0616 */
[----:B------:R-:W-:Y:S02]  /*12a320*/  IADD3 R22, P1, PT, R0, R21, RZ ;  /* 0x0000001500167210 */ /* 0x000fe40007f3e0ff */
[----:B------:R-:W-:Y:S02]  /*12a330*/  F2FP.SATFINITE.E4M3.F32.PACK_AB_MERGE_C R9, R9, R12, RZ ;  /* 0x0000000c0909723e */ /* 0x000fe400048070ff */
[----:B------:R0:W-:Y:S04]  /*12a340*/  STL.64 [R1+0x23c0], R2 ;  /* 0x0023c00201007387 */ /* 0x0001e80000100a00 */
[----:B0-----:R-:W3:Y:S04]  /*12a350*/  LDL.LU R2, [R1+0x1868] ;  /* 0x0018680001027983 */ /* 0x001ee80000300800 */
[----:B------:R-:W3:Y:S04]  /*12a360*/  LDL.LU R3, [R1+0x186c] ;  /* 0x00186c0001037983 */ /* 0x000ee80000300800 */
[----:B------:R0:W-:Y:S04]  /*12a370*/  STL [R1+0x5064], R9 ;  /* 0x0050640901007387 */ /* 0x0001e80000100800 */
[----:B------:R-:W3:Y:S04]  /*12a380*/  LDL.LU R12, [R1+0x1840] ;  /* 0x00184000010c7983 */ /* 0x000ee80000300800 */
[----:B0-----:R-:W3:Y:S01]  /*12a390*/  LDL.LU R9, [R1+0x1844] ;  /* 0x0018440001097983 */ /* 0x001ee20000300800 */
[----:B----4-:R-:W-:-:S02]  /*12a3a0*/  F2FP.SATFINITE.E4M3.F32.PACK_AB_MERGE_C R7, R11, R7, RZ ;  /* 0x000000070b07723e */ /* 0x010fc400048070ff */
[----:B------:R-:W-:Y:S02]  /*12a3b0*/  F2FP.SATFINITE.E4M3.F32.PACK_AB_MERGE_C R4, R5, R4, RZ ;  /* 0x000000040504723e */ /* 0x000fe400048070ff */
[----:B--2---:R-:W-:Y:S01]  /*12a3c0*/  F2FP.SATFINITE.E4M3.F32.PACK_AB_MERGE_C R8, R8, R23, RZ ;  /* 0x000000170808723e */ /* 0x004fe200048070ff */
[----:B------:R-:W-:-:S04]  /*12a3d0*/  IMAD.X R23, R6, 0x1, R19, P1 ;  /* 0x0000000106177824 */ /* 0x000fc800008e0613 */
[----:B------:R0:W-:Y:S04]  /*12a3e0*/  STL [R1+0x4fcc], R8 ;  /* 0x004fcc0801007387 */ /* 0x0001e80000100800 */
[----:B------:R2:W-:Y:S01]  /*12a3f0*/  STL.64 [R1+0x23b8], R22 ;  /* 0x0023b81601007387 */ /* 0x0005e20000100a00 */
[----:B0-----:R-:W-:-:S03]  /*12a400*/  F2FP.SATFINITE.E4M3.F32.PACK_AB_MERGE_C R8, R10, R13, RZ ;  /* 0x0000000d0a08723e */ /* 0x001fc600048070ff */
[----:B------:R0:W-:Y:S01]  /*12a410*/  STL.64 [R1+0x6028], R20 ;  /* 0x0060281401007387 */ /* 0x0001e20000100a00 */
[----:B--2---:R-:W-:-:S03]  /*12a420*/  IADD3 R22, P1, PT, R0, R20, RZ ;  /* 0x0000001400167210 */ /* 0x004fc60007f3e0ff */
[----:B------:R-:W-:Y:S02]  /*12a430*/  STL [R1+0x4fe4], R8 ;  /* 0x004fe40801007387 */ /* 0x000fe40000100800 */
[----:B------:R-:W-:Y:S02]  /*12a440*/  IMAD.X R23, R6, 0x1, R18, P1 ;  /* 0x0000000106177824 */ /* 0x000fe400008e0612 */
[----:B0-----:R-:W2:Y:S04]  /*12a450*/  LDL.LU R20, [R1+0x1848] ;  /* 0x0018480001147983 */ /* 0x001ea80000300800 */
[----:B------:R-:W2:Y:S04]  /*12a460*/  LDL.LU R21, [R1+0x184c] ;  /* 0x00184c0001157983 */ /* 0x000ea80000300800 */
[----:B------:R-:W4:Y:S04]  /*12a470*/  LDL.LU R13, [R1+0x1830] ;  /* 0x00183000010d7983 */ /* 0x000f280000300800 */
[----:B------:R3:W-:Y:S04]  /*12a480*/  STL.64 [R1+0x23b0], R22 ;  /* 0x0023b01601007387 */ /* 0x0007e80000100a00 */
[----:B------:R-:W4:Y:S04]  /*12a490*/  LDL.LU R10, [R1+0x1834] ;  /* 0x00183400010a7983 */ /* 0x000f280000300800 */
[----:B------:R-:W4:Y:S01]  /*12a4a0*/  LDL.LU R6, [R1+0x1838] ;  /* 0x0018380001067983 */ /* 0x000f220000300800 */
[----:B---3--:R-:W-:-:S03]  /*12a4b0*/  F2FP.SATFINITE.E4M3.F32.PACK_AB_MERGE_C R22, R27, R26, RZ ;  /* 0x0000001a1b16723e */ /* 0x008fc600048070ff */
[----:B------:R-:W3:Y:S04]  /*12a4c0*/  LDL.LU R8, [R1+0x183c] ;  /* 0x00183c0001087983 */ /* 0x000ee80000300800 */
[----:B------:R0:W-:Y:S01]  /*12a4d0*/  STL [R1+0x4f78], R7 ;  /* 0x004f780701007387 */ /* 0x0001e20000100800 */
[----:B-1----:R-:W-:Y:S01]  /*12a4e0*/  VIADD R0, R0, UR5 ;  /* 0x0000000500007c36 */ /* 0x002fe20008000000 */
[----:B------:R-:W-:Y:S01]  /*12a4f0*/  F2FP.SATFINITE.E4M3.F32.PACK_AB_MERGE_C R3, R3, R2, RZ ;  /* 0x000000020303723e */ /* 0x000fe200048070ff */
[----:B------:R-:W1:Y:S01]  /*12a500*/  LDCU UR5, c[0x0][0x3b8] ;  /* 0x00007700ff0577ac */ /* 0x000e620008000800 */
[----:B0-----:R-:W3:Y:S04]  /*12a510*/  LDL.LU R7, [R1+0x1810] ;  /* 0x0018100001077983 */ /* 0x001ee80000300800 */
[----:B------:R-:W3:Y:S04]  /*12a520*/  LDL.LU R11, [R1+0x1814] ;  /* 0x00181400010b7983 */ /* 0x000ee80000300800 */
[----:B------:R0:W-:Y:S01]  /*12a530*/  STL [R1+0x4f8c], R22 ;  /* 0x004f8c1601007387 */ /* 0x0001e20000100800 */
[----:B------:R-:W-:-:S03]  /*12a540*/  IADD3 R26, P1, PT, R0, R29, RZ ;  /* 0x0000001d001a7210 */ /* 0x000fc60007f3e0ff */
[----:B0-----:R-:W3:Y:S04]  /*12a550*/  LDL.LU R22, [R1+0x1818] ;  /* 0x0018180001167983 */ /* 0x001ee80000300800 */
[----:B------:R-:W3:Y:S04]  /*12a560*/  LDL.LU R23, [R1+0x181c] ;  /* 0x00181c0001177983 */ /* 0x000ee80000300800 */
[----:B------:R0:W-:Y:S04]  /*12a570*/  STL [R1+0x4f24], R4 ;  /* 0x004f240401007387 */ /* 0x0001e80000100800 */
[----:B0-----:R-:W3:Y:S04]  /*12a580*/  LDL.LU R4, [R1+0x17f0] ;  /* 0x0017f00001047983 */ /* 0x001ee80000300800 */
[----:B------:R-:W3:Y:S04]  /*12a590*/  LDL.LU R5, [R1+0x17f4] ;  /* 0x0017f40001057983 */ /* 0x000ee80000300800 */
[----:B------:R0:W-:Y:S02]  /*12a5a0*/  STL [R1+0x6018], R29 ;  /* 0x0060181d01007387 */ /* 0x0001e40000100800 */
[----:B0-----:R-:W-:-:S05]  /*12a5b0*/  SHF.R.S32.HI R29, RZ, 0x1f, R0 ;  /* 0x0000001fff1d7819 */ /* 0x001fca0000011400 */
[----:B------:R-:W-:-:S05]  /*12a5c0*/  IMAD.X R27, R29, 0x1, R28, P1 ;  /* 0x000000011d1b7824 */ /* 0x000fca00008e061c */
[----:B------:R0:W-:Y:S04]  /*12a5d0*/  STL.64 [R1+0x23a8], R26 ;  /* 0x0023a81a01007387 */ /* 0x0001e80000100a00 */
[----:B0-----:R-:W3:Y:S01]  /*12a5e0*/  LDL.LU.64 R26, [R1+0x6030] ;  /* 0x00603000011a7983 */ /* 0x001ee20000300a00 */
[----:B------:R-:W-:-:S03]  /*12a5f0*/  F2FP.SATFINITE.E4M3.F32.PACK_AB_MERGE_C R9, R9, R12, RZ ;  /* 0x0000000c0909723e */ /* 0x000fc600048070ff */
[----:B------:R0:W-:Y:S04]  /*12a600*/  STL [R1+0x4f28], R3 ;  /* 0x004f280301007387 */ /* 0x0001e80000100800 */
[----:B------:R-:W-:Y:S01]  /*12a610*/  STL [R1+0x4ec4], R9 ;  /* 0x004ec40901007387 */ /* 0x000fe20000100800 */
[----:B--2---:R-:W-:Y:S02]  /*12a620*/  F2FP.SATFINITE.E4M3.F32.PACK_AB_MERGE_C R21, R21, R20, RZ ;  /* 0x000000141515723e */ /* 0x004fe400048070ff */
[----:B----4-:R-:W-:Y:S02]  /*12a630*/  F2FP.SATFINITE.E4M3.F32.PACK_AB_MERGE_C R20, R10, R13, RZ ;  /* 0x0000000d0a14723e */ /* 0x010fe400048070ff */
[----:B---3--:R-:W-:Y:S02]  /*12a640*/  F2FP.SATFINITE.E4M3.F32.PACK_AB_MERGE_C R8, R8, R6, RZ ;  /* 0x000000060808723e */ /* 0x008fe400048070ff */
[----:B------:R-:W-:-:S02]  /*12a650*/  F2FP.SATFINITE.E4M3.F32.PACK_AB_MERGE_C R7, R11, R7, RZ ;  /* 0x000000070b07723e */ /* 0x000fc400048070ff */
[----:B------:R-:W-:Y:S02]  /*12a660*/  F2FP.SATFINITE.E4M3.F32.PACK_AB_MERGE_C R23, R23, R22, RZ ;  /* 0x000000161717723e */ /* 0x000fe400048070ff */
[----:B------:R-:W-:-:S05]  /*12a670*/  IADD3 R2, P1, PT, R0, R27, RZ ;  /* 0x0000001b00027210 */ /* 0x000fca0007f3e0ff */
[----:B0-----:R-:W-:-:S05]  /*12a680*/  IMAD.X R3, R29, 0x1, R26, P1 ;  /* 0x000000011d037824 */ /* 0x001fca00008e061a */
[----:B------:R0:W-:Y:S04]  /*12a690*/  STL.64 [R1+0x23a0], R2 ;  /* 0x0023a00201007387 */ /* 0x0001e80000100a00 */
[----:B0-----:R-:W2:Y:S04]  /*12a6a0*/  LDL.LU R2, [R1+0x17e8] ;  /* 0x0017e80001027983 */ /* 0x001ea80000300800 */
[----:B------:R-:W2:Y:S04]  /*12a6b0*/  LDL.LU R3, [R1+0x17ec] ;  /* 0x0017ec0001037983 */ /* 0x000ea80000300800 */
[----:B------:R-:W3:Y:S04]  /*12a6c0*/  LDL.LU R12, [R1+0x17b0] ;  /* 0x0017b000010c7983 */ /* 0x000ee80000300800 */
[----:B------:R-:W3:Y:S04]  /*12a6d0*/  LDL.LU R9, [R1+0x17b4] ;  /* 0x0017b40001097983 */ /* 0x000ee80000300800 */
[----:B------:R0:W-:Y:S04]  /*12a6e0*/  STL.64 [R1+0x6010], R26 ;  /* 0x0060101a01007387 */ /* 0x0001e80000100a00 */
[----:B0-----:R-:W4:Y:S04]  /*12a6f0*/  LDL.LU R26, [R1+0x17e0] ;  /* 0x0017e000011a7983 */ /* 0x001f280000300800 */
[----:B------:R-:W4:Y:S04]  /*12a700*/  LDL.LU R27, [R1+0x17e4] ;  /* 0x0017e400011b7983 */ /* 0x000f280000300800 */
[----:B------:R-:W3:Y:S04]  /*12a710*/  LDL.LU R13, [R1+0x17b8] ;  /* 0x0017b800010d7983 */ /* 0x000ee80000300800 */
[----:B------:R-:W-:Y:S04]  /*12a720*/  STL [R1+0x4ed0], R21 ;  /* 0x004ed01501007387 */ /* 0x000fe80000100800 */
[----:B------:R-:W3:Y:S04]  /*12a730*/  LDL.LU R10, [R1+0x17bc] ;  /* 0x0017bc00010a7983 */ /* 0x000ee80000300800 */
[----:B------:R0:W-:Y:S04]  /*12a740*/  STL [R1+0x4e34], R20 ;  /* 0x004e341401007387 */ /* 0x0001e80000100800 */
[----:B------:R-:W3:Y:S01]  /*12a750*/  LDL.LU R6, [R1+0x17a0] ;  /* 0x0017a00001067983 */ /* 0x000ee20000300800 */
[----:B0-----:R-:W-:-:S05]  /*12a760*/  IADD3 R20, P1, PT, R0, R25, RZ ;  /* 0x0000001900147210 */ /* 0x001fca0007f3e0ff */
[----:B------:R-:W-:-:S05]  /*12a770*/  IMAD.X R21, R29, 0x1, R24, P1 ;  /* 0x000000011d157824 */ /* 0x000fca00008e0618 */
[----:B------:R0:W-:Y:S04]  /*12a780*/  STL.64 [R1+0x2398], R20 ;  /* 0x0023981401007387 */ /* 0x0001e80000100a00 */
[----:B------:R1:W-:Y:S01]  /*12a790*/  STL [R1+0x4e4c], R8 ;  /* 0x004e4c0801007387 */ /* 0x0003e20000100800 */
[----:B0-----:R-:W-:-:S03]  /*12a7a0*/  IADD3 R20, P1, PT, R0, R17, RZ ;  /* 0x0000001100147210 */ /* 0x001fc60007f3e0ff */
[----:B-1----:R-:W3:Y:S02]  /*12a7b0*/  LDL.LU R8, [R1+0x17a4] ;  /* 0x0017a40001087983 */ /* 0x002ee40000300800 */
[----:B------:R-:W-:Y:S02]  /*12a7c0*/  IMAD.X R21, R29, 0x1, R15, P1 ;  /* 0x000000011d157824 */ /* 0x000fe400008e060f */
[----:B------:R0:W-:Y:S01]  /*12a7d0*/  STL [R1+0x4dbc], R7 ;  /* 0x004dbc0701007387 */ /* 0x0001e20000100800 */
[----:B------:R-:W-:-:S03]  /*12a7e0*/  F2FP.SATFINITE.E4M3.F32.PACK_AB_MERGE_C R22, R5, R4, RZ ;  /* 0x000000040516723e */ /* 0x000fc600048070ff */
[----:B0-----:R-:W3:Y:S04]  /*12a7f0*/  LDL.LU R7, [R1+0x17a8] ;  /* 0x0017a80001077983 */ /* 0x001ee80000300800 */
[----:B------:R-:W3:Y:S04]  /*12a800*/  LDL.LU R11, [R1+0x17ac] ;  /* 0x0017ac00010b7983 */ /* 0x000ee80000300800 */
[----:B------:R0:W-:Y:S04]  /*12a810*/  STL [R1+0x6000], R17 ;  /* 0x0060001101007387 */ /* 0x0001e80000100800 */
[----:B0-----:R-:W3:Y:S04]  /*12a820*/  LDL.LU R17, [R1+0x17fc] ;  /* 0x0017fc0001117983 */ /* 0x001ee80000300800 */
[----:B------:R0:W-:Y:S04]  /*12a830*/  STL.64 [R1+0x2390], R20 ;  /* 0x0023901401007387 */ /* 0x0001e80000100a00 */
[----:B0-----:R-:W3:Y:S04]  /*12a840*/  LDL.LU.64 R20, [R1+0x6028] ;  /* 0x0060280001147983 */ /* 0x001ee80000300a00 */
[----:B------:R-:W3:Y:S04]  /*12a850*/  LDL.LU R4, [R1+0x1770] ;  /* 0x0017700001047983 */ /* 0x000ee80000300800 */
[----:B------:R-:W-:Y:S04]  /*12a860*/  STL [R1+0x4dd4], R23 ;  /* 0x004dd41701007387 */ /* 0x000fe80000100800 */
[----:B------:R-:W3:Y:S04]  /*12a870*/  LDL.LU R5, [R1+0x1774] ;  /* 0x0017740001057983 */ /* 0x000ee80000300800 */
[----:B------:R0:W-:Y:S02]  /*12a880*/  STL [R1+0x2a98], R22 ;  /* 0x002a981601007387 */ /* 0x0001e40000100800 */
[----:B0-----:R-:W-:-:S05]  /*12a890*/  IADD3 R22, P1, PT, R0, R16, RZ ;  /* 0x0000001000167210 */ /* 0x001fca0007f3e0ff */
[----:B------:R-:W-:-:S05]  /*12a8a0*/  IMAD.X R23, R29, 0x1, R14, P1 ;  /* 0x000000011d177824 */ /* 0x000fca00008e060e */
[----:B------:R0:W-:Y:S04]  /*12a8b0*/  STL.64 [R1+0x2388], R22 ;  /* 0x0023881601007387 */ /* 0x0001e80000100a00 */
[----:B0-----:R-:W3:Y:S04]  /*12a8c0*/  LDL.LU.64 R22, [R1+0x6020] ;  /* 0x0060200001167983 */ /* 0x001ee80000300a00 */
[----:B------:R0:W-:Y:S04]  /*12a8d0*/  STL.64 [R1+0x6008], R14 ;  /* 0x0060080e01007387 */ /* 0x0001e80000100a00 */
[----:B0-----:R-:W4:Y:S01]  /*12a8e0*/  LDL.LU R15, [R1+0x17f8] ;  /* 0x0017f800010f7983 */ /* 0x001f220000300800 */
[----:B--2---:R-:W-:-:S02]  /*12a8f0*/  F2FP.SATFINITE.E4M3.F32.PACK_AB_MERGE_C R2, R3, R2, RZ ;  /* 0x000000020302723e */ /* 0x004fc400048070ff */
[----:B---3--:R-:W-:Y:S02]  /*12a900*/  IADD3 R14, P1, PT, R0, R23, RZ ;  /* 0x00000017000e7210 */ /* 0x008fe40007f3e0ff */
[----:B----4-:R-:W-:Y:S02]  /*12a910*/  F2FP.SATFINITE.E4M3.F32.PACK_AB_MERGE_C R15, R17, R15, RZ ;  /* 0x0000000f110f723e */ /* 0x010fe400048070ff */
[----:B------:R-:W-:-:S03]  /*12a920*/  F2FP.SATFINITE.E4M3.F32.PACK_AB_MERGE_C R17, R27, R26, RZ ;  /* 0x0000001a1b11723e */ /* 0x000fc600048070ff */
[----:B------:R0:W-:Y:S04]  /*12a930*/  STL [R1+0x2aac], R15 ;  /* 0x002aac0f01007387 */ /* 0x0001e80000100800 */
[----:B------:R-:W-:Y:S01]  /*12a940*/  STL [R1+0x2a18], R17 ;  /* 0x002a181101007387 */ /* 0x000fe20000100800 */
[----:B0-----:R-:W-:-:S03]  /*12a950*/  IMAD.X R15, R29, 0x1, R22, P1 ;  /* 0x000000011d0f7824 */ /* 0x001fc600008e0616 */
[----:B------:R-:W-:Y:S04]  /*12a960*/  STL.64 [R1+0x5ff8], R22 ;  /* 0x005ff81601007387 */ /* 0x000fe80000100a00 */
[----:B------:R0:W-:Y:S04]  /*12a970*/  STL.64 [R1+0x2380], R14 ;  /* 0x0023800e01007387 */ /* 0x0001e80000100a00 */
[----:B0-----:R-:W2:Y:S04]  /*12a980*/  LDL.LU R14, [R1+0x1760] ;  /* 0x00176000010e7983 */ /* 0x001ea80000300800 */
[----:B------:R-:W2:Y:S04]  /*12a990*/  LDL.LU R15, [R1+0x1764] ;  /* 0x00176400010f7983 */ /* 0x000ea80000300800 */
[----:B------:R0:W-:Y:S02]  /*12a9a0*/  STL [R1+0x2a28], R2 ;  /* 0x002a280201007387 */ /* 0x0001e40000100800 */
[----:B0-----:R-:W-:-:S02]  /*12a9b0*/  F2FP.SATFINITE.E4M3.F32.PACK_AB_MERGE_C R2, R9, R12, RZ ;  /* 0x0000000c0902723e */ /* 0x001fc400048070ff */
[----:B------:R-:W3:Y:S04]  /*12a9c0*/  LDL.LU R12, [R1+0x1768] ;  /* 0x00176800010c7983 */ /* 0x000ee80000300800 */
[----:B------:R-:W3:Y:S04]  /*12a9d0*/  LDL.LU R9, [R1+0x176c] ;  /* 0x00176c0001097983 */ /* 0x000ee80000300800 */
[----:B------:R0:W-:Y:S02]  /*12a9e0*/  STL [R1+0x28ec], R2 ;  /* 0x0028ec0201007387 */ /* 0x0001e40000100800 */
[----:B0-----:R-:W-:-:S05]  /*12a9f0*/  IADD3 R2, P1, PT, R0, R21, RZ ;  /* 0x0000001500027210 */ /* 0x001fca0007f3e0ff */
[----:B------:R-:W-:-:S05]  /*12aa00*/  IMAD.X R3, R29, 0x1, R19, P1 ;  /* 0x000000011d037824 */ /* 0x000fca00008e0613 */
[----:B------:R0:W-:Y:S02]  /*12aa10*/  STL.64 [R1+0x2378], R2 ;  /* 0x0023780201007387 */ /* 0x0001e40000100a00 */
[----:B0-----:R-:W-:Y:S02]  /*12aa20*/  F2FP.SATFINITE.E4M3.F32.PACK_AB_MERGE_C R2, R10, R13, RZ ;  /* 0x0000000d0a02723e */ /* 0x001fe400048070ff */
[----:B------:R-:W4:Y:S04]  /*12aa30*/  LDL.LU R13, [R1+0x1740] ;  /* 0x00174000010d7983 */ /* 0x000f280000300800 */
[----:B------:R-:W4:Y:S04]  /*12aa40*/  LDL.LU R10, [R1+0x1744] ;  /* 0x00174400010a7983 */ /* 0x000f280000300800 */
[----:B------:R0:W-:Y:S02]  /*12aa50*/  STL [R1+0x290c], R2 ;  /* 0x00290c0201007387 */ /* 0x0001e40000100800 */
[----:B0-----:R-:W-:-:S05]  /*12aa60*/  IADD3 R2, P1, PT, R0, R20, RZ ;  /* 0x0000001400027210 */ /* 0x001fca0007f3e0ff */
[----:B------:R-:W-:Y:S02]  /*12aa70*/  IMAD.X R3, R29, 0x1, R18, P1 ;  /* 0x000000011d037824 */ /* 0x000fe400008e0612 */
[----:B------:R-:W2:Y:S04]  /*12aa80*/  LDL.LU R29, [R1+0x6018] ;  /* 0x00601800011d7983 */ /* 0x000ea80000300800 */
[----:B------:R0:W-:Y:S04]  /*12aa90*/  STL.64 [R1+0x2370], R2 ;  /* 0x0023700201007387 */ /* 0x0001e80000100a00 */
[----:B------:R-:W3:Y:S01]  /*12aaa0*/  LDL.LU R17, [R1+0x1748] ;  /* 0x0017480001117983 */ /* 0x000ee20000300800 */
[----:B0-----:R-:W-:-:S02]  /*12aab0*/  F2FP.SATFINITE.E4M3.F32.PACK_AB_MERGE_C R3, R8, R6, RZ ;  /* 0x000000060803723e */ /* 0x001fc400048070ff */
[----:B------:R-:W-:-:S03]  /*12aac0*/  F2FP.SATFINITE.E4M3.F32.PACK_AB_MERGE_C R2, R11, R7, RZ ;  /* 0x000000070b02723e */ /* 0x000fc600048070ff */
[----:B------:R0:W-:Y:S04]  /*12aad0*/  STL [R1+0x28ac], R3 ;  /* 0x0028ac0301007387 */ /* 0x0001e80000100800 */
[----:B------:R-:W3:Y:S01]  /*12aae0*/  LDL.LU R22, [R1+0x174c] ;  /* 0x00174c0001167983 */ /* 0x000ee20000300800 */
[----:B------:R-:W-:Y:S01]  /*12aaf0*/  VIADD R0, R0, UR5 ;  /* 0x0000000500007c36 */ /* 0x000fe20008000000 */
[----:B------:R-:W1:Y:S02]  /*12ab00*/  LDCU UR5, c[0x0][0x3b8] ;  /* 0x00007700ff0577ac */ /* 0x000e640008000800 */
[----:B------:R0:W-:Y:S04]  /*12ab10*/  STL [R1+0x28d0], R2 ;  /* 0x0028d00201007387 */ /* 0x0001e80000100800 */
[----:B------:R-:W3:Y:S04]  /*12ab20*/  LDL.LU R23, [R1+0x1730] ;  /* 0x0017300001177983 */ /* 0x000ee80000300800 */
[----:B0-----:R-:W3:Y:S01]  /*12ab30*/  LDL.LU R3, [R1+0x1734] ;  /* 0x0017340001037983 */ /* 0x001ee20000300800 */
[----:B------:R-:W-:-:S03]  /*12ab40*/  F2FP.SATFINITE.E4M3.F32.PACK_AB_MERGE_C R2, R5, R4, RZ ;  /* 0x000000040502723e */ /* 0x000fc600048070ff */
[----:B------:R-:W3:Y:S04]  /*12ab50*/  LDL.LU R7, [R1+0x1738] ;  /* 0x0017380001077983 */ /* 0x000ee80000300800 */
[----:B------:R-:W3:Y:S04]  /*12ab60*/  LDL.LU R11, [R1+0x173c] ;  /* 0x00173c00010b7983 */ /* 0x000ee80000300800 */
[----:B------:R-:W3:Y:S04]  /*12ab70*/  LDL.LU R4, [R1+0x1710] ;  /* 0x0017100001047983 */ /* 0x000ee80000300800 */
[----:B------:R-:W4:Y:S04]  /*12ab80*/  LDL.LU R5, [R1+0x1714] ;  /* 0x0017140001057983 */ /* 0x000f280000300800 */
[----:B------:R0:W-:Y:S02]  /*12ab90*/  STL [R1+0x286c], R2 ;  /* 0x00286c0201007387 */ /* 0x0001e40000100800 */
[----:B0-----:R-:W-:-:S02]  /*12aba0*/  SHF.R.S32.HI R2, RZ, 0x1f, R0 ;  /* 0x0000001fff027819 */ /* 0x001fc40000011400 */
[----:B--2---:R-:W-:-:S05]  /*12abb0*/  IADD3 R26, P1, PT, R0, R29, RZ ;  /* 0x0000001d001a7210 */ /* 0x004fca0007f3e0ff */
[----:B------:R-:W-:-:S05]  /*12abc0*/  IMAD.X R27, R2, 0x1, R28, P1 ;  /* 0x00000001021b7824 */ /* 0x000fca00008e061c */
        /* <DEDUP_REMOVED lines=8> */
[----:B------:R-:W-:Y:S02]  /*12ac50*/  F2FP.SATFINITE.E4M3.F32.PACK_AB_MERGE_C R22, R22, R17, RZ ;  /* 0x000000111616723e */ /* 0x000fe400048070ff */
[----:B--2---:R-:W-:Y:S02]  /*12ac60*/  F2FP.SATFINITE.E4M3.F32.PACK_AB_MERGE_C R29, R29, R28, RZ ;  /* 0x0000001c1d1d723e */ /* 0x004fe400048070ff */
[----:B------:R-:W-:Y:S02]  /*12ac70*/  F2FP.SATFINITE.E4M3.F32.PACK_AB_MERGE_C R28, R15, R14, RZ ;  /* 0x0000000e0f1c723e */ /* 0x000fe400048070ff */
[----:B------:R-:W-:Y:S01]  /*12ac80*/  IADD3 R14, P1, PT, R0, R27, RZ ;  /* 0x0000001b000e7210 */ /* 0x000fe20007f3e0ff */
[----:B------:R-:W-:Y:S04]  /*12ac90*/  STL [R1+0x2878], R29 ;  /* 0x0028781d01007387 */ /* 0x000fe80000100800 */
[----:B------:R-:W-:Y:S01]  /*12aca0*/  IMAD.X R15, R2, 0x1, R26, P1 ;  /* 0x00000001020f7824 */ /* 0x000fe200008e061a */
[----:B------:R0:W-:Y:S04]  /*12acb0*/  STL [R1+0x2778], R28 ;  /* 0x0027781c01007387 */ /* 0x0001e80000100800 */
[----:B0-----:R-:W2:Y:S04]  /*12acc0*/  LDL.LU R28, [R1+0x1708] ;  /* 0x00170800011c7983 */ /* 0x001ea80000300800 */
[----:B------:R-:W2:Y:S04]  /*12acd0*/  LDL.LU R29, [R1+0x170c] ;  /* 0x00170c00011d7983 */ /* 0x000ea80000300800 */
[----:B------:R4:W-:Y:S04]  /*12ace0*/  STL.64 [R1+0x2360], R14 ;  /* 0x0023600e01007387 */ /* 0x0009e80000100a00 */
[----:B------:R0:W-:Y:S04]  /*12acf0*/  STL [R1+0x2788], R9 ;  /* 0x0027880901007387 */ /* 0x0001e80000100800 */
[----:B------:R-:W3:Y:S01]  /*12ad00*/  LDL.LU R12, [R1+0x16c0] ;  /* 0x0016c000010c7983 */ /* 0x000ee20000300800 */
[----:B----4-:R-:W-:-:S03]  /*12ad10*/  F2FP.SATFINITE.E4M3.F32.PACK_AB_MERGE_C R14, R10, R13, RZ ;  /* 0x0000000d0a0e723e */ /* 0x010fc600048070ff */
[----:B0-----:R-:W3:Y:S04]  /*12ad20*/  LDL.LU R9, [R1+0x16c4] ;  /* 0x0016c40001097983 */ /* 0x001ee80000300800 */
[----:B------:R-:W4:Y:S04]  /*12ad30*/  LDL.LU R13, [R1+0x16c8] ;  /* 0x0016c800010d7983 */ /* 0x000f280000300800 */
[----:B------:R-:W4:Y:S04]  /*12ad40*/  LDL.LU R10, [R1+0x16cc] ;  /* 0x0016cc00010a7983 */ /* 0x000f280000300800 */
[----:B------:R0:W-:Y:S02]  /*12ad50*/  STL [R1+0x274c], R14 ;  /* 0x00274c0e01007387 */ /* 0x0001e40000100800 */
[----:B0-----:R-:W-:-:S05]  /*12ad60*/  IADD3 R14, P1, PT, R0, R25, RZ ;  /* 0x00000019000e7210 */ /* 0x001fca0007f3e0ff */
[----:B------:R-:W-:-:S05]  /*12ad70*/  IMAD.X R15, R2, 0x1, R24, P1 ;  /* 0x00000001020f7824 */ /* 0x000fca00008e0618 */
[----:B------:R0:W-:Y:S04]  /*12ad80*/  STL.64 [R1+0x2358], R14 ;  /* 0x0023580e01007387 */ /* 0x0001e80000100a00 */
[----:B0-----:R-:W2:Y:S04]  /*12ad90*/  LDL.LU.64 R14, [R1+0x6008] ;  /* 0x00600800010e7983 */ /* 0x001ea80000300a00 */
[----:B------:R0:W-:Y:S04]  /*12ada0*/  STL.64 [R1+0x5fe8], R24 ;  /* 0x005fe81801007387 */ /* 0x0001e80000100a00 */
[----:B0-----:R-:W2:Y:S04]  /*12adb0*/  LDL.LU R24, [R1+0x1718] ;  /* 0x0017180001187983 */ /* 0x001ea80000300800 */
[----:B------:R-:W2:Y:S04]  /*12adc0*/  LDL.LU R25, [R1+0x171c] ;  /* 0x00171c0001197983 */ /* 0x000ea80000300800 */
[----:B------:R-:W2:Y:S04]  /*12add0*/  LDL.LU R17, [R1+0x6000] ;  /* 0x0060000001117983 */ /* 0x000ea80000300800 */
[----:B------:R2:W-:Y:S01]  /*12ade0*/  STL [R1+0x2768], R22 ;  /* 0x0027681601007387 */ /* 0x0005e20000100800 */
[----:B------:R-:W-:-:S05]  /*12adf0*/  F2FP.SATFINITE.E4M3.F32.PACK_AB_MERGE_C R3, R3, R23, RZ ;  /* 0x000000170303723e */ /* 0x000fca00048070ff */
[----:B------:R-:W-:Y:S01]  /*12ae00*/  STL [R1+0x272c], R3 ;  /* 0x00272c0301007387 */ /* 0x000fe20000100800 */
[----:B--2---:R-:W-:-:S05]  /*12ae10*/  IADD3 R22, P1, PT, R0, R17, RZ ;  /* 0x0000001100167210 */ /* 0x004fca0007f3e0ff */
[----:B------:R-:W-:-:S05]  /*12ae20*/  IMAD.X R23, R2, 0x1, R15, P1 ;  /* 0x0000000102177824 */ /* 0x000fca00008e060f */
[----:B------:R0:W-:Y:S04]  /*12ae30*/  STL.64 [R1+0x2350], R22 ;  /* 0x0023501601007387 */ /* 0x0001e80000100a00 */
[----:B0-----:R-:W2:Y:S01]  /*12ae40*/  LDL.LU.64 R22, [R1+0x5ff8] ;  /* 0x005ff80001167983 */ /* 0x001ea20000300a00 */
[----:B------:R-:W-:-:S03]  /*12ae50*/  F2FP.SATFINITE.E4M3.F32.PACK_AB_MERGE_C R3, R11, R7, RZ ;  /* 0x000000070b03723e */ /* 0x000fc600048070ff */
[----:B------:R-:W2:Y:S04]  /*12ae60*/  LDL.LU R7, [R1+0x16a0] ;  /* 0x0016a00001077983 */ /* 0x000ea80000300800 */
[----:B------:R-:W2:Y:S04]  /*12ae70*/  LDL.LU R11, [R1+0x16a4] ;  /* 0x0016a400010b7983 */ /* 0x000ea80000300800 */
[----:B------:R0:W-:Y:S01]  /*12ae80*/  STL [R1+0x2748], R3 ;  /* 0x0027480301007387 */ /* 0x0001e20000100800 */
[----:B------:R-:W-:Y:S02]  /*12ae90*/  F2FP.SATFINITE.E4M3.F32.PACK_AB_MERGE_C R25, R25, R24, RZ ;  /* 0x000000181919723e */ /* 0x000fe400048070ff */
[----:B0-----:R-:W-:-:S02]  /*12aea0*/  F2FP.SATFINITE.E4M3.F32.PACK_AB_MERGE_C R3, R5, R4, RZ ;  /* 0x000000040503723e */ /* 0x001fc400048070ff */
[----:B------:R-:W-:-:S05]  /*12aeb0*/  IADD3 R4, P1, PT, R0, R16, RZ ;  /* 0x0000001000047210 */ /* 0x000fca0007f3e0ff */
[----:B------:R-:W-:Y:S01]  /*12aec0*/  IMAD.X R5, R2, 0x1, R14, P1 ;  /* 0x0000000102057824 */ /* 0x000fe200008e060e */
[----:B------:R0:W-:Y:S01]  /*12aed0*/  STL [R1+0x270c], R3 ;  /* 0x00270c0301007387 */ /* 0x0001e20000100800 */
[----:B------:R-:W-:-:S03]  /*12aee0*/  F2FP.SATFINITE.E4M3.F32.PACK_AB_MERGE_C R6, R8, R6, RZ ;  /* 0x000000060806723e */ /* 0x000fc600048070ff */
[----:B0-----:R-:W2:Y:S04]  /*12aef0*/  LDL.LU R3, [R1+0x16ac] ;  /* 0x0016ac0001037983 */ /* 0x001ea80000300800 */
[----:B------:R0:W-:Y:S04]  /*12af00*/  STL.64 [R1+0x2348], R4 ;  /* 0x0023480401007387 */ /* 0x0001e80000100a00 */
[----:B0-----:R-:W2:Y:S04]  /*12af10*/  LDL.LU R4, [R1+0x1690] ;  /* 0x0016900001047983 */ /* 0x001ea80000300800 */
[----:B------:R-:W2:Y:S04]  /*12af20*/  LDL.LU R5, [R1+0x1694] ;  /* 0x0016940001057983 */ /* 0x000ea80000300800 */
[----:B------:R0:W-:Y:S04]  /*12af30*/  STL [R1+0x2718], R25 ;  /* 0x0027181901007387 */ /* 0x0001e80000100800 */
[----:B------:R-:W-:Y:S01]  /*12af40*/  STL [R1+0x26cc], R6 ;  /* 0x0026cc0601007387 */ /* 0x000fe20000100800 */
[----:B---3--:R-:W-:-:S02]  /*12af50*/  F2FP.SATFINITE.E4M3.F32.PACK_AB_MERGE_C R9, R9, R12, RZ ;  /* 0x0000000c0909723e */ /* 0x008fc400048070ff */
[----:B----4-:R-:W-:Y:S02]  /*12af60*/  F2FP.SATFINITE.E4M3.F32.PACK_AB_MERGE_C R13, R10, R13, RZ ;  /* 0x0000000d0a0d723e */ /* 0x010fe400048070ff */
[----:B--2---:R-:W-:-:S05]  /*12af70*/  IADD3 R24, P1, PT, R0, R23, RZ ;  /* 0x0000001700187210 */ /* 0x004fca0007f3e0ff */
[----:B0-----:R-:W-:-:S05]  /*12af80*/  IMAD.X R25, R2, 0x1, R22, P1 ;  /* 0x0000000102197824 */ /* 0x001fca00008e0616 */
[----:B------:R0:W-:Y:S04]  /*12af90*/  STL.64 [R1+0x2340], R24 ;  /* 0x0023401801007387 */ /* 0x0001e80000100a00 */
[----:B0-----:R-:W2:Y:S04]  /*12afa0*/  LDL.LU R24, [R1+0x1698] ;  /* 0x0016980001187983 */ /* 0x001ea80000300800 */
[----:B------:R-:W2:Y:S04]  /*12afb0*/  LDL.LU R25, [R1+0x169c] ;  /* 0x00169c0001197983 */ /* 0x000ea80000300800 */
[----:B------:R-:W3:Y:S04]  /*12afc0*/  LDL.LU R6, [R1+0x1670] ;  /* 0x0016700001067983 */ /* 0x000ee80000300800 */
[----:B------:R-:W3:Y:S04]  /*12afd0*/  LDL.LU R8, [R1+0x1674] ;  /* 0x0016740001087983 */ /* 0x000ee80000300800 */
[----:B------:R0:W-:Y:S02]  /*12afe0*/  STL.64 [R1+0x5fd8], R22 ;  /* 0x005fd81601007387 */ /* 0x0001e40000100a00 */
[----:B0-----:R-:W-:-:S02]  /*12aff0*/  F2FP.SATFINITE.E4M3.F32.PACK_AB_MERGE_C R22, R29, R28, RZ ;  /* 0x0000001c1d16723e */ /* 0x001fc400048070ff */
[----:B------:R-:W4:Y:S01]  /*12b000*/  LDL.LU R23, [R1+0x16a8] ;  /* 0x0016a80001177983 */ /* 0x000f220000300800 */
[----:B------:R-:W-:-:S03]  /*12b010*/  IADD3 R28, P1, PT, R0, R21, RZ ;  /* 0x00000015001c7210 */ /* 0x000fc60007f3e0ff */
[----:B------:R-:W-:Y:S02]  /*12b020*/  STL [R1+0x26e8], R22 ;  /* 0x0026e81601007387 */ /* 0x000fe40000100800 */
[----:B------:R-:W-:Y:S02]  /*12b030*/  IMAD.X R29, R2, 0x1, R19, P1 ;  /* 0x00000001021d7824 */ /* 0x000fe400008e0613 */
[----:B------:R0:W-:Y:S04]  /*12b040*/  STL [R1+0x26a8], R9 ;  /* 0x0026a80901007387 */ /* 0x0001e80000100800 */
[----:B------:R-:W3:Y:S04]  /*12b050*/  LDL.LU R12, [R1+0x167c] ;  /* 0x00167c00010c7983 */ /* 0x000ee80000300800 */
[----:B0-----:R-:W3:Y:S04]  /*12b060*/  LDL.LU R9, [R1+0x1650] ;  /* 0x0016500001097983 */ /* 0x001ee80000300800 */
[----:B------:R0:W-:Y:S04]  /*12b070*/  STL.64 [R1+0x2338], R28 ;  /* 0x0023381c01007387 */ /* 0x0001e80000100a00 */
[----:B------:R-:W3:Y:S01]  /*12b080*/  LDL.LU R10, [R1+0x1654] ;  /* 0x00165400010a7983 */ /* 0x000ee20000300800 */
[----:B0-----:R-:W-:-:S03]  /*12b090*/  IADD3 R28, P1, PT, R0, R20, RZ ;  /* 0x00000014001c7210 */ /* 0x001fc60007f3e0ff */
[----:B------:R-:W-:Y:S02]  /*12b0a0*/  STL [R1+0x5a58], R13 ;  /* 0x005a580d01007387 */ /* 0x000fe40000100800 */
[----:B------:R-:W-:Y:S02]  /*12b0b0*/  IMAD.X R29, R2, 0x1, R18, P1 ;  /* 0x00000001021d7824 */ /* 0x000fe400008e0612 */
[----:B------:R0:W-:Y:S04]  /*12b0c0*/  STL.64 [R1+0x5fe0], R20 ;  /* 0x005fe01401007387 */ /* 0x0001e80000100a00 */
[----:B0-----:R-:W3:Y:S04]  /*12b0d0*/  LDL.LU R21, [R1+0x1678] ;  /* 0x0016780001157983 */ /* 0x001ee80000300800 */
[----:B------:R0:W-:Y:S04]  /*12b0e0*/  STL.64 [R1+0x2330], R28 ;  /* 0x0023301c01007387 */ /* 0x0001e80000100a00 */
[----:B0-----:R-:W3:Y:S01]  /*12b0f0*/  LDL.LU.64 R28, [R1+0x5ff0] ;  /* 0x005ff000011c7983 */ /* 0x001ee20000300a00 */
[----:B------:R-:W-:-:S03]  /*12b100*/  F2FP.SATFINITE.E4M3.F32.PACK_AB_MERGE_C R7, R11, R7, RZ ;  /* 0x000000070b07723e */ /* 0x000fc600048070ff */
[----:B------:R-:W3:Y:S01]  /*12b110*/  LDL.LU R13, [R1+0x1658] ;  /* 0x00165800010d7983 */ /* 0x000ee20000300800 */
[----:B------:R-:W-:-:S03]  /*12b120*/  F2FP.SATFINITE.E4M3.F32.PACK_AB_MERGE_C R5, R5, R4, RZ ;  /* 0x000000040505723e */ /* 0x000fc600048070ff */
[----:B------:R-:W3:Y:S01]  /*12b130*/  LDL.LU R2, [R1+0x165c] ;  /* 0x00165c0001027983 */ /* 0x000ee20000300800 */
[----:B-1----:R-:W-:Y:S01]  /*12b140*/  VIADD R0, R0, UR5 ;  /* 0x0000000500007c36 */ /* 0x002fe20008000000 */
[----:B------:R-:W0:Y:S02]  /*12b150*/  LDCU UR5, c[0x0][0x3b8] ;  /* 0x00007700ff0577ac */ /* 0x000e240008000800 */
[----:B------:R1:W-:Y:S04]  /*12b160*/  STL [R1+0x424], R7 ;  /* 0x0004240701007387 */ /* 0x0003e80000100800 */
[----:B-1----:R-:W3:Y:S04]  /*12b170*/  LDL.LU R7, [R1+0x1640] ;  /* 0x0016400001077983 */ /* 0x002ee80000300800 */
[----:B------:R-:W3:Y:S01]  /*12b180*/  LDL.LU R11, [R1+0x1644] ;  /* 0x00164400010b7983 */ /* 0x000ee20000300800 */
[----:B--2---:R-:W-:-:S02]  /*12b190*/  F2FP.SATFINITE.E4M3.F32.PACK_AB_MERGE_C R24, R25, R24, RZ ;  /* 0x000000181918723e */ /* 0x004fc400048070ff */
[----:B----4-:R-:W-:-:S05]  /*12b1a0*/  F2FP.SATFINITE.E4M3.F32.PACK_AB_MERGE_C R3, R3, R23, RZ ;  /* 0x000000170303723e */ /* 0x010fca00048070ff */
[----:B------:R1:W-:Y:S04]  /*12b1b0*/  STL [R1+0x42c], R3 ;  /* 0x00042c0301007387 */ /* 0x0003e80000100800 */
[----:B-1----:R-:W2:Y:S04]  /*12b1c0*/  LDL.LU R3, [R1+0x1648] ;  /* 0x0016480001037983 */ /* 0x002ea80000300800 */
[----:B------:R-:W2:Y:S04]  /*12b1d0*/  LDL.LU R4, [R1+0x164c] ;  /* 0x00164c0001047983 */ /* 0x000ea80000300800 */
[----:B------:R1:W-:Y:S02]  /*12b1e0*/  STL [R1+0x400], R5 ;  /* 0x0004000501007387 */ /* 0x0003e40000100800 */
[----:B-1----:R-:W-:-:S02]  /*12b1f0*/  SHF.R.S32.HI R5, RZ, 0x1f, R0 ;  /* 0x0000001fff057819 */ /* 0x002fc40000011400 */
[----:B---3--:R-:W-:Y:S02]  /*12b200*/  F2FP.SATFINITE.E4M3.F32.PACK_AB_MERGE_C R20, R8, R6, RZ ;  /* 0x000000060814723e */ /* 0x008fe400048070ff */
[----:B------:R-:W-:-:S05]  /*12b210*/  IADD3 R22, P1, PT, R0, R29, RZ ;  /* 0x0000001d00167210 */ /* 0x000fca0007f3e0ff */
[----:B------:R-:W-:-:S05]  /*12b220*/  IMAD.X R23, R5, 0x1, R28, P1 ;  /* 0x0000000105177824 */ /* 0x000fca00008e061c */
[----:B------:R1:W-:Y:S04]  /*12b230*/  STL.64 [R1+0x2328], R22 ;  /* 0x0023281601007387 */ /* 0x0003e80000100a00 */
[----:B-1----:R-:W3:Y:S04]  /*12b240*/  LDL.LU R22, [R1+0x1630] ;  /* 0x0016300001167983 */ /* 0x002ee80000300800 */
[----:B------:R-:W3:Y:S04]  /*12b250*/  LDL.LU R23, [R1+0x1634] ;  /* 0x0016340001177983 */ /* 0x000ee80000300800 */
[----:B------:R-:W4:Y:S04]  /*12b260*/  LDL.LU R6, [R1+0x1608] ;  /* 0x0016080001067983 */ /* 0x000f280000300800 */
[----:B------:R1:W-:Y:S04]  /*12b270*/  STL [R1+0x40c], R24 ;  /* 0x00040c1801007387 */ /* 0x0003e80000100800 */
[----:B------:R-:W4:Y:S01]  /*12b280*/  LDL.LU R8, [R1+0x160c] ;  /* 0x00160c0001087983 */ /* 0x000f220000300800 */
[----:B-1----:R-:W-:-:S03]  /*12b290*/  IADD3 R24, P1, PT, R0, R27, RZ ;  /* 0x0000001b00187210 */ /* 0x002fc60007f3e0ff */
[----:B------:R-:W-:Y:S02]  /*12b2a0*/  STL [R1+0x3cc], R20 ;  /* 0x0003cc1401007387 */ /* 0x000fe40000100800 */
[----:B------:R-:W-:-:S05]  /*12b2b0*/  IMAD.X R25, R5, 0x1, R26, P1 ;  /* 0x0000000105197824 */ /* 0x000fca00008e061a */
[----:B------:R1:W-:Y:S04]  /*12b2c0*/  STL.64 [R1+0x2320], R24 ;  /* 0x0023201801007387 */ /* 0x0003e80000100a00 */
[----:B-1----:R-:W4:Y:S01]  /*12b2d0*/  LDL.LU.64 R24, [R1+0x5fe8] ;  /* 0x005fe80001187983 */ /* 0x002f220000300a00 */
[----:B------:R-:W-:-:S03]  /*12b2e0*/  F2FP.SATFINITE.E4M3.F32.PACK_AB_MERGE_C R20, R12, R21, RZ ;  /* 0x000000150c14723e */ /* 0x000fc600048070ff */
[----:B------:R1:W-:Y:S04]  /*12b2f0*/  STL.64 [R1+0x5fd0], R26 ;  /* 0x005fd01a01007387 */ /* 0x0003e80000100a00 */
[----:B-1----:R-:W4:Y:S04]  /*12b300*/  LDL.LU R26, [R1+0x1604] ;  /* 0x00160400011a7983 */ /* 0x002f280000300800 */
[----:B------:R-:W4:Y:S04]  /*12b310*/  LDL.LU R27, [R1+0x15f0] ;  /* 0x0015f000011b7983 */ /* 0x000f280000300800 */
[----:B------:R-:W4:Y:S04]  /*12b320*/  LDL.LU R12, [R1+0x15f4] ;  /* 0x0015f400010c7983 */ /* 0x000f280000300800 */
[----:B------:R1:W-:Y:S02]  /*12b330*/  STL [R1+0x3e8], R20 ;  /* 0x0003e81401007387 */ /* 0x0003e40000100800 */
[----:B-1----:R-:W-:-:S02]  /*12b340*/  F2FP.SATFINITE.E4M3.F32.PACK_AB_MERGE_C R20, R10, R9, RZ ;  /* 0x000000090a14723e */ /* 0x002fc400048070ff */
[----:B------:R-:W4:Y:S04]  /*12b350*/  LDL.LU R9, [R1+0x15f8] ;  /* 0x0015f80001097983 */ /* 0x000f280000300800 */
[----:B------:R-:W4:Y:S04]  /*12b360*/  LDL.LU R10, [R1+0x15fc] ;  /* 0x0015fc00010a7983 */ /* 0x000f280000300800 */
[----:B------:R4:W-:Y:S01]  /*12b370*/  STL [R1+0x3a8], R20 ;  /* 0x0003a81401007387 */ /* 0x0009e20000100800 */
[----:B------:R-:W-:Y:S02]  /*12b380*/  F2FP.SATFINITE.E4M3.F32.PACK_AB_MERGE_C R2, R2, R13, RZ ;  /* 0x0000000d0202723e */ /* 0x000fe400048070ff */
[----:B------:R-:W-:-:S02]  /*12b390*/  F2FP.SATFINITE.E4M3.F32.PACK_AB_MERGE_C R7, R11, R7, RZ ;  /* 0x000000070b07723e */ /* 0x000fc400048070ff */
[----:B--2---:R-:W-:Y:S02]  /*12b3a0*/  F2FP.SATFINITE.E4M3.F32.PACK_AB_MERGE_C R4, R4, R3, RZ ;  /* 0x000000030404723e */ /* 0x004fe400048070ff */
[----:B---3--:R-:W-:Y:S02]  /*12b3b0*/  F2FP.SATFINITE.E4M3.F32.PACK_AB_MERGE_C R23, R23, R22, RZ ;  /* 0x000000161717723e */ /* 0x008fe400048070ff */
[C---:B----4-:R-:W-:Y:S01]  /*12b3c0*/  IADD3 R20, P1, PT, R0.reuse, R25, RZ ;  /* 0x0000001900147210 */ /* 0x050fe20007f3e0ff */
[----:B------:R1:W-:Y:S04]  /*12b3d0*/  STL.64 [R1+0x5fc8], R24 ;  /* 0x005fc81801007387 */ /* 0x0003e80000100a00 */
[----:B------:R-:W-:Y:S02]  /*12b3e0*/  IMAD.X R21, R5, 0x1, R24, P1 ;  /* 0x0000000105157824 */ /* 0x000fe400008e0618 */
[----:B-1----:R-:W2:Y:S04]  /*12b3f0*/  LDL.LU R24, [R1+0x163c] ;  /* 0x00163c0001187983 */ /* 0x002ea80000300800 */
[----:B------:R-:W3:Y:S04]  /*12b400*/  LDL.LU R25, [R1+0x1600] ;  /* 0x0016000001197983 */ /* 0x000ee80000300800 */
[----:B------:R1:W-:Y:S04]  /*12b410*/  STL.64 [R1+0x2318], R20 ;  /* 0x0023181401007387 */ /* 0x0003e80000100a00 */
[----:B------:R-:W4:Y:S01]  /*12b420*/  LDL.LU R13, [R1+0x15c0] ;  /* 0x0015c000010d7983 */ /* 0x000f220000300800 */
[----:B-1----:R-:W-:-:S03]  /*12b430*/  IADD3 R20, P1, PT, R0, R17, RZ ;  /* 0x0000001100147210 */ /* 0x002fc60007f3e0ff */
[----:B------:R1:W-:Y:S02]  /*12b440*/  STL [R1+0x3b0], R2 ;  /* 0x0003b00201007387 */ /* 0x0003e40000100800 */
[C---:B------:R-:W-:Y:S01]  /*12b450*/  IMAD.X R21, R5.reuse, 0x1, R15, P1 ;  /* 0x0000000105157824 */ /* 0x040fe200008e060f */
[----:B------:R-:W-:Y:S01]  /*12b460*/  IADD3 R22, P1, PT, R0, R16, RZ ;  /* 0x0000001000167210 */ /* 0x000fe20007f3e0ff */
[----:B-1----:R-:W4:Y:S04]  /*12b470*/  LDL.LU R2, [R1+0x15c4] ;  /* 0x0015c40001027983 */ /* 0x002f280000300800 */
[----:B------:R1:W-:Y:S04]  /*12b480*/  STL [R1+0x388], R7 ;  /* 0x0003880701007387 */ /* 0x0003e80000100800 */
[----:B-1----:R-:W2:Y:S04]  /*12b490*/  LDL.LU R7, [R1+0x15c8] ;  /* 0x0015c80001077983 */ /* 0x002ea80000300800 */
[----:B------:R-:W2:Y:S04]  /*12b4a0*/  LDL.LU R11, [R1+0x15cc] ;  /* 0x0015cc00010b7983 */ /* 0x000ea80000300800 */
[----:B------:R1:W-:Y:S04]  /*12b4b0*/  STL.64 [R1+0x2310], R20 ;  /* 0x0023101401007387 */ /* 0x0003e80000100a00 */
[----:B-1----:R-:W2:Y:S04]  /*12b4c0*/  LDL.LU.64 R20, [R1+0x5fe0] ;  /* 0x005fe00001147983 */ /* 0x002ea80000300a00 */
[----:B------:R-:W2:Y:S04]  /*12b4d0*/  LDL.LU R3, [R1+0x15b0] ;  /* 0x0015b00001037983 */ /* 0x000ea80000300800 */
[----:B------:R1:W-:Y:S04]  /*12b4e0*/  STL [R1+0x38c], R4 ;  /* 0x00038c0401007387 */ /* 0x0003e80000100800 */
[----:B-1----:R-:W2:Y:S04]  /*12b4f0*/  LDL.LU R4, [R1+0x15b4] ;  /* 0x0015b40001047983 */ /* 0x002ea80000300800 */
[----:B------:R1:W-:Y:S04]  /*12b500*/  STL [R1+0x35c], R23 ;  /* 0x00035c1701007387 */ /* 0x0003e80000100800 */
[----:B------:R0:W-:Y:S01]  /*12b510*/  STL.64 [R1+0x5fc0], R16 ;  /* 0x005fc01001007387 */ /* 0x0001e20000100a00 */
[----:B-1----:R-:W-:-:S03]  /*12b520*/  IMAD.X R23, R5, 0x1, R14, P1 ;  /* 0x0000000105177824 */ /* 0x002fc600008e060e */
[----:B0-----:R-:W2:Y:S04]  /*12b530*/  LDL.LU R17, [R1+0x1638] ;  /* 0x0016380001117983 */ /* 0x001ea80000300800 */
[----:B------:R0:W-:Y:S04]  /*12b540*/  STL.64 [R1+0x2308], R22 ;  /* 0x0023081601007387 */ /* 0x0001e80000100a00 */
[----:B0-----:R-:W4:Y:S01]  /*12b550*/  LDL.LU.64 R22, [R1+0x5fd8] ;  /* 0x005fd80001167983 */ /* 0x001f220000300a00 */
[----:B------:R-:W-:Y:S02]  /*12b560*/  F2FP.SATFINITE.E4M3.F32.PACK_AB_MERGE_C R6, R8, R6, RZ ;  /* 0x000000060806723e */ /* 0x000fe400048070ff */
[----:B------:R-:W-:-:S02]  /*12b570*/  F2FP.SATFINITE.E4M3.F32.PACK_AB_MERGE_C R12, R12, R27, RZ ;  /* 0x0000001b0c0c723e */ /* 0x000fc400048070ff */
[----:B------:R-:W-:Y:S02]  /*12b580*/  F2FP.SATFINITE.E4M3.F32.PACK_AB_MERGE_C R9, R10, R9, RZ ;  /* 0x000000090a09723e */ /* 0x000fe400048070ff */
[----:B--2---:R-:W-:Y:S02]  /*12b590*/  F2FP.SATFINITE.E4M3.F32.PACK_AB_MERGE_C R17, R24, R17, RZ ;  /* 0x000000111811723e */ /* 0x004fe400048070ff */
[----:B---3--:R-:W-:-:S03]  /*12b5a0*/  F2FP.SATFINITE.E4M3.F32.PACK_AB_MERGE_C R24, R26, R25, RZ ;  /* 0x000000191a18723e */ /* 0x008fc600048070ff */
[----:B------:R-:W-:Y:S04]  /*12b5b0*/  STL [R1+0x360], R17 ;  /* 0x0003601101007387 */ /* 0x000fe80000100800 */
[----:B------:R0:W-:Y:S01]  /*12b5c0*/  STL [R1+0x334], R24 ;  /* 0x0003341801007387 */ /* 0x0001e20000100800 */
[----:B----4-:R-:W-:-:S03]  /*12b5d0*/  IADD3 R16, P1, PT, R0, R23, RZ ;  /* 0x0000001700107210 */ /* 0x010fc60007f3e0ff */
[----:B0-----:R-:W2:Y:S02]  /*12b5e0*/  LDL.LU R24, [R1+0x15b8] ;  /* 0x0015b80001187983 */ /* 0x001ea40000300800 */
[----:B------:R-:W-:Y:S02]  /*12b5f0*/  IMAD.X R17, R5, 0x1, R22, P1 ;  /* 0x0000000105117824 */ /* 0x000fe400008e0616 */
[----:B------:R-:W2:Y:S04]  /*12b600*/  LDL.LU R25, [R1+0x15bc] ;  /* 0x0015bc0001197983 */ /* 0x000ea80000300800 */
[----:B------:R0:W-:Y:S04]  /*12b610*/  STL.64 [R1+0x2300], R16 ;  /* 0x0023001001007387 */ /* 0x0001e80000100a00 */
[----:B------:R1:W-:Y:S01]  /*12b620*/  STL [R1+0x33c], R6 ;  /* 0x00033c0601007387 */ /* 0x0003e20000100800 */
[----:B0-----:R-:W-:-:S03]  /*12b630*/  IADD3 R16, P1, PT, R0, R21, RZ ;  /* 0x0000001500107210 */ /* 0x001fc60007f3e0ff */
[----:B-1----:R-:W3:Y:S02]  /*12b640*/  LDL.LU R6, [R1+0x1590] ;  /* 0x0015900001067983 */ /* 0x002ee40000300800 */
[----:B------:R-:W-:Y:S02]  /*12b650*/  IMAD.X R17, R5, 0x1, R19, P1 ;  /* 0x0000000105117824 */ /* 0x000fe400008e0613 */
[----:B------:R-:W3:Y:S04]  /*12b660*/  LDL.LU R8, [R1+0x1594] ;  /* 0x0015940001087983 */ /* 0x000ee80000300800 */
[----:B------:R0:W-:Y:S04]  /*12b670*/  STL [R1+0x2fc], R12 ;  /* 0x0002fc0c01007387 */ /* 0x0001e80000100800 */
[----:B0-----:R-:W4:Y:S04]  /*12b680*/  LDL.LU R12, [R1+0x1598] ;  /* 0x00159800010c7983 */ /* 0x001f280000300800 */
[----:B------:R-:W4:Y:S04]  /*12b690*/  LDL.LU R10, [R1+0x159c] ;  /* 0x00159c00010a7983 */ /* 0x000f280000300800 */
[----:B------:R0:W-:Y:S04]  /*12b6a0*/  STL.64 [R1+0x22f8], R16 ;  /* 0x0022f81001007387 */ /* 0x0001e80000100a00 */
[----:B------:R1:W-:Y:S01]  /*12b6b0*/  STL [R1+0x5b10], R9 ;  /* 0x005b100901007387 */ /* 0x0003e20000100800 */
[----:B0-----:R-:W-:-:S02]  /*12b6c0*/  IADD3 R16, P1, PT, R0, R20, RZ ;  /* 0x0000001400107210 */ /* 0x001fc40007f3e0ff */
[----:B-1----:R-:W-:-:S03]  /*12b6d0*/  F2FP.SATFINITE.E4M3.F32.PACK_AB_MERGE_C R9, R2, R13, RZ ;  /* 0x0000000d0209723e */ /* 0x002fc600048070ff */
[----:B------:R-:W-:Y:S01]  /*12b6e0*/  IMAD.X R17, R5, 0x1, R18, P1 ;  /* 0x0000000105117824 */ /* 0x000fe200008e0612 */
[----:B------:R-:W-:Y:S01]  /*12b6f0*/  F2FP.SATFINITE.E4M3.F32.PACK_AB_MERGE_C R2, R11, R7, RZ ;  /* 0x000000070b02723e */ /* 0x000fe200048070ff */
[----:B------:R-:W-:Y:S01]  /*12b700*/  VIADD R0, R0, UR5 ;  /* 0x0000000500007c36 */ /* 0x000fe20008000000 */
[----:B------:R-:W0:Y:S02]  /*12b710*/  LDCU UR5, c[0x0][0x3b8] ;  /* 0x00007700ff0577ac */ /* 0x000e240008000800 */
[----:B------:R1:W-:Y:S02]  /*12b720*/  STL.64 [R1+0x22f0], R16 ;  /* 0x0022f01001007387 */ /* 0x0003e40000100a00 */
[----:B------:R-:W-:Y:S02]  /*12b730*/  IADD3 R26, P1, PT, R0, R29, RZ ;  /* 0x0000001d001a7210 */ /* 0x000fe40007f3e0ff */
[----:B-1----:R-:W4:Y:S04]  /*12b740*/  LDL.LU R17, [R1+0x1570] ;  /* 0x0015700001117983 */ /* 0x002f280000300800 */
[----:B------:R-:W4:Y:S04]  /*12b750*/  LDL.LU R5, [R1+0x1574] ;  /* 0x0015740001057983 */ /* 0x000f280000300800 */
[----:B------:R1:W-:Y:S04]  /*12b760*/  STL [R1+0x234], R9 ;  /* 0x0002340901007387 */ /* 0x0003e80000100800 */
[----:B------:R-:W4:Y:S04]  /*12b770*/  LDL.LU R7, [R1+0x1550] ;  /* 0x0015500001077983 */ /* 0x000f280000300800 */
[----:B------:R0:W-:Y:S04]  /*12b780*/  STL [R1+0x2ec], R2 ;  /* 0x0002ec0201007387 */ /* 0x0001e80000100800 */
[----:B------:R-:W4:Y:S04]  /*12b790*/  LDL.LU R11, [R1+0x1554] ;  /* 0x00155400010b7983 */ /* 0x000f280000300800 */
[----:B-1----:R-:W4:Y:S01]  /*12b7a0*/  LDL.LU R9, [R1+0x1548] ;  /* 0x0015480001097983 */ /* 0x002f220000300800 */
[----:B0-----:R-:W-:-:S02]  /*12b7b0*/  F2FP.SATFINITE.E4M3.F32.PACK_AB_MERGE_C R2, R4, R3, RZ ;  /* 0x000000030402723e */ /* 0x001fc400048070ff */
[----:B------:R-:W-:Y:S01]  /*12b7c0*/  SHF.R.S32.HI R4, RZ, 0x1f, R0 ;  /* 0x0000001fff047819 */ /* 0x000fe20000011400 */
[----:B------:R-:W4:Y:S04]  /*12b7d0*/  LDL.LU R13, [R1+0x154c] ;  /* 0x00154c00010d7983 */ /* 0x000f280000300800 */
[----:B------:R0:W-:Y:S01]  /*12b7e0*/  STL [R1+0x22c], R2 ;  /* 0x00022c0201007387 */ /* 0x0001e20000100800 */
[----:B------:R-:W-:-:S03]  /*12b7f0*/  IMAD.X R27, R4, 0x1, R28, P1 ;  /* 0x00000001041b7824 */ /* 0x000fc600008e061c */
[----:B0-----:R-:W4:Y:S04]  /*12b800*/  LDL.LU R2, [R1+0x1530] ;  /* 0x0015300001027983 */ /* 0x001f280000300800 */
[----:B------:R-:W4:Y:S04]  /*12b810*/  LDL.LU R3, [R1+0x1534] ;  /* 0x0015340001037983 */ /* 0x000f280000300800 */
[----:B------:R0:W-:Y:S04]  /*12b820*/  STL [R1+0x5fb8], R29 ;  /* 0x005fb81d01007387 */ /* 0x0001e80000100800 */
[----:B0-----:R-:W4:Y:S04]  /*12b830*/  LDL.LU R29, [R1+0x1544] ;  /* 0x00154400011d7983 */ /* 0x001f280000300800 */
[----:B------:R0:W-:Y:S04]  /*12b840*/  STL.64 [R1+0x22e8], R26 ;  /* 0x0022e81a01007387 */ /* 0x0001e80000100a00 */
[----:B0-----:R-:W4:Y:S04]  /*12b850*/  LDL.LU.64 R26, [R1+0x5fd0] ;  /* 0x005fd000011a7983 */ /* 0x001f280000300a00 */
[----:B------:R0:W-:Y:S04]  /*12b860*/  STL [R1+0x5fbc], R28 ;  /* 0x005fbc1c01007387 */ /* 0x0001e80000100800 */
[----:B0-----:R-:W4:Y:S01]  /*12b870*/  LDL.LU R28, [R1+0x1540] ;  /* 0x00154000011c7983 */ /* 0x001f220000300800 */
[----:B--2---:R-:W-:-:S05]  /*12b880*/  F2FP.SATFINITE.E4M3.F32.PACK_AB_MERGE_C R16, R25, R24, RZ ;  /* 0x000000181910723e */ /* 0x004fca00048070ff */
[----:B------:R-:W-:Y:S01]  /*12b890*/  STL [R1+0x230], R16 ;  /* 0x0002301001007387 */ /* 0x000fe20000100800 */
[----:B---3--:R-:W-:-:S05]  /*12b8a0*/  F2FP.SATFINITE.E4M3.F32.PACK_AB_MERGE_C R6, R8, R6, RZ ;  /* 0x000000060806723e */ /* 0x008fca00048070ff */
[----:B------:R-:W-:Y:S01]  /*12b8b0*/  STL [R1+0x220], R6 ;  /* 0x0002200601007387 */ /* 0x000fe20000100800 */
[----:B----4-:R-:W-:-:S05]  /*12b8c0*/  IADD3 R24, P1, PT, R0, R27, RZ ;  /* 0x0000001b00187210 */ /* 0x010fca0007f3e0ff */
[----:B------:R-:W-:-:S05]  /*12b8d0*/  IMAD.X R25, R4, 0x1, R26, P1 ;  /* 0x0000000104197824 */ /* 0x000fca00008e061a */
[----:B------:R0:W-:Y:S04]  /*12b8e0*/  STL.64 [R1+0x22e0], R24 ;  /* 0x0022e01801007387 */ /* 0x0001e80000100a00 */
[----:B0-----:R-:W2:Y:S01]  /*12b8f0*/  LDL.LU.64 R24, [R1+0x5fc8] ;  /* 0x005fc80001187983 */ /* 0x001ea20000300a00 */
[----:B------:R-:W-:-:S03]  /*12b900*/  F2FP.SATFINITE.E4M3.F32.PACK_AB_MERGE_C R10, R10, R12, RZ ;  /* 0x0000000c0a0a723e */ /* 0x000fc600048070ff */
[----:B------:R0:W-:Y:S01]  /*12b910*/  STL.64 [R1+0x5fb0], R26 ;  /* 0x005fb01a01007387 */ /* 0x0001e20000100a00 */
[----:B------:R-:W-:-:S03]  /*12b920*/  F2FP.SATFINITE.E4M3.F32.PACK_AB_MERGE_C R5, R5, R17, RZ ;  /* 0x000000110505723e */ /* 0x000fc600048070ff */
[----:B0-----:R-:W3:Y:S04]  /*12b930*/  LDL.LU R26, [R1+0x1558] ;  /* 0x00155800011a7983 */ /* 0x001ee80000300800 */
[----:B------:R-:W3:Y:S04]  /*12b940*/  LDL.LU R27, [R1+0x155c] ;  /* 0x00155c00011b7983 */ /* 0x000ee80000300800 */
[----:B------:R-:W4:Y:S04]  /*12b950*/  LDL.LU R6, [R1+0x1538] ;  /* 0x0015380001067983 */ /* 0x000f280000300800 */
[----:B------:R-:W4:Y:S04]  /*12b960*/  LDL.LU R8, [R1+0x153c] ;  /* 0x00153c0001087983 */ /* 0x000f280000300800 */
[----:B------:R0:W-:Y:S04]  /*12b970*/  STL [R1+0x228], R10 ;  /* 0x0002280a01007387 */ /* 0x0001e80000100800 */
[----:B------:R-:W3:Y:S04]  /*12b980*/  LDL.LU R12, [R1+0x1510] ;  /* 0x00151000010c7983 */ /* 0x000ee80000300800 */
[----:B0-----:R-:W4:Y:S04]  /*12b990*/  LDL.LU R10, [R1+0x1514] ;  /* 0x00151400010a7983 */ /* 0x001f280000300800 */
[----:B------:R0:W-:Y:S04]  /*12b9a0*/  STL [R1+0x5b94], R5 ;  /* 0x005b940501007387 */ /* 0x0001e80000100800 */
[----:B0-----:R-:W4:Y:S01]  /*12b9b0*/  LDL.LU R5, [R1+0x157c] ;  /* 0x00157c0001057983 */ /* 0x001f220000300800 */
[----:B--2---:R-:W-:-:S05]  /*12b9c0*/  IADD3 R16, P1, PT, R0, R25, RZ ;  /* 0x0000001900107210 */ /* 0x004fca0007f3e0ff */
[----:B------:R-:W-:-:S05]  /*12b9d0*/  IMAD.X R17, R4, 0x1, R24, P1 ;  /* 0x0000000104117824 */ /* 0x000fca00008e0618 */
[----:B------:R0:W-:Y:S04]  /*12b9e0*/  STL.64 [R1+0x22d8], R16 ;  /* 0x0022d81001007387 */ /* 0x0001e80000100a00 */
[----:B0-----:R-:W2:Y:S04]  /*12b9f0*/  LDL.LU.64 R16, [R1+0x5fc0] ;  /* 0x005fc00001107983 */ /* 0x001ea80000300a00 */
[----:B------:R0:W-:Y:S04]  /*12ba00*/  STL.64 [R1+0x5fa8], R24 ;  /* 0x005fa81801007387 */ /* 0x0001e80000100a00 */
[----:B0-----:R-:W4:Y:S01]  /*12ba10*/  LDL.LU R25, [R1+0x1578] ;  /* 0x0015780001197983 */ /* 0x001f220000300800 */
[----:B---3--:R-:W-:-:S02]  /*12ba20*/  F2FP.SATFINITE.E4M3.F32.PACK_AB_MERGE_C R26, R27, R26, RZ ;  /* 0x0000001a1b1a723e */ /* 0x008fc400048070ff */
[----:B------:R-:W-:Y:S02]  /*12ba30*/  F2FP.SATFINITE.E4M3.F32.PACK_AB_MERGE_C R2, R3, R2, RZ ;  /* 0x000000020302723e */ /* 0x000fe400048070ff */
[----:B----4-:R-:W-:Y:S02]  /*12ba40*/  F2FP.SATFINITE.E4M3.F32.PACK_AB_MERGE_C R24, R5, R25, RZ ;  /* 0x000000190518723e */ /* 0x010fe400048070ff */
[----:B------:R-:W-:Y:S02]  /*12ba50*/  F2FP.SATFINITE.E4M3.F32.PACK_AB_MERGE_C R5, R11, R7, RZ ;  /* 0x000000070b05723e */ /* 0x000fe400048070ff */
[----:B------:R-:W3:Y:S04]  /*12ba60*/  LDL.LU R7, [R1+0x1518] ;  /* 0x0015180001077983 */ /* 0x000ee80000300800 */
[----:B------:R2:W-:Y:S04]  /*12ba70*/  STL [R1+0x210], R24 ;  /* 0x0002101801007387 */ /* 0x0005e80000100800 */
[----:B------:R-:W3:Y:S01]  /*12ba80*/  LDL.LU R11, [R1+0x151c] ;  /* 0x00151c00010b7983 */ /* 0x000ee20000300800 */
[----:B--2---:R-:W-:-:S03]  /*12ba90*/  IADD3 R24, P1, PT, R0, R17, RZ ;  /* 0x0000001100187210 */ /* 0x004fc60007f3e0ff */
[----:B------:R0:W-:Y:S02]  /*12baa0*/  STL [R1+0x1ec], R5 ;  /* 0x0001ec0501007387 */ /* 0x0001e40000100800 */
[----:B------:R-:W-:-:S05]  /*12bab0*/  IMAD.X R25, R4, 0x1, R15, P1 ;  /* 0x0000000104197824 */ /* 0x000fca00008e060f */
[----:B------:R1:W-:Y:S01]  /*12bac0*/  STL.64 [R1+0x22d0], R24 ;  /* 0x0022d01801007387 */ /* 0x0003e20000100a00 */
[----:B0-----:R-:W-:-:S03]  /*12bad0*/  F2FP.SATFINITE.E4M3.F32.PACK_AB_MERGE_C R5, R29, R28, RZ ;  /* 0x0000001c1d05723e */ /* 0x001fc600048070ff */
[----:B------:R-:W-:Y:S04]  /*12bae0*/  STL [R1+0x1f4], R26 ;  /* 0x0001f41a01007387 */ /* 0x000fe80000100800 */
[----:B------:R-:W-:Y:S01]  /*12baf0*/  STL.64 [R1+0x5fa0], R16 ;  /* 0x005fa01001007387 */ /* 0x000fe20000100a00 */
[----:B-1----:R-:W-:-:S03]  /*12bb00*/  IADD3 R24, P1, PT, R0, R16, RZ ;  /* 0x0000001000187210 */ /* 0x002fc60007f3e0ff */
[----:B------:R0:W-:Y:S02]  /*12bb10*/  STL [R1+0x5048], R5 ;  /* 0x0050480501007387 */ /* 0x0001e40000100800 */
[----:B------:R-:W-:Y:S02]  /*12bb20*/  IMAD.X R25, R4, 0x1, R14, P1 ;  /* 0x0000000104197824 */ /* 0x000fe400008e060e */
[----:B------:R-:W2:Y:S01]  /*12bb30*/  LDL.LU R28, [R1+0x1500] ;  /* 0x00150000011c7983 */ /* 0x000ea20000300800 */
[----:B0-----:R-:W-:-:S03]  /*12bb40*/  F2FP.SATFINITE.E4M3.F32.PACK_AB_MERGE_C R5, R13, R9, RZ ;  /* 0x000000090d05723e */ /* 0x001fc600048070ff */
[----:B------:R0:W-:Y:S04]  /*12bb50*/  STL.64 [R1+0x22c8], R24 ;  /* 0x0022c81801007387 */ /* 0x0001e80000100a00 */
[----:B------:R1:W-:Y:S04]  /*12bb60*/  STL [R1+0x5050], R5 ;  /* 0x0050500501007387 */ /* 0x0003e80000100800 */
[----:B------:R-:W2:Y:S01]  /*12bb70*/  LDL.LU R29, [R1+0x1504] ;  /* 0x00150400011d7983 */ /* 0x000ea20000300800 */
[----:B------:R-:W-:-:S03]  /*12bb80*/  IADD3 R16, P1, PT, R0, R23, RZ ;  /* 0x0000001700107210 */ /* 0x000fc60007f3e0ff */
[----:B------:R4:W-:Y:S04]  /*12bb90*/  STL [R1+0x4fd0], R2 ;  /* 0x004fd00201007387 */ /* 0x0009e80000100800 */
[----:B0-----:R-:W2:Y:S01]  /*12bba0*/  LDL.LU R24, [R1+0x1508] ;  /* 0x0015080001187983 */ /* 0x001ea20000300800 */
[----:B------:R-:W-:-:S03]  /*12bbb0*/  IMAD.X R17, R4, 0x1, R22, P1 ;  /* 0x0000000104117824 */ /* 0x000fc600008e0616 */
[----:B-1----:R-:W2:Y:S01]  /*12bbc0*/  LDL.LU R5, [R1+0x150c] ;  /* 0x00150c0001057983 */ /* 0x002ea20000300800 */
[----:B------:R-:W-:-:S03]  /*12bbd0*/  F2FP.SATFINITE.E4M3.F32.PACK_AB_MERGE_C R8, R8, R6, RZ ;  /* 0x000000060808723e */ /* 0x000fc600048070ff */
[----:B------:R-:W2:Y:S01]  /*12bbe0*/  LDL.LU R26, [R1+0x14f0] ;  /* 0x0014f000011a7983 */ /* 0x000ea20000300800 */
[----:B------:R-:W-:-:S03]  /*12bbf0*/  F2FP.SATFINITE.E4M3.F32.PACK_AB_MERGE_C R6, R10, R12, RZ ;  /* 0x0000000c0a06723e */ /* 0x000fc600048070ff */
[----:B------:R-:W2:Y:S01]  /*12bc00*/  LDL.LU R27, [R1+0x14f4] ;  /* 0x0014f400011b7983 */ /* 0x000ea20000300800 */
[----:B------:R-:W-:-:S03]  /*12bc10*/  IADD3 R12, P1, PT, R0, R21, RZ ;  /* 0x00000015000c7210 */ /* 0x000fc60007f3e0ff */
[----:B------:R-:W2:Y:S04]  /*12bc20*/  LDL.LU R25, [R1+0x14f8] ;  /* 0x0014f80001197983 */ /* 0x000ea80000300800 */
[----:B------:R-:W2:Y:S04]  /*12bc30*/  LDL.LU R9, [R1+0x14fc] ;  /* 0x0014fc0001097983 */ /* 0x000ea80000300800 */
[----:B----4-:R-:W4:Y:S04]  /*12bc40*/  LDL.LU R2, [R1+0x14e0] ;  /* 0x0014e00001027983 */ /* 0x010f280000300800 */
[----:B------:R-:W4:Y:S01]  /*12bc50*/  LDL.LU R3, [R1+0x14e4] ;  /* 0x0014e40001037983 */ /* 0x000f220000300800 */
[----:B------:R-:W-:-:S03]  /*12bc60*/  IMAD.X R13, R4, 0x1, R19, P1 ;  /* 0x00000001040d7824 */ /* 0x000fc600008e0613 */
[----:B------:R-:W-:Y:S04]  /*12bc70*/  STL.64 [R1+0x5f98], R22 ;  /* 0x005f981601007387 */ /* 0x000fe80000100a00 */
[----:B------:R0:W-:Y:S04]  /*12bc80*/  STL.64 [R1+0x22c0], R16 ;  /* 0x0022c01001007387 */ /* 0x0001e80000100a00 */
[----:B0-----:R-:W4:Y:S04]  /*12bc90*/  LDL.LU R16, [R1+0x14e8] ;  /* 0x0014e80001107983 */ /* 0x001f280000300800 */
[----:B------:R-:W-:Y:S04]  /*12bca0*/  STL [R1+0x4fd8], R8 ;  /* 0x004fd80801007387 */ /* 0x000fe80000100800 */
[----:B------:R-:W4:Y:S04]  /*12bcb0*/  LDL.LU R17, [R1+0x14ec] ;  /* 0x0014ec0001117983 */ /* 0x000f280000300800 */
[----:B------:R0:W-:Y:S04]  /*12bcc0*/  STL [R1+0x4f74], R6 ;  /* 0x004f740601007387 */ /* 0x0001e80000100800 */
[----:B0-----:R-:W4:Y:S04]  /*12bcd0*/  LDL.LU R6, [R1+0x14d0] ;  /* 0x0014d00001067983 */ /* 0x001f280000300800 */
[----:B------:R-:W4:Y:S04]  /*12bce0*/  LDL.LU R10, [R1+0x14d4] ;  /* 0x0014d400010a7983 */ /* 0x000f280000300800 */
[----:B------:R0:W-:Y:S02]  /*12bcf0*/  STL.64 [R1+0x22b8], R12 ;  /* 0x0022b80c01007387 */ /* 0x0001e40000100a00 */
[----:B0-----:R-:W-:-:S05]  /*12bd00*/  IADD3 R12, P1, PT, R0, R20, RZ ;  /* 0x00000014000c7210 */ /* 0x001fca0007f3e0ff */
[----:B------:R-:W-:Y:S01]  /*12bd10*/  IMAD.X R13, R4, 0x1, R18, P1 ;  /* 0x00000001040d7824 */ /* 0x000fe200008e0612 */
[----:B---3--:R-:W-:-:S05]  /*12bd20*/  F2FP.SATFINITE.E4M3.F32.PACK_AB_MERGE_C R7, R11, R7, RZ ;  /* 0x000000070b07723e */ /* 0x008fca00048070ff */
[----:B------:R-:W-:Y:S04]  /*12bd30*/  STL [R1+0x4f84], R7 ;  /* 0x004f840701007387 */ /* 0x000fe80000100800 */
[----:B------:R-:W3:Y:S04]  /*12bd40*/  LDL.LU R22, [R1+0x14d8] ;  /* 0x0014d80001167983 */ /* 0x000ee80000300800 */
[----:B------:R-:W3:Y:S04]  /*12bd50*/  LDL.LU R23, [R1+0x14dc] ;  /* 0x0014dc0001177983 */ /* 0x000ee80000300800 */
[----:B------:R0:W-:Y:S04]  /*12bd60*/  STL.64 [R1+0x22b0], R12 ;  /* 0x0022b00c01007387 */ /* 0x0001e80000100a00 */
[----:B0-----:R-:W3:Y:S04]  /*12bd70*/  LDL.LU R13, [R1+0x14c0] ;  /* 0x0014c000010d7983 */ /* 0x001ee80000300800 */
[----:B------:R-:W3:Y:S04]  /*12bd80*/  LDL.LU R8, [R1+0x14c4] ;  /* 0x0014c40001087983 */ /* 0x000ee80000300800 */
[----:B------:R-:W3:Y:S04]  /*12bd90*/  LDL.LU R12, [R1+0x14c8] ;  /* 0x0014c800010c7983 */ /* 0x000ee80000300800 */
[----:B------:R-:W3:Y:S04]  /*12bda0*/  LDL.LU R4, [R1+0x14cc] ;  /* 0x0014cc0001047983 */ /* 0x000ee80000300800 */
[----:B------:R-:W3:Y:S01]  /*12bdb0*/  LDL.LU R7, [R1+0x14b0] ;  /* 0x0014b00001077983 */ /* 0x000ee20000300800 */
[----:B--2---:R-:W-:-:S03]  /*12bdc0*/  F2FP.SATFINITE.E4M3.F32.PACK_AB_MERGE_C R29, R29, R28, RZ ;  /* 0x0000001c1d1d723e */ /* 0x004fc600048070ff */
[----:B------:R-:W2:Y:S04]  /*12bdd0*/  LDL.LU R11, [R1+0x14b4] ;  /* 0x0014b400010b7983 */ /* 0x000ea80000300800 */
[----:B------:R-:W2:Y:S04]  /*12bde0*/  LDL.LU R28, [R1+0x5fbc] ;  /* 0x005fbc00011c7983 */ /* 0x000ea80000300800 */
[----:B------:R0:W-:Y:S04]  /*12bdf0*/  STL [R1+0x4f0c], R29 ;  /* 0x004f0c1d01007387 */ /* 0x0001e80000100800 */
[----:B0-----:R-:W2:Y:S01]  /*12be00*/  LDL.LU R29, [R1+0x5fb8] ;  /* 0x005fb800011d7983 */ /* 0x001ea20000300800 */
[----:B------:R-:W-:Y:S01]  /*12be10*/  F2FP.SATFINITE.E4M3.F32.PACK_AB_MERGE_C R5, R5, R24, RZ ;  /* 0x000000180505723e */ /* 0x000fe200048070ff */
[----:B------:R-:W-:Y:S01]  /*12be20*/  VIADD R0, R0, UR5 ;  /* 0x0000000500007c36 */ /* 0x000fe20008000000 */
[----:B------:R-:W-:Y:S01]  /*12be30*/  F2FP.SATFINITE.E4M3.F32.PACK_AB_MERGE_C R24, R27, R26, RZ ;  /* 0x0000001a1b18723e */ /* 0x000fe200048070ff */
[----:B------:R-:W0:Y:S02]  /*12be40*/  LDCU UR5, c[0x0][0x3b8] ;  /* 0x00007700ff0577ac */ /* 0x000e240008000800 */
[----:B------:R1:W-:Y:S02]  /*12be50*/  STL [R1+0x4f18], R5 ;  /* 0x004f180501007387 */ /* 0x0003e40000100800 */
[----:B-1----:R-:W-:-:S02]  /*12be60*/  SHF.R.S32.HI R5, RZ, 0x1f, R0 ;  /* 0x0000001fff057819 */ /* 0x002fc40000011400 */
[----:B------:R-:W-:Y:S01]  /*12be70*/  STL [R1+0x4ea8], R24 ;  /* 0x004ea81801007387 */ /* 0x000fe20000100800 */
[----:B--2---:R-:W-:-:S05]  /*12be80*/  IADD3 R26, P1, PT, R0, R29, RZ ;  /* 0x0000001d001a7210 */ /* 0x004fca0007f3e0ff */
[----:B------:R-:W-:-:S05]  /*12be90*/  IMAD.X R27, R5, 0x1, R28, P1 ;  /* 0x00000001051b7824 */ /* 0x000fca00008e061c */
[----:B------:R1:W-:Y:S04]  /*12bea0*/  STL.64 [R1+0x22a8], R26 ;  /* 0x0022a81a01007387 */ /* 0x0003e80000100a00 */
[----:B-1----:R-:W2:Y:S01]  /*12beb0*/  LDL.LU.64 R26, [R1+0x5fb0] ;  /* 0x005fb000011a7983 */ /* 0x002ea20000300a00 */
[----:B------:R-:W-:-:S03]  /*12bec0*/  F2FP.SATFINITE.E4M3.F32.PACK_AB_MERGE_C R24, R9, R25, RZ ;  /* 0x000000190918723e */ /* 0x000fc600048070ff */
[----:B------:R-:W3:Y:S01]  /*12bed0*/  LDL.LU R9, [R1+0x14ac] ;  /* 0x0014ac0001097983 */ /* 0x000ee20000300800 */
[----:B----4-:R-:W-:-:S03]  /*12bee0*/  F2FP.SATFINITE.E4M3.F32.PACK_AB_MERGE_C R3, R3, R2, RZ ;  /* 0x000000020303723e */ /* 0x010fc600048070ff */
[----:B------:R-:W-:Y:S04]  /*12bef0*/  STL [R1+0x4ebc], R24 ;  /* 0x004ebc1801007387 */ /* 0x000fe80000100800 */
[----:B------:R-:W4:Y:S04]  /*12bf00*/  LDL.LU R2, [R1+0x1490] ;  /* 0x0014900001027983 */ /* 0x000f280000300800 */
[----:B------:R1:W-:Y:S04]  /*12bf10*/  STL [R1+0x4e54], R3 ;  /* 0x004e540301007387 */ /* 0x0003e80000100800 */
[----:B-1----:R-:W4:Y:S01]  /*12bf20*/  LDL.LU R3, [R1+0x1494] ;  /* 0x0014940001037983 */ /* 0x002f220000300800 */
[----:B--2---:R-:W-:-:S03]  /*12bf30*/  IADD3 R24, P1, PT, R0, R27, RZ ;  /* 0x0000001b00187210 */ /* 0x004fc60007f3e0ff */
[----:B------:R1:W-:Y:S02]  /*12bf40*/  STL [R1+0x5f88], R27 ;  /* 0x005f881b01007387 */ /* 0x0003e40000100800 */
[----:B------:R-:W-:Y:S02]  /*12bf50*/  IMAD.X R25, R5, 0x1, R26, P1 ;  /* 0x0000000105197824 */ /* 0x000fe400008e061a */
[----:B-1----:R-:W2:Y:S04]  /*12bf60*/  LDL.LU R27, [R1+0x14a8] ;  /* 0x0014a800011b7983 */ /* 0x002ea80000300800 */
[----:B------:R1:W-:Y:S04]  /*12bf70*/  STL.64 [R1+0x22a0], R24 ;  /* 0x0022a01801007387 */ /* 0x0003e80000100a00 */
[----:B-1----:R-:W2:Y:S01]  /*12bf80*/  LDL.LU.64 R24, [R1+0x5fa8] ;  /* 0x005fa80001187983 */ /* 0x002ea20000300a00 */
[----:B------:R-:W-:-:S02]  /*12bf90*/  F2FP.SATFINITE.E4M3.F32.PACK_AB_MERGE_C R17, R17, R16, RZ ;  /* 0x000000101111723e */ /* 0x000fc400048070ff */
[----:B------:R-:W-:-:S03]  /*12bfa0*/  F2FP.SATFINITE.E4M3.F32.PACK_AB_MERGE_C R6, R10, R6, RZ ;  /* 0x000000060a06723e */ /* 0x000fc600048070ff */
[----:B------:R1:W-:Y:S04]  /*12bfb0*/  STL [R1+0x4e38], R17 ;  /* 0x004e381101007387 */ /* 0x0003e80000100800 */
[----:B------:R-:W-:Y:S01]  /*12bfc0*/  STL [R1+0x2b9c], R6 ;  /* 0x002b9c0601007387 */ /* 0x000fe20000100800 */
[----:B--2---:R-:W-:-:S05]  /*12bfd0*/  IADD3 R16, P1, PT, R0, R25, RZ ;  /* 0x0000001900107210 */ /* 0x004fca0007f3e0ff */
[----:B-1----:R-:W-:-:S05]  /*12bfe0*/  IMAD.X R17, R5, 0x1, R24, P1 ;  /* 0x0000000105117824 */ /* 0x002fca00008e0618 */
[----:B------:R1:W-:Y:S04]  /*12bff0*/  STL.64 [R1+0x2298], R16 ;  /* 0x0022981001007387 */ /* 0x0003e80000100a00 */
[----:B-1----:R-:W2:Y:S01]  /*12c000*/  LDL.LU.64 R16, [R1+0x5fa0] ;  /* 0x005fa00001107983 */ /* 0x002ea20000300a00 */
[----:B---3--:R-:W-:Y:S02]  /*12c010*/  F2FP.SATFINITE.E4M3.F32.PACK_AB_MERGE_C R23, R23, R22, RZ ;  /* 0x000000161717723e */ /* 0x008fe400048070ff */
[----:B------:R-:W-:Y:S01]  /*12c020*/  F2FP.SATFINITE.E4M3.F32.PACK_AB_MERGE_C R8, R8, R13, RZ ;  /* 0x0000000d0808723e */ /* 0x000fe200048070ff */
[----:B------:R-:W3:Y:S04]  /*12c030*/  LDL.LU R6, [R1+0x1498] ;  /* 0x0014980001067983 */ /* 0x000ee80000300800 */
[----:B------:R-:W3:Y:S04]  /*12c040*/  LDL.LU R10, [R1+0x149c] ;  /* 0x00149c00010a7983 */ /* 0x000ee80000300800 */
[----:B------:R1:W-:Y:S04]  /*12c050*/  STL.64 [R1+0x5f80], R24 ;  /* 0x005f801801007387 */ /* 0x0003e80000100a00 */
[----:B-1----:R-:W3:Y:S04]  /*12c060*/  LDL.LU R24, [R1+0x14a0] ;  /* 0x0014a00001187983 */ /* 0x002ee80000300800 */
[----:B------:R-:W3:Y:S04]  /*12c070*/  LDL.LU R25, [R1+0x14a4] ;  /* 0x0014a40001197983 */ /* 0x000ee80000300800 */
[----:B------:R-:W-:Y:S04]  /*12c080*/  STL [R1+0x4dc4], R23 ;  /* 0x004dc41701007387 */ /* 0x000fe80000100800 */
[----:B------:R1:W-:Y:S04]  /*12c090*/  STL [R1+0x2a6c], R8 ;  /* 0x002a6c0801007387 */ /* 0x0003e80000100800 */
[----:B------:R-:W3:Y:S01]  /*12c0a0*/  LDL.LU R13, [R1+0x1480] ;  /* 0x00148000010d7983 */ /* 0x000ee20000300800 */
[----:B-1----:R-:W-:-:S02]  /*12c0b0*/  F2FP.SATFINITE.E4M3.F32.PACK_AB_MERGE_C R8, R4, R12, RZ ;  /* 0x0000000c0408723e */ /* 0x002fc400048070ff */
[----:B------:R-:W-:Y:S02]  /*12c0c0*/  F2FP.SATFINITE.E4M3.F32.PACK_AB_MERGE_C R4, R11, R7, RZ ;  /* 0x000000070b04723e */ /* 0x000fe400048070ff */
[----:B--2---:R-:W-:-:S05]  /*12c0d0*/  IADD3 R22, P1, PT, R0, R17, RZ ;  /* 0x0000001100167210 */ /* 0x004fca0007f3e0ff */
[----:B------:R-:W-:-:S05]  /*12c0e0*/  IMAD.X R23, R5, 0x1, R15, P1 ;  /* 0x0000000105177824 */ /* 0x000fca00008e060f */
[----:B------:R1:W-:Y:S04]  /*12c0f0*/  STL.64 [R1+0x2290], R22 ;  /* 0x0022901601007387 */ /* 0x0003e80000100a00 */
[----:B------:R2:W-:Y:S01]  /*12c100*/  STL [R1+0x2a88], R8 ;  /* 0x002a880801007387 */ /* 0x0005e20000100800 */
[----:B-1----:R-:W-:-:S03]  /*12c110*/  IADD3 R22, P1, PT, R0, R16, RZ ;  /* 0x0000001000167210 */ /* 0x002fc60007f3e0ff */
[----:B--2---:R-:W2:Y:S04]  /*12c120*/  LDL.LU R8, [R1+0x1484] ;  /* 0x0014840001087983 */ /* 0x004ea80000300800 */
[----:B------:R1:W-:Y:S01]  /*12c130*/  STL [R1+0x291c], R4 ;  /* 0x00291c0401007387 */ /* 0x0003e20000100800 */
[----:B------:R-:W-:-:S03]  /*12c140*/  IMAD.X R23, R5, 0x1, R14, P1 ;  /* 0x0000000105177824 */ /* 0x000fc600008e060e */
[----:B------:R-:W2:Y:S04]  /*12c150*/  LDL.LU R12, [R1+0x1488] ;  /* 0x00148800010c7983 */ /* 0x000ea80000300800 */
[----:B-1----:R-:W2:Y:S04]  /*12c160*/  LDL.LU R4, [R1+0x148c] ;  /* 0x00148c0001047983 */ /* 0x002ea80000300800 */
[----:B------:R-:W2:Y:S04]  /*12c170*/  LDL.LU R7, [R1+0x1470] ;  /* 0x0014700001077983 */ /* 0x000ea80000300800 */
[----:B------:R-:W2:Y:S04]  /*12c180*/  LDL.LU R11, [R1+0x1474] ;  /* 0x00147400010b7983 */ /* 0x000ea80000300800 */
[----:B------:R1:W-:Y:S04]  /*12c190*/  STL.64 [R1+0x5f78], R16 ;  /* 0x005f781001007387 */ /* 0x0003e80000100a00 */
[----:B-1----:R-:W2:Y:S04]  /*12c1a0*/  LDL.LU R16, [R1+0x14b8] ;  /* 0x0014b80001107983 */ /* 0x002ea80000300800 */
[----:B------:R-:W2:Y:S04]  /*12c1b0*/  LDL.LU R17, [R1+0x14bc] ;  /* 0x0014bc0001117983 */ /* 0x000ea80000300800 */
[----:B------:R1:W-:Y:S04]  /*12c1c0*/  STL.64 [R1+0x2288], R22 ;  /* 0x0022881601007387 */ /* 0x0003e80000100a00 */
[----:B-1----:R-:W3:Y:S04]  /*12c1d0*/  LDL.LU.64 R22, [R1+0x5f98] ;  /* 0x005f980001167983 */ /* 0x002ee80000300a00 */
[----:B------:R1:W-:Y:S01]  /*12c1e0*/  STL.64 [R1+0x5f90], R14 ;  /* 0x005f900e01007387 */ /* 0x0003e20000100a00 */
[----:B------:R-:W-:-:S02]  /*12c1f0*/  F2FP.SATFINITE.E4M3.F32.PACK_AB_MERGE_C R9, R9, R27, RZ ;  /* 0x0000001b0909723e */ /* 0x000fc400048070ff */
[----:B----4-:R-:W-:Y:S02]  /*12c200*/  F2FP.SATFINITE.E4M3.F32.PACK_AB_MERGE_C R2, R3, R2, RZ ;  /* 0x000000020302723e */ /* 0x010fe400048070ff */
[----:B--2---:R-:W-:Y:S02]  /*12c210*/  F2FP.SATFINITE.E4M3.F32.PACK_AB_MERGE_C R17, R17, R16, RZ ;  /* 0x000000101111723e */ /* 0x004fe400048070ff */
[----:B---3--:R-:W-:-:S03]  /*12c220*/  F2FP.SATFINITE.E4M3.F32.PACK_AB_MERGE_C R16, R25, R24, RZ ;  /* 0x000000181910723e */ /* 0x008fc600048070ff */
[----:B------:R-:W-:Y:S01]  /*12c230*/  STL [R1+0x2a0c], R17 ;  /* 0x002a0c1101007387 */ /* 0x000fe20000100800 */
[----:B-1----:R-:W-:-:S03]  /*12c240*/  IADD3 R14, P1, PT, R0, R23, RZ ;  /* 0x00000017000e7210 */ /* 0x002fc60007f3e0ff */
[----:B------:R-:W-:Y:S02]  /*12c250*/  STL [R1+0x28d4], R16 ;  /* 0x0028d41001007387 */ /* 0x000fe40000100800 */
[----:B------:R-:W-:Y:S02]  /*12c260*/  IMAD.X R15, R5, 0x1, R22, P1 ;  /* 0x00000001050f7824 */ /* 0x000fe400008e0616 */
[----:B------:R-:W-:Y:S04]  /*12c270*/  STL.64 [R1+0x5f70], R22 ;  /* 0x005f701601007387 */ /* 0x000fe80000100a00 */
[----:B------:R1:W-:Y:S04]  /*12c280*/  STL.64 [R1+0x2280], R14 ;  /* 0x0022800e01007387 */ /* 0x0003e80000100a00 */
[----:B------:R-:W2:Y:S04]  /*12c290*/  LDL.LU R27, [R1+0x1478] ;  /* 0x00147800011b7983 */ /* 0x000ea80000300800 */
[----:B------:R3:W-:Y:S04]  /*12c2a0*/  STL [R1+0x28dc], R9 ;  /* 0x0028dc0901007387 */ /* 0x0007e80000100800 */
[----:B------:R-:W2:Y:S01]  /*12c2b0*/  LDL.LU R24, [R1+0x147c] ;  /* 0x00147c0001187983 */ /* 0x000ea20000300800 */
[----:B-1----:R-:W-:-:S03]  /*12c2c0*/  IADD3 R14, P1, PT, R0, R21, RZ ;  /* 0x00000015000e7210 */ /* 0x002fc60007f3e0ff */
[----:B------:R1:W-:Y:S02]  /*12c2d0*/  STL [R1+0x2888], R2 ;  /* 0x0028880201007387 */ /* 0x0003e40000100800 */
[----:B------:R-:W-:Y:S02]  /*12c2e0*/  IMAD.X R15, R5, 0x1, R19, P1 ;  /* 0x00000001050f7824 */ /* 0x000fe400008e0613 */
[----:B------:R-:W4:Y:S01]  /*12c2f0*/  LDL.LU R25, [R1+0x1460] ;  /* 0x0014600001197983 */ /* 0x000f220000300800 */
[----:B---3--:R-:W-:-:S03]  /*12c300*/  F2FP.SATFINITE.E4M3.F32.PACK_AB_MERGE_C R9, R10, R6, RZ ;  /* 0x000000060a09723e */ /* 0x008fc600048070ff */
[----:B-1----:R-:W4:Y:S04]  /*12c310*/  LDL.LU R2, [R1+0x1464] ;  /* 0x0014640001027983 */ /* 0x002f280000300800 */
[----:B------:R-:W3:Y:S04]  /*12c320*/  LDL.LU R3, [R1+0x1468] ;  /* 0x0014680001037983 */ /* 0x000ee80000300800 */
[----:B------:R-:W3:Y:S04]  /*12c330*/  LDL.LU R6, [R1+0x146c] ;  /* 0x00146c0001067983 */ /* 0x000ee80000300800 */
[----:B------:R1:W-:Y:S01]  /*12c340*/  STL.64 [R1+0x2278], R14 ;  /* 0x0022780e01007387 */ /* 0x0003e20000100a00 */
[----:B------:R-:W-:-:S03]  /*12c350*/  F2FP.SATFINITE.E4M3.F32.PACK_AB_MERGE_C R8, R8, R13, RZ ;  /* 0x0000000d0808723e */ /* 0x000fc600048070ff */
[----:B------:R0:W-:Y:S04]  /*12c360*/  STL [R1+0x28a8], R9 ;  /* 0x0028a80901007387 */ /* 0x0001e80000100800 */
[----:B------:R-:W3:Y:S01]  /*12c370*/  LDL.LU R16, [R1+0x1450] ;  /* 0x0014500001107983 */ /* 0x000ee20000300800 */
[----:B-1----:R-:W-:-:S03]  /*12c380*/  IADD3 R14, P1, PT, R0, R20, RZ ;  /* 0x00000014000e7210 */ /* 0x002fc60007f3e0ff */
[----:B------:R-:W3:Y:S02]  /*12c390*/  LDL.LU R17, [R1+0x1454] ;  /* 0x0014540001117983 */ /* 0x000ee40000300800 */
[----:B------:R-:W-:Y:S02]  /*12c3a0*/  IMAD.X R15, R5, 0x1, R18, P1 ;  /* 0x00000001050f7824 */ /* 0x000fe400008e0612 */
[----:B------:R-:W3:Y:S01]  /*12c3b0*/  LDL.LU R22, [R1+0x1458] ;  /* 0x0014580001167983 */ /* 0x000ee20000300800 */
[----:B------:R-:W-:-:S03]  /*12c3c0*/  F2FP.SATFINITE.E4M3.F32.PACK_AB_MERGE_C R5, R4, R12, RZ ;  /* 0x0000000c0405723e */ /* 0x000fc600048070ff */
[----:B------:R1:W-:Y:S01]  /*12c3d0*/  STL.64 [R1+0x2270], R14 ;  /* 0x0022700e01007387 */ /* 0x0003e20000100a00 */
[----:B------:R-:W-:-:S03]  /*12c3e0*/  F2FP.SATFINITE.E4M3.F32.PACK_AB_MERGE_C R4, R11, R7, RZ ;  /* 0x000000070b04723e */ /* 0x000fc600048070ff */
[----:B------:R-:W3:Y:S01]  /*12c3f0*/  LDL.LU R23, [R1+0x145c] ;  /* 0x00145c0001177983 */ /* 0x000ee20000300800 */
[----:B0-----:R-:W-:Y:S01]  /*12c400*/  VIADD R0, R0, UR5 ;  /* 0x0000000500007c36 */ /* 0x001fe20008000000 */
[----:B------:R-:W0:Y:S02]  /*12c410*/  LDCU UR5, c[0x0][0x3b8] ;  /* 0x00007700ff0577ac */ /* 0x000e240008000800 */
[----:B------:R-:W3:Y:S04]  /*12c420*/  LDL.LU R9, [R1+0x1440] ;  /* 0x0014400001097983 */ /* 0x000ee80000300800 */
[----:B------:R-:W3:Y:S04]  /*12c430*/  LDL.LU R10, [R1+0x1444] ;  /* 0x00144400010a7983 */ /* 0x000ee80000300800 */
[----:B------:R-:W-:Y:S04]  /*12c440*/  STL [R1+0x271c], R8 ;  /* 0x00271c0801007387 */ /* 0x000fe80000100800 */
[----:B------:R0:W-:Y:S01]  /*12c450*/  STL [R1+0x2728], R5 ;  /* 0x0027280501007387 */ /* 0x0001e20000100800 */
[----:B-1----:R-:W-:-:S03]  /*12c460*/  IADD3 R14, P1, PT, R0, R29, RZ ;  /* 0x0000001d000e7210 */ /* 0x002fc60007f3e0ff */
[----:B------:R-:W3:Y:S04]  /*12c470*/  LDL.LU R12, [R1+0x144c] ;  /* 0x00144c00010c7983 */ /* 0x000ee80000300800 */
[----:B0-----:R-:W3:Y:S04]  /*12c480*/  LDL.LU R5, [R1+0x1434] ;  /* 0x0014340001057983 */ /* 0x001ee80000300800 */
[----:B------:R0:W-:Y:S04]  /*12c490*/  STL [R1+0x2700], R4 ;  /* 0x0027000401007387 */ /* 0x0001e80000100800 */
[----:B------:R-:W3:Y:S04]  /*12c4a0*/  LDL.LU R13, [R1+0x1438] ;  /* 0x00143800010d7983 */ /* 0x000ee80000300800 */
[----:B------:R-:W3:Y:S01]  /*12c4b0*/  LDL.LU R8, [R1+0x143c] ;  /* 0x00143c0001087983 */ /* 0x000ee20000300800 */
[----:B0-----:R-:W-:-:S03]  /*12c4c0*/  SHF.R.S32.HI R4, RZ, 0x1f, R0 ;  /* 0x0000001fff047819 */ /* 0x001fc60000011400 */
[----:B------:R-:W3:Y:S02]  /*12c4d0*/  LDL.LU R7, [R1+0x1420] ;  /* 0x0014200001077983 */ /* 0x000ee40000300800 */
[----:B------:R-:W-:Y:S02]  /*12c4e0*/  IMAD.X R15, R4, 0x1, R28, P1 ;  /* 0x00000001040f7824 */ /* 0x000fe400008e061c */
[----:B------:R-:W3:Y:S04]  /*12c4f0*/  LDL.LU R11, [R1+0x1424] ;  /* 0x00142400010b7983 */ /* 0x000ee80000300800 */
[----:B------:R0:W-:Y:S04]  /*12c500*/  STL [R1+0x5f68], R29 ;  /* 0x005f681d01007387 */ /* 0x0001e80000100800 */
[----:B0-----:R-:W3:Y:S04]  /*12c510*/  LDL.LU R29, [R1+0x1430] ;  /* 0x00143000011d7983 */ /* 0x001ee80000300800 */
[----:B------:R0:W-:Y:S04]  /*12c520*/  STL.64 [R1+0x2268], R14 ;  /* 0x0022680e01007387 */ /* 0x0001e80000100a00 */
[----:B0-----:R-:W3:Y:S01]  /*12c530*/  LDL.LU.64 R14, [R1+0x5f90] ;  /* 0x005f9000010e7983 */ /* 0x001ee20000300a00 */
[----:B--2---:R-:W-:-:S03]  /*12c540*/  F2FP.SATFINITE.E4M3.F32.PACK_AB_MERGE_C R24, R24, R27, RZ ;  /* 0x0000001b1818723e */ /* 0x004fc600048070ff */
[----:B------:R-:W2:Y:S04]  /*12c550*/  LDL.LU R27, [R1+0x5f88] ;  /* 0x005f8800011b7983 */ /* 0x000ea80000300800 */
[----:B------:R2:W-:Y:S01]  /*12c560*/  STL [R1+0x26ec], R24 ;  /* 0x0026ec1801007387 */ /* 0x0005e20000100800 */
[----:B----4-:R-:W-:-:S05]  /*12c570*/  F2FP.SATFINITE.E4M3.F32.PACK_AB_MERGE_C R2, R2, R25, RZ ;  /* 0x000000190202723e */ /* 0x010fca00048070ff */
[----:B------:R-:W-:Y:S01]  /*12c580*/  STL [R1+0x26bc], R2 ;  /* 0x0026bc0201007387 */ /* 0x000fe20000100800 */
[----:B--2---:R-:W-:-:S05]  /*12c590*/  IADD3 R24, P1, PT, R0, R27, RZ ;  /* 0x0000001b00187210 */ /* 0x004fca0007f3e0ff */
[----:B------:R-:W-:-:S05]  /*12c5a0*/  IMAD.X R25, R4, 0x1, R26, P1 ;  /* 0x0000000104197824 */ /* 0x000fca00008e061a */
[----:B------:R0:W-:Y:S04]  /*12c5b0*/  STL.64 [R1+0x2260], R24 ;  /* 0x0022601801007387 */ /* 0x0001e80000100a00 */
[----:B0-----:R-:W2:Y:S04]  /*12c5c0*/  LDL.LU.64 R24, [R1+0x5f80] ;  /* 0x005f800001187983 */ /* 0x001ea80000300a00 */
[----:B------:R0:W-:Y:S01]  /*12c5d0*/  STL.64 [R1+0x5f60], R26 ;  /* 0x005f601a01007387 */ /* 0x0001e20000100a00 */
[----:B---3--:R-:W-:Y:S02]  /*12c5e0*/  F2FP.SATFINITE.E4M3.F32.PACK_AB_MERGE_C R6, R6, R3, RZ ;  /* 0x000000030606723e */ /* 0x008fe400048070ff */
[----:B0-----:R-:W-:Y:S01]  /*12c5f0*/  F2FP.SATFINITE.E4M3.F32.PACK_AB_MERGE_C R26, R17, R16, RZ ;  /* 0x00000010111a723e */ /* 0x001fe200048070ff */
[----:B------:R-:W3:Y:S04]  /*12c600*/  LDL.LU R27, [R1+0x1448] ;  /* 0x00144800011b7983 */ /* 0x000ee80000300800 */
[----:B------:R-:W4:Y:S04]  /*12c610*/  LDL.LU R2, [R1+0x142c] ;  /* 0x00142c0001027983 */ /* 0x000f280000300800 */
[----:B------:R-:W3:Y:S04]  /*12c620*/  LDL.LU R3, [R1+0x1410] ;  /* 0x0014100001037983 */ /* 0x000ee80000300800 */
[----:B------:R0:W-:Y:S04]  /*12c630*/  STL [R1+0x26c8], R6 ;  /* 0x0026c80601007387 */ /* 0x0001e80000100800 */
[----:B0-----:R-:W3:Y:S04]  /*12c640*/  LDL.LU R6, [R1+0x1414] ;  /* 0x0014140001067983 */ /* 0x001ee80000300800 */
[----:B------:R-:W-:Y:S01]  /*12c650*/  STL [R1+0x1030], R26 ;  /* 0x0010301a01007387 */ /* 0x000fe20000100800 */
[----:B--2---:R-:W-:-:S05]  /*12c660*/  IADD3 R16, P1, PT, R0, R25, RZ ;  /* 0x0000001900107210 */ /* 0x004fca0007f3e0ff */
[----:B------:R-:W-:-:S05]  /*12c670*/  IMAD.X R17, R4, 0x1, R24, P1 ;  /* 0x0000000104117824 */ /* 0x000fca00008e0618 */
[----:B------:R0:W-:Y:S04]  /*12c680*/  STL.64 [R1+0x2258], R16 ;  /* 0x0022581001007387 */ /* 0x0001e80000100a00 */
[----:B0-----:R-:W2:Y:S01]  /*12c690*/  LDL.LU.64 R16, [R1+0x5f78] ;  /* 0x005f780001107983 */ /* 0x001ea20000300a00 */
[----:B------:R-:W-:Y:S02]  /*12c6a0*/  F2FP.SATFINITE.E4M3.F32.PACK_AB_MERGE_C R23, R23, R22, RZ ;  /* 0x000000161717723e */ /* 0x000fe400048070ff */
[----:B------:R-:W-:Y:S02]  /*12c6b0*/  F2FP.SATFINITE.E4M3.F32.PACK_AB_MERGE_C R22, R10, R9, RZ ;  /* 0x000000090a16723e */ /* 0x000fe400048070ff */
[----:B------:R-:W4:Y:S04]  /*12c6c0*/  LDL.LU R9, [R1+0x1418] ;  /* 0x0014180001097983 */ /* 0x000f280000300800 */
[----:B------:R-:W-:Y:S04]  /*12c6d0*/  STL [R1+0x269c], R23 ;  /* 0x00269c1701007387 */ /* 0x000fe80000100800 */
[----:B------:R-:W4:Y:S04]  /*12c6e0*/  LDL.LU R10, [R1+0x141c] ;  /* 0x00141c00010a7983 */ /* 0x000f280000300800 */
[----:B------:R2:W-:Y:S01]  /*12c6f0*/  STL [R1+0x410], R22 ;  /* 0x0004101601007387 */ /* 0x0005e20000100800 */
[----:B---3--:R-:W-:-:S02]  /*12c700*/  F2FP.SATFINITE.E4M3.F32.PACK_AB_MERGE_C R12, R12, R27, RZ ;  /* 0x0000001b0c0c723e */ /* 0x008fc400048070ff */
[----:B------:R-:W-:Y:S02]  /*12c710*/  F2FP.SATFINITE.E4M3.F32.PACK_AB_MERGE_C R5, R5, R29, RZ ;  /* 0x0000001d0505723e */ /* 0x000fe400048070ff */
[----:B------:R-:W-:Y:S02]  /*12c720*/  F2FP.SATFINITE.E4M3.F32.PACK_AB_MERGE_C R8, R8, R13, RZ ;  /* 0x0000000d0808723e */ /* 0x000fe400048070ff */
[----:B--2---:R-:W-:Y:S01]  /*12c730*/  IADD3 R22, P1, PT, R0, R17, RZ ;  /* 0x0000001100167210 */ /* 0x004fe20007f3e0ff */
[----:B------:R0:W-:Y:S04]  /*12c740*/  STL [R1+0x5f50], R17 ;  /* 0x005f501101007387 */ /* 0x0001e80000100800 */
[----:B------:R-:W-:Y:S01]  /*12c750*/  IMAD.X R23, R4, 0x1, R15, P1 ;  /* 0x0000000104177824 */ /* 0x000fe200008e060f */
[----:B0-----:R-:W2:Y:S04]  /*12c760*/  LDL.LU R17, [R1+0x1428] ;  /* 0x0014280001117983 */ /* 0x001ea80000300800 */
[----:B------:R0:W-:Y:S04]  /*12c770*/  STL.64 [R1+0x2250], R22 ;  /* 0x0022501601007387 */ /* 0x0001e80000100a00 */
[----:B0-----:R-:W3:Y:S01]  /*12c780*/  LDL.LU.64 R22, [R1+0x5f70] ;  /* 0x005f700001167983 */ /* 0x001ee20000300a00 */
[----:B------:R-:W-:-:S03]  /*12c790*/  IADD3 R26, P1, PT, R0, R16, RZ ;  /* 0x00000010001a7210 */ /* 0x000fc60007f3e0ff */
[----:B------:R-:W-:Y:S02]  /*12c7a0*/  STL [R1+0x5a1c], R12 ;  /* 0x005a1c0c01007387 */ /* 0x000fe40000100800 */
[----:B------:R-:W-:Y:S02]  /*12c7b0*/  IMAD.X R27, R4, 0x1, R14, P1 ;  /* 0x00000001041b7824 */ /* 0x000fe400008e060e */
[----:B------:R-:W-:Y:S04]  /*12c7c0*/  STL [R1+0x3f0], R5 ;  /* 0x0003f00501007387 */ /* 0x000fe80000100800 */
[----:B------:R-:W-:Y:S04]  /*12c7d0*/  STL.64 [R1+0x5f58], R14 ;  /* 0x005f580e01007387 */ /* 0x000fe80000100a00 */
[----:B------:R0:W-:Y:S04]  /*12c7e0*/  STL.64 [R1+0x2248], R26 ;  /* 0x0022481a01007387 */ /* 0x0001e80000100a00 */
[----:B------:R-:W3:Y:S04]  /*12c7f0*/  LDL.LU R29, [R1+0x1400] ;  /* 0x00140000011d7983 */ /* 0x000ee80000300800 */
[----:B------:R-:W-:Y:S04]  /*12c800*/  STL [R1+0x3f8], R8 ;  /* 0x0003f80801007387 */ /* 0x000fe80000100800 */
[----:B0-----:R-:W3:Y:S01]  /*12c810*/  LDL.LU R26, [R1+0x1404] ;  /* 0x00140400011a7983 */ /* 0x001ee20000300800 */
[----:B------:R-:W-:-:S05]  /*12c820*/  F2FP.SATFINITE.E4M3.F32.PACK_AB_MERGE_C R5, R11, R7, RZ ;  /* 0x000000070b05723e */ /* 0x000fca00048070ff */
[----:B------:R0:W-:Y:S04]  /*12c830*/  STL [R1+0x3b8], R5 ;  /* 0x0003b80501007387 */ /* 0x0001e80000100800 */
[----:B------:R-:W3:Y:S04]  /*12c840*/  LDL.LU R27, [R1+0x1408] ;  /* 0x00140800011b7983 */ /* 0x000ee80000300800 */
[----:B0-----:R-:W3:Y:S04]  /*12c850*/  LDL.LU R5, [R1+0x140c] ;  /* 0x00140c0001057983 */ /* 0x001ee80000300800 */
[----:B------:R-:W3:Y:S04]  /*12c860*/  LDL.LU R13, [R1+0x13f0] ;  /* 0x0013f000010d7983 */ /* 0x000ee80000300800 */
[----:B------:R-:W3:Y:S04]  /*12c870*/  LDL.LU R8, [R1+0x13f4] ;  /* 0x0013f40001087983 */ /* 0x000ee80000300800 */
[----:B------:R-:W3:Y:S04]  /*12c880*/  LDL.LU R7, [R1+0x13f8] ;  /* 0x0013f80001077983 */ /* 0x000ee80000300800 */
[----:B------:R-:W3:Y:S01]  /*12c890*/  LDL.LU R11, [R1+0x13fc] ;  /* 0x0013fc00010b7983 */ /* 0x000ee20000300800 */
[----:B----4-:R-:W-:-:S02]  /*12c8a0*/  F2FP.SATFINITE.E4M3.F32.PACK_AB_MERGE_C R9, R10, R9, RZ ;  /* 0x000000090a09723e */ /* 0x010fc400048070ff */
[----:B--2---:R-:W-:Y:S02]  /*12c8b0*/  F2FP.SATFINITE.E4M3.F32.PACK_AB_MERGE_C R12, R2, R17, RZ ;  /* 0x00000011020c723e */ /* 0x004fe400048070ff */
[----:B------:R-:W-:Y:S02]  /*12c8c0*/  F2FP.SATFINITE.E4M3.F32.PACK_AB_MERGE_C R2, R6, R3, RZ ;  /* 0x000000030602723e */ /* 0x000fe400048070ff */
[----:B---3--:R-:W-:Y:S01]  /*12c8d0*/  IADD3 R14, P1, PT, R0, R23, RZ ;  /* 0x00000017000e7210 */ /* 0x008fe20007f3e0ff */
[----:B------:R0:W-:Y:S04]  /*12c8e0*/  STL.64 [R1+0x5f48], R22 ;  /* 0x005f481601007387 */ /* 0x0001e80000100a00 */
[----:B------:R-:W-:-:S05]  /*12c8f0*/  IMAD.X R15, R4, 0x1, R22, P1 ;  /* 0x00000001040f7824 */ /* 0x000fca00008e0616 */
[----:B------:R1:W-:Y:S01]  /*12c900*/  STL.64 [R1+0x2240], R14 ;  /* 0x0022400e01007387 */ /* 0x0003e20000100a00 */
[----:B0-----:R-:W-:-:S05]  /*12c910*/  IADD3 R22, P1, PT, R0, R21, RZ ;  /* 0x0000001500167210 */ /* 0x001fca0007f3e0ff */
[----:B------:R-:W-:Y:S01]  /*12c920*/  IMAD.X R23, R4, 0x1, R19, P1 ;  /* 0x0000000104177824 */ /* 0x000fe200008e0613 */
[----:B-1----:R-:W2:Y:S04]  /*12c930*/  LDL.LU R14, [R1+0x13d0] ;  /* 0x0013d000010e7983 */ /* 0x002ea80000300800 */
[----:B------:R0:W-:Y:S04]  /*12c940*/  STL [R1+0x3c4], R12 ;  /* 0x0003c40c01007387 */ /* 0x0001e80000100800 */
[----:B------:R-:W2:Y:S04]  /*12c950*/  LDL.LU R15, [R1+0x13d4] ;  /* 0x0013d400010f7983 */ /* 0x000ea80000300800 */
[----:B------:R1:W-:Y:S04]  /*12c960*/  STL [R1+0x3a0], R2 ;  /* 0x0003a00201007387 */ /* 0x0003e80000100800 */
[----:B0-----:R-:W3:Y:S04]  /*12c970*/  LDL.LU R12, [R1+0x13d8] ;  /* 0x0013d800010c7983 */ /* 0x001ee80000300800 */
[----:B-1----:R-:W3:Y:S04]  /*12c980*/  LDL.LU R2, [R1+0x13dc] ;  /* 0x0013dc0001027983 */ /* 0x002ee80000300800 */
[----:B------:R-:W4:Y:S04]  /*12c990*/  LDL.LU R3, [R1+0x13b0] ;  /* 0x0013b00001037983 */ /* 0x000f280000300800 */
[----:B------:R-:W4:Y:S04]  /*12c9a0*/  LDL.LU R6, [R1+0x13b4] ;  /* 0x0013b40001067983 */ /* 0x000f280000300800 */
[----:B------:R0:W-:Y:S04]  /*12c9b0*/  STL.64 [R1+0x2238], R22 ;  /* 0x0022381601007387 */ /* 0x0001e80000100a00 */
[----:B------:R1:W-:Y:S01]  /*12c9c0*/  STL.64 [R1+0x5f40], R20 ;  /* 0x005f401401007387 */ /* 0x0003e20000100a00 */
[----:B0-----:R-:W-:-:S03]  /*12c9d0*/  IADD3 R22, P1, PT, R0, R20, RZ ;  /* 0x0000001400167210 */ /* 0x001fc60007f3e0ff */
[----:B------:R-:W-:Y:S02]  /*12c9e0*/  STL [R1+0x3a4], R9 ;  /* 0x0003a40901007387 */ /* 0x000fe40000100800 */
[----:B------:R-:W-:Y:S02]  /*12c9f0*/  IMAD.X R23, R4, 0x1, R18, P1 ;  /* 0x0000000104177824 */ /* 0x000fe400008e0612 */
[----:B------:R-:W2:Y:S04]  /*12ca00*/  LDL.LU R17, [R1+0x13b8] ;  /* 0x0013b80001117983 */ /* 0x000ea80000300800 */
[----:B-1----:R-:W2:Y:S04]  /*12ca10*/  LDL.LU R20, [R1+0x13bc] ;  /* 0x0013bc0001147983 */ /* 0x002ea80000300800 */
[----:B------:R0:W-:Y:S01]  /*12ca20*/  STL.64 [R1+0x2230], R22 ;  /* 0x0022301601007387 */ /* 0x0001e20000100a00 */
[----:B------:R-:W-:-:S03]  /*12ca30*/  F2FP.SATFINITE.E4M3.F32.PACK_AB_MERGE_C R26, R26, R29, RZ ;  /* 0x0000001d1a1a723e */ /* 0x000fc600048070ff */
[----:B0-----:R-:W2:Y:S04]  /*12ca40*/  LDL.LU R22, [R1+0x1390] ;  /* 0x0013900001167983 */ /* 0x001ea80000300800 */
[----:B------:R-:W2:Y:S04]  /*12ca50*/  LDL.LU R23, [R1+0x1394] ;  /* 0x0013940001177983 */ /* 0x000ea80000300800 */
[----:B------:R-:W2:Y:S04]  /*12ca60*/  LDL.LU R21, [R1+0x1398] ;  /* 0x0013980001157983 */ /* 0x000ea80000300800 */
[----:B------:R-:W2:Y:S04]  /*12ca70*/  LDL.LU R9, [R1+0x139c] ;  /* 0x00139c0001097983 */ /* 0x000ea80000300800 */
[----:B------:R-:W2:Y:S04]  /*12ca80*/  LDL.LU R4, [R1+0x1370] ;  /* 0x0013700001047983 */ /* 0x000ea80000300800 */
[----:B------:R-:W2:Y:S04]  /*12ca90*/  LDL.LU R10, [R1+0x1374] ;  /* 0x00137400010a7983 */ /* 0x000ea80000300800 */
[----:B------:R-:W2:Y:S01]  /*12caa0*/  LDL.LU R29, [R1+0x5f68] ;  /* 0x005f6800011d7983 */ /* 0x000ea20000300800 */
[----:B------:R-:W-:Y:S01]  /*12cab0*/  F2FP.SATFINITE.E4M3.F32.PACK_AB_MERGE_C R5, R5, R27, RZ ;  /* 0x0000001b0505723e */ /* 0x000fe200048070ff */
[----:B------:R-:W-:Y:S01]  /*12cac0*/  VIADD R0, R0, UR5 ;  /* 0x0000000500007c36 */ /* 0x000fe20008000000 */
[----:B------:R-:W-:Y:S01]  /*12cad0*/  F2FP.SATFINITE.E4M3.F32.PACK_AB_MERGE_C R8, R8, R13, RZ ;  /* 0x0000000d0808723e */ /* 0x000fe200048070ff */
[----:B------:R-:W-:Y:S01]  /*12cae0*/  STL [R1+0x384], R26 ;  /* 0x0003841a01007387 */ /* 0x000fe20000100800 */
        /* <DEDUP_REMOVED lines=10> */
[----:B------:R-:W2:Y:S04]  /*12cb90*/  LDL.LU R13, [R1+0x1378] ;  /* 0x00137800010d7983 */ /* 0x000ea80000300800 */
[----:B------:R-:W2:Y:S04]  /*12cba0*/  LDL.LU R8, [R1+0x137c] ;  /* 0x00137c0001087983 */ /* 0x000ea80000300800 */
[----:B------:R1:W-:Y:S01]  /*12cbb0*/  STL [R1+0x358], R7 ;  /* 0x0003580701007387 */ /* 0x0003e20000100800 */
[----:B---3--:R-:W-:-:S03]  /*12cbc0*/  F2FP.SATFINITE.E4M3.F32.PACK_AB_MERGE_C R2, R2, R12, RZ ;  /* 0x0000000c0202723e */ /* 0x008fc600048070ff */
[----:B-1----:R-:W3:Y:S04]  /*12cbd0*/  LDL.LU R7, [R1+0x1340] ;  /* 0x0013400001077983 */ /* 0x002ee80000300800 */
[----:B------:R-:W3:Y:S04]  /*12cbe0*/  LDL.LU R11, [R1+0x1344] ;  /* 0x00134400010b7983 */ /* 0x000ee80000300800 */
[----:B------:R1:W-:Y:S01]  /*12cbf0*/  STL [R1+0x32c], R15 ;  /* 0x00032c0f01007387 */ /* 0x0003e20000100800 */
[----:B----4-:R-:W-:-:S03]  /*12cc00*/  F2FP.SATFINITE.E4M3.F32.PACK_AB_MERGE_C R3, R6, R3, RZ ;  /* 0x000000030603723e */ /* 0x010fc600048070ff */
[----:B------:R-:W4:Y:S01]  /*12cc10*/  LDL.LU R12, [R1+0x1320] ;  /* 0x00132000010c7983 */ /* 0x000f220000300800 */
[----:B------:R-:W-:Y:S02]  /*12cc20*/  F2FP.SATFINITE.E4M3.F32.PACK_AB_MERGE_C R20, R20, R17, RZ ;  /* 0x000000111414723e */ /* 0x000fe400048070ff */
[----:B--2---:R-:W-:-:S05]  /*12cc30*/  IADD3 R14, P1, PT, R0, R27, RZ ;  /* 0x0000001b000e7210 */ /* 0x004fca0007f3e0ff */
[----:B-1----:R-:W-:-:S05]  /*12cc40*/  IMAD.X R15, R5, 0x1, R26, P1 ;  /* 0x00000001050f7824 */ /* 0x002fca00008e061a */
[----:B------:R1:W-:Y:S04]  /*12cc50*/  STL.64 [R1+0x2220], R14 ;  /* 0x0022200e01007387 */ /* 0x0003e80000100a00 */
[----:B------:R2:W-:Y:S01]  /*12cc60*/  STL [R1+0x330], R2 ;  /* 0x0003300201007387 */ /* 0x0005e20000100800 */
[----:B-1----:R-:W-:-:S03]  /*12cc70*/  IADD3 R14, P1, PT, R0, R25, RZ ;  /* 0x00000019000e7210 */ /* 0x002fc60007f3e0ff */
[----:B--2---:R-:W4:Y:S02]  /*12cc80*/  LDL.LU R2, [R1+0x1324] ;  /* 0x0013240001027983 */ /* 0x004f240000300800 */
[----:B------:R-:W-:Y:S02]  /*12cc90*/  IMAD.X R15, R5, 0x1, R24, P1 ;  /* 0x00000001050f7824 */ /* 0x000fe400008e0618 */
[----:B------:R1:W-:Y:S04]  /*12cca0*/  STL [R1+0x308], R3 ;  /* 0x0003080301007387 */ /* 0x0003e80000100800 */
[----:B-1----:R-:W2:Y:S04]  /*12ccb0*/  LDL.LU R3, [R1+0x1328] ;  /* 0x0013280001037983 */ /* 0x002ea80000300800 */
[----:B------:R-:W2:Y:S04]  /*12ccc0*/  LDL.LU R6, [R1+0x132c] ;  /* 0x00132c0001067983 */ /* 0x000ea80000300800 */
[----:B------:R1:W-:Y:S04]  /*12ccd0*/  STL [R1+0x5f30], R25 ;  /* 0x005f301901007387 */ /* 0x0003e80000100800 */
[----:B-1----:R-:W2:Y:S04]  /*12cce0*/  LDL.LU R25, [R1+0x134c] ;  /* 0x00134c0001197983 */ /* 0x002ea80000300800 */
[----:B------:R1:W-:Y:S04]  /*12ccf0*/  STL.64 [R1+0x2218], R14 ;  /* 0x0022180e01007387 */ /* 0x0003e80000100a00 */
[----:B-1----:R-:W2:Y:S04]  /*12cd00*/  LDL.LU.64 R14, [R1+0x5f58] ;  /* 0x005f5800010e7983 */ /* 0x002ea80000300a00 */
[----:B------:R-:W2:Y:S04]  /*12cd10*/  LDL.LU R17, [R1+0x5f50] ;  /* 0x005f500001117983 */ /* 0x000ea80000300800 */
[----:B------:R1:W-:Y:S02]  /*12cd20*/  STL [R1+0x30c], R20 ;  /* 0x00030c1401007387 */ /* 0x0003e40000100800 */
[----:B-1----:R-:W-:-:S05]  /*12cd30*/  F2FP.SATFINITE.E4M3.F32.PACK_AB_MERGE_C R20, R23, R22, RZ ;  /* 0x000000161714723e */ /* 0x002fca00048070ff */
[----:B------:R-:W-:Y:S01]  /*12cd40*/  STL [R1+0x2e0], R20 ;  /* 0x0002e01401007387 */ /* 0x000fe20000100800 */
[----:B--2---:R-:W-:-:S05]  /*12cd50*/  IADD3 R22, P1, PT, R0, R17, RZ ;  /* 0x0000001100167210 */ /* 0x004fca0007f3e0ff */
[----:B------:R-:W-:-:S05]  /*12cd60*/  IMAD.X R23, R5, 0x1, R15, P1 ;  /* 0x0000000105177824 */ /* 0x000fca00008e060f */
[----:B------:R1:W-:Y:S04]  /*12cd70*/  STL.64 [R1+0x2210], R22 ;  /* 0x0022101601007387 */ /* 0x0003e80000100a00 */
[----:B-1----:R-:W2:Y:S01]  /*12cd80*/  LDL.LU.64 R22, [R1+0x5f48] ;  /* 0x005f480001167983 */ /* 0x002ea20000300a00 */
[----:B------:R-:W-:Y:S02]  /*12cd90*/  F2FP.SATFINITE.E4M3.F32.PACK_AB_MERGE_C R20, R9, R21, RZ ;  /* 0x000000150914723e */ /* 0x000fe400048070ff */
[----:B------:R-:W-:Y:S01]  /*12cda0*/  F2FP.SATFINITE.E4M3.F32.PACK_AB_MERGE_C R10, R10, R4, RZ ;  /* 0x000000040a0a723e */ /* 0x000fe200048070ff */
[----:B------:R-:W4:Y:S04]  /*12cdb0*/  LDL.LU R9, [R1+0x12fc] ;  /* 0x0012fc0001097983 */ /* 0x000f280000300800 */
[----:B------:R1:W-:Y:S04]  /*12cdc0*/  STL [R1+0x2d8], R20 ;  /* 0x0002d81401007387 */ /* 0x0003e80000100800 */
[----:B------:R-:W4:Y:S01]  /*12cdd0*/  LDL.LU R4, [R1+0x12d0] ;  /* 0x0012d00001047983 */ /* 0x000f220000300800 */
[----:B-1----:R-:W-:-:S03]  /*12cde0*/  IADD3 R20, P1, PT, R0, R16, RZ ;  /* 0x0000001000147210 */ /* 0x002fc60007f3e0ff */
[----:B------:R1:W-:Y:S02]  /*12cdf0*/  STL [R1+0x2b4], R10 ;  /* 0x0002b40a01007387 */ /* 0x0003e40000100800 */
[----:B------:R-:W-:Y:S02]  /*12ce00*/  IMAD.X R21, R5, 0x1, R14, P1 ;  /* 0x0000000105157824 */ /* 0x000fe400008e060e */
[----:B-1----:R-:W4:Y:S04]  /*12ce10*/  LDL.LU R10, [R1+0x12d4] ;  /* 0x0012d400010a7983 */ /* 0x002f280000300800 */
[----:B------:R1:W-:Y:S01]  /*12ce20*/  STL.64 [R1+0x5f28], R16 ;  /* 0x005f281001007387 */ /* 0x0003e20000100a00 */
[----:B------:R-:W-:Y:S02]  /*12ce30*/  F2FP.SATFINITE.E4M3.F32.PACK_AB_MERGE_C R8, R8, R13, RZ ;  /* 0x0000000d0808723e */ /* 0x000fe400048070ff */
[----:B---3--:R-:W-:Y:S01]  /*12ce40*/  F2FP.SATFINITE.E4M3.F32.PACK_AB_MERGE_C R7, R11, R7, RZ ;  /* 0x000000070b07723e */ /* 0x008fe200048070ff */
[----:B-1----:R-:W3:Y:S04]  /*12ce50*/  LDL.LU R17, [R1+0x1348] ;  /* 0x0013480001117983 */ /* 0x002ee80000300800 */
[----:B------:R1:W-:Y:S04]  /*12ce60*/  STL.64 [R1+0x5f38], R14 ;  /* 0x005f380e01007387 */ /* 0x0003e80000100a00 */
[----:B-1----:R-:W4:Y:S04]  /*12ce70*/  LDL.LU R14, [R1+0x12f4] ;  /* 0x0012f400010e7983 */ /* 0x002f280000300800 */
[----:B------:R-:W4:Y:S04]  /*12ce80*/  LDL.LU R15, [R1+0x12f8] ;  /* 0x0012f800010f7983 */ /* 0x000f280000300800 */
[----:B------:R2:W-:Y:S04]  /*12ce90*/  STL.64 [R1+0x2208], R20 ;  /* 0x0022081401007387 */ /* 0x0005e80000100a00 */
[----:B------:R-:W-:Y:S04]  /*12cea0*/  STL [R1+0x2bc], R8 ;  /* 0x0002bc0801007387 */ /* 0x000fe80000100800 */
[----:B------:R-:W-:Y:S01]  /*12ceb0*/  STL [R1+0x21c], R7 ;  /* 0x00021c0701007387 */ /* 0x000fe20000100800 */
[----:B--2---:R-:W-:-:S05]  /*12cec0*/  IADD3 R20, P1, PT, R0, R23, RZ ;  /* 0x0000001700147210 */ /* 0x004fca0007f3e0ff */
[----:B------:R-:W-:-:S05]  /*12ced0*/  IMAD.X R21, R5, 0x1, R22, P1 ;  /* 0x0000000105157824 */ /* 0x000fca00008e0616 */
[----:B------:R1:W-:Y:S04]  /*12cee0*/  STL.64 [R1+0x2200], R20 ;  /* 0x0022001401007387 */ /* 0x0003e80000100a00 */
[----:B-1----:R-:W2:Y:S04]  /*12cef0*/  LDL.LU.64 R20, [R1+0x5f40] ;  /* 0x005f400001147983 */ /* 0x002ea80000300a00 */
[----:B------:R-:W2:Y:S04]  /*12cf00*/  LDL.LU R13, [R1+0x12d8] ;  /* 0x0012d800010d7983 */ /* 0x000ea80000300800 */
[----:B------:R-:W2:Y:S04]  /*12cf10*/  LDL.LU R8, [R1+0x12dc] ;  /* 0x0012dc0001087983 */ /* 0x000ea80000300800 */
[----:B------:R-:W2:Y:S04]  /*12cf20*/  LDL.LU R7, [R1+0x12b0] ;  /* 0x0012b00001077983 */ /* 0x000ea80000300800 */
[----:B------:R-:W2:Y:S04]  /*12cf30*/  LDL.LU R11, [R1+0x12b4] ;  /* 0x0012b400010b7983 */ /* 0x000ea80000300800 */
[----:B------:R1:W-:Y:S04]  /*12cf40*/  STL.64 [R1+0x5f20], R22 ;  /* 0x005f201601007387 */ /* 0x0003e80000100a00 */
[----:B-1----:R-:W2:Y:S01]  /*12cf50*/  LDL.LU R23, [R1+0x12f0] ;  /* 0x0012f00001177983 */ /* 0x002ea20000300800 */
[----:B---3--:R-:W-:-:S02]  /*12cf60*/  F2FP.SATFINITE.E4M3.F32.PACK_AB_MERGE_C R22, R25, R17, RZ ;  /* 0x000000111916723e */ /* 0x008fc400048070ff */
[----:B----4-:R-:W-:Y:S02]  /*12cf70*/  F2FP.SATFINITE.E4M3.F32.PACK_AB_MERGE_C R2, R2, R12, RZ ;  /* 0x0000000c0202723e */ /* 0x010fe400048070ff */
[----:B------:R-:W-:Y:S01]  /*12cf80*/  F2FP.SATFINITE.E4M3.F32.PACK_AB_MERGE_C R6, R6, R3, RZ ;  /* 0x000000030606723e */ /* 0x000fe200048070ff */
[----:B------:R-:W-:Y:S04]  /*12cf90*/  STL [R1+0x218], R22 ;  /* 0x0002181601007387 */ /* 0x000fe80000100800 */
[----:B------:R-:W-:Y:S01]  /*12cfa0*/  STL [R1+0x1fc], R2 ;  /* 0x0001fc0201007387 */ /* 0x000fe20000100800 */
[----:B--2---:R-:W-:-:S05]  /*12cfb0*/  IADD3 R16, P1, PT, R0, R21, RZ ;  /* 0x0000001500107210 */ /* 0x004fca0007f3e0ff */
[----:B------:R-:W-:-:S05]  /*12cfc0*/  IMAD.X R17, R5, 0x1, R19, P1 ;  /* 0x0000000105117824 */ /* 0x000fca00008e0613 */
[----:B------:R1:W-:Y:S04]  /*12cfd0*/  STL.64 [R1+0x21f8], R16 ;  /* 0x0021f81001007387 */ /* 0x0003e80000100a00 */
[----:B------:R-:W-:Y:S04]  /*12cfe0*/  STL [R1+0x1f8], R6 ;  /* 0x0001f80601007387 */ /* 0x000fe80000100800 */
[----:B------:R-:W2:Y:S04]  /*12cff0*/  LDL.LU R25, [R1+0x12b8] ;  /* 0x0012b80001197983 */ /* 0x000ea80000300800 */
[----:B-1----:R-:W2:Y:S01]  /*12d000*/  LDL.LU R16, [R1+0x12bc] ;  /* 0x0012bc0001107983 */ /* 0x002ea20000300800 */
[----:B------:R-:W-:-:S03]  /*12d010*/  IADD3 R2, P1, PT, R0, R20, RZ ;  /* 0x0000001400027210 */ /* 0x000fc60007f3e0ff */
[----:B------:R-:W3:Y:S02]  /*12d020*/  LDL.LU R17, [R1+0x1280] ;  /* 0x0012800001117983 */ /* 0x000ee40000300800 */
[----:B------:R-:W-:Y:S01]  /*12d030*/  IMAD.X R3, R5, 0x1, R18, P1 ;  /* 0x0000000105037824 */ /* 0x000fe200008e0612 */
[----:B------:R-:W-:Y:S02]  /*12d040*/  F2FP.SATFINITE.E4M3.F32.PACK_AB_MERGE_C R9, R9, R15, RZ ;  /* 0x0000000f0909723e */ /* 0x000fe400048070ff */
[----:B------:R-:W-:Y:S02]  /*12d050*/  F2FP.SATFINITE.E4M3.F32.PACK_AB_MERGE_C R14, R14, R23, RZ ;  /* 0x000000170e0e723e */ /* 0x000fe400048070ff */
[----:B------:R1:W-:Y:S04]  /*12d060*/  STL.64 [R1+0x21f0], R2 ;  /* 0x0021f00201007387 */ /* 0x0003e80000100a00 */
[----:B------:R-:W3:Y:S01]  /*12d070*/  LDL.LU R5, [R1+0x1284] ;  /* 0x0012840001057983 */ /* 0x000ee20000300800 */
[----:B------:R-:W-:-:S03]  /*12d080*/  F2FP.SATFINITE.E4M3.F32.PACK_AB_MERGE_C R4, R10, R4, RZ ;  /* 0x000000040a04723e */ /* 0x000fc600048070ff */
[----:B------:R-:W4:Y:S04]  /*12d090*/  LDL.LU R12, [R1+0x1288] ;  /* 0x00128800010c7983 */ /* 0x000f280000300800 */
[----:B-1----:R-:W4:Y:S04]  /*12d0a0*/  LDL.LU R2, [R1+0x128c] ;  /* 0x00128c0001027983 */ /* 0x002f280000300800 */
[----:B------:R-:W4:Y:S01]  /*12d0b0*/  LDL.LU R3, [R1+0x1220] ;  /* 0x0012200001037983 */ /* 0x000f220000300800 */
[----:B0-----:R-:W-:Y:S01]  /*12d0c0*/  VIADD R0, R0, UR5 ;  /* 0x0000000500007c36 */ /* 0x001fe20008000000 */
[----:B------:R-:W-:Y:S01]  /*12d0d0*/  F2FP.SATFINITE.E4M3.F32.PACK_AB_MERGE_C R8, R8, R13, RZ ;  /* 0x0000000d0808723e */ /* 0x000fe200048070ff */
[----:B------:R-:W0:Y:S01]  /*12d0e0*/  LDCU UR5, c[0x0][0x3b8] ;  /* 0x00007700ff0577ac */ /* 0x000e220008000800 */
[----:B------:R-:W4:Y:S04]  /*12d0f0*/  LDL.LU R6, [R1+0x1224] ;  /* 0x0012240001067983 */ /* 0x000f280000300800 */
[----:B------:R1:W-:Y:S04]  /*12d100*/  STL [R1+0x1cc], R14 ;  /* 0x0001cc0e01007387 */ /* 0x0003e80000100800 */
[----:B------:R-:W-:Y:S04]  /*12d110*/  STL [R1+0x1dc], R9 ;  /* 0x0001dc0901007387 */ /* 0x000fe80000100800 */
[----:B------:R-:W4:Y:S04]  /*12d120*/  LDL.LU R22, [R1+0x1228] ;  /* 0x0012280001167983 */ /* 0x000f280000300800 */
[----:B------:R-:W4:Y:S01]  /*12d130*/  LDL.LU R23, [R1+0x122c] ;  /* 0x00122c0001177983 */ /* 0x000f220000300800 */
[----:B-1----:R-:W-:-:S03]  /*12d140*/  IADD3 R14, P1, PT, R0, R29, RZ ;  /* 0x0000001d000e7210 */ /* 0x002fc60007f3e0ff */
[----:B------:R1:W-:Y:S04]  /*12d150*/  STL [R1+0x1b8], R4 ;  /* 0x0001b80401007387 */ /* 0x0003e80000100800 */
[----:B-1----:R-:W4:Y:S04]  /*12d160*/  LDL.LU R4, [R1+0x1210] ;  /* 0x0012100001047983 */ /* 0x002f280000300800 */
[----:B------:R-:W4:Y:S04]  /*12d170*/  LDL.LU R10, [R1+0x1214] ;  /* 0x00121400010a7983 */ /* 0x000f280000300800 */
[----:B------:R1:W-:Y:S01]  /*12d180*/  STL [R1+0x5f1c], R29 ;  /* 0x005f1c1d01007387 */ /* 0x0003e20000100800 */
[----:B------:R-:W-:-:S03]  /*12d190*/  F2FP.SATFINITE.E4M3.F32.PACK_AB_MERGE_C R7, R11, R7, RZ ;  /* 0x000000070b07723e */ /* 0x000fc600048070ff */
[----:B------:R-:W4:Y:S01]  /*12d1a0*/  LDL.LU R9, [R1+0x11f4] ;  /* 0x0011f40001097983 */ /* 0x000f220000300800 */
[----:B-1----:R-:W-:-:S05]  /*12d1b0*/  SHF.R.S32.HI R29, RZ, 0x1f, R0 ;  /* 0x0000001fff1d7819 */ /* 0x002fca0000011400 */
[----:B------:R-:W-:-:S05]  /*12d1c0*/  IMAD.X R15, R29, 0x1, R28, P1 ;  /* 0x000000011d0f7824 */ /* 0x000fca00008e061c */
[----:B------:R1:W-:Y:S04]  /*12d1d0*/  STL.64 [R1+0x21e8], R14 ;  /* 0x0021e80e01007387 */ /* 0x0003e80000100a00 */
[----:B------:R0:W-:Y:S04]  /*12d1e0*/  STL [R1+0x1a0], R8 ;  /* 0x0001a00801007387 */ /* 0x0001e80000100800 */
[----:B------:R-:W4:Y:S01]  /*12d1f0*/  LDL.LU R13, [R1+0x11f8] ;  /* 0x0011f800010d7983 */ /* 0x000f220000300800 */
[----:B-1----:R-:W-:-:S03]  /*12d200*/  IADD3 R14, P1, PT, R0, R27, RZ ;  /* 0x0000001b000e7210 */ /* 0x002fc60007f3e0ff */
[----:B------:R1:W-:Y:S04]  /*12d210*/  STL [R1+0x174], R7 ;  /* 0x0001740701007387 */ /* 0x0003e80000100800 */
[----:B0-----:R-:W4:Y:S01]  /*12d220*/  LDL.LU R8, [R1+0x11fc] ;  /* 0x0011fc0001087983 */ /* 0x001f220000300800 */
[----:B------:R-:W-:-:S03]  /*12d230*/  IMAD.X R15, R29, 0x1, R26, P1 ;  /* 0x000000011d0f7824 */ /* 0x000fc600008e061a */
[----:B-1----:R-:W4:Y:S04]  /*12d240*/  LDL.LU R7, [R1+0x11d0] ;  /* 0x0011d00001077983 */ /* 0x002f280000300800 */
[----:B------:R-:W4:Y:S04]  /*12d250*/  LDL.LU R11, [R1+0x11d4] ;  /* 0x0011d400010b7983 */ /* 0x000f280000300800 */
[----:B------:R0:W-:Y:S04]  /*12d260*/  STL [R1+0x5f18], R27 ;  /* 0x005f181b01007387 */ /* 0x0001e80000100800 */
[----:B0-----:R-:W4:Y:S04]  /*12d270*/  LDL.LU R27, [R1+0x11f0] ;  /* 0x0011f000011b7983 */ /* 0x001f280000300800 */
[----:B------:R0:W-:Y:S04]  /*12d280*/  STL.64 [R1+0x21e0], R14 ;  /* 0x0021e00e01007387 */ /* 0x0001e80000100a00 */
[----:B0-----:R-:W4:Y:S01]  /*12d290*/  LDL.LU.64 R14, [R1+0x5f38] ;  /* 0x005f3800010e7983 */ /* 0x001f220000300a00 */
[----:B--2---:R-:W-:-:S03]  /*12d2a0*/  F2FP.SATFINITE.E4M3.F32.PACK_AB_MERGE_C R16, R16, R25, RZ ;  /* 0x000000191010723e */ /* 0x004fc600048070ff */
[----:B------:R-:W2:Y:S01]  /*12d2b0*/  LDL.LU R25, [R1+0x5f30] ;  /* 0x005f300001197983 */ /* 0x000ea20000300800 */
[----:B---3--:R-:W-:-:S05]  /*12d2c0*/  F2FP.SATFINITE.E4M3.F32.PACK_AB_MERGE_C R5, R5, R17, RZ ;  /* 0x000000110505723e */ /* 0x008fca00048070ff */
[----:B------:R-:W-:Y:S04]  /*12d2d0*/  STL [R1+0x5de0], R5 ;  /* 0x005de00501007387 */ /* 0x000fe80000100800 */
[----:B------:R2:W-:Y:S02]  /*12d2e0*/  STL [R1+0x178], R16 ;  /* 0x0001781001007387 */ /* 0x0005e40000100800 */
[----:B--2---:R-:W-:-:S05]  /*12d2f0*/  IADD3 R16, P1, PT, R0, R25, RZ ;  /* 0x0000001900107210 */ /* 0x004fca0007f3e0ff */
[----:B------:R-:W-:-:S05]  /*12d300*/  IMAD.X R17, R29, 0x1, R24, P1 ;  /* 0x000000011d117824 */ /* 0x000fca00008e0618 */
[----:B------:R0:W-:Y:S04]  /*12d310*/  STL.64 [R1+0x21d8], R16 ;  /* 0x0021d81001007387 */ /* 0x0001e80000100a00 */
[----:B0-----:R-:W2:Y:S01]  /*12d320*/  LDL.LU.64 R16, [R1+0x5f28] ;  /* 0x005f280001107983 */ /* 0x001ea20000300a00 */
[----:B----4-:R-:W-:-:S03]  /*12d330*/  F2FP.SATFINITE.E4M3.F32.PACK_AB_MERGE_C R2, R2, R12, RZ ;  /* 0x0000000c0202723e */ /* 0x010fc600048070ff */
[----:B------:R-:W3:Y:S01]  /*12d340*/  LDL.LU R5, [R1+0x11dc] ;  /* 0x0011dc0001057983 */ /* 0x000ee20000300800 */
[----:B------:R-:W-:-:S03]  /*12d350*/  F2FP.SATFINITE.E4M3.F32.PACK_AB_MERGE_C R6, R6, R3, RZ ;  /* 0x000000030606723e */ /* 0x000fc600048070ff */
[----:B------:R2:W-:Y:S04]  /*12d360*/  STL [R1+0x16c], R2 ;  /* 0x00016c0201007387 */ /* 0x0005e80000100800 */
[----:B------:R-:W-:Y:S01]  /*12d370*/  STL [R1+0x14c], R6 ;  /* 0x00014c0601007387 */ /* 0x000fe20000100800 */
[----:B------:R-:W-:Y:S02]  /*12d380*/  F2FP.SATFINITE.E4M3.F32.PACK_AB_MERGE_C R23, R23, R22, RZ ;  /* 0x000000161717723e */ /* 0x000fe400048070ff */
[----:B------:R-:W-:Y:S02]  /*12d390*/  F2FP.SATFINITE.E4M3.F32.PACK_AB_MERGE_C R22, R10, R4, RZ ;  /* 0x000000040a16723e */ /* 0x000fe400048070ff */
[C---:B--2---:R-:W-:Y:S01]  /*12d3a0*/  IADD3 R2, P1, PT, R0.reuse, R17, RZ ;  /* 0x0000001100027210 */ /* 0x044fe20007f3e0ff */
[----:B------:R0:W-:Y:S04]  /*12d3b0*/  STL [R1+0x5f08], R17 ;  /* 0x005f081101007387 */ /* 0x0001e80000100800 */
[----:B------:R-:W-:Y:S01]  /*12d3c0*/  IMAD.X R3, R29, 0x1, R15, P1 ;  /* 0x000000011d037824 */ /* 0x000fe200008e060f */
[----:B0-----:R-:W3:Y:S04]  /*12d3d0*/  LDL.LU R17, [R1+0x11d8] ;  /* 0x0011d80001117983 */ /* 0x001ee80000300800 */
[----:B------:R-:W2:Y:S04]  /*12d3e0*/  LDL.LU R12, [R1+0xec0] ;  /* 0x000ec000010c7983 */ /* 0x000ea80000300800 */
[----:B------:R0:W-:Y:S04]  /*12d3f0*/  STL.64 [R1+0x21d0], R2 ;  /* 0x0021d00201007387 */ /* 0x0001e80000100a00 */
[----:B0-----:R-:W2:Y:S04]  /*12d400*/  LDL.LU R2, [R1+0xec4] ;  /* 0x000ec40001027983 */ /* 0x001ea80000300800 */
[----:B------:R-:W4:Y:S04]  /*12d410*/  LDL.LU R3, [R1+0xec8] ;  /* 0x000ec80001037983 */ /* 0x000f280000300800 */
[----:B------:R-:W4:Y:S04]  /*12d420*/  LDL.LU R6, [R1+0xecc] ;  /* 0x000ecc0001067983 */ /* 0x000f280000300800 */
[----:B------:R-:W2:Y:S04]  /*12d430*/  LDL.LU R4, [R1+0xeb0] ;  /* 0x000eb00001047983 */ /* 0x000ea80000300800 */
[----:B------:R-:W-:Y:S04]  /*12d440*/  STL [R1+0x150], R23 ;  /* 0x0001501701007387 */ /* 0x000fe80000100800 */
[----:B------:R-:W2:Y:S04]  /*12d450*/  LDL.LU R10, [R1+0xeb4] ;  /* 0x000eb400010a7983 */ /* 0x000ea80000300800 */
[----:B------:R0:W-:Y:S02]  /*12d460*/  STL [R1+0x5010], R22 ;  /* 0x0050101601007387 */ /* 0x0001e40000100800 */
[----:B0-----:R-:W-:-:S05]  /*12d470*/  IADD3 R22, P1, PT, R0, R16, RZ ;  /* 0x0000001000167210 */ /* 0x001fca0007f3e0ff */
[----:B------:R-:W-:-:S05]  /*12d480*/  IMAD.X R23, R29, 0x1, R14, P1 ;  /* 0x000000011d177824 */ /* 0x000fca00008e060e */
[----:B------:R0:W-:Y:S04]  /*12d490*/  STL.64 [R1+0x21c8], R22 ;  /* 0x0021c81601007387 */ /* 0x0001e80000100a00 */
[----:B0-----:R-:W2:Y:S04]  /*12d4a0*/  LDL.LU.64 R22, [R1+0x5f20] ;  /* 0x005f200001167983 */ /* 0x001ea80000300a00 */
[----:B------:R0:W-:Y:S04]  /*12d4b0*/  STL.64 [R1+0x5f10], R14 ;  /* 0x005f100e01007387 */ /* 0x0001e80000100a00 */
[----:B0-----:R-:W2:Y:S04]  /*12d4c0*/  LDL.LU R14, [R1+0x1218] ;  /* 0x00121800010e7983 */ /* 0x001ea80000300800 */
[----:B------:R-:W2:Y:S01]  /*12d4d0*/  LDL.LU R15, [R1+0x121c] ;  /* 0x00121c00010f7983 */ /* 0x000ea20000300800 */
[----:B------:R-:W-:-:S02]  /*12d4e0*/  F2FP.SATFINITE.E4M3.F32.PACK_AB_MERGE_C R9, R9, R27, RZ ;  /* 0x0000001b0909723e */ /* 0x000fc400048070ff */
[----:B------:R-:W-:Y:S02]  /*12d4f0*/  F2FP.SATFINITE.E4M3.F32.PACK_AB_MERGE_C R8, R8, R13, RZ ;  /* 0x0000000d0808723e */ /* 0x000fe400048070ff */
[----:B------:R-:W-:Y:S02]  /*12d500*/  F2FP.SATFINITE.E4M3.F32.PACK_AB_MERGE_C R7, R11, R7, RZ ;  /* 0x000000070b07723e */ /* 0x000fe400048070ff */
[----:B---3--:R-:W-:Y:S02]  /*12d510*/  F2FP.SATFINITE.E4M3.F32.PACK_AB_MERGE_C R5, R5, R17, RZ ;  /* 0x000000110505723e */ /* 0x008fe400048070ff */
[----:B--2---:R-:W-:Y:S02]  /*12d520*/  F2FP.SATFINITE.E4M3.F32.PACK_AB_MERGE_C R15, R15, R14, RZ ;  /* 0x0000000e0f0f723e */ /* 0x004fe400048070ff */
[----:B------:R-:W-:-:S03]  /*12d530*/  IADD3 R14, P1, PT, R0, R23, RZ ;  /* 0x00000017000e7210 */ /* 0x000fc60007f3e0ff */
[----:B------:R0:W-:Y:S04]  /*12d540*/  STL [R1+0x5020], R15 ;  /* 0x0050200f01007387 */ /* 0x0001e80000100800 */
[----:B------:R-:W-:Y:S01]  /*12d550*/  STL [R1+0x4f98], R9 ;  /* 0x004f980901007387 */ /* 0x000fe20000100800 */
[----:B0-----:R-:W-:-:S03]  /*12d560*/  IMAD.X R15, R29, 0x1, R22, P1 ;  /* 0x000000011d0f7824 */ /* 0x001fc600008e0616 */
[----:B------:R0:W-:Y:S04]  /*12d570*/  STL.64 [R1+0x5ef8], R22 ;  /* 0x005ef81601007387 */ /* 0x0001e80000100a00 */
[----:B------:R1:W-:Y:S04]  /*12d580*/  STL.64 [R1+0x21c0], R14 ;  /* 0x0021c00e01007387 */ /* 0x0003e80000100a00 */
[----:B------:R-:W2:Y:S01]  /*12d590*/  LDL.LU R27, [R1+0xeb8] ;  /* 0x000eb800011b7983 */ /* 0x000ea20000300800 */
[----:B0-----:R-:W-:-:S03]  /*12d5a0*/  IADD3 R22, P1, PT, R0, R21, RZ ;  /* 0x0000001500167210 */ /* 0x001fc60007f3e0ff */
[----:B------:R0:W-:Y:S04]  /*12d5b0*/  STL [R1+0x4fb8], R8 ;  /* 0x004fb80801007387 */ /* 0x0001e80000100800 */
[----:B-1----:R-:W2:Y:S01]  /*12d5c0*/  LDL.LU R14, [R1+0xebc] ;  /* 0x000ebc00010e7983 */ /* 0x002ea20000300800 */
[----:B------:R-:W-:-:S03]  /*12d5d0*/  IMAD.X R23, R29, 0x1, R19, P1 ;  /* 0x000000011d177824 */ /* 0x000fc600008e0613 */
[----:B------:R1:W-:Y:S04]  /*12d5e0*/  STL [R1+0x4f3c], R7 ;  /* 0x004f3c0701007387 */ /* 0x0003e80000100800 */
[----:B------:R-:W3:Y:S04]  /*12d5f0*/  LDL.LU R15, [R1+0xe80] ;  /* 0x000e8000010f7983 */ /* 0x000ee80000300800 */
[----:B------:R-:W3:Y:S04]  /*12d600*/  LDL.LU R9, [R1+0xe84] ;  /* 0x000e840001097983 */ /* 0x000ee80000300800 */
[----:B0-----:R-:W3:Y:S04]  /*12d610*/  LDL.LU R8, [R1+0xe88] ;  /* 0x000e880001087983 */ /* 0x001ee80000300800 */
[----:B------:R-:W3:Y:S04]  /*12d620*/  LDL.LU R11, [R1+0xe8c] ;  /* 0x000e8c00010b7983 */ /* 0x000ee80000300800 */
[----:B------:R-:W3:Y:S04]  /*12d630*/  LDL.LU R13, [R1+0xe70] ;  /* 0x000e7000010d7983 */ /* 0x000ee80000300800 */
[----:B-1----:R-:W3:Y:S04]  /*12d640*/  LDL.LU R7, [R1+0xe74] ;  /* 0x000e740001077983 */ /* 0x002ee80000300800 */
[----:B------:R0:W-:Y:S04]  /*12d650*/  STL.64 [R1+0x21b8], R22 ;  /* 0x0021b81601007387 */ /* 0x0001e80000100a00 */
[----:B------:R-:W-:Y:S01]  /*12d660*/  STL.64 [R1+0x5f00], R20 ;  /* 0x005f001401007387 */ /* 0x000fe20000100a00 */
[----:B0-----:R-:W-:-:S03]  /*12d670*/  IADD3 R22, P1, PT, R0, R20, RZ ;  /* 0x0000001400167210 */ /* 0x001fc60007f3e0ff */
[----:B------:R0:W-:Y:S02]  /*12d680*/  STL [R1+0x4f5c], R5 ;  /* 0x004f5c0501007387 */ /* 0x0001e40000100800 */
[----:B------:R-:W-:Y:S02]  /*12d690*/  IMAD.X R23, R29, 0x1, R18, P1 ;  /* 0x000000011d177824 */ /* 0x000fe400008e0612 */
[----:B------:R-:W3:Y:S01]  /*12d6a0*/  LDL.LU R29, [R1+0x5f1c] ;  /* 0x005f1c00011d7983 */ /* 0x000ee20000300800 */
[----:B0-----:R-:W-:-:S03]  /*12d6b0*/  F2FP.SATFINITE.E4M3.F32.PACK_AB_MERGE_C R5, R2, R12, RZ ;  /* 0x0000000c0205723e */ /* 0x001fc600048070ff */
[----:B------:R0:W-:Y:S01]  /*12d6c0*/  STL.64 [R1+0x21b0], R22 ;  /* 0x0021b01601007387 */ /* 0x0001e20000100a00 */
[----:B----4-:R-:W-:-:S03]  /*12d6d0*/  F2FP.SATFINITE.E4M3.F32.PACK_AB_MERGE_C R2, R6, R3, RZ ;  /* 0x000000030602723e */ /* 0x010fc600048070ff */
[----:B------:R-:W4:Y:S04]  /*12d6e0*/  LDL.LU R17, [R1+0xe78] ;  /* 0x000e780001117983 */ /* 0x000f280000300800 */
[----:B------:R-:W-:Y:S01]  /*12d6f0*/  STL [R1+0x4ecc], R5 ;  /* 0x004ecc0501007387 */ /* 0x000fe20000100800 */
[----:B------:R-:W-:Y:S01]  /*12d700*/  VIADD R0, R0, UR5 ;  /* 0x0000000500007c36 */ /* 0x000fe20008000000 */
[----:B------:R-:W1:Y:S02]  /*12d710*/  LDCU UR5, c[0x0][0x3b8] ;  /* 0x00007700ff0577ac */ /* 0x000e640008000800 */
[----:B------:R-:W4:Y:S04]  /*12d720*/  LDL.LU R20, [R1+0xe40] ;  /* 0x000e400001147983 */ /* 0x000f280000300800 */
[----:B------:R0:W-:Y:S04]  /*12d730*/  STL [R1+0x4ee4], R2 ;  /* 0x004ee40201007387 */ /* 0x0001e80000100800 */
[----:B------:R-:W4:Y:S01]  /*12d740*/  LDL.LU R21, [R1+0xe44] ;  /* 0x000e440001157983 */ /* 0x000f220000300800 */
[----:B------:R-:W-:-:S03]  /*12d750*/  SHF.R.S32.HI R12, RZ, 0x1f, R0 ;  /* 0x0000001fff0c7819 */ /* 0x000fc60000011400 */
[----:B0-----:R-:W4:Y:S01]  /*12d760*/  LDL.LU R22, [R1+0xe48] ;  /* 0x000e480001167983 */ /* 0x001f220000300800 */
[----:B------:R-:W-:-:S03]  /*12d770*/  F2FP.SATFINITE.E4M3.F32.PACK_AB_MERGE_C R2, R10, R4, RZ ;  /* 0x000000040a02723e */ /* 0x000fc600048070ff */
[----:B------:R-:W4:Y:S04]  /*12d780*/  LDL.LU R10, [R1+0xe4c] ;  /* 0x000e4c00010a7983 */ /* 0x000f280000300800 */
[----:B------:R3:W-:Y:S04]  /*12d790*/  STL [R1+0x4e68], R2 ;  /* 0x004e680201007387 */ /* 0x0007e80000100800 */
[----:B------:R-:W4:Y:S04]  /*12d7a0*/  LDL.LU R23, [R1+0xe30] ;  /* 0x000e300001177983 */ /* 0x000f280000300800 */
[----:B------:R-:W4:Y:S04]  /*12d7b0*/  LDL.LU R4, [R1+0xe34] ;  /* 0x000e340001047983 */ /* 0x000f280000300800 */
[----:B------:R-:W4:Y:S04]  /*12d7c0*/  LDL.LU R5, [R1+0xe38] ;  /* 0x000e380001057983 */ /* 0x000f280000300800 */
[----:B------:R-:W4:Y:S01]  /*12d7d0*/  LDL.LU R6, [R1+0xe3c] ;  /* 0x000e3c0001067983 */ /* 0x000f220000300800 */
[----:B--2---:R-:W-:-:S02]  /*12d7e0*/  F2FP.SATFINITE.E4M3.F32.PACK_AB_MERGE_C R14, R14, R27, RZ ;  /* 0x0000001b0e0e723e */ /* 0x004fc400048070ff */
[----:B---3--:R-:W-:-:S05]  /*12d7f0*/  IADD3 R2, P1, PT, R0, R29, RZ ;  /* 0x0000001d00027210 */ /* 0x008fca0007f3e0ff */
[----:B------:R-:W-:-:S05]  /*12d800*/  IMAD.X R3, R12, 0x1, R28, P1 ;  /* 0x000000010c037824 */ /* 0x000fca00008e061c */
[----:B------:R0:W-:Y:S04]  /*12d810*/  STL.64 [R1+0x21a8], R2 ;  /* 0x0021a80201007387 */ /* 0x0001e80000100a00 */
[----:B0-----:R-:W2:Y:S04]  /*12d820*/  LDL.LU R2, [R1+0xe20] ;  /* 0x000e200001027983 */ /* 0x001ea80000300800 */
[----:B------:R-:W2:Y:S04]  /*12d830*/  LDL.LU R3, [R1+0xe24] ;  /* 0x000e240001037983 */ /* 0x000ea80000300800 */
[----:B------:R-:W3:Y:S01]  /*12d840*/  LDL.LU R27, [R1+0x5f18] ;  /* 0x005f1800011b7983 */ /* 0x000ee20000300800 */
[----:B------:R-:W-:-:S03]  /*12d850*/  F2FP.SATFINITE.E4M3.F32.PACK_AB_MERGE_C R9, R9, R15, RZ ;  /* 0x0000000f0909723e */ /* 0x000fc600048070ff */
[----:B------:R-:W-:Y:S04]  /*12d860*/  STL [R1+0x4e74], R14 ;  /* 0x004e740e01007387 */ /* 0x000fe80000100800 */
[----:B------:R0:W-:Y:S02]  /*12d870*/  STL [R1+0x4e04], R9 ;  /* 0x004e040901007387 */ /* 0x0001e40000100800 */
[----:B0-----:R-:W-:Y:S02]  /*12d880*/  F2FP.SATFINITE.E4M3.F32.PACK_AB_MERGE_C R9, R11, R8, RZ ;  /* 0x000000080b09723e */ /* 0x001fe400048070ff */
[----:B------:R-:W2:Y:S04]  /*12d890*/  LDL.LU R8, [R1+0xe28] ;  /* 0x000e280001087983 */ /* 0x000ea80000300800 */
[----:B------:R-:W2:Y:S01]  /*12d8a0*/  LDL.LU R11, [R1+0xe2c] ;  /* 0x000e2c00010b7983 */ /* 0x000ea20000300800 */
[----:B---3--:R-:W-:-:S05]  /*12d8b0*/  IADD3 R14, P1, PT, R0, R27, RZ ;  /* 0x0000001b000e7210 */ /* 0x008fca0007f3e0ff */
[----:B------:R-:W-:-:S05]  /*12d8c0*/  IMAD.X R15, R12, 0x1, R26, P1 ;  /* 0x000000010c0f7824 */ /* 0x000fca00008e061a */
[----:B------:R0:W-:Y:S04]  /*12d8d0*/  STL.64 [R1+0x21a0], R14 ;  /* 0x0021a00e01007387 */ /* 0x0001e80000100a00 */
[----:B------:R3:W-:Y:S01]  /*12d8e0*/  STL [R1+0x4e14], R9 ;  /* 0x004e140901007387 */ /* 0x0007e20000100800 */
[----:B0-----:R-:W-:Y:S02]  /*12d8f0*/  IADD3 R14, P1, PT, R0, R25, RZ ;  /* 0x00000019000e7210 */ /* 0x001fe40007f3e0ff */
[----:B---3--:R-:W-:Y:S02]  /*12d900*/  F2FP.SATFINITE.E4M3.F32.PACK_AB_MERGE_C R9, R7, R13, RZ ;  /* 0x0000000d0709723e */ /* 0x008fe400048070ff */
[----:B------:R-:W3:Y:S01]  /*12d910*/  LDL.LU R7, [R1+0xe04] ;  /* 0x000e040001077983 */ /* 0x000ee20000300800 */
[----:B------:R-:W-:-:S03]  /*12d920*/  IMAD.X R15, R12, 0x1, R24, P1 ;  /* 0x000000010c0f7824 */ /* 0x000fc600008e0618 */
[----:B------:R-:W-:Y:S04]  /*12d930*/  STL [R1+0x2ac8], R9 ;  /* 0x002ac80901007387 */ /* 0x000fe80000100800 */
[----:B------:R0:W-:Y:S04]  /*12d940*/  STL [R1+0x5ee8], R25 ;  /* 0x005ee81901007387 */ /* 0x0001e80000100800 */
[----:B0-----:R-:W3:Y:S04]  /*12d950*/  LDL.LU R25, [R1+0xe00] ;  /* 0x000e000001197983 */ /* 0x001ee80000300800 */
[----:B------:R0:W-:Y:S04]  /*12d960*/  STL.64 [R1+0x2198], R14 ;  /* 0x0021980e01007387 */ /* 0x0001e80000100a00 */
[----:B0-----:R-:W2:Y:S04]  /*12d970*/  LDL.LU.64 R14, [R1+0x5f10] ;  /* 0x005f1000010e7983 */ /* 0x001ea80000300a00 */
[----:B------:R-:W2:Y:S04]  /*12d980*/  LDL.LU R9, [R1+0xe08] ;  /* 0x000e080001097983 */ /* 0x000ea80000300800 */
[----:B------:R-:W2:Y:S04]  /*12d990*/  LDL.LU R13, [R1+0xe0c] ;  /* 0x000e0c00010d7983 */ /* 0x000ea80000300800 */
[----:B------:R0:W-:Y:S04]  /*12d9a0*/  STL [R1+0x5eec], R24 ;  /* 0x005eec1801007387 */ /* 0x0001e80000100800 */
[----:B0-----:R-:W4:Y:S02]  /*12d9b0*/  LDL.LU R24, [R1+0xe7c] ;  /* 0x000e7c0001187983 */ /* 0x001f240000300800 */
[----:B----4-:R-:W-:-:S02]  /*12d9c0*/  F2FP.SATFINITE.E4M3.F32.PACK_AB_MERGE_C R24, R24, R17, RZ ;  /* 0x000000111818723e */ /* 0x010fc400048070ff */
[----:B------:R-:W4:Y:S04]  /*12d9d0*/  LDL.LU R17, [R1+0x5f08] ;  /* 0x005f080001117983 */ /* 0x000f280000300800 */
[----:B------:R0:W-:Y:S01]  /*12d9e0*/  STL [R1+0x2acc], R24 ;  /* 0x002acc1801007387 */ /* 0x0001e20000100800 */
[----:B------:R-:W-:Y:S02]  /*12d9f0*/  F2FP.SATFINITE.E4M3.F32.PACK_AB_MERGE_C R10, R10, R22, RZ ;  /* 0x000000160a0a723e */ /* 0x000fe400048070ff */
[----:B0-----:R-:W-:Y:S02]  /*12da00*/  F2FP.SATFINITE.E4M3.F32.PACK_AB_MERGE_C R24, R21, R20, RZ ;  /* 0x000000141518723e */ /* 0x001fe400048070ff */
[----:B------:R-:W-:Y:S02]  /*12da10*/  F2FP.SATFINITE.E4M3.F32.PACK_AB_MERGE_C R4, R4, R23, RZ ;  /* 0x000000170404723e */ /* 0x000fe400048070ff */
[----:B----4-:R-:W-:-:S05]  /*12da20*/  IADD3 R20, P1, PT, R0, R17, RZ ;  /* 0x0000001100147210 */ /* 0x010fca0007f3e0ff */
[----:B--2---:R-:W-:Y:S01]  /*12da30*/  IMAD.X R21, R12, 0x1, R15, P1 ;  /* 0x000000010c157824 */ /* 0x004fe200008e060f */
[----:B------:R-:W-:Y:S01]  /*12da40*/  IADD3 R22, P1, PT, R0, R16, RZ ;  /* 0x0000001000167210 */ /* 0x000fe20007f3e0ff */
[----:B------:R-:W-:Y:S04]  /*12da50*/  STL [R1+0x5ed8], R17 ;  /* 0x005ed81101007387 */ /* 0x000fe80000100800 */
[----:B------:R-:W-:Y:S01]  /*12da60*/  STL [R1+0x2a2c], R24 ;  /* 0x002a2c1801007387 */ /* 0x000fe20000100800 */
[----:B------:R-:W-:-:S03]  /*12da70*/  IMAD.X R23, R12, 0x1, R14, P1 ;  /* 0x000000010c177824 */ /* 0x000fc600008e060e */
[----:B------:R0:W-:Y:S04]  /*12da80*/  STL.64 [R1+0x2190], R20 ;  /* 0x0021901401007387 */ /* 0x0001e80000100a00 */
[----:B0-----:R-:W2:Y:S04]  /*12da90*/  LDL.LU.64 R20, [R1+0x5f00] ;  /* 0x005f000001147983 */ /* 0x001ea80000300a00 */
[----:B------:R-:W-:Y:S04]  /*12daa0*/  STL [R1+0x5910], R10 ;  /* 0x0059100a01007387 */ /* 0x000fe80000100800 */
[----:B------:R-:W-:Y:S04]  /*12dab0*/  STL [R1+0x5b90], R4 ;  /* 0x005b900401007387 */ /* 0x000fe80000100800 */
[----:B------:R0:W-:Y:S04]  /*12dac0*/  STL.64 [R1+0x2188], R22 ;  /* 0x0021881601007387 */ /* 0x0001e80000100a00 */
[----:B0-----:R-:W4:Y:S01]  /*12dad0*/  LDL.LU.64 R22, [R1+0x5ef8] ;  /* 0x005ef80001167983 */ /* 0x001f220000300a00 */
[----:B------:R-:W-:-:S03]  /*12dae0*/  F2FP.SATFINITE.E4M3.F32.PACK_AB_MERGE_C R6, R6, R5, RZ ;  /* 0x000000050606723e */ /* 0x000fc600048070ff */
[----:B------:R-:W-:Y:S01]  /*12daf0*/  STL.64 [R1+0x5ee0], R14 ;  /* 0x005ee00e01007387 */ /* 0x000fe20000100a00 */
[----:B------:R-:W-:-:S03]  /*12db00*/  F2FP.SATFINITE.E4M3.F32.PACK_AB_MERGE_C R2, R3, R2, RZ ;  /* 0x000000020302723e */ /* 0x000fc600048070ff */
[----:B------:R-:W-:Y:S01]  /*12db10*/  STL [R1+0x595c], R6 ;  /* 0x00595c0601007387 */ /* 0x000fe20000100800 */
[----:B------:R-:W-:-:S03]  /*12db20*/  F2FP.SATFINITE.E4M3.F32.PACK_AB_MERGE_C R8, R11, R8, RZ ;  /* 0x000000080b08723e */ /* 0x000fc600048070ff */
[----:B------:R-:W2:Y:S04]  /*12db30*/  LDL.LU R4, [R1+0xdf4] ;  /* 0x000df40001047983 */ /* 0x000ea80000300800 */
[----:B------:R-:W2:Y:S04]  /*12db40*/  LDL.LU R5, [R1+0xdf8] ;  /* 0x000df80001057983 */ /* 0x000ea80000300800 */
[----:B------:R0:W-:Y:S04]  /*12db50*/  STL [R1+0x287c], R2 ;  /* 0x00287c0201007387 */ /* 0x0001e80000100800 */
[----:B0-----:R-:W2:Y:S01]  /*12db60*/  LDL.LU R2, [R1+0xdfc] ;  /* 0x000dfc0001027983 */ /* 0x001ea20000300800 */
[----:B---3--:R-:W-:-:S02]  /*12db70*/  F2FP.SATFINITE.E4M3.F32.PACK_AB_MERGE_C R7, R7, R25, RZ ;  /* 0x000000190707723e */ /* 0x008fc400048070ff */
[----:B----4-:R-:W-:Y:S01]  /*12db80*/  IADD3 R14, P1, PT, R0, R23, RZ ;  /* 0x00000017000e7210 */ /* 0x010fe20007f3e0ff */
[----:B------:R-:W-:Y:S04]  /*12db90*/  STL.64 [R1+0x5ed0], R22 ;  /* 0x005ed01601007387 */ /* 0x000fe80000100a00 */
[----:B------:R-:W-:Y:S01]  /*12dba0*/  IMAD.X R15, R12, 0x1, R22, P1 ;  /* 0x000000010c0f7824 */ /* 0x000fe200008e0616 */
[----:B------:R-:W3:Y:S04]  /*12dbb0*/  LDL.LU R3, [R1+0xde0] ;  /* 0x000de00001037983 */ /* 0x000ee80000300800 */
[----:B------:R-:W-:Y:S04]  /*12dbc0*/  STL.64 [R1+0x2180], R14 ;  /* 0x0021800e01007387 */ /* 0x000fe80000100a00 */
[----:B------:R-:W3:Y:S04]  /*12dbd0*/  LDL.LU R11, [R1+0xde4] ;  /* 0x000de400010b7983 */ /* 0x000ee80000300800 */
[----:B------:R0:W-:Y:S04]  /*12dbe0*/  STL [R1+0x5988], R8 ;  /* 0x0059880801007387 */ /* 0x0001e80000100800 */
[----:B0-----:R-:W4:Y:S01]  /*12dbf0*/  LDL.LU R8, [R1+0xdf0] ;  /* 0x000df00001087983 */ /* 0x001f220000300800 */
[----:B--2---:R-:W-:-:S03]  /*12dc00*/  IADD3 R14, P1, PT, R0, R21, RZ ;  /* 0x00000015000e7210 */ /* 0x004fc60007f3e0ff */
[----:B------:R0:W-:Y:S02]  /*12dc10*/  STL [R1+0x59a0], R7 ;  /* 0x0059a00701007387 */ /* 0x0001e40000100800 */
[----:B------:R-:W-:Y:S02]  /*12dc20*/  IMAD.X R15, R12, 0x1, R19, P1 ;  /* 0x000000010c0f7824 */ /* 0x000fe400008e0613 */
[----:B------:R-:W2:Y:S04]  /*12dc30*/  LDL.LU R6, [R1+0xde8] ;  /* 0x000de80001067983 */ /* 0x000ea80000300800 */
[----:B------:R-:W2:Y:S01]  /*12dc40*/  LDL.LU R10, [R1+0xdec] ;  /* 0x000dec00010a7983 */ /* 0x000ea20000300800 */
[----:B0-----:R-:W-:-:S03]  /*12dc50*/  F2FP.SATFINITE.E4M3.F32.PACK_AB_MERGE_C R7, R13, R9, RZ ;  /* 0x000000090d07723e */ /* 0x001fc600048070ff */
[----:B------:R0:W-:Y:S04]  /*12dc60*/  STL.64 [R1+0x2178], R14 ;  /* 0x0021780e01007387 */ /* 0x0001e80000100a00 */
[----:B------:R-:W-:Y:S04]  /*12dc70*/  STL [R1+0x26ac], R7 ;  /* 0x0026ac0701007387 */ /* 0x000fe80000100800 */
[----:B------:R-:W2:Y:S04]  /*12dc80*/  LDL.LU R9, [R1+0xdc0] ;  /* 0x000dc00001097983 */ /* 0x000ea80000300800 */
[----:B------:R-:W2:Y:S04]  /*12dc90*/  LDL.LU R13, [R1+0xdc4] ;  /* 0x000dc400010d7983 */ /* 0x000ea80000300800 */
[----:B------:R-:W-:Y:S04]  /*12dca0*/  STL.64 [R1+0x5ec8], R20 ;  /* 0x005ec81401007387 */ /* 0x000fe80000100a00 */
[----:B------:R-:W-:Y:S04]  /*12dcb0*/  STL.64 [R1+0x5ef0], R18 ;  /* 0x005ef01201007387 */ /* 0x000fe80000100a00 */
[----:B------:R-:W2:Y:S04]  /*12dcc0*/  LDL.LU R24, [R1+0xdc8] ;  /* 0x000dc80001187983 */ /* 0x000ea80000300800 */
[----:B------:R-:W2:Y:S01]  /*12dcd0*/  LDL.LU R25, [R1+0xdcc] ;  /* 0x000dcc0001197983 */ /* 0x000ea20000300800 */
[----:B0-----:R-:W-:-:S05]  /*12dce0*/  IADD3 R14, P1, PT, R0, R20, RZ ;  /* 0x00000014000e7210 */ /* 0x001fca0007f3e0ff */
[----:B------:R-:W-:-:S05]  /*12dcf0*/  IMAD.X R15, R12, 0x1, R18, P1 ;  /* 0x000000010c0f7824 */ /* 0x000fca00008e0612 */
[----:B------:R0:W-:Y:S01]  /*12dd00*/  STL.64 [R1+0x2170], R14 ;  /* 0x0021700e01007387 */ /* 0x0001e20000100a00 */
[----:B------:R-:W-:Y:S01]  /*12dd10*/  F2FP.SATFINITE.E4M3.F32.PACK_AB_MERGE_C R2, R2, R5, RZ ;  /* 0x000000050202723e */ /* 0x000fe200048070ff */
[----:B-1----:R-:W-:Y:S01]  /*12dd20*/  VIADD R0, R0, UR5 ;  /* 0x0000000500007c36 */ /* 0x002fe20008000000 */
[----:B------:R-:W1:Y:S01]  /*12dd30*/  LDCU UR5, c[0x0][0x3b8] ;  /* 0x00007700ff0577ac */ /* 0x000e620008000800 */
[----:B0-----:R-:W2:Y:S04]  /*12dd40*/  LDL.LU R14, [R1+0xdb0] ;  /* 0x000db000010e7983 */ /* 0x001ea80000300800 */
[----:B------:R-:W2:Y:S04]  /*12dd50*/  LDL.LU R15, [R1+0xdb4] ;  /* 0x000db400010f7983 */ /* 0x000ea80000300800 */
[----:B------:R-:W2:Y:S04]  /*12dd60*/  LDL.LU R17, [R1+0xdb8] ;  /* 0x000db80001117983 */ /* 0x000ea80000300800 */
[----:B------:R-:W2:Y:S04]  /*12dd70*/  LDL.LU R22, [R1+0xdbc] ;  /* 0x000dbc0001167983 */ /* 0x000ea80000300800 */
[----:B------:R-:W2:Y:S04]  /*12dd80*/  LDL.LU R23, [R1+0xda0] ;  /* 0x000da00001177983 */ /* 0x000ea80000300800 */
[----:B------:R-:W2:Y:S01]  /*12dd90*/  LDL.LU R12, [R1+0xda4] ;  /* 0x000da400010c7983 */ /* 0x000ea20000300800 */
[----:B------:R-:W-:-:S02]  /*12dda0*/  IADD3 R18, P1, PT, R0, R29, RZ ;  /* 0x0000001d00127210 */ /* 0x000fc40007f3e0ff */
[----:B---3--:R-:W-:Y:S02]  /*12ddb0*/  F2FP.SATFINITE.E4M3.F32.PACK_AB_MERGE_C R3, R11, R3, RZ ;  /* 0x000000030b03723e */ /* 0x008fe400048070ff */
[----:B----4-:R-:W-:-:S05]  /*12ddc0*/  F2FP.SATFINITE.E4M3.F32.PACK_AB_MERGE_C R8, R4, R8, RZ ;  /* 0x000000080408723e */ /* 0x010fca00048070ff */
[----:B------:R-:W-:Y:S04]  /*12ddd0*/  STL [R1+0x59c0], R8 ;  /* 0x0059c00801007387 */ /* 0x000fe80000100800 */
[----:B------:R-:W3:Y:S04]  /*12dde0*/  LDL.LU R20, [R1+0xda8] ;  /* 0x000da80001147983 */ /* 0x000ee80000300800 */
[----:B------:R-:W3:Y:S04]  /*12ddf0*/  LDL.LU R21, [R1+0xdac] ;  /* 0x000dac0001157983 */ /* 0x000ee80000300800 */
[----:B------:R0:W-:Y:S04]  /*12de00*/  STL [R1+0x428], R2 ;  /* 0x0004280201007387 */ /* 0x0001e80000100800 */
[----:B------:R-:W4:Y:S04]  /*12de10*/  LDL.LU R4, [R1+0xd70] ;  /* 0x000d700001047983 */ /* 0x000f280000300800 */
[----:B------:R-:W4:Y:S01]  /*12de20*/  LDL.LU R5, [R1+0xd74] ;  /* 0x000d740001057983 */ /* 0x000f220000300800 */
[----:B0-----:R-:W-:-:S03]  /*12de30*/  SHF.R.S32.HI R2, RZ, 0x1f, R0 ;  /* 0x0000001fff027819 */ /* 0x001fc60000011400 */
[----:B------:R0:W-:Y:S02]  /*12de40*/  STL [R1+0x404], R3 ;  /* 0x0004040301007387 */ /* 0x0001e40000100800 */
[----:B------:R-:W-:Y:S01]  /*12de50*/  IMAD.X R19, R2, 0x1, R28, P1 ;  /* 0x0000000102137824 */ /* 0x000fe200008e061c */
[----:B--2---:R-:W-:Y:S01]  /*12de60*/  F2FP.SATFINITE.E4M3.F32.PACK_AB_MERGE_C R7, R10, R6, RZ ;  /* 0x000000060a07723e */ /* 0x004fe200048070ff */
[----:B0-----:R-:W2:Y:S04]  /*12de70*/  LDL.LU R3, [R1+0xd78] ;  /* 0x000d780001037983 */ /* 0x001ea80000300800 */
[----:B------:R-:W2:Y:S04]  /*12de80*/  LDL.LU R11, [R1+0xd7c] ;  /* 0x000d7c00010b7983 */ /* 0x000ea80000300800 */
[----:B------:R0:W-:Y:S01]  /*12de90*/  STL.64 [R1+0x5ec0], R28 ;  /* 0x005ec01c01007387 */ /* 0x0001e20000100a00 */
[----:B------:R-:W-:-:S03]  /*12dea0*/  F2FP.SATFINITE.E4M3.F32.PACK_AB_MERGE_C R6, R13, R9, RZ ;  /* 0x000000090d06723e */ /* 0x000fc600048070ff */
[----:B------:R1:W-:Y:S04]  /*12deb0*/  STL.64 [R1+0x2168], R18 ;  /* 0x0021681201007387 */ /* 0x0003e80000100a00 */
[----:B0-----:R-:W2:Y:S01]  /*12dec0*/  LDL.LU R28, [R1+0xd60] ;  /* 0x000d6000011c7983 */ /* 0x001ea20000300800 */
[----:B-1----:R-:W-:-:S03]  /*12ded0*/  IADD3 R18, P1, PT, R0, R27, RZ ;  /* 0x0000001b00127210 */ /* 0x002fc60007f3e0ff */
[----:B------:R-:W2:Y:S04]  /*12dee0*/  LDL.LU R29, [R1+0xd64] ;  /* 0x000d6400011d7983 */ /* 0x000ea80000300800 */
[----:B------:R-:W2:Y:S01]  /*12def0*/  LDL.LU R8, [R1+0xd68] ;  /* 0x000d680001087983 */ /* 0x000ea20000300800 */
[----:B------:R-:W-:-:S03]  /*12df00*/  IMAD.X R19, R2, 0x1, R26, P1 ;  /* 0x0000000102137824 */ /* 0x000fc600008e061a */
[----:B------:R0:W-:Y:S01]  /*12df10*/  STL [R1+0x408], R7 ;  /* 0x0004080701007387 */ /* 0x0001e20000100800 */
[----:B------:R-:W-:-:S03]  /*12df20*/  F2FP.SATFINITE.E4M3.F32.PACK_AB_MERGE_C R25, R25, R24, RZ ;  /* 0x000000181919723e */ /* 0x000fc600048070ff */
[----:B0-----:R-:W2:Y:S04]  /*12df30*/  LDL.LU R7, [R1+0xd6c] ;  /* 0x000d6c0001077983 */ /* 0x001ea80000300800 */
[----:B------:R0:W-:Y:S04]  /*12df40*/  STL [R1+0x3c0], R6 ;  /* 0x0003c00601007387 */ /* 0x0001e80000100800 */
[----:B0-----:R-:W2:Y:S04]  /*12df50*/  LDL.LU R6, [R1+0xd50] ;  /* 0x000d500001067983 */ /* 0x001ea80000300800 */
[----:B------:R-:W2:Y:S04]  /*12df60*/  LDL.LU R13, [R1+0xd54] ;  /* 0x000d5400010d7983 */ /* 0x000ea80000300800 */
[----:B------:R0:W-:Y:S04]  /*12df70*/  STL.64 [R1+0x2160], R18 ;  /* 0x0021601201007387 */ /* 0x0001e80000100a00 */
[----:B0-----:R-:W2:Y:S04]  /*12df80*/  LDL.LU.64 R18, [R1+0x5ef0] ;  /* 0x005ef00001127983 */ /* 0x001ea80000300a00 */
[----:B------:R-:W2:Y:S04]  /*12df90*/  LDL.LU R10, [R1+0xd58] ;  /* 0x000d5800010a7983 */ /* 0x000ea80000300800 */
[----:B------:R-:W2:Y:S04]  /*12dfa0*/  LDL.LU R9, [R1+0xd5c] ;  /* 0x000d5c0001097983 */ /* 0x000ea80000300800 */
[----:B------:R-:W2:Y:S04]  /*12dfb0*/  LDL.LU R24, [R1+0x5eec] ;  /* 0x005eec0001187983 */ /* 0x000ea80000300800 */
[----:B------:R0:W-:Y:S04]  /*12dfc0*/  STL [R1+0x3c8], R25 ;  /* 0x0003c81901007387 */ /* 0x0001e80000100800 */
[----:B0-----:R-:W2:Y:S01]  /*12dfd0*/  LDL.LU R25, [R1+0x5ee8] ;  /* 0x005ee80001197983 */ /* 0x001ea20000300800 */
[----:B------:R-:W-:-:S05]  /*12dfe0*/  F2FP.SATFINITE.E4M3.F32.PACK_AB_MERGE_C R15, R15, R14, RZ ;  /* 0x0000000e0f0f723e */ /* 0x000fca00048070ff */
[----:B------:R0:W-:Y:S01]  /*12dff0*/  STL [R1+0x39c], R15 ;  /* 0x00039c0f01007387 */ /* 0x0001e20000100800 */
[----:B------:R-:W-:Y:S02]  /*12e000*/  F2FP.SATFINITE.E4M3.F32.PACK_AB_MERGE_C R22, R22, R17, RZ ;  /* 0x000000111616723e */ /* 0x000fe400048070ff */
[----:B--2---:R-:W-:-:S05]  /*12e010*/  IADD3 R14, P1, PT, R0, R25, RZ ;  /* 0x00000019000e7210 */ /* 0x004fca0007f3e0ff */
[----:B0-----:R-:W-:-:S05]  /*12e020*/  IMAD.X R15, R2, 0x1, R24, P1 ;  /* 0x00000001020f7824 */ /* 0x001fca00008e0618 */
[----:B------:R0:W-:Y:S04]  /*12e030*/  STL.64 [R1+0x2158], R14 ;  /* 0x0021580e01007387 */ /* 0x0001e80000100a00 */
[----:B0-----:R-:W2:Y:S04]  /*12e040*/  LDL.LU.64 R14, [R1+0x5ee0] ;  /* 0x005ee000010e7983 */ /* 0x001ea80000300a00 */
[----:B------:R-:W2:Y:S01]  /*12e050*/  LDL.LU R17, [R1+0x5ed8] ;  /* 0x005ed80001117983 */ /* 0x000ea20000300800 */
[----:B------:R-:W-:-:S05]  /*12e060*/  F2FP.SATFINITE.E4M3.F32.PACK_AB_MERGE_C R12, R12, R23, RZ ;  /* 0x000000170c0c723e */ /* 0x000fca00048070ff */
[----:B------:R-:W-:Y:S04]  /*12e070*/  STL [R1+0x5a20], R12 ;  /* 0x005a200c01007387 */ /* 0x000fe80000100800 */
[----:B------:R2:W-:Y:S01]  /*12e080*/  STL [R1+0x3ac], R22 ;  /* 0x0003ac1601007387 */ /* 0x0005e20000100800 */
[----:B---3--:R-:W-:Y:S02]  /*12e090*/  F2FP.SATFINITE.E4M3.F32.PACK_AB_MERGE_C R20, R21, R20, RZ ;  /* 0x000000141514723e */ /* 0x008fe400048070ff */
[----:B----4-:R-:W-:Y:S02]  /*12e0a0*/  F2FP.SATFINITE.E4M3.F32.PACK_AB_MERGE_C R5, R5, R4, RZ ;  /* 0x000000040505723e */ /* 0x010fe400048070ff */
[----:B--2---:R-:W-:-:S05]  /*12e0b0*/  IADD3 R22, P1, PT, R0, R17, RZ ;  /* 0x0000001100167210 */ /* 0x004fca0007f3e0ff */
[----:B------:R-:W-:-:S05]  /*12e0c0*/  IMAD.X R23, R2, 0x1, R15, P1 ;  /* 0x0000000102177824 */ /* 0x000fca00008e060f */
[----:B------:R0:W-:Y:S04]  /*12e0d0*/  STL.64 [R1+0x2150], R22 ;  /* 0x0021501601007387 */ /* 0x0001e80000100a00 */
[----:B0-----:R-:W2:Y:S04]  /*12e0e0*/  LDL.LU.64 R22, [R1+0x5ed0] ;  /* 0x005ed00001167983 */ /* 0x001ea80000300a00 */
[----:B------:R-:W3:Y:S04]  /*12e0f0*/  LDL.LU R12, [R1+0xd34] ;  /* 0x000d3400010c7983 */ /* 0x000ee80000300800 */
[----:B------:R0:W-:Y:S04]  /*12e100*/  STL [R1+0x390], R20 ;  /* 0x0003901401007387 */ /* 0x0001e80000100800 */
[----:B------:R-:W4:Y:S01]  /*12e110*/  LDL.LU R4, [R1+0xd38] ;  /* 0x000d380001047983 */ /* 0x000f220000300800 */
[----:B0-----:R-:W-:-:S03]  /*12e120*/  IADD3 R20, P1, PT, R0, R16, RZ ;  /* 0x0000001000147210 */ /* 0x001fc60007f3e0ff */
[----:B------:R0:W-:Y:S02]  /*12e130*/  STL [R1+0x364], R5 ;  /* 0x0003640501007387 */ /* 0x0001e40000100800 */
[----:B------:R-:W-:Y:S02]  /*12e140*/  IMAD.X R21, R2, 0x1, R14, P1 ;  /* 0x0000000102157824 */ /* 0x000fe400008e060e */
[----:B0-----:R-:W4:Y:S04]  /*12e150*/  LDL.LU R5, [R1+0xd3c] ;  /* 0x000d3c0001057983 */ /* 0x001f280000300800 */
[----:B------:R-:W-:Y:S04]  /*12e160*/  STL.64 [R1+0x5eb8], R16 ;  /* 0x005eb81001007387 */ /* 0x000fe80000100a00 */
[----:B------:R0:W-:Y:S04]  /*12e170*/  STL.64 [R1+0x2148], R20 ;  /* 0x0021481401007387 */ /* 0x0001e80000100a00 */
[----:B0-----:R-:W3:Y:S01]  /*12e180*/  LDL.LU.64 R20, [R1+0x5ec8] ;  /* 0x005ec80001147983 */ /* 0x001ee20000300a00 */
[----:B------:R-:W-:-:S03]  /*12e190*/  F2FP.SATFINITE.E4M3.F32.PACK_AB_MERGE_C R16, R11, R3, RZ ;  /* 0x000000030b10723e */ /* 0x000fc600048070ff */
[----:B------:R-:W4:Y:S04]  /*12e1a0*/  LDL.LU R3, [R1+0xd20] ;  /* 0x000d200001037983 */ /* 0x000f280000300800 */
[----:B------:R-:W4:Y:S01]  /*12e1b0*/  LDL.LU R11, [R1+0xd24] ;  /* 0x000d2400010b7983 */ /* 0x000f220000300800 */
[----:B------:R-:W-:-:S03]  /*12e1c0*/  F2FP.SATFINITE.E4M3.F32.PACK_AB_MERGE_C R28, R29, R28, RZ ;  /* 0x0000001c1d1c723e */ /* 0x000fc600048070ff */
[----:B------:R2:W-:Y:S01]  /*12e1d0*/  STL [R1+0x368], R16 ;  /* 0x0003681001007387 */ /* 0x0005e20000100800 */
[----:B------:R-:W-:Y:S02]  /*12e1e0*/  F2FP.SATFINITE.E4M3.F32.PACK_AB_MERGE_C R13, R13, R6, RZ ;  /* 0x000000060d0d723e */ /* 0x000fe400048070ff */
[----:B------:R-:W-:Y:S01]  /*12e1f0*/  F2FP.SATFINITE.E4M3.F32.PACK_AB_MERGE_C R7, R7, R8, RZ ;  /* 0x000000080707723e */ /* 0x000fe200048070ff */
[----:B------:R-:W-:Y:S01]  /*12e200*/  STL [R1+0x328], R28 ;  /* 0x0003281c01007387 */ /* 0x000fe20000100800 */
[----:B--2---:R-:W-:-:S03]  /*12e210*/  IADD3 R16, P1, PT, R0, R23, RZ ;  /* 0x0000001700107210 */ /* 0x004fc60007f3e0ff */
[----:B------:R0:W-:Y:S02]  /*12e220*/  STL.64 [R1+0x5ea8], R22 ;  /* 0x005ea81601007387 */ /* 0x0001e40000100a00 */
[----:B------:R-:W-:Y:S02]  /*12e230*/  IMAD.X R17, R2, 0x1, R22, P1 ;  /* 0x0000000102117824 */ /* 0x000fe400008e0616 */
[----:B0-----:R-:W2:Y:S04]  /*12e240*/  LDL.LU R23, [R1+0xd30] ;  /* 0x000d300001177983 */ /* 0x001ea80000300800 */
[----:B------:R-:W-:Y:S04]  /*12e250*/  STL.64 [R1+0x2140], R16 ;  /* 0x0021401001007387 */ /* 0x000fe80000100a00 */
[----:B------:R-:W-:Y:S04]  /*12e260*/  STL [R1+0x5a5c], R13 ;  /* 0x005a5c0d01007387 */ /* 0x000fe80000100800 */
[----:B------:R0:W-:Y:S01]  /*12e270*/  STL [R1+0x340], R7 ;  /* 0x0003400701007387 */ /* 0x0001e20000100800 */
[----:B---3--:R-:W-:-:S05]  /*12e280*/  IADD3 R6, P1, PT, R0, R21, RZ ;  /* 0x0000001500067210 */ /* 0x008fca0007f3e0ff */
[----:B0-----:R-:W-:Y:S01]  /*12e290*/  IMAD.X R7, R2, 0x1, R19, P1 ;  /* 0x0000000102077824 */ /* 0x001fe200008e0613 */
[----:B------:R-:W-:-:S04]  /*12e2a0*/  IADD3 R28, P1, PT, R0, R20, RZ ;  /* 0x00000014001c7210 */ /* 0x000fc80007f3e0ff */
[----:B------:R0:W-:Y:S01]  /*12e2b0*/  STL.64 [R1+0x2138], R6 ;  /* 0x0021380601007387 */ /* 0x0001e20000100a00 */
[----:B------:R-:W-:-:S03]  /*12e2c0*/  IMAD.X R29, R2, 0x1, R18, P1 ;  /* 0x00000001021d7824 */ /* 0x000fc600008e0612 */
[----:B------:R-:W3:Y:S04]  /*12e2d0*/  LDL.LU R16, [R1+0xd28] ;  /* 0x000d280001107983 */ /* 0x000ee80000300800 */
[----:B------:R-:W3:Y:S01]  /*12e2e0*/  LDL.LU R17, [R1+0xd2c] ;  /* 0x000d2c0001117983 */ /* 0x000ee20000300800 */
[----:B0-----:R-:W-:-:S05]  /*12e2f0*/  F2FP.SATFINITE.E4M3.F32.PACK_AB_MERGE_C R6, R9, R10, RZ ;  /* 0x0000000a0906723e */ /* 0x001fca00048070ff */
[----:B------:R-:W-:Y:S04]  /*12e300*/  STL [R1+0x318], R6 ;  /* 0x0003180601007387 */ /* 0x000fe80000100800 */
[----:B------:R-:W3:Y:S04]  /*12e310*/  LDL.LU R8, [R1+0xd10] ;  /* 0x000d100001087983 */ /* 0x000ee80000300800 */
[----:B------:R-:W3:Y:S04]  /*12e320*/  LDL.LU R7, [R1+0xd14] ;  /* 0x000d140001077983 */ /* 0x000ee80000300800 */
[----:B------:R-:W-:Y:S04]  /*12e330*/  STL.64 [R1+0x5ea0], R20 ;  /* 0x005ea01401007387 */ /* 0x000fe80000100a00 */
[----:B------:R0:W-:Y:S04]  /*12e340*/  STL.64 [R1+0x2130], R28 ;  /* 0x0021301c01007387 */ /* 0x0001e80000100a00 */
[----:B0-----:R-:W3:Y:S04]  /*12e350*/  LDL.LU.64 R28, [R1+0x5ec0] ;  /* 0x005ec000011c7983 */ /* 0x001ee80000300a00 */
[----:B------:R-:W3:Y:S04]  /*12e360*/  LDL.LU R6, [R1+0xd18] ;  /* 0x000d180001067983 */ /* 0x000ee80000300800 */
[----:B------:R-:W3:Y:S04]  /*12e370*/  LDL.LU R9, [R1+0xd1c] ;  /* 0x000d1c0001097983 */ /* 0x000ee80000300800 */
[----:B------:R-:W3:Y:S04]  /*12e380*/  LDL.LU R10, [R1+0xd00] ;  /* 0x000d0000010a7983 */ /* 0x000ee80000300800 */
[----:B------:R-:W3:Y:S01]  /*12e390*/  LDL.LU R2, [R1+0xd04] ;  /* 0x000d040001027983 */ /* 0x000ee20000300800 */
[----:B----4-:R-:W-:-:S03]  /*12e3a0*/  F2FP.SATFINITE.E4M3.F32.PACK_AB_MERGE_C R4, R5, R4, RZ ;  /* 0x000000040504723e */ /* 0x010fc600048070ff */
[----:B------:R0:W-:Y:S01]  /*12e3b0*/  STL.64 [R1+0x5eb0], R18 ;  /* 0x005eb01201007387 */ /* 0x0001e20000100a00 */
[----:B------:R-:W-:Y:S01]  /*12e3c0*/  F2FP.SATFINITE.E4M3.F32.PACK_AB_MERGE_C R3, R11, R3, RZ ;  /* 0x000000030b03723e */ /* 0x000fe200048070ff */
[----:B------:R-:W-:Y:S01]  /*12e3d0*/  VIADD R0, R0, UR5 ;  /* 0x0000000500007c36 */ /* 0x000fe20008000000 */
[----:B------:R-:W1:Y:S01]  /*12e3e0*/  LDCU UR5, c[0x0][0x3b8] ;  /* 0x00007700ff0577ac */ /* 0x000e620008000800 */
[----:B0-----:R-:W4:Y:S01]  /*12e3f0*/  LDL.LU R18, [R1+0xd08] ;  /* 0x000d080001127983 */ /* 0x001f220000300800 */
[----:B--2---:R-:W-:-:S05]  /*12e400*/  F2FP.SATFINITE.E4M3.F32.PACK_AB_MERGE_C R12, R12, R23, RZ ;  /* 0x000000170c0c723e */ /* 0x004fca00048070ff */
[----:B------:R-:W-:Y:S04]  /*12e410*/  STL [R1+0x2e4], R12 ;  /* 0x0002e40c01007387 */ /* 0x000fe80000100800 */
[----:B------:R-:W4:Y:S04]  /*12e420*/  LDL.LU R19, [R1+0xd0c] ;  /* 0x000d0c0001137983 */ /* 0x000f280000300800 */
[----:B------:R0:W-:Y:S04]  /*12e430*/  STL [R1+0x2f0], R4 ;  /* 0x0002f00401007387 */ /* 0x0001e80000100800 */
[----:B------:R-:W2:Y:S04]  /*12e440*/  LDL.LU R13, [R1+0xce0] ;  /* 0x000ce000010d7983 */ /* 0x000ea80000300800 */
[----:B0-----:R-:W2:Y:S04]  /*12e450*/  LDL.LU R4, [R1+0xce4] ;  /* 0x000ce40001047983 */ /* 0x001ea80000300800 */
[----:B------:R-:W2:Y:S04]  /*12e460*/  LDL.LU R22, [R1+0xce8] ;  /* 0x000ce80001167983 */ /* 0x000ea80000300800 */
[----:B------:R-:W2:Y:S04]  /*12e470*/  LDL.LU R23, [R1+0xcec] ;  /* 0x000cec0001177983 */ /* 0x000ea80000300800 */
[----:B------:R-:W-:Y:S04]  /*12e480*/  STL [R1+0x2c0], R3 ;  /* 0x0002c00301007387 */ /* 0x000fe80000100800 */
[----:B------:R-:W2:Y:S04]  /*12e490*/  LDL.LU R12, [R1+0xcd0] ;  /* 0x000cd000010c7983 */ /* 0x000ea80000300800 */
[----:B------:R-:W2:Y:S01]  /*12e4a0*/  LDL.LU R5, [R1+0xcd4] ;  /* 0x000cd40001057983 */ /* 0x000ea20000300800 */
[----:B---3--:R-:W-:-:S02]  /*12e4b0*/  F2FP.SATFINITE.E4M3.F32.PACK_AB_MERGE_C R17, R17, R16, RZ ;  /* 0x000000101111723e */ /* 0x008fc400048070ff */
[----:B------:R-:W-:Y:S02]  /*12e4c0*/  F2FP.SATFINITE.E4M3.F32.PACK_AB_MERGE_C R7, R7, R8, RZ ;  /* 0x000000080707723e */ /* 0x000fe400048070ff */
[----:B------:R-:W-:Y:S01]  /*12e4d0*/  IADD3 R20, P1, PT, R0, R29, RZ ;  /* 0x0000001d00147210 */ /* 0x000fe20007f3e0ff */
[----:B------:R0:W-:Y:S02]  /*12e4e0*/  STL [R1+0x5e98], R29 ;  /* 0x005e981d01007387 */ /* 0x0001e40000100800 */
[----:B0-----:R-:W-:-:S05]  /*12e4f0*/  SHF.R.S32.HI R29, RZ, 0x1f, R0 ;  /* 0x0000001fff1d7819 */ /* 0x001fca0000011400 */
[----:B------:R-:W-:Y:S01]  /*12e500*/  IMAD.X R21, R29, 0x1, R28, P1 ;  /* 0x000000011d157824 */ /* 0x000fe200008e061c */
[----:B------:R-:W-:-:S04]  /*12e510*/  IADD3 R16, P1, PT, R0, R27, RZ ;  /* 0x0000001b00107210 */ /* 0x000fc80007f3e0ff */
[----:B------:R0:W-:Y:S04]  /*12e520*/  STL.64 [R1+0x2128], R20 ;  /* 0x0021281401007387 */ /* 0x0001e80000100a00 */
[----:B0-----:R-:W3:Y:S04]  /*12e530*/  LDL.LU R20, [R1+0xcd8] ;  /* 0x000cd80001147983 */ /* 0x001ee80000300800 */
[----:B------:R-:W3:Y:S04]  /*12e540*/  LDL.LU R21, [R1+0xcdc] ;  /* 0x000cdc0001157983 */ /* 0x000ee80000300800 */
[----:B------:R-:W3:Y:S04]  /*12e550*/  LDL.LU R3, [R1+0xcb0] ;  /* 0x000cb00001037983 */ /* 0x000ee80000300800 */
[----:B------:R-:W3:Y:S04]  /*12e560*/  LDL.LU R11, [R1+0xcb4] ;  /* 0x000cb400010b7983 */ /* 0x000ee80000300800 */
[----:B------:R0:W-:Y:S04]  /*12e570*/  STL [R1+0x2cc], R17 ;  /* 0x0002cc1101007387 */ /* 0x0001e80000100800 */
[----:B------:R1:W-:Y:S04]  /*12e580*/  STL [R1+0x224], R7 ;  /* 0x0002240701007387 */ /* 0x0003e80000100800 */
[----:B------:R-:W3:Y:S01]  /*12e590*/  LDL.LU R8, [R1+0xcb8] ;  /* 0x000cb80001087983 */ /* 0x000ee20000300800 */
[----:B0-----:R-:W-:-:S03]  /*12e5a0*/  IMAD.X R17, R29, 0x1, R26, P1 ;  /* 0x000000011d117824 */ /* 0x001fc600008e061a */
[----:B-1----:R-:W3:Y:S04]  /*12e5b0*/  LDL.LU R7, [R1+0xcbc] ;  /* 0x000cbc0001077983 */ /* 0x002ee80000300800 */
[----:B------:R0:W-:Y:S01]  /*12e5c0*/  STL.64 [R1+0x2120], R16 ;  /* 0x0021201001007387 */ /* 0x0001e20000100a00 */
[----:B------:R-:W-:Y:S02]  /*12e5d0*/  F2FP.SATFINITE.E4M3.F32.PACK_AB_MERGE_C R2, R2, R10, RZ ;  /* 0x0000000a0202723e */ /* 0x000fe400048070ff */
[----:B0-----:R-:W-:Y:S02]  /*12e5e0*/  F2FP.SATFINITE.E4M3.F32.PACK_AB_MERGE_C R16, R9, R6, RZ ;  /* 0x000000060910723e */ /* 0x001fe400048070ff */
[----:B------:R-:W3:Y:S04]  /*12e5f0*/  LDL.LU R6, [R1+0xca0] ;  /* 0x000ca00001067983 */ /* 0x000ee80000300800 */
[----:B------:R-:W3:Y:S04]  /*12e600*/  LDL.LU R9, [R1+0xca4] ;  /* 0x000ca40001097983 */ /* 0x000ee80000300800 */
[----:B------:R0:W-:Y:S02]  /*12e610*/  STL [R1+0x2ac], R16 ;  /* 0x0002ac1001007387 */ /* 0x0001e40000100800 */
[----:B0-----:R-:W-:-:S02]  /*12e620*/  IADD3 R16, P1, PT, R0, R25, RZ ;  /* 0x0000001900107210 */ /* 0x001fc40007f3e0ff */
[----:B------:R-:W-:Y:S03]  /*12e630*/  STL [R1+0x20c], R2 ;  /* 0x00020c0201007387 */ /* 0x000fe60000100800 */
[----:B------:R-:W-:-:S05]  /*12e640*/  IMAD.X R17, R29, 0x1, R24, P1 ;  /* 0x000000011d117824 */ /* 0x000fca00008e0618 */
[----:B------:R0:W-:Y:S04]  /*12e650*/  STL.64 [R1+0x2118], R16 ;  /* 0x0021181001007387 */ /* 0x0001e80000100a00 */
[----:B0-----:R-:W3:Y:S04]  /*12e660*/  LDL.LU.64 R16, [R1+0x5eb8] ;  /* 0x005eb80001107983 */ /* 0x001ee80000300a00 */
[----:B------:R-:W3:Y:S04]  /*12e670*/  LDL.LU R10, [R1+0xca8] ;  /* 0x000ca800010a7983 */ /* 0x000ee80000300800 */
[----:B------:R-:W3:Y:S01]  /*12e680*/  LDL.LU R2, [R1+0xcac] ;  /* 0x000cac0001027983 */ /* 0x000ee20000300800 */
[----:B----4-:R-:W-:-:S05]  /*12e690*/  F2FP.SATFINITE.E4M3.F32.PACK_AB_MERGE_C R19, R19, R18, RZ ;  /* 0x000000121313723e */ /* 0x010fca00048070ff */
[----:B------:R0:W-:Y:S01]  /*12e6a0*/  STL [R1+0x214], R19 ;  /* 0x0002141301007387 */ /* 0x0001e20000100800 */
[----:B--2---:R-:W-:-:S05]  /*12e6b0*/  F2FP.SATFINITE.E4M3.F32.PACK_AB_MERGE_C R4, R4, R13, RZ ;  /* 0x0000000d0404723e */ /* 0x004fca00048070ff */
[----:B------:R-:W-:Y:S01]  /*12e6c0*/  STL [R1+0x1e8], R4 ;  /* 0x0001e80401007387 */ /* 0x000fe20000100800 */
[----:B------:R-:W-:Y:S02]  /*12e6d0*/  F2FP.SATFINITE.E4M3.F32.PACK_AB_MERGE_C R23, R23, R22, RZ ;  /* 0x000000161717723e */ /* 0x000fe400048070ff */
[----:B------:R-:W-:Y:S02]  /*12e6e0*/  F2FP.SATFINITE.E4M3.F32.PACK_AB_MERGE_C R22, R5, R12, RZ ;  /* 0x0000000c0516723e */ /* 0x000fe400048070ff */
[----:B---3--:R-:W-:-:S05]  /*12e6f0*/  IADD3 R18, P1, PT, R0, R17, RZ ;  /* 0x0000001100127210 */ /* 0x008fca0007f3e0ff */
[----:B0-----:R-:W-:-:S05]  /*12e700*/  IMAD.X R19, R29, 0x1, R15, P1 ;  /* 0x000000011d137824 */ /* 0x001fca00008e060f */
[----:B------:R0:W-:Y:S04]  /*12e710*/  STL.64 [R1+0x2110], R18 ;  /* 0x0021101201007387 */ /* 0x0001e80000100a00 */
[----:B0-----:R-:W2:Y:S04]  /*12e720*/  LDL.LU.64 R18, [R1+0x5eb0] ;  /* 0x005eb00001127983 */ /* 0x001ea80000300a00 */
[----:B------:R-:W3:Y:S04]  /*12e730*/  LDL.LU R13, [R1+0xc78] ;  /* 0x000c7800010d7983 */ /* 0x000ee80000300800 */
[----:B------:R-:W3:Y:S04]  /*12e740*/  LDL.LU R4, [R1+0xc7c] ;  /* 0x000c7c0001047983 */ /* 0x000ee80000300800 */
[----:B------:R-:W4:Y:S04]  /*12e750*/  LDL.LU R12, [R1+0xc60] ;  /* 0x000c6000010c7983 */ /* 0x000f280000300800 */
[----:B------:R-:W-:Y:S04]  /*12e760*/  STL [R1+0x1f0], R23 ;  /* 0x0001f01701007387 */ /* 0x000fe80000100800 */
[----:B------:R-:W4:Y:S04]  /*12e770*/  LDL.LU R5, [R1+0xc64] ;  /* 0x000c640001057983 */ /* 0x000f280000300800 */
[----:B------:R0:W-:Y:S02]  /*12e780*/  STL [R1+0x1c4], R22 ;  /* 0x0001c41601007387 */ /* 0x0001e40000100800 */
[----:B0-----:R-:W-:-:S02]  /*12e790*/  IADD3 R22, P1, PT, R0, R16, RZ ;  /* 0x0000001000167210 */ /* 0x001fc40007f3e0ff */
[----:B------:R0:W-:Y:S03]  /*12e7a0*/  STL.64 [R1+0x5e90], R16 ;  /* 0x005e901001007387 */ /* 0x0001e60000100a00 */
[----:B------:R-:W-:Y:S01]  /*12e7b0*/  IMAD.X R23, R29, 0x1, R14, P1 ;  /* 0x000000011d177824 */ /* 0x000fe200008e060e */
[----:B0-----:R-:W2:Y:S04]  /*12e7c0*/  LDL.LU R16, [R1+0xc70] ;  /* 0x000c700001107983 */ /* 0x001ea80000300800 */
[----:B------:R-:W2:Y:S04]  /*12e7d0*/  LDL.LU R17, [R1+0xc74] ;  /* 0x000c740001117983 */ /* 0x000ea80000300800 */
[----:B------:R0:W-:Y:S04]  /*12e7e0*/  STL.64 [R1+0x2108], R22 ;  /* 0x0021081601007387 */ /* 0x0001e80000100a00 */
[----:B0-----:R-:W2:Y:S01]  /*12e7f0*/  LDL.LU.64 R22, [R1+0x5ea8] ;  /* 0x005ea80001167983 */ /* 0x001ea20000300a00 */
[----:B------:R-:W-:-:S02]  /*12e800*/  F2FP.SATFINITE.E4M3.F32.PACK_AB_MERGE_C R21, R21, R20, RZ ;  /* 0x000000141515723e */ /* 0x000fc400048070ff */
[----:B------:R-:W-:-:S03]  /*12e810*/  F2FP.SATFINITE.E4M3.F32.PACK_AB_MERGE_C R3, R11, R3, RZ ;  /* 0x000000030b03723e */ /* 0x000fc600048070ff */
[----:B------:R0:W-:Y:S04]  /*12e820*/  STL [R1+0x1c8], R21 ;  /* 0x0001c81501007387 */ /* 0x0001e80000100800 */
[----:B------:R-:W-:Y:S01]  /*12e830*/  STL [R1+0x198], R3 ;  /* 0x0001980301007387 */ /* 0x000fe20000100800 */
[----:B--2---:R-:W-:-:S05]  /*12e840*/  IADD3 R20, P1, PT, R0, R23, RZ ;  /* 0x0000001700147210 */ /* 0x004fca0007f3e0ff */
[----:B0-----:R-:W-:-:S05]  /*12e850*/  IMAD.X R21, R29, 0x1, R22, P1 ;  /* 0x000000011d157824 */ /* 0x001fca00008e0616 */
[----:B------:R0:W-:Y:S04]  /*12e860*/  STL.64 [R1+0x2100], R20 ;  /* 0x0021001401007387 */ /* 0x0001e80000100a00 */
[----:B0-----:R-:W2:Y:S04]  /*12e870*/  LDL.LU.64 R20, [R1+0x5ea0] ;  /* 0x005ea00001147983 */ /* 0x001ea80000300a00 */
[----:B------:R-:W4:Y:S04]  /*12e880*/  LDL.LU R3, [R1+0xc68] ;  /* 0x000c680001037983 */ /* 0x000f280000300800 */
[----:B------:R-:W4:Y:S04]  /*12e890*/  LDL.LU R11, [R1+0xc6c] ;  /* 0x000c6c00010b7983 */ /* 0x000f280000300800 */
[----:B------:R0:W-:Y:S01]  /*12e8a0*/  STL.64 [R1+0x5e80], R22 ;  /* 0x005e801601007387 */ /* 0x0001e20000100a00 */
[----:B------:R-:W-:-:S02]  /*12e8b0*/  F2FP.SATFINITE.E4M3.F32.PACK_AB_MERGE_C R9, R9, R6, RZ ;  /* 0x000000060909723e */ /* 0x000fc400048070ff */
[----:B0-----:R-:W-:Y:S02]  /*12e8c0*/  F2FP.SATFINITE.E4M3.F32.PACK_AB_MERGE_C R22, R7, R8, RZ ;  /* 0x000000080716723e */ /* 0x001fe400048070ff */
[----:B------:R-:W4:Y:S04]  /*12e8d0*/  LDL.LU R8, [R1+0xc50] ;  /* 0x000c500001087983 */ /* 0x000f280000300800 */
[----:B------:R-:W4:Y:S04]  /*12e8e0*/  LDL.LU R7, [R1+0xc54] ;  /* 0x000c540001077983 */ /* 0x000f280000300800 */
[----:B------:R-:W-:Y:S01]  /*12e8f0*/  STL [R1+0x19c], R22 ;  /* 0x00019c1601007387 */ /* 0x000fe20000100800 */
[----:B------:R-:W-:-:S03]  /*12e900*/  F2FP.SATFINITE.E4M3.F32.PACK_AB_MERGE_C R10, R2, R10, RZ ;  /* 0x0000000a020a723e */ /* 0x000fc600048070ff */
[----:B------:R3:W-:Y:S02]  /*12e910*/  STL [R1+0x5b14], R9 ;  /* 0x005b140901007387 */ /* 0x0007e40000100800 */
[----:B---3--:R-:W-:Y:S02]  /*12e920*/  F2FP.SATFINITE.E4M3.F32.PACK_AB_MERGE_C R9, R4, R13, RZ ;  /* 0x0000000d0409723e */ /* 0x008fe400048070ff */
[C---:B--2---:R-:W-:Y:S01]  /*12e930*/  IADD3 R22, P1, PT, R0.reuse, R21, RZ ;  /* 0x0000001500167210 */ /* 0x044fe20007f3e0ff */
[----:B------:R-:W-:Y:S04]  /*12e940*/  STL [R1+0x5e88], R21 ;  /* 0x005e881501007387 */ /* 0x000fe80000100800 */
[----:B------:R-:W-:Y:S01]  /*12e950*/  IMAD.X R23, R29, 0x1, R19, P1 ;  /* 0x000000011d177824 */ /* 0x000fe200008e0613 */
[----:B------:R-:W2:Y:S04]  /*12e960*/  LDL.LU R6, [R1+0xc58] ;  /* 0x000c580001067983 */ /* 0x000ea80000300800 */
[----:B------:R-:W2:Y:S04]  /*12e970*/  LDL.LU R2, [R1+0xc5c] ;  /* 0x000c5c0001027983 */ /* 0x000ea80000300800 */
[----:B------:R0:W-:Y:S04]  /*12e980*/  STL.64 [R1+0x20f8], R22 ;  /* 0x0020f81601007387 */ /* 0x0001e80000100a00 */
[----:B------:R1:W-:Y:S01]  /*12e990*/  STL [R1+0x5b18], R10 ;  /* 0x005b180a01007387 */ /* 0x0003e20000100800 */
[----:B0-----:R-:W-:-:S05]  /*12e9a0*/  IADD3 R22, P1, PT, R0, R20, RZ ;  /* 0x0000001400167210 */ /* 0x001fca0007f3e0ff */
[----:B------:R-:W-:Y:S02]  /*12e9b0*/  IMAD.X R23, R29, 0x1, R18, P1 ;  /* 0x000000011d177824 */ /* 0x000fe400008e0612 */
[----:B------:R-:W3:Y:S01]  /*12e9c0*/  LDL.LU R29, [R1+0x5e98] ;  /* 0x005e9800011d7983 */ /* 0x000ee20000300800 */
[----:B-1----:R-:W-:-:S03]  /*12e9d0*/  F2FP.SATFINITE.E4M3.F32.PACK_AB_MERGE_C R10, R17, R16, RZ ;  /* 0x00000010110a723e */ /* 0x002fc600048070ff */
[----:B------:R0:W-:Y:S04]  /*12e9e0*/  STL.64 [R1+0x20f0], R22 ;  /* 0x0020f01601007387 */ /* 0x0001e80000100a00 */
[----:B------:R-:W3:Y:S04]  /*12e9f0*/  LDL.LU R17, [R1+0xc40] ;  /* 0x000c400001117983 */ /* 0x000ee80000300800 */
[----:B------:R-:W-:Y:S04]  /*12ea00*/  STL [R1+0x144], R10 ;  /* 0x0001440a01007387 */ /* 0x000fe80000100800 */
[----:B------:R-:W3:Y:S01]  /*12ea10*/  LDL.LU R4, [R1+0xc44] ;  /* 0x000c440001047983 */ /* 0x000ee20000300800 */
[----:B------:R-:W-:Y:S01]  /*12ea20*/  VIADD R0, R0, UR5 ;  /* 0x0000000500007c36 */ /* 0x000fe20008000000 */
[----:B----4-:R-:W-:Y:S01]  /*12ea30*/  F2FP.SATFINITE.E4M3.F32.PACK_AB_MERGE_C R5, R5, R12, RZ ;  /* 0x0000000c0505723e */ /* 0x010fe200048070ff */
[----:B------:R-:W1:Y:S03]  /*12ea40*/  LDCU UR5, c[0x0][0x3b8] ;  /* 0x00007700ff0577ac */ /* 0x000e660008000800 */
[----:B------:R-:W-:Y:S01]  /*12ea50*/  SHF.R.S32.HI R21, RZ, 0x1f, R0 ;  /* 0x0000001fff157819 */ /* 0x000fe20000011400 */
[----:B------:R-:W-:Y:S04]  /*12ea60*/  STL [R1+0x154], R9 ;  /* 0x0001540901007387 */ /* 0x000fe80000100800 */
[----:B0-----:R-:W4:Y:S04]  /*12ea70*/  LDL.LU R22, [R1+0xc30] ;  /* 0x000c300001167983 */ /* 0x001f280000300800 */
[----:B------:R-:W4:Y:S04]  /*12ea80*/  LDL.LU R23, [R1+0xc34] ;  /* 0x000c340001177983 */ /* 0x000f280000300800 */
[----:B------:R-:W-:Y:S01]  /*12ea90*/  STL [R1+0x138], R5 ;  /* 0x0001380501007387 */ /* 0x000fe20000100800 */
[----:B------:R-:W-:-:S02]  /*12eaa0*/  F2FP.SATFINITE.E4M3.F32.PACK_AB_MERGE_C R11, R11, R3, RZ ;  /* 0x000000030b0b723e */ /* 0x000fc400048070ff */
[----:B------:R-:W-:Y:S02]  /*12eab0*/  F2FP.SATFINITE.E4M3.F32.PACK_AB_MERGE_C R7, R7, R8, RZ ;  /* 0x000000080707723e */ /* 0x000fe400048070ff */
[----:B--2---:R-:W-:Y:S02]  /*12eac0*/  F2FP.SATFINITE.E4M3.F32.PACK_AB_MERGE_C R2, R2, R6, RZ ;  /* 0x000000060202723e */ /* 0x004fe400048070ff */
[C---:B---3--:R-:W-:Y:S01]  /*12ead0*/  IADD3 R12, P1, PT, R0.reuse, R29, RZ ;  /* 0x0000001d000c7210 */ /* 0x048fe20007f3e0ff */
[----:B------:R0:W-:Y:S04]  /*12eae0*/  STL.64 [R1+0x5e70], R28 ;  /* 0x005e701c01007387 */ /* 0x0001e80000100a00 */
[----:B------:R-:W-:Y:S02]  /*12eaf0*/  IMAD.X R13, R21, 0x1, R28, P1 ;  /* 0x00000001150d7824 */ /* 0x000fe400008e061c */
[----:B0-----:R-:W2:Y:S04]  /*12eb00*/  LDL.LU R28, [R1+0xc20] ;  /* 0x000c2000011c7983 */ /* 0x001ea80000300800 */
[----:B------:R-:W2:Y:S04]  /*12eb10*/  LDL.LU R29, [R1+0xc24] ;  /* 0x000c2400011d7983 */ /* 0x000ea80000300800 */
[----:B------:R0:W-:Y:S04]  /*12eb20*/  STL.64 [R1+0x20e8], R12 ;  /* 0x0020e80c01007387 */ /* 0x0001e80000100a00 */
[----:B------:R-:W3:Y:S04]  /*12eb30*/  LDL.LU R10, [R1+0xc28] ;  /* 0x000c2800010a7983 */ /* 0x000ee80000300800 */
[----:B------:R-:W3:Y:S01]  /*12eb40*/  LDL.LU R9, [R1+0xc2c] ;  /* 0x000c2c0001097983 */ /* 0x000ee20000300800 */
[----:B0-----:R-:W-:-:S03]  /*12eb50*/  IADD3 R12, P1, PT, R0, R27, RZ ;  /* 0x0000001b000c7210 */ /* 0x001fc60007f3e0ff */
[----:B------:R-:W2:Y:S04]  /*12eb60*/  LDL.LU R5, [R1+0xc10] ;  /* 0x000c100001057983 */ /* 0x000ea80000300800 */
[----:B------:R-:W2:Y:S01]  /*12eb70*/  LDL.LU R3, [R1+0xc14] ;  /* 0x000c140001037983 */ /* 0x000ea20000300800 */
[----:B------:R-:W-:-:S03]  /*12eb80*/  IMAD.X R13, R21, 0x1, R26, P1 ;  /* 0x00000001150d7824 */ /* 0x000fc600008e061a */
[----:B------:R0:W-:Y:S01]  /*12eb90*/  STL [R1+0x5d90], R11 ;  /* 0x005d900b01007387 */ /* 0x0001e20000100800 */
[----:B------:R-:W-:-:S03]  /*12eba0*/  IADD3 R16, P1, PT, R0, R25, RZ ;  /* 0x0000001900107210 */ /* 0x000fc60007f3e0ff */
[----:B0-----:R-:W2:Y:S04]  /*12ebb0*/  LDL.LU R11, [R1+0xc3c] ;  /* 0x000c3c00010b7983 */ /* 0x001ea80000300800 */
[----:B------:R-:W-:Y:S04]  /*12ebc0*/  STL [R1+0x128], R7 ;  /* 0x0001280701007387 */ /* 0x000fe80000100800 */
[----:B------:R0:W-:Y:S01]  /*12ebd0*/  STL.64 [R1+0x5e68], R26 ;  /* 0x005e681a01007387 */ /* 0x0001e20000100a00 */
[----:B------:R-:W-:Y:S01]  /*12ebe0*/  F2FP.SATFINITE.E4M3.F32.PACK_AB_MERGE_C R4, R4, R17, RZ ;  /* 0x000000110404723e */ /* 0x000fe200048070ff */
[----:B------:R-:W-:-:S02]  /*12ebf0*/  IMAD.X R17, R21, 0x1, R24, P1 ;  /* 0x0000000115117824 */ /* 0x000fc400008e0618 */
[----:B0-----:R-:W2:Y:S04]  /*12ec00*/  LDL.LU R26, [R1+0xc4c] ;  /* 0x000c4c00011a7983 */ /* 0x001ea80000300800 */
[----:B------:R-:W2:Y:S04]  /*12ec10*/  LDL.LU R27, [R1+0xc38] ;  /* 0x000c3800011b7983 */ /* 0x000ea80000300800 */
[----:B------:R0:W-:Y:S04]  /*12ec20*/  STL.64 [R1+0x20e0], R12 ;  /* 0x0020e00c01007387 */ /* 0x0001e80000100a00 */
[----:B0-----:R-:W2:Y:S04]  /*12ec30*/  LDL.LU R13, [R1+0xc18] ;  /* 0x000c1800010d7983 */ /* 0x001ea80000300800 */
[----:B------:R-:W2:Y:S04]  /*12ec40*/  LDL.LU R12, [R1+0xc1c] ;  /* 0x000c1c00010c7983 */ /* 0x000ea80000300800 */
[----:B------:R0:W-:Y:S04]  /*12ec50*/  STL [R1+0x12c], R2 ;  /* 0x00012c0201007387 */ /* 0x0001e80000100800 */
[----:B------:R-:W2:Y:S04]  /*12ec60*/  LDL.LU R7, [R1+0xc00] ;  /* 0x000c000001077983 */ /* 0x000ea80000300800 */
[----:B------:R-:W2:Y:S04]  /*12ec70*/  LDL.LU R6, [R1+0xc04] ;  /* 0x000c040001067983 */ /* 0x000ea80000300800 */
[----:B------:R-:W2:Y:S04]  /*12ec80*/  LDL.LU R8, [R1+0xc08] ;  /* 0x000c080001087983 */ /* 0x000ea80000300800 */
[----:B0-----:R-:W2:Y:S04]  /*12ec90*/  LDL.LU R2, [R1+0xc0c] ;  /* 0x000c0c0001027983 */ /* 0x001ea80000300800 */
[----:B------:R0:W-:Y:S04]  /*12eca0*/  STL [R1+0x5b98], R4 ;  /* 0x005b980401007387 */ /* 0x0001e80000100800 */
[----:B0-----:R-:W2:Y:S04]  /*12ecb0*/  LDL.LU R4, [R1+0xc48] ;  /* 0x000c480001047983 */ /* 0x001ea80000300800 */
[----:B------:R-:W-:Y:S04]  /*12ecc0*/  STL [R1+0x5e58], R25 ;  /* 0x005e581901007387 */ /* 0x000fe80000100800 */
[----:B------:R0:W-:Y:S04]  /*12ecd0*/  STL.64 [R1+0x20d8], R16 ;  /* 0x0020d81001007387 */ /* 0x0001e80000100a00 */
[----:B0-----:R-:W3:Y:S01]  /*12ece0*/  LDL.LU.64 R16, [R1+0x5e90] ;  /* 0x005e900001107983 */ /* 0x001ee20000300a00 */
[----:B--2---:R-:W-:-:S02]  /*12ecf0*/  F2FP.SATFINITE.E4M3.F32.PACK_AB_MERGE_C R25, R26, R4, RZ ;  /* 0x000000041a19723e */ /* 0x004fc400048070ff */
[----:B----4-:R-:W-:-:S03]  /*12ed00*/  F2FP.SATFINITE.E4M3.F32.PACK_AB_MERGE_C R4, R23, R22, RZ ;  /* 0x000000161704723e */ /* 0x010fc600048070ff */
[----:B------:R-:W-:Y:S01]  /*12ed10*/  STL [R1+0x11c], R25 ;  /* 0x00011c1901007387 */ /* 0x000fe20000100800 */
[----:B---3--:R-:W-:-:S03]  /*12ed20*/  IADD3 R22, P1, PT, R0, R17, RZ ;  /* 0x0000001100167210 */ /* 0x008fc60007f3e0ff */
[----:B------:R-:W-:Y:S02]  /*12ed30*/  STL [R1+0x5e48], R17 ;  /* 0x005e481101007387 */ /* 0x000fe40000100800 */
[----:B------:R-:W-:Y:S02]  /*12ed40*/  IMAD.X R23, R21, 0x1, R15, P1 ;  /* 0x0000000115177824 */ /* 0x000fe400008e060f */
[----:B------:R-:W-:Y:S04]  /*12ed50*/  STL [R1+0x110], R4 ;  /* 0x0001100401007387 */ /* 0x000fe80000100800 */
[----:B------:R-:W2:Y:S04]  /*12ed60*/  LDL.LU R21, [R1+0x5e88] ;  /* 0x005e880001157983 */ /* 0x000ea80000300800 */
[----:B------:R0:W-:Y:S04]  /*12ed70*/  STL.64 [R1+0x20d0], R22 ;  /* 0x0020d01601007387 */ /* 0x0001e80000100a00 */
[----:B0-----:R-:W3:Y:S01]  /*12ed80*/  LDL.LU.64 R22, [R1+0x5e80] ;  /* 0x005e800001167983 */ /* 0x001ee20000300a00 */
[----:B------:R-:W-:-:S02]  /*12ed90*/  F2FP.SATFINITE.E4M3.F32.PACK_AB_MERGE_C R11, R11, R27, RZ ;  /* 0x0000001b0b0b723e */ /* 0x000fc400048070ff */
[----:B------:R-:W-:-:S03]  /*12eda0*/  IADD3 R26, P1, PT, R0, R16, RZ ;  /* 0x00000010001a7210 */ /* 0x000fc60007f3e0ff */
[----:B------:R-:W-:Y:S01]  /*12edb0*/  STL [R1+0x114], R11 ;  /* 0x0001140b01007387 */ /* 0x000fe20000100800 */
[----:B------:R-:W-:-:S03]  /*12edc0*/  F2FP.SATFINITE.E4M3.F32.PACK_AB_MERGE_C R4, R29, R28, RZ ;  /* 0x0000001c1d04723e */ /* 0x000fc600048070ff */
[----:B------:R0:W-:Y:S01]  /*12edd0*/  STL [R1+0x5e78], R16 ;  /* 0x005e781001007387 */ /* 0x0001e20000100800 */
[----:B------:R-:W-:-:S03]  /*12ede0*/  F2FP.SATFINITE.E4M3.F32.PACK_AB_MERGE_C R9, R9, R10, RZ ;  /* 0x0000000a0909723e */ /* 0x000fc600048070ff */
[----:B------:R-:W-:Y:S01]  /*12edf0*/  STL [R1+0x4fa4], R4 ;  /* 0x004fa40401007387 */ /* 0x000fe20000100800 */
[----:B0-----:R-:W-:Y:S02]  /*12ee00*/  SHF.R.S32.HI R16, RZ, 0x1f, R0 ;  /* 0x0000001fff107819 */ /* 0x001fe40000011400 */
[----:B------:R-:W-:-:S03]  /*12ee10*/  F2FP.SATFINITE.E4M3.F32.PACK_AB_MERGE_C R3, R3, R5, RZ ;  /* 0x000000050303723e */ /* 0x000fc600048070ff */
[----:B------:R-:W-:Y:S01]  /*12ee20*/  IMAD.X R27, R16, 0x1, R14, P1 ;  /* 0x00000001101b7824 */ /* 0x000fe200008e060e */
[----:B------:R-:W-:Y:S04]  /*12ee30*/  STL.64 [R1+0x5e50], R14 ;  /* 0x005e500e01007387 */ /* 0x000fe80000100a00 */
[----:B------:R0:W-:Y:S04]  /*12ee40*/  STL.64 [R1+0x20c8], R26 ;  /* 0x0020c81a01007387 */ /* 0x0001e80000100a00 */
[----:B------:R4:W-:Y:S04]  /*12ee50*/  STL [R1+0x4fa8], R9 ;  /* 0x004fa80901007387 */ /* 0x0009e80000100800 */
[----:B------:R-:W-:Y:S04]  /*12ee60*/  STL [R1+0x4f40], R3 ;  /* 0x004f400301007387 */ /* 0x000fe80000100800 */
[----:B0-----:R-:W2:Y:S04]  /*12ee70*/  LDL.LU R26, [R1+0xbf4] ;  /* 0x000bf400011a7983 */ /* 0x001ea80000300800 */
[----:B------:R-:W2:Y:S04]  /*12ee80*/  LDL.LU R27, [R1+0xbf8] ;  /* 0x000bf800011b7983 */ /* 0x000ea80000300800 */
[----:B------:R-:W2:Y:S01]  /*12ee90*/  LDL.LU R10, [R1+0xbfc] ;  /* 0x000bfc00010a7983 */ /* 0x000ea20000300800 */
[----:B----4-:R-:W-:-:S02]  /*12eea0*/  F2FP.SATFINITE.E4M3.F32.PACK_AB_MERGE_C R9, R12, R13, RZ ;  /* 0x0000000d0c09723e */ /* 0x010fc400048070ff */
[----:B---3--:R-:W-:-:S05]  /*12eeb0*/  IADD3 R4, P1, PT, R0, R23, RZ ;  /* 0x0000001700047210 */ /* 0x008fca0007f3e0ff */
[----:B------:R-:W-:-:S05]  /*12eec0*/  IMAD.X R5, R16, 0x1, R22, P1 ;  /* 0x0000000110057824 */ /* 0x000fca00008e0616 */
[----:B------:R0:W-:Y:S02]  /*12eed0*/  STL.64 [R1+0x20c0], R4 ;  /* 0x0020c00401007387 */ /* 0x0001e40000100a00 */
[----:B0-----:R-:W-:Y:S02]  /*12eee0*/  F2FP.SATFINITE.E4M3.F32.PACK_AB_MERGE_C R4, R6, R7, RZ ;  /* 0x000000070604723e */ /* 0x001fe400048070ff */
[----:B------:R-:W3:Y:S01]  /*12eef0*/  LDL.LU R5, [R1+0xbe0] ;  /* 0x000be00001057983 */ /* 0x000ee20000300800 */
[----:B--2---:R-:W-:-:S03]  /*12ef00*/  IADD3 R6, P1, PT, R0, R21, RZ ;  /* 0x0000001500067210 */ /* 0x004fc60007f3e0ff */
[----:B------:R-:W3:Y:S02]  /*12ef10*/  LDL.LU R3, [R1+0xbe4] ;  /* 0x000be40001037983 */ /* 0x000ee40000300800 */
[----:B------:R-:W-:Y:S02]  /*12ef20*/  IMAD.X R7, R16, 0x1, R19, P1 ;  /* 0x0000000110077824 */ /* 0x000fe400008e0613 */
[----:B------:R-:W-:Y:S04]  /*12ef30*/  STL.64 [R1+0x5e40], R22 ;  /* 0x005e401601007387 */ /* 0x000fe80000100a00 */
[----:B------:R0:W-:Y:S04]  /*12ef40*/  STL [R1+0x4f48], R9 ;  /* 0x004f480901007387 */ /* 0x0001e80000100800 */
[----:B------:R-:W-:Y:S04]  /*12ef50*/  STL [R1+0x4ec8], R4 ;  /* 0x004ec80401007387 */ /* 0x000fe80000100800 */
[----:B0-----:R-:W2:Y:S04]  /*12ef60*/  LDL.LU R9, [R1+0xbec] ;  /* 0x000bec0001097983 */ /* 0x001ea80000300800 */
[----:B------:R0:W-:Y:S04]  /*12ef70*/  STL.64 [R1+0x20b8], R6 ;  /* 0x0020b80601007387 */ /* 0x0001e80000100a00 */
[----:B0-----:R-:W4:Y:S04]  /*12ef80*/  LDL.LU R7, [R1+0xbd0] ;  /* 0x000bd00001077983 */ /* 0x001f280000300800 */
[----:B------:R-:W4:Y:S04]  /*12ef90*/  LDL.LU R6, [R1+0xbd4] ;  /* 0x000bd40001067983 */ /* 0x000f280000300800 */
[----:B------:R-:W2:Y:S01]  /*12efa0*/  LDL.LU R25, [R1+0xbd8] ;  /* 0x000bd80001197983 */ /* 0x000ea20000300800 */
[----:B------:R-:W-:-:S02]  /*12efb0*/  F2FP.SATFINITE.E4M3.F32.PACK_AB_MERGE_C R2, R2, R8, RZ ;  /* 0x000000080202723e */ /* 0x000fc400048070ff */
[----:B------:R-:W-:-:S05]  /*12efc0*/  IADD3 R28, P1, PT, R0, R20, RZ ;  /* 0x00000014001c7210 */ /* 0x000fca0007f3e0ff */
[----:B------:R-:W-:Y:S01]  /*12efd0*/  IMAD.X R29, R16, 0x1, R18, P1 ;  /* 0x00000001101d7824 */ /* 0x000fe200008e0612 */
[----:B--2---:R0:W-:Y:S04]  /*12efe0*/  STL.64 [R1+0x5e60], R24 ;  /* 0x005e601801007387 */ /* 0x0041e80000100a00 */
        /* <DEDUP_REMOVED lines=13> */
[----:B--2---:R-:W2:Y:S04]  /*12f0c0*/  LDL.LU R2, [R1+0xba4] ;  /* 0x000ba40001027983 */ /* 0x004ea80000300800 */
[----:B------:R-:W-:Y:S04]  /*12f0d0*/  STL.64 [R1+0x5e38], R20 ;  /* 0x005e381401007387 */ /* 0x000fe80000100a00 */
[----:B------:R-:W2:Y:S04]  /*12f0e0*/  LDL.LU R16, [R1+0x5e78] ;  /* 0x005e780001107983 */ /* 0x000ea80000300800 */
[----:B------:R0:W-:Y:S04]  /*12f0f0*/  STL.64 [R1+0x20b0], R28 ;  /* 0x0020b01c01007387 */ /* 0x0001e80000100a00 */
[----:B0-----:R-:W2:Y:S01]  /*12f100*/  LDL.LU.64 R28, [R1+0x5e70] ;  /* 0x005e7000011c7983 */ /* 0x001ea20000300a00 */
[----:B-1----:R-:W-:Y:S01]  /*12f110*/  VIADD R0, R0, UR5 ;  /* 0x0000000500007c36 */ /* 0x002fe20008000000 */
[----:B------:R-:W-:Y:S01]  /*12f120*/  F2FP.SATFINITE.E4M3.F32.PACK_AB_MERGE_C R10, R10, R27, RZ ;  /* 0x0000001b0a0a723e */ /* 0x000fe200048070ff */
[----:B------:R-:W0:Y:S01]  /*12f130*/  LDCU UR5, c[0x0][0x3b8] ;  /* 0x00007700ff0577ac */ /* 0x000e220008000800 */
[----:B---3--:R-:W-:-:S02]  /*12f140*/  F2FP.SATFINITE.E4M3.F32.PACK_AB_MERGE_C R3, R3, R5, RZ ;  /* 0x000000050303723e */ /* 0x008fc400048070ff */
[----:B------:R-:W-:Y:S02]  /*12f150*/  SHF.R.S32.HI R5, RZ, 0x1f, R0 ;  /* 0x0000001fff057819 */ /* 0x000fe40000011400 */
[----:B----4-:R-:W-:-:S05]  /*12f160*/  F2FP.SATFINITE.E4M3.F32.PACK_AB_MERGE_C R20, R26, R24, RZ ;  /* 0x000000181a14723e */ /* 0x010fca00048070ff */
[----:B------:R1:W-:Y:S04]  /*12f170*/  STL [R1+0x4e48], R20 ;  /* 0x004e481401007387 */ /* 0x0003e80000100800 */
[----:B------:R3:W-:Y:S04]  /*12f180*/  STL [R1+0x4e58], R10 ;  /* 0x004e580a01007387 */ /* 0x0007e80000100800 */
[----:B-1----:R-:W4:Y:S04]  /*12f190*/  LDL.LU R20, [R1+0xba8] ;  /* 0x000ba80001147983 */ /* 0x002f280000300800 */
[----:B------:R-:W4:Y:S04]  /*12f1a0*/  LDL.LU R21, [R1+0xbac] ;  /* 0x000bac0001157983 */ /* 0x000f280000300800 */
[----:B------:R1:W-:Y:S04]  /*12f1b0*/  STL [R1+0x4de8], R3 ;  /* 0x004de80301007387 */ /* 0x0003e80000100800 */
[----:B---3--:R-:W3:Y:S04]  /*12f1c0*/  LDL.LU R10, [R1+0xb90] ;  /* 0x000b9000010a7983 */ /* 0x008ee80000300800 */
[----:B-1----:R-:W3:Y:S01]  /*12f1d0*/  LDL.LU R3, [R1+0xb94] ;  /* 0x000b940001037983 */ /* 0x002ee20000300800 */
[----:B--2---:R-:W-:-:S05]  /*12f1e0*/  IADD3 R26, P1, PT, R0, R29, RZ ;  /* 0x0000001d001a7210 */ /* 0x004fca0007f3e0ff */
[----:B------:R-:W-:-:S05]  /*12f1f0*/  IMAD.X R27, R5, 0x1, R28, P1 ;  /* 0x00000001051b7824 */ /* 0x000fca00008e061c */
[----:B------:R1:W-:Y:S04]  /*12f200*/  STL.64 [R1+0x20a8], R26 ;  /* 0x0020a81a01007387 */ /* 0x0003e80000100a00 */
[----:B-1----:R-:W2:Y:S01]  /*12f210*/  LDL.LU.64 R26, [R1+0x5e68] ;  /* 0x005e6800011a7983 */ /* 0x002ea20000300a00 */
[----:B------:R-:W-:-:S03]  /*12f220*/  F2FP.SATFINITE.E4M3.F32.PACK_AB_MERGE_C R24, R9, R25, RZ ;  /* 0x000000190918723e */ /* 0x000fc600048070ff */
[----:B------:R-:W3:Y:S04]  /*12f230*/  LDL.LU R9, [R1+0xb9c] ;  /* 0x000b9c0001097983 */ /* 0x000ee80000300800 */
[----:B------:R-:W-:Y:S01]  /*12f240*/  STL [R1+0x4dec], R24 ;  /* 0x004dec1801007387 */ /* 0x000fe20000100800 */
[----:B------:R-:W-:-:S03]  /*12f250*/  F2FP.SATFINITE.E4M3.F32.PACK_AB_MERGE_C R6, R6, R7, RZ ;  /* 0x000000070606723e */ /* 0x000fc600048070ff */
[----:B------:R-:W3:Y:S04]  /*12f260*/  LDL.LU R7, [R1+0xb80] ;  /* 0x000b800001077983 */ /* 0x000ee80000300800 */
[----:B------:R1:W-:Y:S04]  /*12f270*/  STL [R1+0x2ad8], R6 ;  /* 0x002ad80601007387 */ /* 0x0003e80000100800 */
[----:B-1----:R-:W3:Y:S01]  /*12f280*/  LDL.LU R6, [R1+0xb84] ;  /* 0x000b840001067983 */ /* 0x002ee20000300800 */
[----:B--2---:R-:W-:-:S05]  /*12f290*/  IADD3 R24, P1, PT, R0, R27, RZ ;  /* 0x0000001b00187210 */ /* 0x004fca0007f3e0ff */
[----:B------:R-:W-:-:S05]  /*12f2a0*/  IMAD.X R25, R5, 0x1, R26, P1 ;  /* 0x0000000105197824 */ /* 0x000fca00008e061a */
[----:B------:R1:W-:Y:S04]  /*12f2b0*/  STL.64 [R1+0x20a0], R24 ;  /* 0x0020a01801007387 */ /* 0x0003e80000100a00 */
[----:B-1----:R-:W2:Y:S01]  /*12f2c0*/  LDL.LU.64 R24, [R1+0x5e60] ;  /* 0x005e600001187983 */ /* 0x002ea20000300a00 */
[----:B------:R-:W-:Y:S02]  /*12f2d0*/  F2FP.SATFINITE.E4M3.F32.PACK_AB_MERGE_C R15, R13, R15, RZ ;  /* 0x0000000f0d0f723e */ /* 0x000fe400048070ff */
[----:B--2---:R-:W-:Y:S02]  /*12f2e0*/  F2FP.SATFINITE.E4M3.F32.PACK_AB_MERGE_C R14, R14, R25, RZ ;  /* 0x000000190e0e723e */ /* 0x004fe400048070ff */
[----:B------:R-:W2:Y:S04]  /*12f2f0*/  LDL.LU R25, [R1+0x5e58] ;  /* 0x005e580001197983 */ /* 0x000ea80000300800 */
[----:B------:R-:W3:Y:S04]  /*12f300*/  LDL.LU R13, [R1+0xb8c] ;  /* 0x000b8c00010d7983 */ /* 0x000ee80000300800 */
[----:B------:R2:W-:Y:S04]  /*12f310*/  STL [R1+0xc38], R14 ;  /* 0x000c380e01007387 */ /* 0x0005e80000100800 */
[----:B------:R1:W-:Y:S01]  /*12f320*/  STL [R1+0xbc0], R15 ;  /* 0x000bc00f01007387 */ /* 0x0003e20000100800 */
[----:B------:R-:W-:-:S02]  /*12f330*/  F2FP.SATFINITE.E4M3.F32.PACK_AB_MERGE_C R22, R22, R17, RZ ;  /* 0x000000111616723e */ /* 0x000fc400048070ff */
[----:B--2---:R-:W-:-:S05]  /*12f340*/  IADD3 R14, P1, PT, R0, R25, RZ ;  /* 0x00000019000e7210 */ /* 0x004fca0007f3e0ff */
[----:B-1----:R-:W-:-:S05]  /*12f350*/  IMAD.X R15, R5, 0x1, R24, P1 ;  /* 0x00000001050f7824 */ /* 0x002fca00008e0618 */
[----:B------:R1:W-:Y:S04]  /*12f360*/  STL.64 [R1+0x2098], R14 ;  /* 0x0020980e01007387 */ /* 0x0003e80000100a00 */
[----:B-1----:R-:W2:Y:S04]  /*12f370*/  LDL.LU.64 R14, [R1+0x5e50] ;  /* 0x005e5000010e7983 */ /* 0x002ea80000300a00 */
[----:B------:R-:W2:Y:S04]  /*12f380*/  LDL.LU R17, [R1+0x5e48] ;  /* 0x005e480001117983 */ /* 0x000ea80000300800 */
[----:B------:R-:W-:Y:S01]  /*12f390*/  STL [R1+0xbe0], R22 ;  /* 0x000be01601007387 */ /* 0x000fe20000100800 */
[----:B------:R-:W-:-:S02]  /*12f3a0*/  F2FP.SATFINITE.E4M3.F32.PACK_AB_MERGE_C R4, R4, R23, RZ ;  /* 0x000000170404723e */ /* 0x000fc400048070ff */
[----:B------:R-:W-:-:S03]  /*12f3b0*/  F2FP.SATFINITE.E4M3.F32.PACK_AB_MERGE_C R2, R2, R8, RZ ;  /* 0x000000080202723e */ /* 0x000fc600048070ff */
[----:B------:R1:W-:Y:S04]  /*12f3c0*/  STL [R1+0xbb0], R4 ;  /* 0x000bb00401007387 */ /* 0x0003e80000100800 */
[----:B------:R-:W3:Y:S01]  /*12f3d0*/  LDL.LU R8, [R1+0xb74] ;  /* 0x000b740001087983 */ /* 0x000ee20000300800 */
[----:B-1----:R-:W-:Y:S02]  /*12f3e0*/  F2FP.SATFINITE.E4M3.F32.PACK_AB_MERGE_C R4, R12, R11, RZ ;  /* 0x0000000b0c04723e */ /* 0x002fe400048070ff */
[----:B--2---:R-:W-:-:S05]  /*12f3f0*/  IADD3 R22, P1, PT, R0, R17, RZ ;  /* 0x0000001100167210 */ /* 0x004fca0007f3e0ff */
[----:B------:R-:W-:-:S05]  /*12f400*/  IMAD.X R23, R5, 0x1, R15, P1 ;  /* 0x0000000105177824 */ /* 0x000fca00008e060f */
[----:B------:R1:W-:Y:S04]  /*12f410*/  STL.64 [R1+0x2090], R22 ;  /* 0x0020901601007387 */ /* 0x0003e80000100a00 */
[----:B------:R-:W-:Y:S04]  /*12f420*/  STL [R1+0xbb4], R4 ;  /* 0x000bb40401007387 */ /* 0x000fe80000100800 */
[----:B------:R-:W2:Y:S01]  /*12f430*/  LDL.LU R12, [R1+0xb78] ;  /* 0x000b7800010c7983 */ /* 0x000ea20000300800 */
[----:B-1----:R-:W-:-:S03]  /*12f440*/  IADD3 R22, P1, PT, R0, R16, RZ ;  /* 0x0000001000167210 */ /* 0x002fc60007f3e0ff */
[----:B------:R1:W-:Y:S02]  /*12f450*/  STL [R1+0x3ec], R2 ;  /* 0x0003ec0201007387 */ /* 0x0003e40000100800 */
[----:B------:R-:W-:Y:S02]  /*12f460*/  IMAD.X R23, R5, 0x1, R14, P1 ;  /* 0x0000000105177824 */ /* 0x000fe400008e060e */
[----:B-1----:R-:W2:Y:S04]  /*12f470*/  LDL.LU R2, [R1+0xb7c] ;  /* 0x000b7c0001027983 */ /* 0x002ea80000300800 */
[----:B------:R1:W-:Y:S04]  /*12f480*/  STL.64 [R1+0x5e30], R16 ;  /* 0x005e301001007387 */ /* 0x0003e80000100a00 */
[----:B-1----:R-:W2:Y:S04]  /*12f490*/  LDL.LU R16, [R1+0xb98] ;  /* 0x000b980001107983 */ /* 0x002ea80000300800 */
[----:B------:R-:W2:Y:S04]  /*12f4a0*/  LDL.LU R17, [R1+0xb88] ;  /* 0x000b880001117983 */ /* 0x000ea80000300800 */
[----:B------:R1:W-:Y:S04]  /*12f4b0*/  STL.64 [R1+0x2088], R22 ;  /* 0x0020881601007387 */ /* 0x0003e80000100a00 */
[----:B-1----:R-:W2:Y:S01]  /*12f4c0*/  LDL.LU.64 R22, [R1+0x5e40] ;  /* 0x005e400001167983 */ /* 0x002ea20000300a00 */
[----:B----4-:R-:W-:-:S03]  /*12f4d0*/  F2FP.SATFINITE.E4M3.F32.PACK_AB_MERGE_C R21, R21, R20, RZ ;  /* 0x000000141515723e */ /* 0x010fc600048070ff */
[----:B------:R-:W4:Y:S01]  /*12f4e0*/  LDL.LU R4, [R1+0xb60] ;  /* 0x000b600001047983 */ /* 0x000f220000300800 */
[----:B---3--:R-:W-:-:S03]  /*12f4f0*/  F2FP.SATFINITE.E4M3.F32.PACK_AB_MERGE_C R3, R3, R10, RZ ;  /* 0x0000000a0303723e */ /* 0x008fc600048070ff */
[----:B------:R-:W4:Y:S04]  /*12f500*/  LDL.LU R11, [R1+0xb64] ;  /* 0x000b6400010b7983 */ /* 0x000f280000300800 */
[----:B------:R1:W-:Y:S04]  /*12f510*/  STL [R1+0xba8], R21 ;  /* 0x000ba81501007387 */ /* 0x0003e80000100800 */
[----:B------:R-:W-:Y:S01]  /*12f520*/  STL [R1+0x3e0], R3 ;  /* 0x0003e00301007387 */ /* 0x000fe20000100800 */
[----:B--2---:R-:W-:-:S05]  /*12f530*/  IADD3 R20, P1, PT, R0, R23, RZ ;  /* 0x0000001700147210 */ /* 0x004fca0007f3e0ff */
[----:B-1----:R-:W-:-:S05]  /*12f540*/  IMAD.X R21, R5, 0x1, R22, P1 ;  /* 0x0000000105157824 */ /* 0x002fca00008e0616 */
[----:B------:R1:W-:Y:S04]  /*12f550*/  STL.64 [R1+0x2080], R20 ;  /* 0x0020801401007387 */ /* 0x0003e80000100a00 */
[----:B-1----:R-:W2:Y:S04]  /*12f560*/  LDL.LU.64 R20, [R1+0x5e38] ;  /* 0x005e380001147983 */ /* 0x002ea80000300a00 */
[----:B------:R-:W3:Y:S04]  /*12f570*/  LDL.LU R10, [R1+0xb68] ;  /* 0x000b6800010a7983 */ /* 0x000ee80000300800 */
[----:B------:R-:W3:Y:S04]  /*12f580*/  LDL.LU R3, [R1+0xb6c] ;  /* 0x000b6c0001037983 */ /* 0x000ee80000300800 */
[----:B------:R1:W-:Y:S01]  /*12f590*/  STL.64 [R1+0x5e28], R22 ;  /* 0x005e281601007387 */ /* 0x0003e20000100a00 */
[----:B------:R-:W-:-:S03]  /*12f5a0*/  F2FP.SATFINITE.E4M3.F32.PACK_AB_MERGE_C R7, R6, R7, RZ ;  /* 0x000000070607723e */ /* 0x000fc600048070ff */
[----:B-1----:R-:W3:Y:S01]  /*12f5b0*/  LDL.LU R23, [R1+0xb70] ;  /* 0x000b700001177983 */ /* 0x002ee20000300800 */
[----:B------:R-:W-:-:S03]  /*12f5c0*/  F2FP.SATFINITE.E4M3.F32.PACK_AB_MERGE_C R9, R9, R16, RZ ;  /* 0x000000100909723e */ /* 0x000fc600048070ff */
[----:B------:R-:W-:Y:S04]  /*12f5d0*/  STL [R1+0x59b0], R7 ;  /* 0x0059b00701007387 */ /* 0x000fe80000100800 */
[----:B------:R1:W-:Y:S04]  /*12f5e0*/  STL [R1+0x3e4], R9 ;  /* 0x0003e40901007387 */ /* 0x0003e80000100800 */
[----:B-1----:R-:W3:Y:S01]  /*12f5f0*/  LDL.LU R9, [R1+0xb50] ;  /* 0x000b500001097983 */ /* 0x002ee20000300800 */
[----:B--2---:R-:W-:-:S05]  /*12f600*/  IADD3 R6, P1, PT, R0, R21, RZ ;  /* 0x0000001500067210 */ /* 0x004fca0007f3e0ff */
[----:B------:R-:W-:Y:S01]  /*12f610*/  IMAD.X R7, R5, 0x1, R19, P1 ;  /* 0x0000000105077824 */ /* 0x000fe200008e0613 */
[----:B------:R-:W-:-:S04]  /*12f620*/  IADD3 R16, P1, PT, R0, R20, RZ ;  /* 0x0000001400107210 */ /* 0x000fc80007f3e0ff */
[----:B------:R1:W-:Y:S02]  /*12f630*/  STL.64 [R1+0x2078], R6 ;  /* 0x0020780601007387 */ /* 0x0003e40000100a00 */
[----:B-1----:R-:W-:Y:S01]  /*12f640*/  F2FP.SATFINITE.E4M3.F32.PACK_AB_MERGE_C R7, R13, R17, RZ ;  /* 0x000000110d07723e */ /* 0x002fe200048070ff */
[----:B------:R-:W-:Y:S01]  /*12f650*/  IMAD.X R17, R5, 0x1, R18, P1 ;  /* 0x0000000105117824 */ /* 0x000fe200008e0612 */
[----:B------:R-:W2:Y:S04]  /*12f660*/  LDL.LU R6, [R1+0xb54] ;  /* 0x000b540001067983 */ /* 0x000ea80000300800 */
[----:B------:R-:W-:Y:S04]  /*12f670*/  STL.64 [R1+0x5e20], R20 ;  /* 0x005e201401007387 */ /* 0x000fe80000100a00 */
[----:B------:R-:W-:Y:S04]  /*12f680*/  STL [R1+0x3dc], R7 ;  /* 0x0003dc0701007387 */ /* 0x000fe80000100800 */
[----:B------:R1:W-:Y:S04]  /*12f690*/  STL.64 [R1+0x2070], R16 ;  /* 0x0020701001007387 */ /* 0x0003e80000100a00 */
[----:B-1----:R-:W2:Y:S04]  /*12f6a0*/  LDL.LU R16, [R1+0xb58] ;  /* 0x000b580001107983 */ /* 0x002ea80000300800 */
[----:B------:R-:W2:Y:S04]  /*12f6b0*/  LDL.LU R17, [R1+0xb5c] ;  /* 0x000b5c0001117983 */ /* 0x000ea80000300800 */
[----:B------:R-:W2:Y:S04]  /*12f6c0*/  LDL.LU R13, [R1+0xb40] ;  /* 0x000b4000010d7983 */ /* 0x000ea80000300800 */
[----:B------:R-:W2:Y:S01]  /*12f6d0*/  LDL.LU R5, [R1+0xb44] ;  /* 0x000b440001057983 */ /* 0x000ea20000300800 */
[----:B---3--:R-:W-:-:S02]  /*12f6e0*/  F2FP.SATFINITE.E4M3.F32.PACK_AB_MERGE_C R8, R8, R23, RZ ;  /* 0x000000170808723e */ /* 0x008fc400048070ff */
[----:B------:R-:W-:Y:S01]  /*12f6f0*/  F2FP.SATFINITE.E4M3.F32.PACK_AB_MERGE_C R2, R2, R12, RZ ;  /* 0x0000000c0202723e */ /* 0x000fe200048070ff */
[----:B0-----:R-:W-:Y:S01]  /*12f700*/  VIADD R0, R0, UR5 ;  /* 0x0000000500007c36 */ /* 0x001fe20008000000 */
[----:B----4-:R-:W-:Y:S01]  /*12f710*/  F2FP.SATFINITE.E4M3.F32.PACK_AB_MERGE_C R4, R11, R4, RZ ;  /* 0x000000040b04723e */ /* 0x010fe200048070ff */
[----:B------:R-:W-:Y:S01]  /*12f720*/  STL [R1+0x59d8], R8 ;  /* 0x0059d80801007387 */ /* 0x000fe20000100800 */
[----:B------:R-:W-:Y:S01]  /*12f730*/  F2FP.SATFINITE.E4M3.F32.PACK_AB_MERGE_C R3, R3, R10, RZ ;  /* 0x0000000a0303723e */ /* 0x000fe200048070ff */
[----:B------:R-:W0:Y:S02]  /*12f740*/  LDCU UR5, c[0x0][0x3b8] ;  /* 0x00007700ff0577ac */ /* 0x000e240008000800 */
[----:B------:R-:W3:Y:S01]  /*12f750*/  LDL.LU R7, [R1+0xb4c] ;  /* 0x000b4c0001077983 */ /* 0x000ee20000300800 */
[----:B------:R-:W-:-:S03]  /*12f760*/  IADD3 R20, P1, PT, R0, R29, RZ ;  /* 0x0000001d00147210 */ /* 0x000fc60007f3e0ff */
[----:B------:R-:W4:Y:S04]  /*12f770*/  LDL.LU R12, [R1+0xb30] ;  /* 0x000b3000010c7983 */ /* 0x000f280000300800 */
[----:B------:R1:W-:Y:S04]  /*12f780*/  STL [R1+0x374], R2 ;  /* 0x0003740201007387 */ /* 0x0003e80000100800 */
[----:B-1----:R-:W4:Y:S04]  /*12f790*/  LDL.LU R2, [R1+0xb34] ;  /* 0x000b340001027983 */ /* 0x002f280000300800 */
[----:B------:R1:W-:Y:S02]  /*12f7a0*/  STL [R1+0x5e18], R29 ;  /* 0x005e181d01007387 */ /* 0x0003e40000100800 */
[----:B-1----:R-:W-:-:S02]  /*12f7b0*/  SHF.R.S32.HI R29, RZ, 0x1f, R0 ;  /* 0x0000001fff1d7819 */ /* 0x002fc40000011400 */
[----:B------:R-:W-:Y:S03]  /*12f7c0*/  STL [R1+0x34c], R4 ;  /* 0x00034c0401007387 */ /* 0x000fe60000100800 */
[----:B------:R-:W-:Y:S01]  /*12f7d0*/  IMAD.X R21, R29, 0x1, R28, P1 ;  /* 0x000000011d157824 */ /* 0x000fe200008e061c */
[----:B------:R-:W3:Y:S01]  /*12f7e0*/  LDL.LU R8, [R1+0xb3c] ;  /* 0x000b3c0001087983 */ /* 0x000ee20000300800 */
[----:B------:R-:W-:-:S03]  /*12f7f0*/  IADD3 R10, P1, PT, R0, R27, RZ ;  /* 0x0000001b000a7210 */ /* 0x000fc60007f3e0ff */
[----:B------:R-:W3:Y:S04]  /*12f800*/  LDL.LU R22, [R1+0xb20] ;  /* 0x000b200001167983 */ /* 0x000ee80000300800 */
[----:B------:R1:W-:Y:S01]  /*12f810*/  STL.64 [R1+0x2068], R20 ;  /* 0x0020681401007387 */ /* 0x0003e20000100a00 */
[----:B------:R-:W-:-:S03]  /*12f820*/  IMAD.X R11, R29, 0x1, R26, P1 ;  /* 0x000000011d0b7824 */ /* 0x000fc600008e061a */
[----:B------:R0:W-:Y:S04]  /*12f830*/  STL [R1+0x348], R3 ;  /* 0x0003480301007387 */ /* 0x0001e80000100800 */
[----:B------:R-:W3:Y:S04]  /*12f840*/  LDL.LU R23, [R1+0xb24] ;  /* 0x000b240001177983 */ /* 0x000ee80000300800 */
[----:B-1----:R-:W3:Y:S04]  /*12f850*/  LDL.LU R20, [R1+0xb28] ;  /* 0x000b280001147983 */ /* 0x002ee80000300800 */
[----:B------:R-:W3:Y:S04]  /*12f860*/  LDL.LU R21, [R1+0xb2c] ;  /* 0x000b2c0001157983 */ /* 0x000ee80000300800 */
[----:B------:R-:W3:Y:S04]  /*12f870*/  LDL.LU R4, [R1+0xb10] ;  /* 0x000b100001047983 */ /* 0x000ee80000300800 */
[----:B0-----:R-:W3:Y:S01]  /*12f880*/  LDL.LU R3, [R1+0xb14] ;  /* 0x000b140001037983 */ /* 0x001ee20000300800 */
[----:B--2---:R-:W-:-:S05]  /*12f890*/  F2FP.SATFINITE.E4M3.F32.PACK_AB_MERGE_C R6, R6, R9, RZ ;  /* 0x000000090606723e */ /* 0x004fca00048070ff */
[----:B------:R-:W-:Y:S04]  /*12f8a0*/  STL [R1+0x31c], R6 ;  /* 0x00031c0601007387 */ /* 0x000fe80000100800 */
[----:B------:R0:W-:Y:S04]  /*12f8b0*/  STL.64 [R1+0x2060], R10 ;  /* 0x0020600a01007387 */ /* 0x0001e80000100a00 */
[----:B0-----:R-:W2:Y:S04]  /*12f8c0*/  LDL.LU R11, [R1+0xb18] ;  /* 0x000b1800010b7983 */ /* 0x001ea80000300800 */
[----:B------:R-:W2:Y:S01]  /*12f8d0*/  LDL.LU R10, [R1+0xb1c] ;  /* 0x000b1c00010a7983 */ /* 0x000ea20000300800 */
[----:B------:R-:W-:-:S03]  /*12f8e0*/  F2FP.SATFINITE.E4M3.F32.PACK_AB_MERGE_C R17, R17, R16, RZ ;  /* 0x000000101111723e */ /* 0x000fc600048070ff */
[----:B------:R-:W2:Y:S01]  /*12f8f0*/  LDL.LU R9, [R1+0xb00] ;  /* 0x000b000001097983 */ /* 0x000ea20000300800 */
[----:B------:R-:W-:-:S03]  /*12f900*/  IADD3 R16, P1, PT, R0, R25, RZ ;  /* 0x0000001900107210 */ /* 0x000fc60007f3e0ff */
[----:B------:R-:W2:Y:S01]  /*12f910*/  LDL.LU R6, [R1+0xb04] ;  /* 0x000b040001067983 */ /* 0x000ea20000300800 */
[----:B------:R-:W-:-:S03]  /*12f920*/  F2FP.SATFINITE.E4M3.F32.PACK_AB_MERGE_C R5, R5, R13, RZ ;  /* 0x0000000d0505723e */ /* 0x000fc600048070ff */
[----:B------:R0:W-:Y:S04]  /*12f930*/  STL [R1+0x320], R17 ;  /* 0x0003201101007387 */ /* 0x0001e80000100800 */
[----:B------:R-:W-:Y:S01]  /*12f940*/  STL [R1+0x2f4], R5 ;  /* 0x0002f40501007387 */ /* 0x000fe20000100800 */
[----:B0-----:R-:W-:-:S05]  /*12f950*/  IMAD.X R17, R29, 0x1, R24, P1 ;  /* 0x000000011d117824 */ /* 0x001fca00008e0618 */
[----:B------:R0:W-:Y:S04]  /*12f960*/  STL.64 [R1+0x2058], R16 ;  /* 0x0020581001007387 */ /* 0x0001e80000100a00 */
[----:B0-----:R-:W2:Y:S04]  /*12f970*/  LDL.LU.64 R16, [R1+0x5e30] ;  /* 0x005e300001107983 */ /* 0x001ea80000300a00 */
[----:B------:R-:W2:Y:S04]  /*12f980*/  LDL.LU R13, [R1+0xb08] ;  /* 0x000b0800010d7983 */ /* 0x000ea80000300800 */
[----:B------:R-:W2:Y:S04]  /*12f990*/  LDL.LU R5, [R1+0xb0c] ;  /* 0x000b0c0001057983 */ /* 0x000ea80000300800 */
[----:B------:R0:W-:Y:S04]  /*12f9a0*/  STL.64 [R1+0x5e10], R24 ;  /* 0x005e101801007387 */ /* 0x0001e80000100a00 */
[----:B0-----:R-:W3:Y:S01]  /*12f9b0*/  LDL.LU R25, [R1+0xb48] ;  /* 0x000b480001197983 */ /* 0x001ee20000300800 */
[----:B----4-:R-:W-:-:S05]  /*12f9c0*/  F2FP.SATFINITE.E4M3.F32.PACK_AB_MERGE_C R12, R2, R12, RZ ;  /* 0x0000000c020c723e */ /* 0x010fca00048070ff */
[----:B------:R0:W-:Y:S01]  /*12f9d0*/  STL [R1+0x5a30], R12 ;  /* 0x005a300c01007387 */ /* 0x0001e20000100800 */
[----:B---3--:R-:W-:-:S05]  /*12f9e0*/  F2FP.SATFINITE.E4M3.F32.PACK_AB_MERGE_C R7, R7, R25, RZ ;  /* 0x000000190707723e */ /* 0x008fca00048070ff */
[----:B------:R-:W-:Y:S04]  /*12f9f0*/  STL [R1+0x300], R7 ;  /* 0x0003000701007387 */ /* 0x000fe80000100800 */
[----:B0-----:R-:W3:Y:S01]  /*12fa00*/  LDL.LU R12, [R1+0xb38] ;  /* 0x000b3800010c7983 */ /* 0x001ee20000300800 */
[----:B--2---:R-:W-:-:S05]  /*12fa10*/  IADD3 R24, P1, PT, R0, R17, RZ ;  /* 0x0000001100187210 */ /* 0x004fca0007f3e0ff */
[----:B------:R-:W-:Y:S01]  /*12fa20*/  IMAD.X R25, R29, 0x1, R15, P1 ;  /* 0x000000011d197824 */ /* 0x000fe200008e060f */
[----:B------:R-:W-:Y:S04]  /*12fa30*/  STL [R1+0x5e00], R17 ;  /* 0x005e001101007387 */ /* 0x000fe80000100800 */
[----:B------:R0:W-:Y:S04]  /*12fa40*/  STL.64 [R1+0x2050], R24 ;  /* 0x0020501801007387 */ /* 0x0001e80000100a00 */
[----:B0-----:R-:W2:Y:S04]  /*12fa50*/  LDL.LU R24, [R1+0xaf0] ;  /* 0x000af00001187983 */ /* 0x001ea80000300800 */
[----:B------:R-:W2:Y:S04]  /*12fa60*/  LDL.LU R25, [R1+0xaf4] ;  /* 0x000af40001197983 */ /* 0x000ea80000300800 */
[----:B------:R-:W4:Y:S04]  /*12fa70*/  LDL.LU R7, [R1+0xaf8] ;  /* 0x000af80001077983 */ /* 0x000f280000300800 */
[----:B------:R-:W4:Y:S04]  /*12fa80*/  LDL.LU R2, [R1+0xafc] ;  /* 0x000afc0001027983 */ /* 0x000f280000300800 */
[----:B------:R-:W-:Y:S01]  /*12fa90*/  STL [R1+0x5e04], R15 ;  /* 0x005e040f01007387 */ /* 0x000fe20000100800 */
[----:B---3--:R-:W-:-:S02]  /*12faa0*/  F2FP.SATFINITE.E4M3.F32.PACK_AB_MERGE_C R12, R8, R12, RZ ;  /* 0x0000000c080c723e */ /* 0x008fc400048070ff */
[----:B------:R-:W-:Y:S02]  /*12fab0*/  F2FP.SATFINITE.E4M3.F32.PACK_AB_MERGE_C R8, R23, R22, RZ ;  /* 0x000000161708723e */ /* 0x000fe400048070ff */
[----:B------:R-:W-:Y:S01]  /*12fac0*/  IADD3 R22, P1, PT, R0, R16, RZ ;  /* 0x0000001000167210 */ /* 0x000fe20007f3e0ff */
[----:B------:R-:W-:Y:S04]  /*12fad0*/  STL [R1+0x2dc], R12 ;  /* 0x0002dc0c01007387 */ /* 0x000fe80000100800 */
[----:B------:R-:W-:Y:S01]  /*12fae0*/  IMAD.X R23, R29, 0x1, R14, P1 ;  /* 0x000000011d177824 */ /* 0x000fe200008e060e */
[----:B------:R-:W-:Y:S04]  /*12faf0*/  STL [R1+0x2b0], R8 ;  /* 0x0002b00801007387 */ /* 0x000fe80000100800 */
[----:B------:R0:W-:Y:S04]  /*12fb00*/  STL.64 [R1+0x2048], R22 ;  /* 0x0020481601007387 */ /* 0x0001e80000100a00 */
[----:B0-----:R-:W3:Y:S01]  /*12fb10*/  LDL.LU.64 R22, [R1+0x5e28] ;  /* 0x005e280001167983 */ /* 0x001ee20000300a00 */
[----:B------:R-:W-:-:S02]  /*12fb20*/  F2FP.SATFINITE.E4M3.F32.PACK_AB_MERGE_C R12, R21, R20, RZ ;  /* 0x00000014150c723e */ /* 0x000fc400048070ff */
[----:B------:R-:W-:Y:S01]  /*12fb30*/  F2FP.SATFINITE.E4M3.F32.PACK_AB_MERGE_C R4, R3, R4, RZ ;  /* 0x000000040304723e */ /* 0x000fe200048070ff */
[----:B------:R-:W2:Y:S04]  /*12fb40*/  LDL.LU R8, [R1+0xae0] ;  /* 0x000ae00001087983 */ /* 0x000ea80000300800 */
[----:B------:R-:W-:Y:S04]  /*12fb50*/  STL [R1+0x2b8], R12 ;  /* 0x0002b80c01007387 */ /* 0x000fe80000100800 */
[----:B------:R-:W2:Y:S04]  /*12fb60*/  LDL.LU R3, [R1+0xae4] ;  /* 0x000ae40001037983 */ /* 0x000ea80000300800 */
[----:B------:R-:W-:Y:S01]  /*12fb70*/  STL [R1+0x29c], R4 ;  /* 0x00029c0401007387 */ /* 0x000fe20000100800 */
[----:B---3--:R-:W-:-:S05]  /*12fb80*/  IADD3 R20, P1, PT, R0, R23, RZ ;  /* 0x0000001700147210 */ /* 0x008fca0007f3e0ff */
[----:B------:R-:W-:-:S05]  /*12fb90*/  IMAD.X R21, R29, 0x1, R22, P1 ;  /* 0x000000011d157824 */ /* 0x000fca00008e0616 */
[----:B------:R0:W-:Y:S04]  /*12fba0*/  STL.64 [R1+0x2040], R20 ;  /* 0x0020401401007387 */ /* 0x0001e80000100a00 */
[----:B0-----:R-:W3:Y:S01]  /*12fbb0*/  LDL.LU.64 R20, [R1+0x5e20] ;  /* 0x005e200001147983 */ /* 0x001ee20000300a00 */
[----:B------:R-:W-:Y:S02]  /*12fbc0*/  F2FP.SATFINITE.E4M3.F32.PACK_AB_MERGE_C R12, R10, R11, RZ ;  /* 0x0000000b0a0c723e */ /* 0x000fe400048070ff */
[----:B------:R-:W-:Y:S01]  /*12fbd0*/  F2FP.SATFINITE.E4M3.F32.PACK_AB_MERGE_C R4, R6, R9, RZ ;  /* 0x000000090604723e */ /* 0x000fe200048070ff */
[----:B------:R-:W-:Y:S04]  /*12fbe0*/  STL.64 [R1+0x5df8], R22 ;  /* 0x005df81601007387 */ /* 0x000fe80000100a00 */
[----:B------:R-:W-:Y:S01]  /*12fbf0*/  STL [R1+0x2a4], R12 ;  /* 0x0002a40c01007387 */ /* 0x000fe20000100800 */
[----:B------:R-:W-:-:S03]  /*12fc00*/  F2FP.SATFINITE.E4M3.F32.PACK_AB_MERGE_C R13, R5, R13, RZ ;  /* 0x0000000d050d723e */ /* 0x000fc600048070ff */
[----:B------:R0:W-:Y:S04]  /*12fc10*/  STL [R1+0x200], R4 ;  /* 0x0002000401007387 */ /* 0x0001e80000100800 */
[----:B0-----:R-:W2:Y:S01]  /*12fc20*/  LDL.LU R4, [R1+0xae8] ;  /* 0x000ae80001047983 */ /* 0x001ea20000300800 */
[----:B---3--:R-:W-:-:S05]  /*12fc30*/  IADD3 R10, P1, PT, R0, R21, RZ ;  /* 0x00000015000a7210 */ /* 0x008fca0007f3e0ff */
[----:B------:R-:W-:Y:S01]  /*12fc40*/  IMAD.X R11, R29, 0x1, R19, P1 ;  /* 0x000000011d0b7824 */ /* 0x000fe200008e0613 */
[----:B------:R-:W-:-:S04]  /*12fc50*/  IADD3 R22, P1, PT, R0, R20, RZ ;  /* 0x0000001400167210 */ /* 0x000fc80007f3e0ff */
[----:B------:R0:W-:Y:S01]  /*12fc60*/  STL.64 [R1+0x2030], R10 ;  /* 0x0020300a01007387 */ /* 0x0001e20000100a00 */
[----:B------:R-:W-:-:S03]  /*12fc70*/  IMAD.X R23, R29, 0x1, R18, P1 ;  /* 0x000000011d177824 */ /* 0x000fc600008e0612 */
[----:B0-----:R-:W3:Y:S04]  /*12fc80*/  LDL.LU R11, [R1+0xaec] ;  /* 0x000aec00010b7983 */ /* 0x001ee80000300800 */
[----:B------:R-:W3:Y:S04]  /*12fc90*/  LDL.LU R10, [R1+0xad0] ;  /* 0x000ad000010a7983 */ /* 0x000ee80000300800 */
[----:B------:R-:W3:Y:S04]  /*12fca0*/  LDL.LU R6, [R1+0xad4] ;  /* 0x000ad40001067983 */ /* 0x000ee80000300800 */
[----:B------:R-:W3:Y:S04]  /*12fcb0*/  LDL.LU R9, [R1+0xac0] ;  /* 0x000ac00001097983 */ /* 0x000ee80000300800 */
[----:B------:R-:W3:Y:S04]  /*12fcc0*/  LDL.LU R5, [R1+0xac4] ;  /* 0x000ac40001057983 */ /* 0x000ee80000300800 */
[----:B------:R-:W-:Y:S04]  /*12fcd0*/  STL [R1+0x5a60], R13 ;  /* 0x005a600d01007387 */ /* 0x000fe80000100800 */
[----:B------:R0:W-:Y:S04]  /*12fce0*/  STL.64 [R1+0x5e08], R20 ;  /* 0x005e081401007387 */ /* 0x0001e80000100a00 */
[----:B0-----:R-:W3:Y:S04]  /*12fcf0*/  LDL.LU R20, [R1+0xad8] ;  /* 0x000ad80001147983 */ /* 0x001ee80000300800 */
[----:B------:R-:W3:Y:S04]  /*12fd00*/  LDL.LU R21, [R1+0xadc] ;  /* 0x000adc0001157983 */ /* 0x000ee80000300800 */
[----:B------:R-:W3:Y:S01]  /*12fd10*/  LDL.LU R29, [R1+0x5e18] ;  /* 0x005e1800011d7983 */ /* 0x000ee20000300800 */
[----:B--2---:R-:W-:-:S02]  /*12fd20*/  F2FP.SATFINITE.E4M3.F32.PACK_AB_MERGE_C R12, R25, R24, RZ ;  /* 0x00000018190c723e */ /* 0x004fc400048070ff */
[----:B----4-:R-:W-:Y:S01]  /*12fd30*/  F2FP.SATFINITE.E4M3.F32.PACK_AB_MERGE_C R7, R2, R7, RZ ;  /* 0x000000070207723e */ /* 0x010fe200048070ff */
[----:B------:R0:W-:Y:S01]  /*12fd40*/  STL.64 [R1+0x2038], R22 ;  /* 0x0020381601007387 */ /* 0x0001e20000100a00 */
[----:B------:R-:W-:Y:S01]  /*12fd50*/  VIADD R2, R0, UR5 ;  /* 0x0000000500027c36 */ /* 0x000fe20008000000 */
[----:B------:R-:W-:Y:S01]  /*12fd60*/  F2FP.SATFINITE.E4M3.F32.PACK_AB_MERGE_C R3, R3, R8, RZ ;  /* 0x000000080303723e */ /* 0x000fe200048070ff */
[----:B------:R-:W1:Y:S01]  /*12fd70*/  LDCU UR5, c[0x0][0x3b8] ;  /* 0x00007700ff0577ac */ /* 0x000e620008000800 */
[----:B------:R-:W-:Y:S04]  /*12fd80*/  STL [R1+0x1e4], R12 ;  /* 0x0001e40c01007387 */ /* 0x000fe80000100800 */
[----:B------:R-:W2:Y:S04]  /*12fd90*/  LDL.LU R15, [R1+0xac8] ;  /* 0x000ac800010f7983 */ /* 0x000ea80000300800 */
[----:B------:R4:W-:Y:S04]  /*12fda0*/  STL [R1+0x1e0], R7 ;  /* 0x0001e00701007387 */ /* 0x0009e80000100800 */
[----:B------:R-:W2:Y:S04]  /*12fdb0*/  LDL.LU R17, [R1+0xacc] ;  /* 0x000acc0001117983 */ /* 0x000ea80000300800 */
[----:B0-----:R-:W2:Y:S04]  /*12fdc0*/  LDL.LU R22, [R1+0xab8] ;  /* 0x000ab80001167983 */ /* 0x001ea80000300800 */
[----:B------:R-:W2:Y:S04]  /*12fdd0*/  LDL.LU R23, [R1+0xabc] ;  /* 0x000abc0001177983 */ /* 0x000ea80000300800 */
[----:B----4-:R-:W4:Y:S04]  /*12fde0*/  LDL.LU R7, [R1+0xaa0] ;  /* 0x000aa00001077983 */ /* 0x010f280000300800 */
[----:B------:R-:W4:Y:S01]  /*12fdf0*/  LDL.LU R0, [R1+0xaa4] ;  /* 0x000aa40001007983 */ /* 0x000f220000300800 */
[----:B---3--:R-:W-:-:S02]  /*12fe00*/  F2FP.SATFINITE.E4M3.F32.PACK_AB_MERGE_C R11, R11, R4, RZ ;  /* 0x000000040b0b723e */ /* 0x008fc400048070ff */
[----:B------:R-:W-:Y:S02]  /*12fe10*/  F2FP.SATFINITE.E4M3.F32.PACK_AB_MERGE_C R6, R6, R10, RZ ;  /* 0x0000000a0606723e */ /* 0x000fe400048070ff */
[C---:B------:R-:W-:Y:S01]  /*12fe20*/  IADD3 R12, P1, PT, R2.reuse, R29, RZ ;  /* 0x0000001d020c7210 */ /* 0x040fe20007f3e0ff */
[----:B------:R0:W-:Y:S02]  /*12fe30*/  STL [R1+0x5df0], R29 ;  /* 0x005df01d01007387 */ /* 0x0001e40000100800 */
[----:B0-----:R-:W-:Y:S02]  /*12fe40*/  SHF.R.S32.HI R29, RZ, 0x1f, R2 ;  /* 0x0000001fff1d7819 */ /* 0x001fe40000011402 */
[----:B------:R-:W-:Y:S03]  /*12fe50*/  STL [R1+0x1b0], R3 ;  /* 0x0001b00301007387 */ /* 0x000fe60000100800 */
        /* <DEDUP_REMOVED lines=9> */
[----:B------:R0:W-:Y:S04]  /*12fef0*/  STL [R1+0x1bc], R11 ;  /* 0x0001bc0b01007387 */ /* 0x0001e80000100800 */
[----:B0-----:R-:W3:Y:S04]  /*12ff00*/  LDL.LU R11, [R1+0xa9c] ;  /* 0x000a9c00010b7983 */ /* 0x001ee80000300800 */
[----:B------:R0:W-:Y:S04]  /*12ff10*/  STL [R1+0x180], R6 ;  /* 0x0001800601007387 */ /* 0x0001e80000100800 */
[----:B------:R-:W3:Y:S04]  /*12ff20*/  LDL.LU R10, [R1+0xa80] ;  /* 0x000a8000010a7983 */ /* 0x000ee80000300800 */
[----:B0-----:R-:W3:Y:S04]  /*12ff30*/  LDL.LU R6, [R1+0xa84] ;  /* 0x000a840001067983 */ /* 0x001ee80000300800 */
[----:B------:R0:W-:Y:S04]  /*12ff40*/  STL.64 [R1+0x2028], R24 ;  /* 0x0020281801007387 */ /* 0x0001e80000100a00 */
[----:B0-----:R-:W3:Y:S01]  /*12ff50*/  LDL.LU.64 R24, [R1+0x5e10] ;  /* 0x005e100001187983 */ /* 0x001ee20000300a00 */
[----:B------:R-:W-:-:S02]  /*12ff60*/  F2FP.SATFINITE.E4M3.F32.PACK_AB_MERGE_C R21, R21, R20, RZ ;  /* 0x000000141515723e */ /* 0x000fc400048070ff */
[----:B------:R-:W-:-:S03]  /*12ff70*/  F2FP.SATFINITE.E4M3.F32.PACK_AB_MERGE_C R5, R5, R9, RZ ;  /* 0x000000090505723e */ /* 0x000fc600048070ff */
[----:B------:R0:W-:Y:S04]  /*12ff80*/  STL [R1+0x188], R21 ;  /* 0x0001881501007387 */ /* 0x0001e80000100800 */
[----:B------:R-:W-:Y:S01]  /*12ff90*/  STL [R1+0x164], R5 ;  /* 0x0001640501007387 */ /* 0x000fe20000100800 */
[----:B--2---:R-:W-:Y:S02]  /*12ffa0*/  F2FP.SATFINITE.E4M3.F32.PACK_AB_MERGE_C R17, R17, R15, RZ ;  /* 0x0000000f1111723e */ /* 0x004fe400048070ff */
[----:B---3--:R-:W-:-:S05]  /*12ffb0*/  IADD3 R20, P1, PT, R2, R25, RZ ;  /* 0x0000001902147210 */ /* 0x008fca0007f3e0ff */
[----:B0-----:R-:W-:-:S05]  /*12ffc0*/  IMAD.X R21, R29, 0x1, R24, P1 ;  /* 0x000000011d157824 */ /* 0x001fca00008e0618 */
[----:B------:R0:W-:Y:S04]  /*12ffd0*/  STL.64 [R1+0x2018], R20 ;  /* 0x0020181401007387 */ /* 0x0001e80000100a00 */
[----:B0-----:R-:W2:Y:S04]  /*12ffe0*/  LDL.LU.64 R20, [R1+0x5e08] ;  /* 0x005e080001147983 */ /* 0x001ea80000300a00 */
[----:B------:R-:W3:Y:S04]  /*12fff0*/  LDL.LU R9, [R1+0xa88] ;  /* 0x000a880001097983 */ /* 0x000ee80000300800 */
[----:B------:R-:W3:Y:S04]  /*130000*/  LDL.LU R5, [R1+0xa8c] ;  /* 0x000a8c0001057983 */ /* 0x000ee80000300800 */
[----:B------:R0:W-:Y:S04]  /*130010*/  STL.64 [R1+0x5de8], R24 ;  /* 0x005de81801007387 */ /* 0x0001e80000100a00 */
[----:B0-----:R-:W2:Y:S04]  /*130020*/  LDL.LU R24, [R1+0xab0] ;  /* 0x000ab00001187983 */ /* 0x001ea80000300800 */
[----:B------:R-:W2:Y:S04]  /*130030*/  LDL.LU R25, [R1+0xab4] ;  /* 0x000ab40001197983 */ /* 0x000ea80000300800 */
[----:B------:R-:W3:Y:S04]  /*130040*/  LDL.LU R15, [R1+0x5e04] ;  /* 0x005e0400010f7983 */ /* 0x000ee80000300800 */
[----:B------:R0:W-:Y:S04]  /*130050*/  STL [R1+0x170], R17 ;  /* 0x0001701101007387 */ /* 0x0001e80000100800 */
[----:B0-----:R-:W3:Y:S01]  /*130060*/  LDL.LU R17, [R1+0x5e00] ;  /* 0x005e000001117983 */ /* 0x001ee20000300800 */
[----:B------:R-:W-:-:S02]  /*130070*/  F2FP.SATFINITE.E4M3.F32.PACK_AB_MERGE_C R22, R23, R22, RZ ;  /* 0x000000161716723e */ /* 0x000fc400048070ff */
[----:B----4-:R-:W-:Y:S02]  /*130080*/  F2FP.SATFINITE.E4M3.F32.PACK_AB_MERGE_C R0, R0, R7, RZ ;  /* 0x000000070000723e */ /* 0x010fe400048070ff */
[----:B--2---:R-:W-:-:S05]  /*130090*/  F2FP.SATFINITE.E4M3.F32.PACK_AB_MERGE_C R25, R25, R24, RZ ;  /* 0x000000181919723e */ /* 0x004fca00048070ff */
[----:B------:R0:W-:Y:S01]  /*1300a0*/  STL [R1+0x148], R25 ;  /* 0x0001481901007387 */ /* 0x0001e20000100800 */
[----:B---3--:R-:W-:-:S05]  /*1300b0*/  IADD3 R24, P1, PT, R2, R17, RZ ;  /* 0x0000001102187210 */ /* 0x008fca0007f3e0ff */
[----:B0-----:R-:W-:-:S05]  /*1300c0*/  IMAD.X R25, R29, 0x1, R15, P1 ;  /* 0x000000011d197824 */ /* 0x001fca00008e060f */
[----:B------:R0:W-:Y:S04]  /*1300d0*/  STL.64 [R1+0x2008], R24 ;  /* 0x0020081801007387 */ /* 0x0001e80000100a00 */
[----:B0-----:R-:W2:Y:S04]  /*1300e0*/  LDL.LU R24, [R1+0xa70] ;  /* 0x000a700001187983 */ /* 0x001ea80000300800 */
[----:B------:R0:W-:Y:S04]  /*1300f0*/  STL [R1+0x140], R22 ;  /* 0x0001401601007387 */ /* 0x0001e80000100800 */
[----:B------:R-:W2:Y:S01]  /*130100*/  LDL.LU R25, [R1+0xa74] ;  /* 0x000a740001197983 */ /* 0x000ea20000300800 */
[----:B0-----:R-:W-:-:S03]  /*130110*/  IADD3 R22, P1, PT, R2, R16, RZ ;  /* 0x0000001002167210 */ /* 0x001fc60007f3e0ff */
[----:B------:R0:W-:Y:S02]  /*130120*/  STL [R1+0x130], R0 ;  /* 0x0001300001007387 */ /* 0x0001e40000100800 */
[----:B------:R-:W-:Y:S02]  /*130130*/  IMAD.X R23, R29, 0x1, R14, P1 ;  /* 0x000000011d177824 */ /* 0x000fe400008e060e */
[----:B------:R-:W3:Y:S04]  /*130140*/  LDL.LU R7, [R1+0xa78] ;  /* 0x000a780001077983 */ /* 0x000ee80000300800 */
[----:B0-----:R-:W3:Y:S04]  /*130150*/  LDL.LU R0, [R1+0xa7c] ;  /* 0x000a7c0001007983 */ /* 0x001ee80000300800 */
[----:B------:R-:W-:Y:S04]  /*130160*/  STL [R1+0x5dc8], R16 ;  /* 0x005dc81001007387 */ /* 0x000fe80000100800 */
[----:B------:R0:W-:Y:S04]  /*130170*/  STL.64 [R1+0x2010], R22 ;  /* 0x0020101601007387 */ /* 0x0001e80000100a00 */
[----:B0-----:R-:W4:Y:S01]  /*130180*/  LDL.LU.64 R22, [R1+0x5df8] ;  /* 0x005df80001167983 */ /* 0x001f220000300a00 */
[----:B------:R-:W-:-:S03]  /*130190*/  F2FP.SATFINITE.E4M3.F32.PACK_AB_MERGE_C R12, R12, R13, RZ ;  /* 0x0000000d0c0c723e */ /* 0x000fc600048070ff */
[----:B------:R4:W-:Y:S01]  /*1301a0*/  STL.64 [R1+0x5dd8], R14 ;  /* 0x005dd80e01007387 */ /* 0x0009e20000100a00 */
[----:B------:R-:W-:-:S03]  /*1301b0*/  F2FP.SATFINITE.E4M3.F32.PACK_AB_MERGE_C R8, R3, R8, RZ ;  /* 0x000000080308723e */ /* 0x000fc600048070ff */
[----:B------:R-:W2:Y:S04]  /*1301c0*/  LDL.LU R13, [R1+0xa60] ;  /* 0x000a6000010d7983 */ /* 0x000ea80000300800 */
[----:B------:R-:W-:Y:S04]  /*1301d0*/  STL [R1+0x134], R12 ;  /* 0x0001340c01007387 */ /* 0x000fe80000100800 */
[----:B------:R-:W2:Y:S01]  /*1301e0*/  LDL.LU R3, [R1+0xa64] ;  /* 0x000a640001037983 */ /* 0x000ea20000300800 */
[----:B------:R-:W-:-:S03]  /*1301f0*/  F2FP.SATFINITE.E4M3.F32.PACK_AB_MERGE_C R10, R6, R10, RZ ;  /* 0x0000000a060a723e */ /* 0x000fc600048070ff */
[----:B------:R-:W-:Y:S01]  /*130200*/  STL [R1+0x124], R8 ;  /* 0x0001240801007387 */ /* 0x000fe20000100800 */
[----:B------:R-:W-:Y:S02]  /*130210*/  F2FP.SATFINITE.E4M3.F32.PACK_AB_MERGE_C R4, R11, R4, RZ ;  /* 0x000000040b04723e */ /* 0x000fe400048070ff */
[----:B------:R-:W-:Y:S02]  /*130220*/  F2FP.SATFINITE.E4M3.F32.PACK_AB_MERGE_C R9, R5, R9, RZ ;  /* 0x000000090509723e */ /* 0x000fe400048070ff */
[----:B----4-:R-:W-:Y:S01]  /*130230*/  IADD3 R14, P1, PT, R2, R23, RZ ;  /* 0x00000017020e7210 */ /* 0x010fe20007f3e0ff */
[----:B------:R-:W-:Y:S04]  /*130240*/  STL.64 [R1+0x5dc0], R22 ;  /* 0x005dc01601007387 */ /* 0x000fe80000100a00 */
[----:B------:R-:W-:-:S05]  /*130250*/  IMAD.X R15, R29, 0x1, R22, P1 ;  /* 0x000000011d0f7824 */ /* 0x000fca00008e0616 */
[----:B------:R0:W-:Y:S04]  /*130260*/  STL.64 [R1+0x2000], R14 ;  /* 0x0020000e01007387 */ /* 0x0001e80000100a00 */
[----:B------:R-:W-:Y:S01]  /*130270*/  STL [R1+0x5b28], R10 ;  /* 0x005b280a01007387 */ /* 0x000fe20000100800 */
[----:B0-----:R-:W-:-:S03]  /*130280*/  IADD3 R14, P1, PT, R2, R21, RZ ;  /* 0x00000015020e7210 */ /* 0x001fc60007f3e0ff */
[----:B------:R0:W-:Y:S02]  /*130290*/  STL [R1+0x120], R4 ;  /* 0x0001200401007387 */ /* 0x0001e40000100800 */
[----:B------:R-:W-:Y:S02]  /*1302a0*/  IMAD.X R15, R29, 0x1, R19, P1 ;  /* 0x000000011d0f7824 */ /* 0x000fe400008e0613 */
[----:B------:R-:W4:Y:S04]  /*1302b0*/  LDL.LU R12, [R1+0xa68] ;  /* 0x000a6800010c7983 */ /* 0x000f280000300800 */
[----:B------:R-:W4:Y:S01]  /*1302c0*/  LDL.LU R8, [R1+0xa6c] ;  /* 0x000a6c0001087983 */ /* 0x000f220000300800 */
[----:B0-----:R-:W-:-:S03]  /*1302d0*/  IADD3 R4, P1, PT, R2, R20, RZ ;  /* 0x0000001402047210 */ /* 0x001fc60007f3e0ff */
[----:B------:R-:W4:Y:S04]  /*1302e0*/  LDL.LU R11, [R1+0xa50] ;  /* 0x000a5000010b7983 */ /* 0x000f280000300800 */
[----:B------:R-:W-:Y:S01]  /*1302f0*/  STL.64 [R1+0x1ff8], R14 ;  /* 0x001ff80e01007387 */ /* 0x000fe20000100a00 */
[----:B------:R-:W-:-:S03]  /*130300*/  IMAD.X R5, R29, 0x1, R18, P1 ;  /* 0x000000011d057824 */ /* 0x000fc600008e0612 */
[----:B------:R-:W4:Y:S04]  /*130310*/  LDL.LU R6, [R1+0xa54] ;  /* 0x000a540001067983 */ /* 0x000f280000300800 */
[----:B------:R-:W-:Y:S04]  /*130320*/  STL [R1+0x5b38], R9 ;  /* 0x005b380901007387 */ /* 0x000fe80000100800 */
[----:B------:R-:W-:Y:S04]  /*130330*/  STL.64 [R1+0x5dd0], R20 ;  /* 0x005dd01401007387 */ /* 0x000fe80000100a00 */
[----:B------:R-:W4:Y:S04]  /*130340*/  LDL.LU R29, [R1+0x5df0] ;  /* 0x005df000011d7983 */ /* 0x000f280000300800 */
[----:B------:R0:W-:Y:S04]  /*130350*/  STL.64 [R1+0x1ff0], R4 ;  /* 0x001ff00401007387 */ /* 0x0001e80000100a00 */
[----:B0-----:R-:W4:Y:S04]  /*130360*/  LDL.LU R5, [R1+0xa58] ;  /* 0x000a580001057983 */ /* 0x001f280000300800 */
[----:B------:R-:W4:Y:S01]  /*130370*/  LDL.LU R14, [R1+0xa5c] ;  /* 0x000a5c00010e7983 */ /* 0x000f220000300800 */
[----:B--2---:R-:W-:-:S03]  /*130380*/  F2FP.SATFINITE.E4M3.F32.PACK_AB_MERGE_C R10, R25, R24, RZ ;  /* 0x00000018190a723e */ /* 0x004fc600048070ff */
[----:B------:R-:W2:Y:S01]  /*130390*/  LDL.LU R15, [R1+0xa40] ;  /* 0x000a4000010f7983 */ /* 0x000ea20000300800 */
[----:B---3--:R-:W-:-:S03]  /*1303a0*/  F2FP.SATFINITE.E4M3.F32.PACK_AB_MERGE_C R9, R0, R7, RZ ;  /* 0x000000070009723e */ /* 0x008fc600048070ff */
[----:B------:R-:W2:Y:S01]  /*1303b0*/  LDL.LU R4, [R1+0xa44] ;  /* 0x000a440001047983 */ /* 0x000ea20000300800 */
[----:B-1----:R-:W-:Y:S01]  /*1303c0*/  VIADD R2, R2, UR5 ;  /* 0x0000000502027c36 */ /* 0x002fe20008000000 */
[----:B------:R-:W0:Y:S02]  /*1303d0*/  LDCU UR5, c[0x0][0x3b8] ;  /* 0x00007700ff0577ac */ /* 0x000e240008000800 */
[----:B------:R-:W3:Y:S04]  /*1303e0*/  LDL.LU R20, [R1+0xa48] ;  /* 0x000a480001147983 */ /* 0x000ee80000300800 */
[----:B------:R-:W-:Y:S04]  /*1303f0*/  STL [R1+0xfc], R10 ;  /* 0x0000fc0a01007387 */ /* 0x000fe80000100800 */
[----:B------:R-:W3:Y:S04]  /*130400*/  LDL.LU R21, [R1+0xa4c] ;  /* 0x000a4c0001157983 */ /* 0x000ee80000300800 */
[----:B------:R-:W2:Y:S04]  /*130410*/  LDL.LU R7, [R1+0x650] ;  /* 0x0006500001077983 */ /* 0x000ea80000300800 */
[----:B------:R-:W2:Y:S04]  /*130420*/  LDL.LU R0, [R1+0x654] ;  /* 0x0006540001007983 */ /* 0x000ea80000300800 */
[----:B------:R1:W-:Y:S02]  /*130430*/  STL [R1+0x5b3c], R9 ;  /* 0x005b3c0901007387 */ /* 0x0003e40000100800 */
[----:B-1----:R-:W-:-:S02]  /*130440*/  F2FP.SATFINITE.E4M3.F32.PACK_AB_MERGE_C R9, R3, R13, RZ ;  /* 0x0000000d0309723e */ /* 0x002fc400048070ff */
[----:B------:R-:W-:-:S03]  /*130450*/  SHF.R.S32.HI R3, RZ, 0x1f, R2 ;  /* 0x0000001fff037819 */ /* 0x000fc60000011402 */
[----:B------:R-:W-:Y:S04]  /*130460*/  STL [R1+0xf0], R9 ;  /* 0x0000f00901007387 */ /* 0x000fe80000100800 */
[----:B------:R-:W2:Y:S01]  /*130470*/  LDL.LU R16, [R1+0x658] ;  /* 0x0006580001107983 */ /* 0x000ea20000300800 */
[----:B----4-:R-:W-:Y:S02]  /*130480*/  F2FP.SATFINITE.E4M3.F32.PACK_AB_MERGE_C R8, R8, R12, RZ ;  /* 0x0000000c0808723e */ /* 0x010fe400048070ff */
[----:B------:R-:W-:-:S05]  /*130490*/  IADD3 R22, P1, PT, R2, R29, RZ ;  /* 0x0000001d02167210 */ /* 0x000fca0007f3e0ff */
[----:B------:R-:W-:Y:S01]  /*1304a0*/  IMAD.X R23, R3, 0x1, R28, P1 ;  /* 0x0000000103177824 */ /* 0x000fe200008e061c */
[----:B------:R-:W-:-:S04]  /*1304b0*/  IADD3 R24, P1, PT, R2, R27, RZ ;  /* 0x0000001b02187210 */ /* 0x000fc80007f3e0ff */
[----:B------:R1:W-:Y:S01]  /*1304c0*/  STL.64 [R1+0x1fe0], R22 ;  /* 0x001fe01601007387 */ /* 0x0003e20000100a00 */
[----:B------:R-:W-:Y:S01]  /*1304d0*/  F2FP.SATFINITE.E4M3.F32.PACK_AB_MERGE_C R6, R6, R11, RZ ;  /* 0x0000000b0606723e */ /* 0x000fe200048070ff */
[----:B------:R-:W-:Y:S02]  /*1304e0*/  IMAD.X R25, R3, 0x1, R26, P1 ;  /* 0x0000000103197824 */ /* 0x000fe400008e061a */
[----:B-1----:R-:W4:Y:S04]  /*1304f0*/  LDL.LU R22, [R1+0xa30] ;  /* 0x000a300001167983 */ /* 0x002f280000300800 */
[----:B------:R-:W4:Y:S04]  /*130500*/  LDL.LU R23, [R1+0xa34] ;  /* 0x000a340001177983 */ /* 0x000f280000300800 */
[----:B------:R-:W3:Y:S04]  /*130510*/  LDL.LU R9, [R1+0xa24] ;  /* 0x000a240001097983 */ /* 0x000ee80000300800 */
[----:B------:R1:W-:Y:S01]  /*130520*/  STL.64 [R1+0x5db8], R28 ;  /* 0x005db81c01007387 */ /* 0x0003e20000100a00 */
[----:B------:R-:W-:-:S03]  /*130530*/  F2FP.SATFINITE.E4M3.F32.PACK_AB_MERGE_C R14, R14, R5, RZ ;  /* 0x000000050e0e723e */ /* 0x000fc600048070ff */
[----:B-1----:R-:W3:Y:S04]  /*130540*/  LDL.LU R28, [R1+0xa3c] ;  /* 0x000a3c00011c7983 */ /* 0x002ee80000300800 */
[----:B------:R-:W3:Y:S04]  /*130550*/  LDL.LU R29, [R1+0xa20] ;  /* 0x000a2000011d7983 */ /* 0x000ee80000300800 */
[----:B------:R-:W3:Y:S04]  /*130560*/  LDL.LU R10, [R1+0xa28] ;  /* 0x000a2800010a7983 */ /* 0x000ee80000300800 */
[----:B------:R-:W-:Y:S04]  /*130570*/  STL [R1+0xec], R8 ;  /* 0x0000ec0801007387 */ /* 0x000fe80000100800 */
[----:B------:R-:W3:Y:S04]  /*130580*/  LDL.LU R11, [R1+0xa2c] ;  /* 0x000a2c00010b7983 */ /* 0x000ee80000300800 */
[----:B------:R-:W-:Y:S04]  /*130590*/  STL [R1+0xdc], R6 ;  /* 0x0000dc0601007387 */ /* 0x000fe80000100800 */
[----:B------:R-:W3:Y:S04]  /*1305a0*/  LDL.LU R13, [R1+0xa10] ;  /* 0x000a1000010d7983 */ /* 0x000ee80000300800 */
[----:B------:R-:W3:Y:S04]  /*1305b0*/  LDL.LU R12, [R1+0xa14] ;  /* 0x000a1400010c7983 */ /* 0x000ee80000300800 */
[----:B------:R1:W-:Y:S04]  /*1305c0*/  STL.64 [R1+0x1fe8], R24 ;  /* 0x001fe81801007387 */ /* 0x0003e80000100a00 */
[----:B-1----:R-:W3:Y:S04]  /*1305d0*/  LDL.LU.64 R24, [R1+0x5de8] ;  /* 0x005de80001187983 */ /* 0x002ee80000300a00 */
[----:B------:R-:W3:Y:S04]  /*1305e0*/  LDL.LU R8, [R1+0xa18] ;  /* 0x000a180001087983 */ /* 0x000ee80000300800 */
[----:B------:R-:W3:Y:S04]  /*1305f0*/  LDL.LU R6, [R1+0xa1c] ;  /* 0x000a1c0001067983 */ /* 0x000ee80000300800 */
[----:B------:R-:W3:Y:S01]  /*130600*/  LDL.LU R5, [R1+0x5de0] ;  /* 0x005de00001057983 */ /* 0x000ee20000300800 */
[----:B--2---:R-:W-:-:S05]  /*130610*/  F2FP.SATFINITE.E4M3.F32.PACK_AB_MERGE_C R4, R4, R15, RZ ;  /* 0x0000000f0404723e */ /* 0x004fca00048070ff */
[----:B---3--:R1:W-:Y:S04]  /*130620*/  STL.64 [R1+0x5ba0], R4 ;  /* 0x005ba00401007387 */ /* 0x0083e80000100a00 */
[----:B------:R2:W-:Y:S04]  /*130630*/  STL [R1+0xe0], R14 ;  /* 0x0000e00e01007387 */ /* 0x0005e80000100800 */
[----:B-1----:R-:W3:Y:S01]  /*130640*/  LDL.LU R4, [R1+0x65c] ;  /* 0x00065c0001047983 */ /* 0x002ee20000300800 */
[----:B--2---:R-:W-:-:S03]  /*130650*/  IADD3 R14, P1, PT, R2, R25, RZ ;  /* 0x00000019020e7210 */ /* 0x004fc60007f3e0ff */
[----:B------:R-:W2:Y:S02]  /*130660*/  LDL.LU R5, [R1+0xa38] ;  /* 0x000a380001057983 */ /* 0x000ea40000300800 */
[----:B------:R-:W-:-:S05]  /*130670*/  IMAD.X R15, R3, 0x1, R24, P1 ;  /* 0x00000001030f7824 */ /* 0x000fca00008e0618 */
[----:B------:R1:W-:Y:S04]  /*130680*/  STL.64 [R1+0x1fc8], R14 ;  /* 0x001fc80e01007387 */ /* 0x0003e80000100a00 */
[----:B-1----:R-:W2:Y:S01]  /*130690*/  LDL.LU.64 R14, [R1+0x5dd8] ;  /* 0x005dd800010e7983 */ /* 0x002ea20000300a00 */
[----:B------:R-:W-:Y:S02]  /*1306a0*/  F2FP.SATFINITE.E4M3.F32.PACK_AB_MERGE_C R21, R21, R20, RZ ;  /* 0x000000141515723e */ /* 0x000fe400048070ff */
[----:B------:R-:W-:Y:S02]  /*1306b0*/  IADD3 R20, P1, PT, R2, R17, RZ ;  /* 0x0000001102147210 */ /* 0x000fe40007f3e0ff */
[----:B------:R-:W-:Y:S01]  /*1306c0*/  F2FP.SATFINITE.E4M3.F32.PACK_AB_MERGE_C R0, R0, R7, RZ ;  /* 0x000000070000723e */ /* 0x000fe200048070ff */
[----:B------:R2:W-:Y:S04]  /*1306d0*/  STL [R1+0xd0], R21 ;  /* 0x0000d01501007387 */ /* 0x0005e80000100800 */
[----:B------:R-:W-:Y:S04]  /*1306e0*/  STL [R1+0x5da8], R17 ;  /* 0x005da81101007387 */ /* 0x000fe80000100800 */
[----:B------:R-:W-:Y:S01]  /*1306f0*/  STL [R1+0x94], R0 ;  /* 0x0000940001007387 */ /* 0x000fe20000100800 */
[----:B---3--:R-:W-:Y:S01]  /*130700*/  F2FP.SATFINITE.E4M3.F32.PACK_AB_MERGE_C R4, R4, R16, RZ ;  /* 0x000000100404723e */ /* 0x008fe200048070ff */
[----:B--2---:R-:W-:-:S05]  /*130710*/  IMAD.X R21, R3, 0x1, R15, P1 ;  /* 0x0000000103157824 */ /* 0x004fca00008e060f */
[----:B------:R1:W-:Y:S04]  /*130720*/  STL.64 [R1+0x1f88], R20 ;  /* 0x001f881401007387 */ /* 0x0003e80000100a00 */
[----:B-1----:R-:W2:Y:S04]  /*130730*/  LDL.LU.64 R20, [R1+0x5dd0] ;  /* 0x005dd00001147983 */ /* 0x002ea80000300a00 */
[----:B------:R-:W3:Y:S04]  /*130740*/  LDL.LU R17, [R1+0xa04] ;  /* 0x000a040001117983 */ /* 0x000ee80000300800 */
[----:B------:R-:W2:Y:S04]  /*130750*/  LDL.LU R7, [R1+0xa08] ;  /* 0x000a080001077983 */ /* 0x000ea80000300800 */
[----:B------:R-:W2:Y:S04]  /*130760*/  LDL.LU R0, [R1+0xa0c] ;  /* 0x000a0c0001007983 */ /* 0x000ea80000300800 */
[----:B------:R1:W-:Y:S04]  /*130770*/  STL [R1+0x5dac], R15 ;  /* 0x005dac0f01007387 */ /* 0x0003e80000100800 */
[----:B-1----:R-:W3:Y:S04]  /*130780*/  LDL.LU R15, [R1+0xa00] ;  /* 0x000a0000010f7983 */ /* 0x002ee80000300800 */
[----:B------:R-:W2:Y:S04]  /*130790*/  LDL.LU R16, [R1+0x5dc8] ;  /* 0x005dc80001107983 */ /* 0x000ea80000300800 */
[----:B------:R4:W-:Y:S02]  /*1307a0*/  STL [R1+0xc8], R4 ;  /* 0x0000c80401007387 */ /* 0x0009e40000100800 */
[----:B----4-:R-:W-:-:S05]  /*1307b0*/  F2FP.SATFINITE.E4M3.F32.PACK_AB_MERGE_C R4, R23, R22, RZ ;  /* 0x000000161704723e */ /* 0x010fca00048070ff */
[----:B------:R-:W-:Y:S01]  /*1307c0*/  STL [R1+0x4f7c], R4 ;  /* 0x004f7c0401007387 */ /* 0x000fe20000100800 */
[----:B--2---:R-:W-:-:S05]  /*1307d0*/  IADD3 R22, P1, PT, R2, R16, RZ ;  /* 0x0000001002167210 */ /* 0x004fca0007f3e0ff */
[----:B------:R-:W-:-:S05]  /*1307e0*/  IMAD.X R23, R3, 0x1, R14, P1 ;  /* 0x0000000103177824 */ /* 0x000fca00008e060e */
[----:B------:R1:W-:Y:S04]  /*1307f0*/  STL.64 [R1+0x1fc0], R22 ;  /* 0x001fc01601007387 */ /* 0x0003e80000100a00 */
[----:B-1----:R-:W2:Y:S01]  /*130800*/  LDL.LU.64 R22, [R1+0x5dc0] ;  /* 0x005dc00001167983 */ /* 0x002ea20000300a00 */
[----:B------:R-:W-:Y:S02]  /*130810*/  F2FP.SATFINITE.E4M3.F32.PACK_AB_MERGE_C R28, R28, R5, RZ ;  /* 0x000000051c1c723e */ /* 0x000fe400048070ff */
[----:B------:R-:W-:-:S03]  /*130820*/  F2FP.SATFINITE.E4M3.F32.PACK_AB_MERGE_C R9, R9, R29, RZ ;  /* 0x0000001d0909723e */ /* 0x000fc600048070ff */
[----:B------:R-:W-:Y:S01]  /*130830*/  STL [R1+0x4f88], R28 ;  /* 0x004f881c01007387 */ /* 0x000fe20000100800 */
[----:B---3--:R-:W-:Y:S02]  /*130840*/  F2FP.SATFINITE.E4M3.F32.PACK_AB_MERGE_C R17, R17, R15, RZ ;  /* 0x0000000f1111723e */ /* 0x008fe400048070ff */
[----:B--2---:R-:W-:Y:S01]  /*130850*/  IADD3 R4, P1, PT, R2, R23, RZ ;  /* 0x0000001702047210 */ /* 0x004fe20007f3e0ff */
[----:B------:R-:W-:Y:S04]  /*130860*/  STL [R1+0x5d94], R23 ;  /* 0x005d941701007387 */ /* 0x000fe80000100800 */
[----:B------:R-:W-:Y:S01]  /*130870*/  IMAD.X R5, R3, 0x1, R22, P1 ;  /* 0x0000000103057824 */ /* 0x000fe200008e0616 */
[----:B------:R-:W-:Y:S04]  /*130880*/  STL [R1+0x4efc], R9 ;  /* 0x004efc0901007387 */ /* 0x000fe80000100800 */
[----:B------:R1:W-:Y:S02]  /*130890*/  STL.64 [R1+0x1f80], R4 ;  /* 0x001f800401007387 */ /* 0x0003e40000100a00 */
[----:B-1----:R-:W-:-:S02]  /*1308a0*/  F2FP.SATFINITE.E4M3.F32.PACK_AB_MERGE_C R5, R11, R10, RZ ;  /* 0x0000000a0b05723e */ /* 0x002fc400048070ff */
[----:B------:R-:W2:Y:S04]  /*1308b0*/  LDL.LU R4, [R1+0x9f0] ;  /* 0x0009f00001047983 */ /* 0x000ea80000300800 */
[----:B------:R-:W2:Y:S04]  /*1308c0*/  LDL.LU R11, [R1+0x9f4] ;  /* 0x0009f400010b7983 */ /* 0x000ea80000300800 */
[----:B------:R1:W-:Y:S02]  /*1308d0*/  STL [R1+0x4f20], R5 ;  /* 0x004f200501007387 */ /* 0x0003e40000100800 */
[----:B-1----:R-:W-:-:S02]  /*1308e0*/  F2FP.SATFINITE.E4M3.F32.PACK_AB_MERGE_C R5, R12, R13, RZ ;  /* 0x0000000d0c05723e */ /* 0x002fc400048070ff */
[----:B------:R-:W-:-:S03]  /*1308f0*/  IADD3 R12, P1, PT, R2, R21, RZ ;  /* 0x00000015020c7210 */ /* 0x000fc60007f3e0ff */
[----:B------:R1:W-:Y:S02]  /*130900*/  STL [R1+0x4e80], R5 ;  /* 0x004e800501007387 */ /* 0x0003e40000100800 */
[----:B------:R-:W-:Y:S01]  /*130910*/  IMAD.X R13, R3, 0x1, R19, P1 ;  /* 0x00000001030d7824 */ /* 0x000fe200008e0613 */
[----:B------:R-:W-:-:S04]  /*130920*/  IADD3 R28, P1, PT, R2, R20, RZ ;  /* 0x00000014021c7210 */ /* 0x000fc80007f3e0ff */
[----:B------:R3:W-:Y:S01]  /*130930*/  STL.64 [R1+0x1f78], R12 ;  /* 0x001f780c01007387 */ /* 0x0007e20000100a00 */
[----:B-1----:R-:W-:Y:S01]  /*130940*/  F2FP.SATFINITE.E4M3.F32.PACK_AB_MERGE_C R5, R6, R8, RZ ;  /* 0x000000080605723e */ /* 0x002fe200048070ff */
[----:B------:R-:W-:Y:S02]  /*130950*/  IMAD.X R29, R3, 0x1, R18, P1 ;  /* 0x00000001031d7824 */ /* 0x000fe400008e0612 */
[----:B---3--:R-:W3:Y:S04]  /*130960*/  LDL.LU R13, [R1+0x9f8] ;  /* 0x0009f800010d7983 */ /* 0x008ee80000300800 */
[----:B------:R-:W3:Y:S04]  /*130970*/  LDL.LU R12, [R1+0x9fc] ;  /* 0x0009fc00010c7983 */ /* 0x000ee80000300800 */
[----:B------:R-:W-:Y:S04]  /*130980*/  STL [R1+0x4ea4], R5 ;  /* 0x004ea40501007387 */ /* 0x000fe80000100800 */
[----:B------:R-:W4:Y:S04]  /*130990*/  LDL.LU R8, [R1+0x9e0] ;  /* 0x0009e00001087983 */ /* 0x000f280000300800 */
[----:B------:R-:W4:Y:S04]  /*1309a0*/  LDL.LU R6, [R1+0x9e4] ;  /* 0x0009e40001067983 */ /* 0x000f280000300800 */
[----:B------:R-:W-:Y:S04]  /*1309b0*/  STL.64 [R1+0x5d88], R20 ;  /* 0x005d881401007387 */ /* 0x000fe80000100a00 */
[----:B------:R1:W-:Y:S04]  /*1309c0*/  STL.64 [R1+0x1f70], R28 ;  /* 0x001f701c01007387 */ /* 0x0003e80000100a00 */
[----:B-1----:R-:W2:Y:S04]  /*1309d0*/  LDL.LU.64 R28, [R1+0x5db8] ;  /* 0x005db800011c7983 */ /* 0x002ea80000300a00 */
[----:B------:R-:W2:Y:S04]  /*1309e0*/  LDL.LU R5, [R1+0x9e8] ;  /* 0x0009e80001057983 */ /* 0x000ea80000300800 */
[----:B------:R-:W2:Y:S04]  /*1309f0*/  LDL.LU R9, [R1+0x9ec] ;  /* 0x0009ec0001097983 */ /* 0x000ea80000300800 */
[----:B------:R-:W2:Y:S04]  /*130a00*/  LDL.LU R10, [R1+0x9d0] ;  /* 0x0009d000010a7983 */ /* 0x000ea80000300800 */
[----:B------:R-:W2:Y:S04]  /*130a10*/  LDL.LU R3, [R1+0x9d4] ;  /* 0x0009d40001037983 */ /* 0x000ea80000300800 */
[----:B------:R-:W-:Y:S04]  /*130a20*/  STL.64 [R1+0x5d98], R18 ;  /* 0x005d981201007387 */ /* 0x000fe80000100a00 */
[----:B------:R-:W2:Y:S01]  /*130a30*/  LDL.LU R15, [R1+0x9d8] ;  /* 0x0009d800010f7983 */ /* 0x000ea20000300800 */
[----:B------:R-:W-:-:S03]  /*130a40*/  F2FP.SATFINITE.E4M3.F32.PACK_AB_MERGE_C R0, R0, R7, RZ ;  /* 0x000000070000723e */ /* 0x000fc600048070ff */
[----:B------:R1:W-:Y:S04]  /*130a50*/  STL [R1+0x4e08], R17 ;  /* 0x004e081101007387 */ /* 0x0003e80000100800 */
[----:B--2---:R2:W-:Y:S04]  /*130a60*/  STL.64 [R1+0x5db0], R14 ;  /* 0x005db00e01007387 */ /* 0x0045e80000100a00 */
[----:B------:R-:W-:Y:S04]  /*130a70*/  STL [R1+0x4e28], R0 ;  /* 0x004e280001007387 */ /* 0x000fe80000100800 */
[----:B-1----:R-:W4:Y:S04]  /*130a80*/  LDL.LU R17, [R1+0x9dc] ;  /* 0x0009dc0001117983 */ /* 0x002f280000300800 */
[----:B------:R-:W4:Y:S04]  /*130a90*/  LDL.LU R18, [R1+0x9c8] ;  /* 0x0009c80001127983 */ /* 0x000f280000300800 */
[----:B------:R-:W4:Y:S01]  /*130aa0*/  LDL.LU R19, [R1+0x9cc] ;  /* 0x0009cc0001137983 */ /* 0x000f220000300800 */
[----:B0-----:R-:W-:Y:S01]  /*130ab0*/  VIADD R2, R2, UR5 ;  /* 0x0000000502027c36 */ /* 0x001fe20008000000 */
[----:B------:R-:W-:Y:S01]  /*130ac0*/  F2FP.SATFINITE.E4M3.F32.PACK_AB_MERGE_C R11, R11, R4, RZ ;  /* 0x000000040b0b723e */ /* 0x000fe200048070ff */
[----:B------:R-:W0:Y:S03]  /*130ad0*/  LDCU UR5, c[0x0][0x3b8] ;  /* 0x00007700ff0577ac */ /* 0x000e260008000800 */
[----:B------:R-:W-:-:S02]  /*130ae0*/  SHF.R.S32.HI R4, RZ, 0x1f, R2 ;  /* 0x0000001fff047819 */ /* 0x000fc40000011402 */
[----:B--2---:R-:W-:-:S05]  /*130af0*/  IADD3 R14, P1, PT, R2, R29, RZ ;  /* 0x0000001d020e7210 */ /* 0x004fca0007f3e0ff */
[----:B------:R-:W-:Y:S01]  /*130b00*/  IMAD.X R15, R4, 0x1, R28, P1 ;  /* 0x00000001040f7824 */ /* 0x000fe200008e061c */
[----:B---3--:R-:W-:Y:S02]  /*130b10*/  F2FP.SATFINITE.E4M3.F32.PACK_AB_MERGE_C R13, R12, R13, RZ ;  /* 0x0000000d0c0d723e */ /* 0x008fe400048070ff */
[----:B----4-:R-:W-:Y:S02]  /*130b20*/  F2FP.SATFINITE.E4M3.F32.PACK_AB_MERGE_C R6, R6, R8, RZ ;  /* 0x000000080606723e */ /* 0x010fe400048070ff */
[----:B------:R-:W-:Y:S02]  /*130b30*/  F2FP.SATFINITE.E4M3.F32.PACK_AB_MERGE_C R5, R9, R5, RZ ;  /* 0x000000050905723e */ /* 0x000fe400048070ff */
[----:B------:R-:W-:Y:S01]  /*130b40*/  F2FP.SATFINITE.E4M3.F32.PACK_AB_MERGE_C R3, R3, R10, RZ ;  /* 0x0000000a0303723e */ /* 0x000fe200048070ff */
[----:B------:R1:W-:Y:S04]  /*130b50*/  STL.64 [R1+0x5da0], R18 ;  /* 0x005da01201007387 */ /* 0x0003e80000100a00 */
[----:B-1----:R-:W2:Y:S04]  /*130b60*/  LDL.LU R18, [R1+0x9c0] ;  /* 0x0009c00001127983 */ /* 0x002ea80000300800 */
[----:B------:R-:W2:Y:S04]  /*130b70*/  LDL.LU R19, [R1+0x9c4] ;  /* 0x0009c40001137983 */ /* 0x000ea80000300800 */
[----:B------:R-:W3:Y:S04]  /*130b80*/  LDL.LU R7, [R1+0x9b0] ;  /* 0x0009b00001077983 */ /* 0x000ee80000300800 */
[----:B------:R-:W3:Y:S04]  /*130b90*/  LDL.LU R0, [R1+0x9b4] ;  /* 0x0009b40001007983 */ /* 0x000ee80000300800 */
[----:B------:R1:W-:Y:S04]  /*130ba0*/  STL [R1+0x2ae8], R11 ;  /* 0x002ae80b01007387 */ /* 0x0003e80000100800 */
[----:B------:R-:W4:Y:S04]  /*130bb0*/  LDL.LU R23, [R1+0x9b8] ;  /* 0x0009b80001177983 */ /* 0x000f280000300800 */
[----:B-1----:R-:W4:Y:S04]  /*130bc0*/  LDL.LU R11, [R1+0x9bc] ;  /* 0x0009bc00010b7983 */ /* 0x002f280000300800 */
[----:B------:R-:W2:Y:S04]  /*130bd0*/  LDL.LU R20, [R1+0x9a0] ;  /* 0x0009a00001147983 */ /* 0x000ea80000300800 */
[----:B------:R1:W-:Y:S04]  /*130be0*/  STL.64 [R1+0x1f48], R14 ;  /* 0x001f480e01007387 */ /* 0x0003e80000100a00 */
[----:B------:R-:W2:Y:S04]  /*130bf0*/  LDL.LU R21, [R1+0x9a4] ;  /* 0x0009a40001157983 */ /* 0x000ea80000300800 */
[----:B------:R-:W2:Y:S01]  /*130c00*/  LDL.LU R12, [R1+0x9a8] ;  /* 0x0009a800010c7983 */ /* 0x000ea20000300800 */
[----:B-1----:R-:W-:-:S03]  /*130c10*/  IADD3 R14, P1, PT, R2, R27, RZ ;  /* 0x0000001b020e7210 */ /* 0x002fc60007f3e0ff */
[----:B------:R1:W-:Y:S02]  /*130c20*/  STL [R1+0x2b2c], R13 ;  /* 0x002b2c0d01007387 */ /* 0x0003e40000100800 */
[----:B------:R-:W-:Y:S02]  /*130c30*/  IMAD.X R15, R4, 0x1, R26, P1 ;  /* 0x00000001040f7824 */ /* 0x000fe400008e061a */
[----:B------:R-:W2:Y:S04]  /*130c40*/  LDL.LU R8, [R1+0x9ac] ;  /* 0x0009ac0001087983 */ /* 0x000ea80000300800 */
[----:B------:R0:W-:Y:S04]  /*130c50*/  STL [R1+0x2a68], R6 ;  /* 0x002a680601007387 */ /* 0x0001e80000100800 */
[----:B-1----:R-:W2:Y:S04]  /*130c60*/  LDL.LU R13, [R1+0x990] ;  /* 0x00099000010d7983 */ /* 0x002ea80000300800 */
[----:B0-----:R-:W2:Y:S04]  /*130c70*/  LDL.LU R6, [R1+0x994] ;  /* 0x0009940001067983 */ /* 0x001ea80000300800 */
[----:B------:R0:W-:Y:S04]  /*130c80*/  STL.64 [R1+0x1f40], R14 ;  /* 0x001f400e01007387 */ /* 0x0001e80000100a00 */
[----:B------:R-:W-:Y:S01]  /*130c90*/  STL [R1+0x2a8c], R5 ;  /* 0x002a8c0501007387 */ /* 0x000fe20000100800 */
[----:B0-----:R-:W-:-:S03]  /*130ca0*/  IADD3 R14, P1, PT, R2, R25, RZ ;  /* 0x00000019020e7210 */ /* 0x001fc60007f3e0ff */
[----:B------:R-:W-:Y:S02]  /*130cb0*/  STL [R1+0x658], R3 ;  /* 0x0006580301007387 */ /* 0x000fe40000100800 */
[----:B------:R-:W-:-:S05]  /*130cc0*/  IMAD.X R15, R4, 0x1, R24, P1 ;  /* 0x00000001040f7824 */ /* 0x000fca00008e0618 */
[----:B------:R0:W-:Y:S04]  /*130cd0*/  STL.64 [R1+0x1f28], R14 ;  /* 0x001f280e01007387 */ /* 0x0001e80000100a00 */
[----:B0-----:R-:W2:Y:S04]  /*130ce0*/  LDL.LU.64 R14, [R1+0x5db0] ;  /* 0x005db000010e7983 */ /* 0x001ea80000300a00 */
[----:B------:R-:W3:Y:S04]  /*130cf0*/  LDL.LU R5, [R1+0x980] ;  /* 0x0009800001057983 */ /* 0x000ee80000300800 */
[----:B------:R-:W3:Y:S04]  /*130d00*/  LDL.LU R9, [R1+0x984] ;  /* 0x0009840001097983 */ /* 0x000ee80000300800 */
[----:B------:R-:W3:Y:S04]  /*130d10*/  LDL.LU R10, [R1+0x988] ;  /* 0x00098800010a7983 */ /* 0x000ee80000300800 */
[----:B------:R-:W3:Y:S01]  /*130d20*/  LDL.LU R3, [R1+0x98c] ;  /* 0x00098c0001037983 */ /* 0x000ee20000300800 */
[----:B--2---:R-:W-:-:S03]  /*130d30*/  F2FP.SATFINITE.E4M3.F32.PACK_AB_MERGE_C R17, R17, R15, RZ ;  /* 0x0000000f1111723e */ /* 0x004fc600048070ff */
        /* <DEDUP_REMOVED lines=8> */
[----:B0-----:R-:W2:Y:S01]  /*130dc0*/  LDL.LU.64 R18, [R1+0x5da0] ;  /* 0x005da00001127983 */ /* 0x001ea20000300a00 */
[----:B----4-:R-:W-:Y:S02]  /*130dd0*/  F2FP.SATFINITE.E4M3.F32.PACK_AB_MERGE_C R11, R11, R23, RZ ;  /* 0x000000170b0b723e */ /* 0x010fe400048070ff */
[----:B--2---:R-:W-:Y:S02]  /*130de0*/  F2FP.SATFINITE.E4M3.F32.PACK_AB_MERGE_C R19, R19, R18, RZ ;  /* 0x000000121313723e */ /* 0x004fe400048070ff */
[----:B---3--:R-:W-:Y:S02]  /*130df0*/  F2FP.SATFINITE.E4M3.F32.PACK_AB_MERGE_C R18, R0, R7, RZ ;  /* 0x000000070012723e */ /* 0x008fe400048070ff */
        /* <DEDUP_REMOVED lines=8> */
[----:B------:R-:W3:Y:S04]  /*130e80*/  LDL.LU R17, [R1+0x99c] ;  /* 0x00099c0001117983 */ /* 0x000ee80000300800 */
[----:B------:R0:W-:Y:S04]  /*130e90*/  STL.64 [R1+0x1e28], R18 ;  /* 0x001e281201007387 */ /* 0x0001e80000100a00 */
[----:B0-----:R-:W4:Y:S04]  /*130ea0*/  LDL.LU.64 R18, [R1+0x5d98] ;  /* 0x005d980001127983 */ /* 0x001f280000300a00 */
[----:B------:R-:W2:Y:S01]  /*130eb0*/  LDL.LU R23, [R1+0x5d94] ;  /* 0x005d940001177983 */ /* 0x000ea20000300800 */
[----:B------:R-:W-:-:S03]  /*130ec0*/  F2FP.SATFINITE.E4M3.F32.PACK_AB_MERGE_C R21, R21, R20, RZ ;  /* 0x000000141515723e */ /* 0x000fc600048070ff */
[----:B------:R0:W-:Y:S04]  /*130ed0*/  STL [R1+0x3d4], R11 ;  /* 0x0003d40b01007387 */ /* 0x0001e80000100800 */
[----:B0-----:R-:W3:Y:S04]  /*130ee0*/  LDL.LU R11, [R1+0x5d90] ;  /* 0x005d9000010b7983 */ /* 0x001ee80000300800 */
[----:B------:R0:W-:Y:S01]  /*130ef0*/  STL [R1+0x324], R21 ;  /* 0x0003241501007387 */ /* 0x0001e20000100800 */
[----:B--2---:R-:W-:-:S05]  /*130f00*/  IADD3 R20, P1, PT, R2, R23, RZ ;  /* 0x0000001702147210 */ /* 0x004fca0007f3e0ff */
[----:B0-----:R-:W-:-:S05]  /*130f10*/  IMAD.X R21, R4, 0x1, R22, P1 ;  /* 0x0000000104157824 */ /* 0x001fca00008e0616 */
[----:B------:R0:W-:Y:S04]  /*130f20*/  STL.64 [R1+0x1e20], R20 ;  /* 0x001e201401007387 */ /* 0x0001e80000100a00 */
[----:B0-----:R-:W2:Y:S04]  /*130f30*/  LDL.LU.64 R20, [R1+0x5d88] ;  /* 0x005d880001147983 */ /* 0x001ea80000300a00 */
[----:B------:R0:W-:Y:S02]  /*130f40*/  STL.64 [R1+0x5d70], R22 ;  /* 0x005d701601007387 */ /* 0x0001e40000100a00 */
[----:B0-----:R-:W-:-:S02]  /*130f50*/  F2FP.SATFINITE.E4M3.F32.PACK_AB_MERGE_C R22, R8, R12, RZ ;  /* 0x0000000c0816723e */ /* 0x001fc400048070ff */
[----:B------:R-:W3:Y:S04]  /*130f60*/  LDL.LU R12, [R1+0x978] ;  /* 0x00097800010c7983 */ /* 0x000ee80000300800 */
[----:B------:R-:W3:Y:S04]  /*130f70*/  LDL.LU R8, [R1+0x97c] ;  /* 0x00097c0001087983 */ /* 0x000ee80000300800 */
[----:B------:R0:W-:Y:S02]  /*130f80*/  STL [R1+0x338], R22 ;  /* 0x0003381601007387 */ /* 0x0001e40000100800 */
[----:B0-----:R-:W-:-:S02]  /*130f90*/  F2FP.SATFINITE.E4M3.F32.PACK_AB_MERGE_C R22, R6, R13, RZ ;  /* 0x0000000d0616723e */ /* 0x001fc400048070ff */
[----:B------:R-:W3:Y:S04]  /*130fa0*/  LDL.LU R13, [R1+0x960] ;  /* 0x00096000010d7983 */ /* 0x000ee80000300800 */
[----:B------:R-:W3:Y:S04]  /*130fb0*/  LDL.LU R6, [R1+0x964] ;  /* 0x0009640001067983 */ /* 0x000ee80000300800 */
[----:B------:R2:W-:Y:S01]  /*130fc0*/  STL [R1+0x2f8], R22 ;  /* 0x0002f81601007387 */ /* 0x0005e20000100800 */
[----:B------:R-:W-:Y:S02]  /*130fd0*/  F2FP.SATFINITE.E4M3.F32.PACK_AB_MERGE_C R3, R3, R10, RZ ;  /* 0x0000000a0303723e */ /* 0x000fe400048070ff */
[----:B------:R-:W-:-:S02]  /*130fe0*/  F2FP.SATFINITE.E4M3.F32.PACK_AB_MERGE_C R7, R0, R7, RZ ;  /* 0x000000070007723e */ /* 0x000fc400048070ff */
[----:B--2---:R-:W-:-:S05]  /*130ff0*/  IADD3 R22, P1, PT, R2, R21, RZ ;  /* 0x0000001502167210 */ /* 0x004fca0007f3e0ff */
[----:B----4-:R-:W-:-:S05]  /*131000*/  IMAD.X R23, R4, 0x1, R19, P1 ;  /* 0x0000000104177824 */ /* 0x010fca00008e0613 */
[----:B------:R3:W-:Y:S02]  /*131010*/  STL.64 [R1+0x1e18], R22 ;  /* 0x001e181601007387 */ /* 0x0007e40000100a00 */
[----:B---3--:R-:W-:Y:S02]  /*131020*/  F2FP.SATFINITE.E4M3.F32.PACK_AB_MERGE_C R22, R17, R16, RZ ;  /* 0x000000101116723e */ /* 0x008fe400048070ff */
[----:B------:R-:W-:Y:S01]  /*131030*/  IADD3 R16, P1, PT, R2, R20, RZ ;  /* 0x0000001402107210 */ /* 0x000fe20007f3e0ff */
[----:B------:R-:W-:Y:S04]  /*131040*/  STL.64 [R1+0x5d78], R20 ;  /* 0x005d781401007387 */ /* 0x000fe80000100a00 */
[----:B------:R-:W-:Y:S01]  /*131050*/  IMAD.X R17, R4, 0x1, R18, P1 ;  /* 0x0000000104117824 */ /* 0x000fe200008e0612 */
[----:B------:R-:W-:Y:S01]  /*131060*/  F2FP.SATFINITE.E4M3.F32.PACK_AB_MERGE_C R4, R9, R5, RZ ;  /* 0x000000050904723e */ /* 0x000fe200048070ff */
[----:B------:R-:W-:Y:S04]  /*131070*/  STL [R1+0x314], R22 ;  /* 0x0003141601007387 */ /* 0x000fe80000100800 */
[----:B------:R0:W-:Y:S04]  /*131080*/  STL.64 [R1+0x1e10], R16 ;  /* 0x001e101001007387 */ /* 0x0001e80000100a00 */
[----:B0-----:R-:W2:Y:S04]  /*131090*/  LDL.LU R16, [R1+0x96c] ;  /* 0x00096c0001107983 */ /* 0x001ea80000300800 */
[----:B------:R-:W-:Y:S04]  /*1310a0*/  STL [R1+0x2d4], R4 ;  /* 0x0002d40401007387 */ /* 0x000fe80000100800 */
[----:B------:R-:W3:Y:S04]  /*1310b0*/  LDL.LU R17, [R1+0x950] ;  /* 0x0009500001117983 */ /* 0x000ee80000300800 */
[----:B------:R0:W-:Y:S04]  /*1310c0*/  STL [R1+0x2e8], R3 ;  /* 0x0002e80301007387 */ /* 0x0001e80000100800 */
[----:B0-----:R-:W3:Y:S04]  /*1310d0*/  LDL.LU R3, [R1+0x954] ;  /* 0x0009540001037983 */ /* 0x001ee80000300800 */
[----:B------:R-:W4:Y:S04]  /*1310e0*/  LDL.LU R20, [R1+0x95c] ;  /* 0x00095c0001147983 */ /* 0x000f280000300800 */
[----:B------:R-:W2:Y:S04]  /*1310f0*/  LDL.LU R21, [R1+0x940] ;  /* 0x0009400001157983 */ /* 0x000ea80000300800 */
[----:B------:R-:W2:Y:S04]  /*131100*/  LDL.LU R4, [R1+0x944] ;  /* 0x0009440001047983 */ /* 0x000ea80000300800 */
[----:B------:R-:W2:Y:S04]  /*131110*/  LDL.LU R9, [R1+0x948] ;  /* 0x0009480001097983 */ /* 0x000ea80000300800 */
[----:B------:R-:W2:Y:S04]  /*131120*/  LDL.LU R10, [R1+0x94c] ;  /* 0x00094c00010a7983 */ /* 0x000ea80000300800 */
[----:B------:R0:W-:Y:S04]  /*131130*/  STL [R1+0x59e8], R7 ;  /* 0x0059e80701007387 */ /* 0x0001e80000100800 */
[----:B0-----:R-:W2:Y:S01]  /*131140*/  LDL.LU R7, [R1+0x968] ;  /* 0x0009680001077983 */ /* 0x001ea20000300800 */
[----:B------:R-:W-:Y:S01]  /*131150*/  VIADD R2, R2, UR5 ;  /* 0x0000000502027c36 */ /* 0x000fe20008000000 */
[----:B------:R-:W-:Y:S01]  /*131160*/  F2FP.SATFINITE.E4M3.F32.PACK_AB_MERGE_C R8, R8, R12, RZ ;  /* 0x0000000c0808723e */ /* 0x000fe200048070ff */
[----:B------:R-:W0:Y:S03]  /*131170*/  LDCU UR5, c[0x0][0x3b8] ;  /* 0x00007700ff0577ac */ /* 0x000e260008000800 */
[----:B------:R-:W-:-:S02]  /*131180*/  SHF.R.S32.HI R0, RZ, 0x1f, R2 ;  /* 0x0000001fff007819 */ /* 0x000fc40000011402 */
[----:B------:R-:W-:-:S05]  /*131190*/  IADD3 R22, P1, PT, R2, R29, RZ ;  /* 0x0000001d02167210 */ /* 0x000fca0007f3e0ff */
[----:B------:R-:W-:-:S05]  /*1311a0*/  IMAD.X R23, R0, 0x1, R28, P1 ;  /* 0x0000000100177824 */ /* 0x000fca00008e061c */
[----:B------:R1:W-:Y:S01]  /*1311b0*/  STL.64 [R1+0x1de8], R22 ;  /* 0x001de81601007387 */ /* 0x0003e20000100a00 */
[----:B------:R-:W-:-:S03]  /*1311c0*/  F2FP.SATFINITE.E4M3.F32.PACK_AB_MERGE_C R5, R6, R13, RZ ;  /* 0x0000000d0605723e */ /* 0x000fc600048070ff */
[----:B-1----:R-:W4:Y:S04]  /*1311d0*/  LDL.LU R22, [R1+0x930] ;  /* 0x0009300001167983 */ /* 0x002f280000300800 */
[----:B------:R-:W4:Y:S04]  /*1311e0*/  LDL.LU R23, [R1+0x934] ;  /* 0x0009340001177983 */ /* 0x000f280000300800 */
[----:B------:R1:W-:Y:S04]  /*1311f0*/  STL.64 [R1+0x5d60], R28 ;  /* 0x005d601c01007387 */ /* 0x0003e80000100a00 */
[----:B------:R-:W4:Y:S01]  /*131200*/  LDL.LU R12, [R1+0x93c] ;  /* 0x00093c00010c7983 */ /* 0x000f220000300800 */
[----:B-1----:R-:W-:-:S03]  /*131210*/  IADD3 R28, P1, PT, R2, R27, RZ ;  /* 0x0000001b021c7210 */ /* 0x002fc60007f3e0ff */
[----:B------:R1:W-:Y:S02]  /*131220*/  STL [R1+0x5a00], R8 ;  /* 0x005a000801007387 */ /* 0x0003e40000100800 */
[----:B------:R-:W-:Y:S02]  /*131230*/  IMAD.X R29, R0, 0x1, R26, P1 ;  /* 0x00000001001d7824 */ /* 0x000fe400008e061a */
[----:B-1----:R-:W4:Y:S04]  /*131240*/  LDL.LU R8, [R1+0x958] ;  /* 0x0009580001087983 */ /* 0x002f280000300800 */
[----:B------:R-:W-:Y:S04]  /*131250*/  STL [R1+0x2a0], R5 ;  /* 0x0002a00501007387 */ /* 0x000fe80000100800 */
[----:B------:R1:W-:Y:S04]  /*131260*/  STL.64 [R1+0x1de0], R28 ;  /* 0x001de01c01007387 */ /* 0x0003e80000100a00 */
[----:B-1----:R-:W4:Y:S04]  /*131270*/  LDL.LU R28, [R1+0x928] ;  /* 0x00092800011c7983 */ /* 0x002f280000300800 */
[----:B------:R-:W4:Y:S04]  /*131280*/  LDL.LU R5, [R1+0x92c] ;  /* 0x00092c0001057983 */ /* 0x000f280000300800 */
[----:B------:R-:W4:Y:S04]  /*131290*/  LDL.LU R13, [R1+0x910] ;  /* 0x00091000010d7983 */ /* 0x000f280000300800 */
[----:B------:R-:W4:Y:S04]  /*1312a0*/  LDL.LU R6, [R1+0x914] ;  /* 0x0009140001067983 */ /* 0x000f280000300800 */
[----:B------:R1:W-:Y:S04]  /*1312b0*/  STL.64 [R1+0x5d68], R26 ;  /* 0x005d681a01007387 */ /* 0x0003e80000100a00 */
[----:B-1----:R-:W4:Y:S04]  /*1312c0*/  LDL.LU R26, [R1+0x920] ;  /* 0x00092000011a7983 */ /* 0x002f280000300800 */
[----:B------:R-:W4:Y:S01]  /*1312d0*/  LDL.LU R27, [R1+0x924] ;  /* 0x00092400011b7983 */ /* 0x000f220000300800 */
[----:B---3--:R-:W-:-:S02]  /*1312e0*/  F2FP.SATFINITE.E4M3.F32.PACK_AB_MERGE_C R3, R3, R17, RZ ;  /* 0x000000110303723e */ /* 0x008fc400048070ff */
[----:B--2---:R-:W-:Y:S02]  /*1312f0*/  F2FP.SATFINITE.E4M3.F32.PACK_AB_MERGE_C R7, R16, R7, RZ ;  /* 0x000000071007723e */ /* 0x004fe400048070ff */
[----:B------:R-:W-:-:S05]  /*131300*/  IADD3 R16, P1, PT, R2, R25, RZ ;  /* 0x0000001902107210 */ /* 0x000fca0007f3e0ff */
[----:B------:R-:W-:Y:S01]  /*131310*/  IMAD.X R17, R0, 0x1, R24, P1 ;  /* 0x0000000100117824 */ /* 0x000fe200008e0618 */
[----:B------:R-:W-:Y:S04]  /*131320*/  STL [R1+0x5ba8], R7 ;  /* 0x005ba80701007387 */ /* 0x000fe80000100800 */
[----:B------:R-:W-:Y:S04]  /*131330*/  STL [R1+0x294], R3 ;  /* 0x0002940301007387 */ /* 0x000fe80000100800 */
[----:B------:R1:W-:Y:S04]  /*131340*/  STL.64 [R1+0x1dc8], R16 ;  /* 0x001dc81001007387 */ /* 0x0003e80000100a00 */
[----:B-1----:R-:W2:Y:S01]  /*131350*/  LDL.LU.64 R16, [R1+0x5d80] ;  /* 0x005d800001107983 */ /* 0x002ea20000300a00 */
[----:B------:R-:W-:-:S03]  /*131360*/  F2FP.SATFINITE.E4M3.F32.PACK_AB_MERGE_C R4, R4, R21, RZ ;  /* 0x000000150404723e */ /* 0x000fc600048070ff */
[----:B------:R-:W3:Y:S04]  /*131370*/  LDL.LU R29, [R1+0x918] ;  /* 0x00091800011d7983 */ /* 0x000ee80000300800 */
[----:B------:R-:W3:Y:S01]  /*131380*/  LDL.LU R3, [R1+0x91c] ;  /* 0x00091c0001037983 */ /* 0x000ee20000300800 */
[----:B----4-:R-:W-:Y:S02]  /*131390*/  F2FP.SATFINITE.E4M3.F32.PACK_AB_MERGE_C R7, R20, R8, RZ ;  /* 0x000000081407723e */ /* 0x010fe400048070ff */
[----:B------:R-:W-:-:S03]  /*1313a0*/  F2FP.SATFINITE.E4M3.F32.PACK_AB_MERGE_C R8, R10, R9, RZ ;  /* 0x000000090a08723e */ /* 0x000fc600048070ff */
[----:B------:R-:W-:Y:S04]  /*1313b0*/  STL [R1+0x298], R7 ;  /* 0x0002980701007387 */ /* 0x000fe80000100800 */
[----:B------:R-:W-:Y:S01]  /*1313c0*/  STL [R1+0x1d8], R4 ;  /* 0x0001d80401007387 */ /* 0x000fe20000100800 */
[----:B--2---:R-:W-:-:S05]  /*1313d0*/  IADD3 R20, P1, PT, R2, R17, RZ ;  /* 0x0000001102147210 */ /* 0x004fca0007f3e0ff */
[----:B------:R-:W-:-:S05]  /*1313e0*/  IMAD.X R21, R0, 0x1, R15, P1 ;  /* 0x0000000100157824 */ /* 0x000fca00008e060f */
[----:B------:R1:W-:Y:S04]  /*1313f0*/  STL.64 [R1+0x1dc0], R20 ;  /* 0x001dc01401007387 */ /* 0x0003e80000100a00 */
[----:B-1----:R-:W2:Y:S04]  /*131400*/  LDL.LU.64 R20, [R1+0x5d78] ;  /* 0x005d780001147983 */ /* 0x002ea80000300a00 */
[----:B------:R-:W4:Y:S04]  /*131410*/  LDL.LU R7, [R1+0x908] ;  /* 0x0009080001077983 */ /* 0x000f280000300800 */
[----:B------:R-:W4:Y:S04]  /*131420*/  LDL.LU R4, [R1+0x90c] ;  /* 0x00090c0001047983 */ /* 0x000f280000300800 */
[----:B------:R1:W-:Y:S04]  /*131430*/  STL [R1+0x290], R8 ;  /* 0x0002900801007387 */ /* 0x0003e80000100800 */
[----:B------:R-:W2:Y:S04]  /*131440*/  LDL.LU R9, [R1+0x8f0] ;  /* 0x0008f00001097983 */ /* 0x000ea80000300800 */
[----:B------:R-:W2:Y:S01]  /*131450*/  LDL.LU R10, [R1+0x8f4] ;  /* 0x0008f400010a7983 */ /* 0x000ea20000300800 */
[----:B-1----:R-:W-:-:S02]  /*131460*/  F2FP.SATFINITE.E4M3.F32.PACK_AB_MERGE_C R8, R23, R22, RZ ;  /* 0x000000161708723e */ /* 0x002fc400048070ff */
[----:B------:R-:W-:-:S05]  /*131470*/  IADD3 R22, P1, PT, R2, R16, RZ ;  /* 0x0000001002167210 */ /* 0x000fca0007f3e0ff */
[----:B------:R-:W-:Y:S01]  /*131480*/  IMAD.X R23, R0, 0x1, R14, P1 ;  /* 0x0000000100177824 */ /* 0x000fe200008e060e */
[----:B------:R1:W-:Y:S04]  /*131490*/  STL [R1+0x5a38], R8 ;  /* 0x005a380801007387 */ /* 0x0003e80000100800 */
[----:B-1----:R-:W2:Y:S04]  /*1314a0*/  LDL.LU R8, [R1+0x938] ;  /* 0x0009380001087983 */ /* 0x002ea80000300800 */
[----:B------:R1:W-:Y:S04]  /*1314b0*/  STL.64 [R1+0x1cd8], R22 ;  /* 0x001cd81601007387 */ /* 0x0003e80000100a00 */
[----:B-1----:R-:W3:Y:S01]  /*1314c0*/  LDL.LU.64 R22, [R1+0x5d70] ;  /* 0x005d700001167983 */ /* 0x002ee20000300a00 */
[----:B--2---:R-:W-:-:S02]  /*1314d0*/  F2FP.SATFINITE.E4M3.F32.PACK_AB_MERGE_C R12, R12, R8, RZ ;  /* 0x000000080c0c723e */ /* 0x004fc400048070ff */
[----:B------:R-:W-:-:S03]  /*1314e0*/  F2FP.SATFINITE.E4M3.F32.PACK_AB_MERGE_C R8, R27, R26, RZ ;  /* 0x0000001a1b08723e */ /* 0x000fc600048070ff */
[----:B------:R-:W-:Y:S04]  /*1314f0*/  STL [R1+0x5a34], R12 ;  /* 0x005a340c01007387 */ /* 0x000fe80000100800 */
[----:B------:R1:W-:Y:S01]  /*131500*/  STL [R1+0x1b4], R8 ;  /* 0x0001b40801007387 */ /* 0x0003e20000100800 */
[----:B---3--:R-:W-:-:S03]  /*131510*/  IADD3 R26, P1, PT, R2, R23, RZ ;  /* 0x00000017021a7210 */ /* 0x008fc60007f3e0ff */
[----:B------:R2:W-:Y:S02]  /*131520*/  STL.64 [R1+0x5d50], R22 ;  /* 0x005d501601007387 */ /* 0x0005e40000100a00 */
[----:B------:R-:W-:Y:S01]  /*131530*/  IMAD.X R27, R0, 0x1, R22, P1 ;  /* 0x00000001001b7824 */ /* 0x000fe200008e0616 */
[----:B-1----:R-:W-:Y:S02]  /*131540*/  F2FP.SATFINITE.E4M3.F32.PACK_AB_MERGE_C R8, R5, R28, RZ ;  /* 0x0000001c0508723e */ /* 0x002fe400048070ff */
[----:B------:R-:W-:Y:S01]  /*131550*/  F2FP.SATFINITE.E4M3.F32.PACK_AB_MERGE_C R12, R6, R13, RZ ;  /* 0x0000000d060c723e */ /* 0x000fe200048070ff */
[----:B--2---:R-:W2:Y:S04]  /*131560*/  LDL.LU R22, [R1+0x904] ;  /* 0x0009040001167983 */ /* 0x004ea80000300800 */
[----:B------:R1:W-:Y:S04]  /*131570*/  STL.64 [R1+0x1cd0], R26 ;  /* 0x001cd01a01007387 */ /* 0x0003e80000100a00 */
[----:B------:R-:W3:Y:S04]  /*131580*/  LDL.LU R23, [R1+0x8f8] ;  /* 0x0008f80001177983 */ /* 0x000ee80000300800 */
[----:B------:R-:W3:Y:S04]  /*131590*/  LDL.LU R5, [R1+0x8fc] ;  /* 0x0008fc0001057983 */ /* 0x000ee80000300800 */
[----:B------:R-:W-:Y:S01]  /*1315a0*/  STL [R1+0x1c0], R8 ;  /* 0x0001c00801007387 */ /* 0x000fe20000100800 */
[----:B-1----:R-:W-:-:S03]  /*1315b0*/  IADD3 R26, P1, PT, R2, R21, RZ ;  /* 0x00000015021a7210 */ /* 0x002fc60007f3e0ff */
[----:B------:R1:W-:Y:S02]  /*1315c0*/  STL [R1+0x5a64], R12 ;  /* 0x005a640c01007387 */ /* 0x0003e40000100800 */
[----:B------:R-:W-:Y:S01]  /*1315d0*/  IMAD.X R27, R0, 0x1, R19, P1 ;  /* 0x00000001001b7824 */ /* 0x000fe200008e0613 */
[----:B------:R-:W-:Y:S01]  /*1315e0*/  IADD3 R28, P1, PT, R2, R20, RZ ;  /* 0x00000014021c7210 */ /* 0x000fe20007f3e0ff */
[----:B-1----:R-:W2:Y:S01]  /*1315f0*/  LDL.LU R12, [R1+0x900] ;  /* 0x00090000010c7983 */ /* 0x002ea20000300800 */
[----:B------:R-:W-:-:S03]  /*131600*/  F2FP.SATFINITE.E4M3.F32.PACK_AB_MERGE_C R8, R3, R29, RZ ;  /* 0x0000001d0308723e */ /* 0x000fc600048070ff */
[----:B------:R-:W-:Y:S01]  /*131610*/  IMAD.X R29, R0, 0x1, R18, P1 ;  /* 0x00000001001d7824 */ /* 0x000fe200008e0612 */
[----:B------:R1:W-:Y:S04]  /*131620*/  STL.64 [R1+0x1cc8], R26 ;  /* 0x001cc81a01007387 */ /* 0x0003e80000100a00 */
[----:B-1----:R-:W3:Y:S04]  /*131630*/  LDL.LU.64 R26, [R1+0x5d68] ;  /* 0x005d6800011a7983 */ /* 0x002ee80000300a00 */
[----:B------:R-:W3:Y:S04]  /*131640*/  LDL.LU R13, [R1+0x8e0] ;  /* 0x0008e000010d7983 */ /* 0x000ee80000300800 */
[----:B------:R-:W3:Y:S04]  /*131650*/  LDL.LU R6, [R1+0x8e4] ;  /* 0x0008e40001067983 */ /* 0x000ee80000300800 */
[----:B------:R-:W-:Y:S04]  /*131660*/  STL [R1+0x5a68], R8 ;  /* 0x005a680801007387 */ /* 0x000fe80000100800 */
[----:B------:R-:W-:Y:S04]  /*131670*/  STL.64 [R1+0x5d48], R20 ;  /* 0x005d481401007387 */ /* 0x000fe80000100a00 */
[----:B------:R1:W-:Y:S04]  /*131680*/  STL.64 [R1+0x1cc0], R28 ;  /* 0x001cc01c01007387 */ /* 0x0003e80000100a00 */
[----:B-1----:R-:W3:Y:S01]  /*131690*/  LDL.LU.64 R28, [R1+0x5d60] ;  /* 0x005d6000011c7983 */ /* 0x002ee20000300a00 */
[----:B----4-:R-:W-:-:S03]  /*1316a0*/  F2FP.SATFINITE.E4M3.F32.PACK_AB_MERGE_C R4, R4, R7, RZ ;  /* 0x000000070404723e */ /* 0x010fc600048070ff */
[----:B------:R-:W4:Y:S04]  /*1316b0*/  LDL.LU R3, [R1+0x8e8] ;  /* 0x0008e80001037983 */ /* 0x000f280000300800 */
[----:B------:R-:W4:Y:S04]  /*1316c0*/  LDL.LU R0, [R1+0x8ec] ;  /* 0x0008ec0001007983 */ /* 0x000f280000300800 */
[----:B------:R-:W-:Y:S01]  /*1316d0*/  STL.64 [R1+0x5d58], R18 ;  /* 0x005d581201007387 */ /* 0x000fe20000100a00 */
[----:B0-----:R-:W-:Y:S01]  /*1316e0*/  VIADD R2, R2, UR5 ;  /* 0x0000000502027c36 */ /* 0x001fe20008000000 */
[----:B------:R-:W0:Y:S01]  /*1316f0*/  LDCU UR5, c[0x0][0x3b8] ;  /* 0x00007700ff0577ac */ /* 0x000e220008000800 */
[----:B--2---:R-:W-:-:S02]  /*131700*/  F2FP.SATFINITE.E4M3.F32.PACK_AB_MERGE_C R8, R22, R12, RZ ;  /* 0x0000000c1608723e */ /* 0x004fc400048070ff */
[----:B------:R-:W-:-:S03]  /*131710*/  F2FP.SATFINITE.E4M3.F32.PACK_AB_MERGE_C R12, R10, R9, RZ ;  /* 0x000000090a0c723e */ /* 0x000fc600048070ff */
[----:B------:R3:W-:Y:S04]  /*131720*/  STL [R1+0x5a88], R8 ;  /* 0x005a880801007387 */ /* 0x0007e80000100800 */
[----:B------:R-:W-:Y:S04]  /*131730*/  STL [R1+0x1a4], R4 ;  /* 0x0001a40401007387 */ /* 0x000fe80000100800 */
[----:B------:R1:W-:Y:S01]  /*131740*/  STL [R1+0x5a98], R12 ;  /* 0x005a980c01007387 */ /* 0x0003e20000100800 */
[----:B---3--:R-:W-:-:S03]  /*131750*/  F2FP.SATFINITE.E4M3.F32.PACK_AB_MERGE_C R8, R5, R23, RZ ;  /* 0x000000170508723e */ /* 0x008fc600048070ff */
[----:B-1----:R-:W2:Y:S04]  /*131760*/  LDL.LU R12, [R1+0x8d4] ;  /* 0x0008d400010c7983 */ /* 0x002ea80000300800 */
[----:B------:R-:W3:Y:S04]  /*131770*/  LDL.LU R18, [R1+0x8d8] ;  /* 0x0008d80001127983 */ /* 0x000ee80000300800 */
[----:B------:R-:W3:Y:S04]  /*131780*/  LDL.LU R19, [R1+0x8dc] ;  /* 0x0008dc0001137983 */ /* 0x000ee80000300800 */
[----:B------:R-:W2:Y:S04]  /*131790*/  LDL.LU R7, [R1+0x8c0] ;  /* 0x0008c00001077983 */ /* 0x000ea80000300800 */
[----:B------:R-:W2:Y:S04]  /*1317a0*/  LDL.LU R4, [R1+0x8c4] ;  /* 0x0008c40001047983 */ /* 0x000ea80000300800 */
[----:B------:R-:W3:Y:S04]  /*1317b0*/  LDL.LU R9, [R1+0x8c8] ;  /* 0x0008c80001097983 */ /* 0x000ee80000300800 */
[----:B------:R-:W3:Y:S04]  /*1317c0*/  LDL.LU R10, [R1+0x8cc] ;  /* 0x0008cc00010a7983 */ /* 0x000ee80000300800 */
[----:B------:R-:W-:Y:S04]  /*1317d0*/  STL [R1+0x5d40], R29 ;  /* 0x005d401d01007387 */ /* 0x000fe80000100800 */
[----:B------:R1:W-:Y:S01]  /*1317e0*/  STL [R1+0x5aa8], R8 ;  /* 0x005aa80801007387 */ /* 0x0003e20000100800 */
[----:B------:R-:W-:-:S03]  /*1317f0*/  IADD3 R20, P1, PT, R2, R29, RZ ;  /* 0x0000001d02147210 */ /* 0x000fc60007f3e0ff */
[----:B-1----:R-:W3:Y:S01]  /*131800*/  LDL.LU R8, [R1+0x8d0] ;  /* 0x0008d00001087983 */ /* 0x002ee20000300800 */
[----:B------:R-:W-:-:S05]  /*131810*/  SHF.R.S32.HI R29, RZ, 0x1f, R2 ;  /* 0x0000001fff1d7819 */ /* 0x000fca0000011402 */
[----:B------:R-:W-:-:S05]  /*131820*/  IMAD.X R21, R29, 0x1, R28, P1 ;  /* 0x000000011d157824 */ /* 0x000fca00008e061c */
[----:B------:R1:W-:Y:S04]  /*131830*/  STL.64 [R1+0x1ca8], R20 ;  /* 0x001ca81401007387 */ /* 0x0003e80000100a00 */
[----:B------:R-:W3:Y:S04]  /*131840*/  LDL.LU R22, [R1+0x8b0] ;  /* 0x0008b00001167983 */ /* 0x000ee80000300800 */
[----:B------:R-:W3:Y:S01]  /*131850*/  LDL.LU R23, [R1+0x8b4] ;  /* 0x0008b40001177983 */ /* 0x000ee20000300800 */
[----:B------:R-:W-:Y:S02]  /*131860*/  F2FP.SATFINITE.E4M3.F32.PACK_AB_MERGE_C R5, R6, R13, RZ ;  /* 0x0000000d0605723e */ /* 0x000fe400048070ff */
[----:B-1----:R-:W-:-:S03]  /*131870*/  IADD3 R20, P1, PT, R2, R27, RZ ;  /* 0x0000001b02147210 */ /* 0x002fc60007f3e0ff */
[----:B------:R1:W-:Y:S02]  /*131880*/  STL [R1+0x17c], R5 ;  /* 0x00017c0501007387 */ /* 0x0003e40000100800 */
[----:B------:R-:W-:Y:S01]  /*131890*/  IMAD.X R21, R29, 0x1, R26, P1 ;  /* 0x000000011d157824 */ /* 0x000fe200008e061a */
[----:B----4-:R-:W-:Y:S01]  /*1318a0*/  F2FP.SATFINITE.E4M3.F32.PACK_AB_MERGE_C R13, R0, R3, RZ ;  /* 0x00000003000d723e */ /* 0x010fe200048070ff */
[----:B-1----:R-:W4:Y:S04]  /*1318b0*/  LDL.LU R5, [R1+0x8b8] ;  /* 0x0008b80001057983 */ /* 0x002f280000300800 */
[----:B------:R-:W4:Y:S04]  /*1318c0*/  LDL.LU R6, [R1+0x8bc] ;  /* 0x0008bc0001067983 */ /* 0x000f280000300800 */
[----:B------:R1:W-:Y:S04]  /*1318d0*/  STL.64 [R1+0x1ca0], R20 ;  /* 0x001ca01401007387 */ /* 0x0003e80000100a00 */
[----:B-1----:R-:W4:Y:S04]  /*1318e0*/  LDL.LU R20, [R1+0x8a0] ;  /* 0x0008a00001147983 */ /* 0x002f280000300800 */
[----:B------:R-:W4:Y:S04]  /*1318f0*/  LDL.LU R21, [R1+0x8a4] ;  /* 0x0008a40001157983 */ /* 0x000f280000300800 */
[----:B------:R1:W-:Y:S04]  /*131900*/  STL.64 [R1+0x5d38], R26 ;  /* 0x005d381a01007387 */ /* 0x0003e80000100a00 */
[----:B-1----:R-:W4:Y:S04]  /*131910*/  LDL.LU R26, [R1+0x8ac] ;  /* 0x0008ac00011a7983 */ /* 0x002f280000300800 */
[----:B------:R-:W4:Y:S04]  /*131920*/  LDL.LU R3, [R1+0x890] ;  /* 0x0008900001037983 */ /* 0x000f280000300800 */
[----:B------:R-:W4:Y:S04]  /*131930*/  LDL.LU R0, [R1+0x894] ;  /* 0x0008940001007983 */ /* 0x000f280000300800 */
[----:B------:R1:W-:Y:S01]  /*131940*/  STL [R1+0x5ab8], R13 ;  /* 0x005ab80d01007387 */ /* 0x0003e20000100800 */
[----:B--2---:R-:W-:-:S02]  /*131950*/  F2FP.SATFINITE.E4M3.F32.PACK_AB_MERGE_C R4, R4, R7, RZ ;  /* 0x000000070404723e */ /* 0x004fc400048070ff */
[----:B---3--:R-:W-:Y:S02]  /*131960*/  F2FP.SATFINITE.E4M3.F32.PACK_AB_MERGE_C R8, R12, R8, RZ ;  /* 0x000000080c08723e */ /* 0x008fe400048070ff */
[----:B------:R-:W-:-:S05]  /*131970*/  IADD3 R12, P1, PT, R2, R25, RZ ;  /* 0x00000019020c7210 */ /* 0x000fca0007f3e0ff */
[----:B-1----:R-:W-:Y:S01]  /*131980*/  IMAD.X R13, R29, 0x1, R24, P1 ;  /* 0x000000011d0d7824 */ /* 0x002fe200008e0618 */
[----:B------:R-:W-:Y:S04]  /*131990*/  STL [R1+0x10c], R8 ;  /* 0x00010c0801007387 */ /* 0x000fe80000100800 */
[----:B------:R-:W2:Y:S04]  /*1319a0*/  LDL.LU R27, [R1+0x898] ;  /* 0x00089800011b7983 */ /* 0x000ea80000300800 */
[----:B------:R1:W-:Y:S02]  /*1319b0*/  STL.64 [R1+0x1c88], R12 ;  /* 0x001c880c01007387 */ /* 0x0003e40000100a00 */
[----:B-1----:R-:W-:-:S02]  /*1319c0*/  F2FP.SATFINITE.E4M3.F32.PACK_AB_MERGE_C R13, R19, R18, RZ ;  /* 0x00000012130d723e */ /* 0x002fc400048070ff */
[----:B------:R-:W2:Y:S01]  /*1319d0*/  LDL.LU R12, [R1+0x89c] ;  /* 0x00089c00010c7983 */ /* 0x000ea20000300800 */
[----:B------:R-:W-:-:S03]  /*1319e0*/  IADD3 R18, P1, PT, R2, R17, RZ ;  /* 0x0000001102127210 */ /* 0x000fc60007f3e0ff */
[----:B------:R1:W-:Y:S02]  /*1319f0*/  STL.64 [R1+0x5d30], R24 ;  /* 0x005d301801007387 */ /* 0x0003e40000100a00 */
[----:B------:R-:W-:Y:S01]  /*131a00*/  IMAD.X R19, R29, 0x1, R15, P1 ;  /* 0x000000011d137824 */ /* 0x000fe200008e060f */
[----:B------:R-:W-:Y:S01]  /*131a10*/  F2FP.SATFINITE.E4M3.F32.PACK_AB_MERGE_C R8, R10, R9, RZ ;  /* 0x000000090a08723e */ /* 0x000fe200048070ff */
[----:B-1----:R-:W3:Y:S04]  /*131a20*/  LDL.LU R25, [R1+0x8a8] ;  /* 0x0008a80001197983 */ /* 0x002ee80000300800 */
[----:B------:R1:W-:Y:S04]  /*131a30*/  STL [R1+0x5abc], R13 ;  /* 0x005abc0d01007387 */ /* 0x0003e80000100800 */
[----:B------:R-:W-:Y:S01]  /*131a40*/  STL [R1+0xf4], R4 ;  /* 0x0000f40401007387 */ /* 0x000fe20000100800 */
[----:B-1----:R-:W-:-:S02]  /*131a50*/  F2FP.SATFINITE.E4M3.F32.PACK_AB_MERGE_C R13, R23, R22, RZ ;  /* 0x00000016170d723e */ /* 0x002fc400048070ff */
[----:B------:R-:W-:Y:S01]  /*131a60*/  IADD3 R22, P1, PT, R2, R16, RZ ;  /* 0x0000001002167210 */ /* 0x000fe20007f3e0ff */
[----:B------:R1:W-:Y:S04]  /*131a70*/  STL.64 [R1+0x1c80], R18 ;  /* 0x001c801201007387 */ /* 0x0003e80000100a00 */
[----:B------:R-:W-:Y:S01]  /*131a80*/  IMAD.X R23, R29, 0x1, R14, P1 ;  /* 0x000000011d177824 */ /* 0x000fe200008e060e */
[----:B-1----:R-:W2:Y:S04]  /*131a90*/  LDL.LU.64 R18, [R1+0x5d58] ;  /* 0x005d580001127983 */ /* 0x002ea80000300a00 */
[----:B------:R-:W2:Y:S04]  /*131aa0*/  LDL.LU R7, [R1+0x880] ;  /* 0x0008800001077983 */ /* 0x000ea80000300800 */
[----:B------:R-:W2:Y:S04]  /*131ab0*/  LDL.LU R9, [R1+0x884] ;  /* 0x0008840001097983 */ /* 0x000ea80000300800 */
[----:B------:R-:W2:Y:S04]  /*131ac0*/  LDL.LU R4, [R1+0x888] ;  /* 0x0008880001047983 */ /* 0x000ea80000300800 */
[----:B------:R-:W2:Y:S04]  /*131ad0*/  LDL.LU R10, [R1+0x88c] ;  /* 0x00088c00010a7983 */ /* 0x000ea80000300800 */
[----:B------:R-:W-:Y:S04]  /*131ae0*/  STL [R1+0x5acc], R8 ;  /* 0x005acc0801007387 */ /* 0x000fe80000100800 */
[----:B------:R-:W-:Y:S04]  /*131af0*/  STL [R1+0x5adc], R13 ;  /* 0x005adc0d01007387 */ /* 0x000fe80000100800 */
[----:B------:R1:W-:Y:S04]  /*131b00*/  STL.64 [R1+0x1b88], R22 ;  /* 0x001b881601007387 */ /* 0x0003e80000100a00 */
[----:B-1----:R-:W2:Y:S01]  /*131b10*/  LDL.LU.64 R22, [R1+0x5d50] ;  /* 0x005d500001167983 */ /* 0x002ea20000300a00 */
[----:B----4-:R-:W-:-:S03]  /*131b20*/  F2FP.SATFINITE.E4M3.F32.PACK_AB_MERGE_C R8, R6, R5, RZ ;  /* 0x000000050608723e */ /* 0x010fc600048070ff */
[----:B------:R-:W4:Y:S04]  /*131b30*/  LDL.LU R5, [R1+0x870] ;  /* 0x0008700001057983 */ /* 0x000f280000300800 */
[----:B------:R-:W4:Y:S04]  /*131b40*/  LDL.LU R6, [R1+0x874] ;  /* 0x0008740001067983 */ /* 0x000f280000300800 */
[----:B------:R1:W-:Y:S02]  /*131b50*/  STL [R1+0xe8], R8 ;  /* 0x0000e80801007387 */ /* 0x0003e40000100800 */
[----:B-1----:R-:W-:-:S05]  /*131b60*/  F2FP.SATFINITE.E4M3.F32.PACK_AB_MERGE_C R8, R21, R20, RZ ;  /* 0x000000141508723e */ /* 0x002fca00048070ff */
[----:B------:R-:W-:Y:S01]  /*131b70*/  STL [R1+0x5b00], R8 ;  /* 0x005b000801007387 */ /* 0x000fe20000100800 */
[----:B--2---:R-:W-:-:S05]  /*131b80*/  IADD3 R20, P1, PT, R2, R23, RZ ;  /* 0x0000001702147210 */ /* 0x004fca0007f3e0ff */
[----:B------:R-:W-:-:S05]  /*131b90*/  IMAD.X R21, R29, 0x1, R22, P1 ;  /* 0x000000011d157824 */ /* 0x000fca00008e0616 */
[----:B------:R1:W-:Y:S04]  /*131ba0*/  STL.64 [R1+0x1b80], R20 ;  /* 0x001b801401007387 */ /* 0x0003e80000100a00 */
[----:B-1----:R-:W2:Y:S01]  /*131bb0*/  LDL.LU.64 R20, [R1+0x5d48] ;  /* 0x005d480001147983 */ /* 0x002ea20000300a00 */
[----:B---3--:R-:W-:-:S03]  /*131bc0*/  F2FP.SATFINITE.E4M3.F32.PACK_AB_MERGE_C R8, R26, R25, RZ ;  /* 0x000000191a08723e */ /* 0x008fc600048070ff */
[----:B------:R2:W-:Y:S01]  /*131bd0*/  STL.64 [R1+0x5d28], R22 ;  /* 0x005d281601007387 */ /* 0x0005e20000100a00 */
[----:B------:R-:W-:-:S03]  /*131be0*/  F2FP.SATFINITE.E4M3.F32.PACK_AB_MERGE_C R13, R0, R3, RZ ;  /* 0x00000003000d723e */ /* 0x000fc600048070ff */
[----:B------:R-:W-:Y:S04]  /*131bf0*/  STL [R1+0xd8], R8 ;  /* 0x0000d80801007387 */ /* 0x000fe80000100800 */
[----:B------:R-:W3:Y:S01]  /*131c00*/  LDL.LU R3, [R1+0x878] ;  /* 0x0008780001037983 */ /* 0x000ee20000300800 */
[----:B------:R-:W-:-:S03]  /*131c10*/  F2FP.SATFINITE.E4M3.F32.PACK_AB_MERGE_C R12, R12, R27, RZ ;  /* 0x0000001b0c0c723e */ /* 0x000fc600048070ff */
[----:B------:R-:W3:Y:S01]  /*131c20*/  LDL.LU R0, [R1+0x87c] ;  /* 0x00087c0001007983 */ /* 0x000ee20000300800 */
[----:B------:R-:W-:Y:S02]  /*131c30*/  F2FP.SATFINITE.E4M3.F32.PACK_AB_MERGE_C R9, R9, R7, RZ ;  /* 0x000000070909723e */ /* 0x000fe400048070ff */
[----:B------:R-:W-:Y:S02]  /*131c40*/  F2FP.SATFINITE.E4M3.F32.PACK_AB_MERGE_C R10, R10, R4, RZ ;  /* 0x000000040a0a723e */ /* 0x000fe400048070ff */
[----:B--2---:R-:W-:-:S05]  /*131c50*/  IADD3 R22, P1, PT, R2, R21, RZ ;  /* 0x0000001502167210 */ /* 0x004fca0007f3e0ff */
[----:B------:R-:W-:-:S05]  /*131c60*/  IMAD.X R23, R29, 0x1, R19, P1 ;  /* 0x000000011d177824 */ /* 0x000fca00008e0613 */
[----:B------:R1:W-:Y:S04]  /*131c70*/  STL.64 [R1+0x1b48], R22 ;  /* 0x001b481601007387 */ /* 0x0003e80000100a00 */
[----:B------:R-:W2:Y:S04]  /*131c80*/  LDL.LU R24, [R1+0x860] ;  /* 0x0008600001187983 */ /* 0x000ea80000300800 */
[----:B------:R-:W2:Y:S01]  /*131c90*/  LDL.LU R25, [R1+0x864] ;  /* 0x0008640001197983 */ /* 0x000ea20000300800 */
[----:B-1----:R-:W-:-:S03]  /*131ca0*/  IADD3 R22, P1, PT, R2, R20, RZ ;  /* 0x0000001402167210 */ /* 0x002fc60007f3e0ff */
[----:B------:R1:W-:Y:S02]  /*131cb0*/  STL.64 [R1+0x5b20], R12 ;  /* 0x005b200c01007387 */ /* 0x0003e40000100a00 */
[----:B------:R-:W-:Y:S02]  /*131cc0*/  IMAD.X R23, R29, 0x1, R18, P1 ;  /* 0x000000011d177824 */ /* 0x000fe400008e0612 */
[----:B------:R-:W2:Y:S01]  /*131cd0*/  LDL.LU R29, [R1+0x5d40] ;  /* 0x005d4000011d7983 */ /* 0x000ea20000300800 */
[----:B0-----:R-:W-:Y:S01]  /*131ce0*/  VIADD R2, R2, UR5 ;  /* 0x0000000502027c36 */ /* 0x001fe20008000000 */
[----:B---3--:R-:W-:Y:S01]  /*131cf0*/  F2FP.SATFINITE.E4M3.F32.PACK_AB_MERGE_C R3, R0, R3, RZ ;  /* 0x000000030003723e */ /* 0x008fe200048070ff */
[----:B------:R-:W0:Y:S01]  /*131d00*/  LDCU UR5, c[0x0][0x3b8] ;  /* 0x00007700ff0577ac */ /* 0x000e220008000800 */
[----:B-1----:R-:W3:Y:S04]  /*131d10*/  LDL.LU R12, [R1+0x86c] ;  /* 0x00086c00010c7983 */ /* 0x002ee80000300800 */
[----:B------:R-:W3:Y:S04]  /*131d20*/  LDL.LU R8, [R1+0x854] ;  /* 0x0008540001087983 */ /* 0x000ee80000300800 */
[----:B------:R-:W-:Y:S04]  /*131d30*/  STL.64 [R1+0x1b40], R22 ;  /* 0x001b401601007387 */ /* 0x000fe80000100a00 */
[----:B------:R-:W-:Y:S01]  /*131d40*/  STL [R1+0x5b58], R9 ;  /* 0x005b580901007387 */ /* 0x000fe20000100800 */
[----:B----4-:R-:W-:-:S03]  /*131d50*/  F2FP.SATFINITE.E4M3.F32.PACK_AB_MERGE_C R13, R6, R5, RZ ;  /* 0x00000005060d723e */ /* 0x010fc600048070ff */
[----:B------:R1:W-:Y:S04]  /*131d60*/  STL.64 [R1+0x5b48], R10 ;  /* 0x005b480a01007387 */ /* 0x0003e80000100a00 */
[----:B-1----:R-:W4:Y:S04]  /*131d70*/  LDL.LU R10, [R1+0x868] ;  /* 0x00086800010a7983 */ /* 0x002f280000300800 */
[----:B------:R-:W3:Y:S04]  /*131d80*/  LDL.LU R11, [R1+0x850] ;  /* 0x00085000010b7983 */ /* 0x000ee80000300800 */
[----:B------:R-:W3:Y:S04]  /*131d90*/  LDL.LU R22, [R1+0x858] ;  /* 0x0008580001167983 */ /* 0x000ee80000300800 */
[----:B------:R-:W3:Y:S04]  /*131da0*/  LDL.LU R23, [R1+0x85c] ;  /* 0x00085c0001177983 */ /* 0x000ee80000300800 */
[----:B------:R1:W-:Y:S04]  /*131db0*/  STL [R1+0x8c], R2 ;  /* 0x00008c0201007387 */ /* 0x0003e80000100800 */
[----:B------:R-:W3:Y:S04]  /*131dc0*/  LDL.LU R7, [R1+0x640] ;  /* 0x0006400001077983 */ /* 0x000ee80000300800 */
[----:B-1----:R-:W3:Y:S04]  /*131dd0*/  LDL.LU R2, [R1+0x644] ;  /* 0x0006440001027983 */ /* 0x002ee80000300800 */
[----:B------:R1:W-:Y:S04]  /*131de0*/  STL [R1+0x5b5c], R13 ;  /* 0x005b5c0d01007387 */ /* 0x0003e80000100800 */
[----:B-1----:R-:W3:Y:S04]  /*131df0*/  LDL.LU R13, [R1+0x8c] ;  /* 0x00008c00010d7983 */ /* 0x002ee80000300800 */
[----:B------:R-:W4:Y:S04]  /*131e00*/  LDL.LU R4, [R1+0x648] ;  /* 0x0006480001047983 */ /* 0x000f280000300800 */
[----:B------:R-:W4:Y:S04]  /*131e10*/  LDL.LU R5, [R1+0x64c] ;  /* 0x00064c0001057983 */ /* 0x000f280000300800 */
[----:B--2---:R1:W-:Y:S01]  /*131e20*/  STL [R1+0x5d20], R29 ;  /* 0x005d201d01007387 */ /* 0x0043e20000100800 */
[----:B---3--:R-:W-:-:S02]  /*131e30*/  IADD3 R26, P1, PT, R13, R29, RZ ;  /* 0x0000001d0d1a7210 */ /* 0x008fc40007f3e0ff */
[----:B-1----:R-:W-:-:S05]  /*131e40*/  SHF.R.S32.HI R29, RZ, 0x1f, R13 ;  /* 0x0000001fff1d7819 */ /* 0x002fca000001140d */
[----:B------:R-:W-:-:S05]  /*131e50*/  IMAD.X R27, R29, 0x1, R28, P1 ;  /* 0x000000011d1b7824 */ /* 0x000fca00008e061c */
[----:B------:R1:W-:Y:S04]  /*131e60*/  STL.64 [R1+0x1a28], R26 ;  /* 0x001a281a01007387 */ /* 0x0003e80000100a00 */
[----:B-1----:R-:W2:Y:S01]  /*131e70*/  LDL.LU.64 R26, [R1+0x5d38] ;  /* 0x005d3800011a7983 */ /* 0x002ea20000300a00 */
[----:B------:R-:W-:-:S03]  /*131e80*/  F2FP.SATFINITE.E4M3.F32.PACK_AB_MERGE_C R9, R25, R24, RZ ;  /* 0x000000181909723e */ /* 0x000fc600048070ff */
[----:B------:R-:W3:Y:S04]  /*131e90*/  LDL.LU R6, [R1+0x840] ;  /* 0x0008400001067983 */ /* 0x000ee80000300800 */
[----:B------:R-:W3:Y:S04]  /*131ea0*/  LDL.LU R0, [R1+0x844] ;  /* 0x0008440001007983 */ /* 0x000ee80000300800 */
[----:B------:R-:W-:Y:S04]  /*131eb0*/  STL [R1+0x5b70], R3 ;  /* 0x005b700301007387 */ /* 0x000fe80000100800 */
[----:B------:R-:W-:Y:S01]  /*131ec0*/  STL [R1+0x5bb8], R9 ;  /* 0x005bb80901007387 */ /* 0x000fe20000100800 */
[----:B--2---:R-:W-:-:S03]  /*131ed0*/  IADD3 R24, P1, PT, R13, R27, RZ ;  /* 0x0000001b0d187210 */ /* 0x004fc60007f3e0ff */
[----:B------:R-:W-:Y:S02]  /*131ee0*/  STL [R1+0x5d10], R27 ;  /* 0x005d101b01007387 */ /* 0x000fe40000100800 */
[----:B------:R-:W-:-:S05]  /*131ef0*/  IMAD.X R25, R29, 0x1, R26, P1 ;  /* 0x000000011d197824 */ /* 0x000fca00008e061a */
[----:B------:R1:W-:Y:S04]  /*131f00*/  STL.64 [R1+0x1a20], R24 ;  /* 0x001a201801007387 */ /* 0x0003e80000100a00 */
[----:B-1----:R-:W2:Y:S01]  /*131f10*/  LDL.LU.64 R24, [R1+0x5d30] ;  /* 0x005d300001187983 */ /* 0x002ea20000300a00 */
[----:B------:R-:W-:Y:S02]  /*131f20*/  F2FP.SATFINITE.E4M3.F32.PACK_AB_MERGE_C R3, R8, R11, RZ ;  /* 0x0000000b0803723e */ /* 0x000fe400048070ff */
[----:B----4-:R-:W-:Y:S01]  /*131f30*/  F2FP.SATFINITE.E4M3.F32.PACK_AB_MERGE_C R12, R12, R10, RZ ;  /* 0x0000000a0c0c723e */ /* 0x010fe200048070ff */
[----:B------:R-:W4:Y:S01]  /*131f40*/  LDL.LU R27, [R1+0x83c] ;  /* 0x00083c00011b7983 */ /* 0x000f220000300800 */
[----:B------:R-:W-:-:S03]  /*131f50*/  F2FP.SATFINITE.E4M3.F32.PACK_AB_MERGE_C R11, R23, R22, RZ ;  /* 0x00000016170b723e */ /* 0x000fc600048070ff */
[----:B------:R1:W-:Y:S01]  /*131f60*/  STL [R1+0x5b60], R12 ;  /* 0x005b600c01007387 */ /* 0x0003e20000100800 */
[----:B------:R-:W-:-:S03]  /*131f70*/  F2FP.SATFINITE.E4M3.F32.PACK_AB_MERGE_C R2, R2, R7, RZ ;  /* 0x000000070202723e */ /* 0x000fc600048070ff */
[----:B-1----:R-:W4:Y:S04]  /*131f80*/  LDL.LU R12, [R1+0x838] ;  /* 0x00083800010c7983 */ /* 0x002f280000300800 */
[----:B------:R-:W4:Y:S01]  /*131f90*/  LDL.LU R10, [R1+0x820] ;  /* 0x00082000010a7983 */ /* 0x000f220000300800 */
[----:B------:R-:W-:Y:S02]  /*131fa0*/  F2FP.SATFINITE.E4M3.F32.PACK_AB_MERGE_C R7, R5, R4, RZ ;  /* 0x000000040507723e */ /* 0x000fe400048070ff */
[----:B---3--:R-:W-:Y:S02]  /*131fb0*/  F2FP.SATFINITE.E4M3.F32.PACK_AB_MERGE_C R0, R0, R6, RZ ;  /* 0x000000060000723e */ /* 0x008fe400048070ff */
[----:B--2---:R-:W-:-:S05]  /*131fc0*/  IADD3 R8, P1, PT, R13, R25, RZ ;  /* 0x000000190d087210 */ /* 0x004fca0007f3e0ff */
[----:B------:R-:W-:Y:S01]  /*131fd0*/  IMAD.X R9, R29, 0x1, R24, P1 ;  /* 0x000000011d097824 */ /* 0x000fe200008e0618 */
[----:B------:R-:W-:-:S04]  /*131fe0*/  IADD3 R22, P1, PT, R13, R17, RZ ;  /* 0x000000110d167210 */ /* 0x000fc80007f3e0ff */
[----:B------:R1:W-:Y:S01]  /*131ff0*/  STL.64 [R1+0x19f8], R8 ;  /* 0x0019f80801007387 */ /* 0x0003e20000100a00 */
[----:B------:R-:W-:-:S03]  /*132000*/  IMAD.X R23, R29, 0x1, R15, P1 ;  /* 0x000000011d177824 */ /* 0x000fc600008e060f */
[----:B-1----:R-:W2:Y:S04]  /*132010*/  LDL.LU R8, [R1+0x824] ;  /* 0x0008240001087983 */ /* 0x002ea80000300800 */
[----:B------:R1:W-:Y:S04]  /*132020*/  STL.64 [R1+0x5d18], R24 ;  /* 0x005d181801007387 */ /* 0x0003e80000100a00 */
[----:B-1----:R-:W3:Y:S04]  /*132030*/  LDL.LU R24, [R1+0x82c] ;  /* 0x00082c0001187983 */ /* 0x002ee80000300800 */
[----:B------:R1:W-:Y:S04]  /*132040*/  STL [R1+0x5bd4], R11 ;  /* 0x005bd40b01007387 */ /* 0x0003e80000100800 */
[----:B-1----:R-:W2:Y:S04]  /*132050*/  LDL.LU R11, [R1+0x834] ;  /* 0x00083400010b7983 */ /* 0x002ea80000300800 */
[----:B------:R1:W-:Y:S04]  /*132060*/  STL.64 [R1+0x5bc0], R2 ;  /* 0x005bc00201007387 */ /* 0x0003e80000100a00 */
[----:B-1----:R-:W2:Y:S04]  /*132070*/  LDL.LU R2, [R1+0x830] ;  /* 0x0008300001027983 */ /* 0x002ea80000300800 */
[----:B------:R-:W3:Y:S04]  /*132080*/  LDL.LU R3, [R1+0x828] ;  /* 0x0008280001037983 */ /* 0x000ee80000300800 */
[----:B------:R-:W3:Y:S04]  /*132090*/  LDL.LU R4, [R1+0x810] ;  /* 0x0008100001047983 */ /* 0x000ee80000300800 */
[----:B------:R-:W3:Y:S04]  /*1320a0*/  LDL.LU R5, [R1+0x814] ;  /* 0x0008140001057983 */ /* 0x000ee80000300800 */
[----:B------:R1:W-:Y:S04]  /*1320b0*/  STL.64 [R1+0x19f0], R22 ;  /* 0x0019f01601007387 */ /* 0x0003e80000100a00 */
[----:B------:R0:W-:Y:S01]  /*1320c0*/  STL [R1+0x5be0], R7 ;  /* 0x005be00701007387 */ /* 0x0001e20000100800 */
[----:B-1----:R-:W-:-:S03]  /*1320d0*/  IADD3 R22, P1, PT, R13, R16, RZ ;  /* 0x000000100d167210 */ /* 0x002fc60007f3e0ff */
[----:B0-----:R-:W3:Y:S04]  /*1320e0*/  LDL.LU R7, [R1+0x84c] ;  /* 0x00084c0001077983 */ /* 0x001ee80000300800 */
[----:B------:R-:W3:Y:S01]  /*1320f0*/  LDL.LU R25, [R1+0x818] ;  /* 0x0008180001197983 */ /* 0x000ee20000300800 */
[----:B------:R-:W-:-:S03]  /*132100*/  IMAD.X R23, R29, 0x1, R14, P1 ;  /* 0x000000011d177824 */ /* 0x000fc600008e060e */
[----:B------:R-:W3:Y:S04]  /*132110*/  LDL.LU R9, [R1+0x81c] ;  /* 0x00081c0001097983 */ /* 0x000ee80000300800 */
[----:B------:R0:W-:Y:S04]  /*132120*/  STL [R1+0x506c], R0 ;  /* 0x00506c0001007387 */ /* 0x0001e80000100800 */
[----:B------:R-:W3:Y:S04]  /*132130*/  LDL.LU R6, [R1+0x800] ;  /* 0x0008000001067983 */ /* 0x000ee80000300800 */
[----:B0-----:R-:W3:Y:S04]  /*132140*/  LDL.LU R0, [R1+0x804] ;  /* 0x0008040001007983 */ /* 0x001ee80000300800 */
[----:B------:R0:W-:Y:S04]  /*132150*/  STL.64 [R1+0x5d08], R16 ;  /* 0x005d081001007387 */ /* 0x0001e80000100a00 */
[----:B0-----:R-:W3:Y:S04]  /*132160*/  LDL.LU R17, [R1+0x848] ;  /* 0x0008480001117983 */ /* 0x001ee80000300800 */
[----:B------:R0:W-:Y:S04]  /*132170*/  STL.64 [R1+0x19d8], R22 ;  /* 0x0019d81601007387 */ /* 0x0001e80000100a00 */
[----:B0-----:R-:W4:Y:S01]  /*132180*/  LDL.LU.64 R22, [R1+0x5d28] ;  /* 0x005d280001167983 */ /* 0x001f220000300a00 */
[----:B--2---:R-:W-:-:S02]  /*132190*/  F2FP.SATFINITE.E4M3.F32.PACK_AB_MERGE_C R2, R11, R2, RZ ;  /* 0x000000020b02723e */ /* 0x004fc400048070ff */
[----:B---3--:R-:W-:-:S05]  /*1321a0*/  F2FP.SATFINITE.E4M3.F32.PACK_AB_MERGE_C R7, R7, R17, RZ ;  /* 0x000000110707723e */ /* 0x008fca00048070ff */
[----:B------:R-:W-:Y:S04]  /*1321b0*/  STL [R1+0x5068], R7 ;  /* 0x0050680701007387 */ /* 0x000fe80000100800 */
[----:B------:R0:W-:Y:S01]  /*1321c0*/  STL [R1+0x5090], R2 ;  /* 0x0050900201007387 */ /* 0x0001e20000100800 */
[----:B----4-:R-:W-:-:S03]  /*1321d0*/  IADD3 R16, P1, PT, R13, R23, RZ ;  /* 0x000000170d107210 */ /* 0x010fc60007f3e0ff */
[----:B------:R1:W-:Y:S01]  /*1321e0*/  STL.64 [R1+0x5d00], R22 ;  /* 0x005d001601007387 */ /* 0x0003e20000100a00 */
[----:B0-----:R-:W-:Y:S01]  /*1321f0*/  F2FP.SATFINITE.E4M3.F32.PACK_AB_MERGE_C R2, R27, R12, RZ ;  /* 0x0000000c1b02723e */ /* 0x001fe200048070ff */
[----:B------:R-:W-:Y:S02]  /*132200*/  IMAD.X R17, R29, 0x1, R22, P1 ;  /* 0x000000011d117824 */ /* 0x000fe400008e0616 */
[----:B------:R-:W2:Y:S04]  /*132210*/  LDL.LU R27, [R1+0x808] ;  /* 0x00080800011b7983 */ /* 0x000ea80000300800 */
[----:B------:R0:W-:Y:S01]  /*132220*/  STL.64 [R1+0x19d0], R16 ;  /* 0x0019d01001007387 */ /* 0x0001e20000100a00 */
[----:B-1----:R-:W-:-:S03]  /*132230*/  IADD3 R22, P1, PT, R13, R21, RZ ;  /* 0x000000150d167210 */ /* 0x002fc60007f3e0ff */
[----:B0-----:R-:W2:Y:S04]  /*132240*/  LDL.LU R16, [R1+0x80c] ;  /* 0x00080c0001107983 */ /* 0x001ea80000300800 */
[----:B------:R0:W-:Y:S01]  /*132250*/  STL [R1+0x508c], R2 ;  /* 0x00508c0201007387 */ /* 0x0001e20000100800 */
[----:B------:R-:W-:-:S03]  /*132260*/  IMAD.X R23, R29, 0x1, R19, P1 ;  /* 0x000000011d177824 */ /* 0x000fc600008e0613 */
[----:B------:R-:W3:Y:S04]  /*132270*/  LDL.LU R17, [R1+0x7f0] ;  /* 0x0007f00001117983 */ /* 0x000ee80000300800 */
[----:B------:R-:W3:Y:S01]  /*132280*/  LDL.LU R7, [R1+0x7f4] ;  /* 0x0007f40001077983 */ /* 0x000ee20000300800 */
[----:B0-----:R-:W-:-:S03]  /*132290*/  F2FP.SATFINITE.E4M3.F32.PACK_AB_MERGE_C R2, R8, R10, RZ ;  /* 0x0000000a0802723e */ /* 0x001fc600048070ff */
[----:B------:R-:W4:Y:S04]  /*1322a0*/  LDL.LU R11, [R1+0x7f8] ;  /* 0x0007f800010b7983 */ /* 0x000f280000300800 */
[----:B------:R-:W4:Y:S04]  /*1322b0*/  LDL.LU R12, [R1+0x7fc] ;  /* 0x0007fc00010c7983 */ /* 0x000f280000300800 */
[----:B------:R0:W-:Y:S04]  /*1322c0*/  STL [R1+0x50bc], R2 ;  /* 0x0050bc0201007387 */ /* 0x0001e80000100800 */
[----:B------:R-:W3:Y:S04]  /*1322d0*/  LDL.LU R10, [R1+0x7e0] ;  /* 0x0007e000010a7983 */ /* 0x000ee80000300800 */
[----:B------:R-:W3:Y:S01]  /*1322e0*/  LDL.LU R8, [R1+0x7e4] ;  /* 0x0007e40001087983 */ /* 0x000ee20000300800 */
[----:B0-----:R-:W-:-:S03]  /*1322f0*/  IADD3 R2, P1, PT, R13, R20, RZ ;  /* 0x000000140d027210 */ /* 0x001fc60007f3e0ff */
[----:B------:R0:W-:Y:S04]  /*132300*/  STL.64 [R1+0x19a0], R22 ;  /* 0x0019a01601007387 */ /* 0x0001e80000100a00 */
[----:B------:R-:W-:Y:S01]  /*132310*/  STL.64 [R1+0x5cf8], R20 ;  /* 0x005cf81401007387 */ /* 0x000fe20000100a00 */
[----:B0-----:R-:W-:Y:S01]  /*132320*/  F2FP.SATFINITE.E4M3.F32.PACK_AB_MERGE_C R22, R24, R3, RZ ;  /* 0x000000031816723e */ /* 0x001fe200048070ff */
[----:B------:R-:W-:-:S04]  /*132330*/  IMAD.X R3, R29, 0x1, R18, P1 ;  /* 0x000000011d037824 */ /* 0x000fc800008e0612 */
[----:B------:R0:W-:Y:S04]  /*132340*/  STL [R1+0x50b8], R22 ;  /* 0x0050b81601007387 */ /* 0x0001e80000100800 */
[----:B------:R-:W3:Y:S04]  /*132350*/  LDL.LU R29, [R1+0x5d20] ;  /* 0x005d2000011d7983 */ /* 0x000ee80000300800 */
[----:B------:R1:W-:Y:S04]  /*132360*/  STL.64 [R1+0x19a8], R2 ;  /* 0x0019a80201007387 */ /* 0x0003e80000100a00 */
[----:B0-----:R-:W4:Y:S04]  /*132370*/  LDL.LU R22, [R1+0x7e8] ;  /* 0x0007e80001167983 */ /* 0x001f280000300800 */
[----:B------:R-:W4:Y:S01]  /*132380*/  LDL.LU R23, [R1+0x7ec] ;  /* 0x0007ec0001177983 */ /* 0x000f220000300800 */
[----:B-1----:R-:W-:-:S02]  /*132390*/  F2FP.SATFINITE.E4M3.F32.PACK_AB_MERGE_C R2, R5, R4, RZ ;  /* 0x000000040502723e */ /* 0x002fc400048070ff */
[----:B------:R-:W-:-:S03]  /*1323a0*/  F2FP.SATFINITE.E4M3.F32.PACK_AB_MERGE_C R3, R9, R25, RZ ;  /* 0x000000190903723e */ /* 0x000fc600048070ff */
[----:B------:R0:W-:Y:S04]  /*1323b0*/  STL [R1+0x50d4], R2 ;  /* 0x0050d40201007387 */ /* 0x0001e80000100800 */
[----:B------:R-:W4:Y:S04]  /*1323c0*/  LDL.LU R4, [R1+0x7d0] ;  /* 0x0007d00001047983 */ /* 0x000f280000300800 */
[----:B------:R-:W4:Y:S01]  /*1323d0*/  LDL.LU R5, [R1+0x7d4] ;  /* 0x0007d40001057983 */ /* 0x000f220000300800 */
[----:B0-----:R-:W-:Y:S01]  /*1323e0*/  VIADD R2, R13, UR5 ;  /* 0x000000050d027c36 */ /* 0x001fe20008000000 */
[----:B------:R-:W-:-:S02]  /*1323f0*/  F2FP.SATFINITE.E4M3.F32.PACK_AB_MERGE_C R0, R0, R6, RZ ;  /* 0x000000060000723e */ /* 0x000fc400048070ff */
[----:B------:R0:W-:Y:S01]  /*132400*/  STL [R1+0x50d0], R3 ;  /* 0x0050d00301007387 */ /* 0x0001e20000100800 */
[----:B------:R-:W1:Y:S03]  /*132410*/  LDCU UR5, c[0x0][0x3b8] ;  /* 0x00007700ff0577ac */ /* 0x000e660008000800 */
[----:B------:R-:W4:Y:S04]  /*132420*/  LDL.LU R20, [R1+0x7c0] ;  /* 0x0007c00001147983 */ /* 0x000f280000300800 */
[----:B------:R-:W4:Y:S01]  /*132430*/  LDL.LU R21, [R1+0x7c4] ;  /* 0x0007c40001157983 */ /* 0x000f220000300800 */
[----:B0-----:R-:W-:-:S03]  /*132440*/  SHF.R.S32.HI R3, RZ, 0x1f, R2 ;  /* 0x0000001fff037819 */ /* 0x001fc60000011402 */
[----:B------:R-:W-:Y:S01]  /*132450*/  STL [R1+0x50f0], R0 ;  /* 0x0050f00001007387 */ /* 0x000fe20000100800 */
[----:B--2---:R-:W-:Y:S02]  /*132460*/  F2FP.SATFINITE.E4M3.F32.PACK_AB_MERGE_C R16, R16, R27, RZ ;  /* 0x0000001b1010723e */ /* 0x004fe400048070ff */
[----:B---3--:R-:W-:-:S05]  /*132470*/  IADD3 R24, P1, PT, R2, R29, RZ ;  /* 0x0000001d02187210 */ /* 0x008fca0007f3e0ff */
[----:B------:R-:W-:-:S05]  /*132480*/  IMAD.X R25, R3, 0x1, R28, P1 ;  /* 0x0000000103197824 */ /* 0x000fca00008e061c */
[----:B------:R0:W-:Y:S04]  /*132490*/  STL.64 [R1+0x1978], R24 ;  /* 0x0019781801007387 */ /* 0x0001e80000100a00 */
[----:B0-----:R-:W2:Y:S04]  /*1324a0*/  LDL.LU.64 R24, [R1+0x5d18] ;  /* 0x005d180001187983 */ /* 0x001ea80000300a00 */
[----:B------:R-:W3:Y:S04]  /*1324b0*/  LDL.LU R9, [R1+0x7c8] ;  /* 0x0007c80001097983 */ /* 0x000ee80000300800 */
[----:B------:R-:W3:Y:S04]  /*1324c0*/  LDL.LU R13, [R1+0x7cc] ;  /* 0x0007cc00010d7983 */ /* 0x000ee80000300800 */
[----:B------:R-:W2:Y:S04]  /*1324d0*/  LDL.LU R6, [R1+0x7b0] ;  /* 0x0007b00001067983 */ /* 0x000ea80000300800 */
[----:B------:R-:W2:Y:S04]  /*1324e0*/  LDL.LU R0, [R1+0x7b4] ;  /* 0x0007b40001007983 */ /* 0x000ea80000300800 */
[----:B------:R-:W2:Y:S01]  /*1324f0*/  LDL.LU R27, [R1+0x5d10] ;  /* 0x005d1000011b7983 */ /* 0x000ea20000300800 */
[----:B------:R-:W-:-:S03]  /*132500*/  F2FP.SATFINITE.E4M3.F32.PACK_AB_MERGE_C R7, R7, R17, RZ ;  /* 0x000000110707723e */ /* 0x000fc600048070ff */
[----:B------:R-:W-:Y:S01]  /*132510*/  STL [R1+0x50e8], R16 ;  /* 0x0050e81001007387 */ /* 0x000fe20000100800 */
[----:B----4-:R-:W-:-:S03]  /*132520*/  F2FP.SATFINITE.E4M3.F32.PACK_AB_MERGE_C R12, R12, R11, RZ ;  /* 0x0000000b0c0c723e */ /* 0x010fc600048070ff */
[----:B------:R0:W-:Y:S04]  /*132530*/  STL [R1+0x5110], R7 ;  /* 0x0051100701007387 */ /* 0x0001e80000100800 */
[----:B0-----:R-:W4:Y:S04]  /*132540*/  LDL.LU R7, [R1+0x7bc] ;  /* 0x0007bc0001077983 */ /* 0x001f280000300800 */
[----:B------:R-:W3:Y:S01]  /*132550*/  LDL.LU R11, [R1+0x7a0] ;  /* 0x0007a000010b7983 */ /* 0x000ee20000300800 */
[----:B--2---:R-:W-:-:S05]  /*132560*/  IADD3 R16, P1, PT, R2, R27, RZ ;  /* 0x0000001b02107210 */ /* 0x004fca0007f3e0ff */
[----:B------:R-:W-:-:S05]  /*132570*/  IMAD.X R17, R3, 0x1, R26, P1 ;  /* 0x0000000103117824 */ /* 0x000fca00008e061a */
[----:B------:R0:W-:Y:S04]  /*132580*/  STL.64 [R1+0x1970], R16 ;  /* 0x0019701001007387 */ /* 0x0001e80000100a00 */
[----:B------:R2:W-:Y:S01]  /*132590*/  STL [R1+0x5108], R12 ;  /* 0x0051080c01007387 */ /* 0x0005e20000100800 */
[----:B0-----:R-:W-:-:S03]  /*1325a0*/  F2FP.SATFINITE.E4M3.F32.PACK_AB_MERGE_C R16, R8, R10, RZ ;  /* 0x0000000a0810723e */ /* 0x001fc600048070ff */
[----:B--2---:R-:W2:Y:S04]  /*1325b0*/  LDL.LU R12, [R1+0x7a4] ;  /* 0x0007a400010c7983 */ /* 0x004ea80000300800 */
[----:B------:R-:W2:Y:S04]  /*1325c0*/  LDL.LU R10, [R1+0x7a8] ;  /* 0x0007a800010a7983 */ /* 0x000ea80000300800 */
[----:B------:R-:W2:Y:S04]  /*1325d0*/  LDL.LU R8, [R1+0x7ac] ;  /* 0x0007ac0001087983 */ /* 0x000ea80000300800 */
[----:B------:R0:W-:Y:S02]  /*1325e0*/  STL [R1+0x5134], R16 ;  /* 0x0051341001007387 */ /* 0x0001e40000100800 */
[----:B0-----:R-:W-:-:S02]  /*1325f0*/  IADD3 R16, P1, PT, R2, R25, RZ ;  /* 0x0000001902107210 */ /* 0x001fc40007f3e0ff */
[----:B------:R0:W-:Y:S03]  /*132600*/  STL [R1+0x5ce8], R25 ;  /* 0x005ce81901007387 */ /* 0x0001e60000100800 */
[----:B------:R-:W-:Y:S01]  /*132610*/  IMAD.X R17, R3, 0x1, R24, P1 ;  /* 0x0000000103117824 */ /* 0x000fe200008e0618 */
[----:B0-----:R-:W4:Y:S04]  /*132620*/  LDL.LU R25, [R1+0x7b8] ;  /* 0x0007b80001197983 */ /* 0x001f280000300800 */
[----:B------:R0:W-:Y:S04]  /*132630*/  STL.64 [R1+0x1968], R16 ;  /* 0x0019681001007387 */ /* 0x0001e80000100a00 */
[----:B0-----:R-:W2:Y:S01]  /*132640*/  LDL.LU.64 R16, [R1+0x5d08] ;  /* 0x005d080001107983 */ /* 0x001ea20000300a00 */
[----:B------:R-:W-:-:S02]  /*132650*/  F2FP.SATFINITE.E4M3.F32.PACK_AB_MERGE_C R23, R23, R22, RZ ;  /* 0x000000161717723e */ /* 0x000fc400048070ff */
[----:B------:R-:W-:Y:S01]  /*132660*/  F2FP.SATFINITE.E4M3.F32.PACK_AB_MERGE_C R22, R5, R4, RZ ;  /* 0x000000040516723e */ /* 0x000fe200048070ff */
[----:B------:R0:W-:Y:S04]  /*132670*/  STL [R1+0x5cec], R24 ;  /* 0x005cec1801007387 */ /* 0x0001e80000100800 */
[----:B0-----:R-:W3:Y:S04]  /*132680*/  LDL.LU R24, [R1+0x7dc] ;  /* 0x0007dc0001187983 */ /* 0x001ee80000300800 */
[----:B------:R-:W3:Y:S04]  /*132690*/  LDL.LU R4, [R1+0x790] ;  /* 0x0007900001047983 */ /* 0x000ee80000300800 */
[----:B------:R-:W-:Y:S04]  /*1326a0*/  STL [R1+0x5130], R23 ;  /* 0x0051301701007387 */ /* 0x000fe80000100800 */
[----:B------:R-:W3:Y:S04]  /*1326b0*/  LDL.LU R5, [R1+0x794] ;  /* 0x0007940001057983 */ /* 0x000ee80000300800 */
[----:B------:R2:W-:Y:S02]  /*1326c0*/  STL [R1+0x515c], R22 ;  /* 0x00515c1601007387 */ /* 0x0005e40000100800 */
[----:B--2---:R-:W-:-:S02]  /*1326d0*/  IADD3 R22, P1, PT, R2, R17, RZ ;  /* 0x0000001102167210 */ /* 0x004fc40007f3e0ff */
[----:B------:R0:W-:Y:S04]  /*1326e0*/  STL [R1+0x5cd8], R17 ;  /* 0x005cd81101007387 */ /* 0x0001e80000100800 */
[----:B0-----:R-:W3:Y:S01]  /*1326f0*/  LDL.LU R17, [R1+0x7d8] ;  /* 0x0007d80001117983 */ /* 0x001ee20000300800 */
[----:B------:R-:W-:-:S05]  /*132700*/  IMAD.X R23, R3, 0x1, R15, P1 ;  /* 0x0000000103177824 */ /* 0x000fca00008e060f */
[----:B------:R0:W-:Y:S04]  /*132710*/  STL.64 [R1+0x1960], R22 ;  /* 0x0019601601007387 */ /* 0x0001e80000100a00 */
[----:B0-----:R-:W2:Y:S04]  /*132720*/  LDL.LU.64 R22, [R1+0x5d00] ;  /* 0x005d000001167983 */ /* 0x001ea80000300a00 */
[----:B------:R0:W-:Y:S02]  /*132730*/  STL [R1+0x5cdc], R15 ;  /* 0x005cdc0f01007387 */ /* 0x0001e40000100800 */
[----:B0-----:R-:W-:-:S02]  /*132740*/  F2FP.SATFINITE.E4M3.F32.PACK_AB_MERGE_C R15, R21, R20, RZ ;  /* 0x00000014150f723e */ /* 0x001fc400048070ff */
[----:B------:R-:W-:-:S05]  /*132750*/  IADD3 R20, P1, PT, R2, R16, RZ ;  /* 0x0000001002147210 */ /* 0x000fca0007f3e0ff */
[----:B------:R-:W-:Y:S01]  /*132760*/  IMAD.X R21, R3, 0x1, R14, P1 ;  /* 0x0000000103157824 */ /* 0x000fe200008e060e */
[----:B---3--:R-:W-:-:S05]  /*132770*/  F2FP.SATFINITE.E4M3.F32.PACK_AB_MERGE_C R17, R24, R17, RZ ;  /* 0x000000111811723e */ /* 0x008fca00048070ff */
[----:B------:R-:W-:Y:S04]  /*132780*/  STL [R1+0x5158], R17 ;  /* 0x0051581101007387 */ /* 0x000fe80000100800 */
[----:B------:R-:W-:Y:S04]  /*132790*/  STL [R1+0x5cc8], R16 ;  /* 0x005cc81001007387 */ /* 0x000fe80000100800 */
[----:B------:R-:W-:Y:S04]  /*1327a0*/  STL [R1+0x5178], R15 ;  /* 0x0051780f01007387 */ /* 0x000fe80000100800 */
[----:B------:R0:W-:Y:S04]  /*1327b0*/  STL.64 [R1+0x1948], R20 ;  /* 0x0019481401007387 */ /* 0x0001e80000100a00 */
[----:B0-----:R-:W3:Y:S01]  /*1327c0*/  LDL.LU.64 R20, [R1+0x5cf8] ;  /* 0x005cf80001147983 */ /* 0x001ee20000300a00 */
[----:B------:R-:W-:-:S02]  /*1327d0*/  F2FP.SATFINITE.E4M3.F32.PACK_AB_MERGE_C R13, R13, R9, RZ ;  /* 0x000000090d0d723e */ /* 0x000fc400048070ff */
[----:B--2---:R-:W-:Y:S01]  /*1327e0*/  IADD3 R16, P1, PT, R2, R23, RZ ;  /* 0x0000001702107210 */ /* 0x004fe20007f3e0ff */
[----:B------:R-:W2:Y:S01]  /*1327f0*/  LDL.LU R9, [R1+0x798] ;  /* 0x0007980001097983 */ /* 0x000ea20000300800 */
[----:B------:R-:W-:-:S03]  /*132800*/  F2FP.SATFINITE.E4M3.F32.PACK_AB_MERGE_C R0, R0, R6, RZ ;  /* 0x000000060000723e */ /* 0x000fc600048070ff */
[----:B------:R0:W-:Y:S01]  /*132810*/  STL [R1+0x5174], R13 ;  /* 0x0051740d01007387 */ /* 0x0001e20000100800 */
[----:B------:R-:W-:Y:S01]  /*132820*/  IMAD.X R17, R3, 0x1, R22, P1 ;  /* 0x0000000103117824 */ /* 0x000fe200008e0616 */
[----:B----4-:R-:W-:Y:S02]  /*132830*/  F2FP.SATFINITE.E4M3.F32.PACK_AB_MERGE_C R15, R7, R25, RZ ;  /* 0x00000019070f723e */ /* 0x010fe400048070ff */
[----:B------:R-:W-:Y:S01]  /*132840*/  F2FP.SATFINITE.E4M3.F32.PACK_AB_MERGE_C R7, R12, R11, RZ ;  /* 0x0000000b0c07723e */ /* 0x000fe200048070ff */
[----:B0-----:R-:W2:Y:S04]  /*132850*/  LDL.LU R13, [R1+0x79c] ;  /* 0x00079c00010d7983 */ /* 0x001ea80000300800 */
[----:B------:R0:W-:Y:S04]  /*132860*/  STL [R1+0x5194], R0 ;  /* 0x0051940001007387 */ /* 0x0001e80000100800 */
[----:B------:R-:W4:Y:S04]  /*132870*/  LDL.LU R6, [R1+0x780] ;  /* 0x0007800001067983 */ /* 0x000f280000300800 */
[----:B0-----:R-:W4:Y:S04]  /*132880*/  LDL.LU R0, [R1+0x784] ;  /* 0x0007840001007983 */ /* 0x001f280000300800 */
[----:B------:R-:W-:Y:S04]  /*132890*/  STL.64 [R1+0x5cd0], R22 ;  /* 0x005cd01601007387 */ /* 0x000fe80000100a00 */
[----:B------:R-:W-:Y:S04]  /*1328a0*/  STL.64 [R1+0x1940], R16 ;  /* 0x0019401001007387 */ /* 0x000fe80000100a00 */
[----:B------:R-:W-:Y:S04]  /*1328b0*/  STL [R1+0x5190], R15 ;  /* 0x0051900f01007387 */ /* 0x000fe80000100800 */
[----:B------:R0:W-:Y:S02]  /*1328c0*/  STL [R1+0x51b0], R7 ;  /* 0x0051b00701007387 */ /* 0x0001e40000100800 */
[----:B0-----:R-:W-:-:S02]  /*1328d0*/  F2FP.SATFINITE.E4M3.F32.PACK_AB_MERGE_C R7, R8, R10, RZ ;  /* 0x0000000a0807723e */ /* 0x001fc400048070ff */
[----:B---3--:R-:W-:-:S05]  /*1328e0*/  IADD3 R16, P1, PT, R2, R21, RZ ;  /* 0x0000001502107210 */ /* 0x008fca0007f3e0ff */
[C---:B------:R-:W-:Y:S01]  /*1328f0*/  IMAD.X R17, R3.reuse, 0x1, R19, P1 ;  /* 0x0000000103117824 */ /* 0x040fe200008e0613 */
[----:B------:R-:W-:Y:S01]  /*132900*/  IADD3 R10, P1, PT, R2, R20, RZ ;  /* 0x00000014020a7210 */ /* 0x000fe20007f3e0ff */
[----:B------:R-:W-:Y:S04]  /*132910*/  STL.64 [R1+0x5ce0], R20 ;  /* 0x005ce01401007387 */ /* 0x000fe80000100a00 */
[----:B------:R-:W-:Y:S01]  /*132920*/  IMAD.X R11, R3, 0x1, R18, P1 ;  /* 0x00000001030b7824 */ /* 0x000fe200008e0612 */
[----:B------:R-:W-:Y:S04]  /*132930*/  STL.64 [R1+0x1928], R16 ;  /* 0x0019281001007387 */ /* 0x000fe80000100a00 */
[----:B------:R-:W-:Y:S04]  /*132940*/  STL [R1+0x51ac], R7 ;  /* 0x0051ac0701007387 */ /* 0x000fe80000100800 */
[----:B------:R0:W-:Y:S04]  /*132950*/  STL.64 [R1+0x1920], R10 ;  /* 0x0019200a01007387 */ /* 0x0001e80000100a00 */
[----:B0-----:R-:W3:Y:S04]  /*132960*/  LDL.LU R10, [R1+0x770] ;  /* 0x00077000010a7983 */ /* 0x001ee80000300800 */
[----:B------:R-:W3:Y:S04]  /*132970*/  LDL.LU R8, [R1+0x774] ;  /* 0x0007740001087983 */ /* 0x000ee80000300800 */
[----:B------:R0:W-:Y:S04]  /*132980*/  STL.64 [R1+0x5cf0], R18 ;  /* 0x005cf01201007387 */ /* 0x0001e80000100a00 */
[----:B0-----:R-:W3:Y:S04]  /*132990*/  LDL.LU R18, [R1+0x788] ;  /* 0x0007880001127983 */ /* 0x001ee80000300800 */
[----:B------:R-:W3:Y:S04]  /*1329a0*/  LDL.LU R19, [R1+0x78c] ;  /* 0x00078c0001137983 */ /* 0x000ee80000300800 */
[----:B------:R-:W3:Y:S04]  /*1329b0*/  LDL.LU R24, [R1+0x778] ;  /* 0x0007780001187983 */ /* 0x000ee80000300800 */
[----:B------:R-:W3:Y:S01]  /*1329c0*/  LDL.LU R25, [R1+0x77c] ;  /* 0x00077c0001197983 */ /* 0x000ee20000300800 */
[----:B------:R-:W-:-:S05]  /*1329d0*/  F2FP.SATFINITE.E4M3.F32.PACK_AB_MERGE_C R3, R5, R4, RZ ;  /* 0x000000040503723e */ /* 0x000fca00048070ff */
[----:B------:R2:W-:Y:S04]  /*1329e0*/  STL [R1+0x51d4], R3 ;  /* 0x0051d40301007387 */ /* 0x0005e80000100800 */
[----:B------:R-:W3:Y:S04]  /*1329f0*/  LDL.LU R20, [R1+0x760] ;  /* 0x0007600001147983 */ /* 0x000ee80000300800 */
[----:B------:R-:W3:Y:S01]  /*132a00*/  LDL.LU R21, [R1+0x764] ;  /* 0x0007640001157983 */ /* 0x000ee20000300800 */
[----:B-1----:R-:W-:Y:S01]  /*132a10*/  VIADD R2, R2, UR5 ;  /* 0x0000000502027c36 */ /* 0x002fe20008000000 */
[----:B--2---:R-:W-:Y:S01]  /*132a20*/  F2FP.SATFINITE.E4M3.F32.PACK_AB_MERGE_C R3, R13, R9, RZ ;  /* 0x000000090d03723e */ /* 0x004fe200048070ff */
[----:B------:R-:W0:Y:S01]  /*132a30*/  LDCU UR5, c[0x0][0x3b8] ;  /* 0x00007700ff0577ac */ /* 0x000e220008000800 */
[----:B------:R-:W2:Y:S04]  /*132a40*/  LDL.LU R15, [R1+0x768] ;  /* 0x00076800010f7983 */ /* 0x000ea80000300800 */
[----:B------:R-:W2:Y:S04]  /*132a50*/  LDL.LU R17, [R1+0x76c] ;  /* 0x00076c0001117983 */ /* 0x000ea80000300800 */
[----:B------:R-:W2:Y:S04]  /*132a60*/  LDL.LU R22, [R1+0x750] ;  /* 0x0007500001167983 */ /* 0x000ea80000300800 */
[----:B------:R-:W2:Y:S01]  /*132a70*/  LDL.LU R23, [R1+0x754] ;  /* 0x0007540001177983 */ /* 0x000ea20000300800 */
[----:B----4-:R-:W-:-:S03]  /*132a80*/  F2FP.SATFINITE.E4M3.F32.PACK_AB_MERGE_C R0, R0, R6, RZ ;  /* 0x000000060000723e */ /* 0x010fc600048070ff */
[----:B------:R-:W4:Y:S01]  /*132a90*/  LDL.LU R16, [R1+0x758] ;  /* 0x0007580001107983 */ /* 0x000f220000300800 */
[----:B------:R-:W-:-:S03]  /*132aa0*/  IADD3 R6, P1, PT, R2, R29, RZ ;  /* 0x0000001d02067210 */ /* 0x000fc60007f3e0ff */
[----:B------:R-:W2:Y:S04]  /*132ab0*/  LDL.LU R4, [R1+0x740] ;  /* 0x0007400001047983 */ /* 0x000ea80000300800 */
[----:B------:R-:W2:Y:S04]  /*132ac0*/  LDL.LU R5, [R1+0x744] ;  /* 0x0007440001057983 */ /* 0x000ea80000300800 */
[----:B------:R1:W-:Y:S02]  /*132ad0*/  STL [R1+0x51d0], R3 ;  /* 0x0051d00301007387 */ /* 0x0003e40000100800 */
[----:B-1----:R-:W-:-:S02]  /*132ae0*/  SHF.R.S32.HI R3, RZ, 0x1f, R2 ;  /* 0x0000001fff037819 */ /* 0x002fc40000011402 */
[----:B------:R-:W-:Y:S03]  /*132af0*/  STL [R1+0x51ec], R0 ;  /* 0x0051ec0001007387 */ /* 0x000fe60000100800 */
[----:B------:R-:W-:-:S05]  /*132b00*/  IMAD.X R7, R3, 0x1, R28, P1 ;  /* 0x0000000103077824 */ /* 0x000fca00008e061c */
[----:B------:R1:W-:Y:S04]  /*132b10*/  STL.64 [R1+0x1918], R6 ;  /* 0x0019180601007387 */ /* 0x0003e80000100a00 */
[----:B-1----:R-:W4:Y:S04]  /*132b20*/  LDL.LU R7, [R1+0x74c] ;  /* 0x00074c0001077983 */ /* 0x002f280000300800 */
[----:B------:R-:W4:Y:S04]  /*132b30*/  LDL.LU R11, [R1+0x730] ;  /* 0x00073000010b7983 */ /* 0x000f280000300800 */
[----:B------:R-:W4:Y:S04]  /*132b40*/  LDL.LU R12, [R1+0x734] ;  /* 0x00073400010c7983 */ /* 0x000f280000300800 */
[----:B------:R-:W4:Y:S04]  /*132b50*/  LDL.LU R9, [R1+0x738] ;  /* 0x0007380001097983 */ /* 0x000f280000300800 */
[----:B------:R-:W4:Y:S04]  /*132b60*/  LDL.LU R13, [R1+0x73c] ;  /* 0x00073c00010d7983 */ /* 0x000f280000300800 */
[----:B------:R-:W4:Y:S04]  /*132b70*/  LDL.LU R6, [R1+0x720] ;  /* 0x0007200001067983 */ /* 0x000f280000300800 */
[----:B------:R-:W4:Y:S04]  /*132b80*/  LDL.LU R0, [R1+0x724] ;  /* 0x0007240001007983 */ /* 0x000f280000300800 */
[----:B------:R1:W-:Y:S04]  /*132b90*/  STL.64 [R1+0x5cc0], R28 ;  /* 0x005cc01c01007387 */ /* 0x0003e80000100a00 */
[----:B-1----:R-:W4:Y:S04]  /*132ba0*/  LDL.LU R28, [R1+0x75c] ;  /* 0x00075c00011c7983 */ /* 0x002f280000300800 */
[----:B------:R-:W4:Y:S01]  /*132bb0*/  LDL.LU R29, [R1+0x748] ;  /* 0x00074800011d7983 */ /* 0x000f220000300800 */
[----:B---3--:R-:W-:-:S02]  /*132bc0*/  F2FP.SATFINITE.E4M3.F32.PACK_AB_MERGE_C R19, R19, R18, RZ ;  /* 0x000000121313723e */ /* 0x008fc400048070ff */
[----:B------:R-:W-:Y:S02]  /*132bd0*/  F2FP.SATFINITE.E4M3.F32.PACK_AB_MERGE_C R18, R8, R10, RZ ;  /* 0x0000000a0812723e */ /* 0x000fe400048070ff */
[----:B------:R-:W3:Y:S04]  /*132be0*/  LDL.LU R10, [R1+0x728] ;  /* 0x00072800010a7983 */ /* 0x000ee80000300800 */
[----:B------:R-:W-:Y:S04]  /*132bf0*/  STL [R1+0x51e8], R19 ;  /* 0x0051e81301007387 */ /* 0x000fe80000100800 */
[----:B------:R-:W3:Y:S04]  /*132c00*/  LDL.LU R8, [R1+0x72c] ;  /* 0x00072c0001087983 */ /* 0x000ee80000300800 */
[----:B------:R1:W-:Y:S01]  /*132c10*/  STL [R1+0x5208], R18 ;  /* 0x0052081201007387 */ /* 0x0003e20000100800 */
[----:B------:R-:W-:-:S02]  /*132c20*/  F2FP.SATFINITE.E4M3.F32.PACK_AB_MERGE_C R25, R25, R24, RZ ;  /* 0x000000181919723e */ /* 0x000fc400048070ff */
[----:B-1----:R-:W-:-:S05]  /*132c30*/  IADD3 R18, P1, PT, R2, R27, RZ ;  /* 0x0000001b02127210 */ /* 0x002fca0007f3e0ff */
[----:B------:R-:W-:-:S05]  /*132c40*/  IMAD.X R19, R3, 0x1, R26, P1 ;  /* 0x0000000103137824 */ /* 0x000fca00008e061a */
[----:B------:R1:W-:Y:S04]  /*132c50*/  STL.64 [R1+0x1910], R18 ;  /* 0x0019101201007387 */ /* 0x0003e80000100a00 */
[----:B-1----:R-:W3:Y:S04]  /*132c60*/  LDL.LU.64 R18, [R1+0x5cf0] ;  /* 0x005cf00001127983 */ /* 0x002ee80000300a00 */
[----:B------:R-:W3:Y:S04]  /*132c70*/  LDL.LU R24, [R1+0x5cec] ;  /* 0x005cec0001187983 */ /* 0x000ee80000300800 */
[----:B------:R1:W-:Y:S04]  /*132c80*/  STL [R1+0x5204], R25 ;  /* 0x0052041901007387 */ /* 0x0003e80000100800 */
[----:B-1----:R-:W3:Y:S01]  /*132c90*/  LDL.LU R25, [R1+0x5ce8] ;  /* 0x005ce80001197983 */ /* 0x002ee20000300800 */
[----:B------:R-:W-:-:S05]  /*132ca0*/  F2FP.SATFINITE.E4M3.F32.PACK_AB_MERGE_C R21, R21, R20, RZ ;  /* 0x000000141515723e */ /* 0x000fca00048070ff */
[----:B------:R1:W-:Y:S01]  /*132cb0*/  STL [R1+0x5228], R21 ;  /* 0x0052281501007387 */ /* 0x0003e20000100800 */
[----:B--2---:R-:W-:Y:S02]  /*132cc0*/  F2FP.SATFINITE.E4M3.F32.PACK_AB_MERGE_C R17, R17, R15, RZ ;  /* 0x0000000f1111723e */ /* 0x004fe400048070ff */
[----:B---3--:R-:W-:-:S05]  /*132cd0*/  IADD3 R20, P1, PT, R2, R25, RZ ;  /* 0x0000001902147210 */ /* 0x008fca0007f3e0ff */
[----:B-1----:R-:W-:-:S05]  /*132ce0*/  IMAD.X R21, R3, 0x1, R24, P1 ;  /* 0x0000000103157824 */ /* 0x002fca00008e0618 */
[----:B------:R1:W-:Y:S04]  /*132cf0*/  STL.64 [R1+0x18f8], R20 ;  /* 0x0018f81401007387 */ /* 0x0003e80000100a00 */
[----:B-1----:R-:W2:Y:S04]  /*132d00*/  LDL.LU.64 R20, [R1+0x5ce0] ;  /* 0x005ce00001147983 */ /* 0x002ea80000300a00 */
[----:B------:R-:W3:Y:S04]  /*132d10*/  LDL.LU R15, [R1+0x5cdc] ;  /* 0x005cdc00010f7983 */ /* 0x000ee80000300800 */
[----:B------:R1:W-:Y:S04]  /*132d20*/  STL [R1+0x5224], R17 ;  /* 0x0052241101007387 */ /* 0x0003e80000100800 */
[----:B-1----:R-:W2:Y:S01]  /*132d30*/  LDL.LU R17, [R1+0x5cd8] ;  /* 0x005cd80001117983 */ /* 0x002ea20000300800 */
[----:B------:R-:W-:-:S05]  /*132d40*/  F2FP.SATFINITE.E4M3.F32.PACK_AB_MERGE_C R23, R23, R22, RZ ;  /* 0x000000161717723e */ /* 0x000fca00048070ff */
[----:B------:R3:W-:Y:S01]  /*132d50*/  STL [R1+0x4f30], R23 ;  /* 0x004f301701007387 */ /* 0x0007e20000100800 */
[----:B----4-:R-:W-:Y:S02]  /*132d60*/  F2FP.SATFINITE.E4M3.F32.PACK_AB_MERGE_C R28, R28, R16, RZ ;  /* 0x000000101c1c723e */ /* 0x010fe400048070ff */
[----:B--2---:R-:W-:-:S05]  /*132d70*/  IADD3 R22, P1, PT, R2, R17, RZ ;  /* 0x0000001102167210 */ /* 0x004fca0007f3e0ff */
[----:B---3--:R-:W-:-:S05]  /*132d80*/  IMAD.X R23, R3, 0x1, R15, P1 ;  /* 0x0000000103177824 */ /* 0x008fca00008e060f */
[----:B------:R1:W-:Y:S04]  /*132d90*/  STL.64 [R1+0x18d8], R22 ;  /* 0x0018d81601007387 */ /* 0x0003e80000100a00 */
[----:B-1----:R-:W2:Y:S04]  /*132da0*/  LDL.LU.64 R22, [R1+0x5cd0] ;  /* 0x005cd00001167983 */ /* 0x002ea80000300a00 */
[----:B------:R-:W3:Y:S04]  /*132db0*/  LDL.LU R16, [R1+0x5cc8] ;  /* 0x005cc80001107983 */ /* 0x000ee80000300800 */
[----:B------:R1:W-:Y:S02]  /*132dc0*/  STL [R1+0x4f34], R28 ;  /* 0x004f341c01007387 */ /* 0x0003e40000100800 */
[----:B-1----:R-:W-:-:S02]  /*132dd0*/  F2FP.SATFINITE.E4M3.F32.PACK_AB_MERGE_C R28, R5, R4, RZ ;  /* 0x00000004051c723e */ /* 0x002fc400048070ff */
[----:B------:R-:W-:Y:S02]  /*132de0*/  F2FP.SATFINITE.E4M3.F32.PACK_AB_MERGE_C R29, R7, R29, RZ ;  /* 0x0000001d071d723e */ /* 0x000fe400048070ff */
[----:B------:R-:W-:Y:S02]  /*132df0*/  F2FP.SATFINITE.E4M3.F32.PACK_AB_MERGE_C R7, R12, R11, RZ ;  /* 0x0000000b0c07723e */ /* 0x000fe400048070ff */
[----:B------:R-:W-:Y:S02]  /*132e00*/  F2FP.SATFINITE.E4M3.F32.PACK_AB_MERGE_C R9, R13, R9, RZ ;  /* 0x000000090d09723e */ /* 0x000fe400048070ff */
[C---:B---3--:R-:W-:Y:S01]  /*132e10*/  IADD3 R4, P1, PT, R2.reuse, R16, RZ ;  /* 0x0000001002047210 */ /* 0x048fe20007f3e0ff */
[----:B------:R1:W-:Y:S04]  /*132e20*/  STL [R1+0x5cb0], R16 ;  /* 0x005cb01001007387 */ /* 0x0003e80000100800 */
[----:B------:R-:W-:Y:S01]  /*132e30*/  IMAD.X R5, R3, 0x1, R14, P1 ;  /* 0x0000000103057824 */ /* 0x000fe200008e060e */
[----:B------:R2:W-:Y:S04]  /*132e40*/  STL [R1+0x998], R28 ;  /* 0x0009981c01007387 */ /* 0x0005e80000100800 */
[----:B-1----:R-:W3:Y:S04]  /*132e50*/  LDL.LU R16, [R1+0x71c] ;  /* 0x00071c0001107983 */ /* 0x002ee80000300800 */
[----:B------:R1:W-:Y:S01]  /*132e60*/  STL.64 [R1+0x18d0], R4 ;  /* 0x0018d00401007387 */ /* 0x0003e20000100a00 */
[----:B--2---:R-:W-:-:S03]  /*132e70*/  IADD3 R28, P1, PT, R2, R23, RZ ;  /* 0x00000017021c7210 */ /* 0x004fc60007f3e0ff */
[----:B-1----:R-:W2:Y:S04]  /*132e80*/  LDL.LU R4, [R1+0x700] ;  /* 0x0007000001047983 */ /* 0x002ea80000300800 */
[----:B------:R-:W2:Y:S04]  /*132e90*/  LDL.LU R5, [R1+0x704] ;  /* 0x0007040001057983 */ /* 0x000ea80000300800 */
[----:B------:R1:W-:Y:S04]  /*132ea0*/  STL [R1+0x5cb4], R14 ;  /* 0x005cb40e01007387 */ /* 0x0003e80000100800 */
[----:B-1----:R-:W3:Y:S04]  /*132eb0*/  LDL.LU R14, [R1+0x718] ;  /* 0x00071800010e7983 */ /* 0x002ee80000300800 */
[----:B------:R1:W-:Y:S04]  /*132ec0*/  STL [R1+0x4f1c], R29 ;  /* 0x004f1c1d01007387 */ /* 0x0003e80000100800 */
[----:B------:R4:W-:Y:S01]  /*132ed0*/  STL [R1+0x8ac], R7 ;  /* 0x0008ac0701007387 */ /* 0x0009e20000100800 */
[----:B-1----:R-:W-:-:S03]  /*132ee0*/  IMAD.X R29, R3, 0x1, R22, P1 ;  /* 0x00000001031d7824 */ /* 0x002fc600008e0616 */
[----:B------:R1:W-:Y:S01]  /*132ef0*/  STL.64 [R1+0x5cb8], R22 ;  /* 0x005cb81601007387 */ /* 0x0003e20000100a00 */
[----:B------:R-:W-:Y:S02]  /*132f00*/  IADD3 R12, P1, PT, R2, R21, RZ ;  /* 0x00000015020c7210 */ /* 0x000fe40007f3e0ff */
[----:B----4-:R-:W-:Y:S01]  /*132f10*/  F2FP.SATFINITE.E4M3.F32.PACK_AB_MERGE_C R7, R0, R6, RZ ;  /* 0x000000060007723e */ /* 0x010fe200048070ff */
[----:B------:R-:W-:Y:S04]  /*132f20*/  STL.64 [R1+0x18c8], R28 ;  /* 0x0018c81c01007387 */ /* 0x000fe80000100a00 */
[----:B------:R-:W4:Y:S01]  /*132f30*/  LDL.LU R6, [R1+0x708] ;  /* 0x0007080001067983 */ /* 0x000f220000300800 */
[----:B------:R-:W-:-:S03]  /*132f40*/  IMAD.X R13, R3, 0x1, R19, P1 ;  /* 0x00000001030d7824 */ /* 0x000fc600008e0613 */
[----:B------:R-:W-:Y:S04]  /*132f50*/  STL [R1+0x95c], R9 ;  /* 0x00095c0901007387 */ /* 0x000fe80000100800 */
[----:B------:R-:W4:Y:S04]  /*132f60*/  LDL.LU R0, [R1+0x70c] ;  /* 0x00070c0001007983 */ /* 0x000f280000300800 */
[----:B------:R0:W-:Y:S04]  /*132f70*/  STL [R1+0x83c], R7 ;  /* 0x00083c0701007387 */ /* 0x0001e80000100800 */
[----:B-1----:R-:W4:Y:S04]  /*132f80*/  LDL.LU R22, [R1+0x6f0] ;  /* 0x0006f00001167983 */ /* 0x002f280000300800 */
[----:B------:R-:W4:Y:S01]  /*132f90*/  LDL.LU R23, [R1+0x6f4] ;  /* 0x0006f40001177983 */ /* 0x000f220000300800 */
[----:B0-----:R-:W-:-:S03]  /*132fa0*/  F2FP.SATFINITE.E4M3.F32.PACK_AB_MERGE_C R7, R8, R10, RZ ;  /* 0x0000000a0807723e */ /* 0x001fc600048070ff */
[----:B------:R0:W-:Y:S01]  /*132fb0*/  STL.64 [R1+0x18c0], R12 ;  /* 0x0018c00c01007387 */ /* 0x0001e20000100a00 */
[----:B------:R-:W-:-:S03]  /*132fc0*/  IADD3 R28, P1, PT, R2, R20, RZ ;  /* 0x00000014021c7210 */ /* 0x000fc60007f3e0ff */
[----:B------:R-:W-:Y:S04]  /*132fd0*/  STL [R1+0x85c], R7 ;  /* 0x00085c0701007387 */ /* 0x000fe80000100800 */
[----:B------:R-:W4:Y:S04]  /*132fe0*/  LDL.LU R11, [R1+0x6f8] ;  /* 0x0006f800010b7983 */ /* 0x000f280000300800 */
[----:B0-----:R-:W4:Y:S04]  /*132ff0*/  LDL.LU R12, [R1+0x6fc] ;  /* 0x0006fc00010c7983 */ /* 0x001f280000300800 */
[----:B------:R-:W4:Y:S04]  /*133000*/  LDL.LU R9, [R1+0x6e0] ;  /* 0x0006e00001097983 */ /* 0x000f280000300800 */
[----:B------:R-:W4:Y:S01]  /*133010*/  LDL.LU R13, [R1+0x6e4] ;  /* 0x0006e400010d7983 */ /* 0x000f220000300800 */
[----:B------:R-:W-:-:S03]  /*133020*/  IMAD.X R29, R3, 0x1, R18, P1 ;  /* 0x00000001031d7824 */ /* 0x000fc600008e0612 */
[----:B------:R0:W-:Y:S04]  /*133030*/  STL.64 [R1+0x5ca8], R20 ;  /* 0x005ca81401007387 */ /* 0x0001e80000100a00 */
[----:B0-----:R-:W4:Y:S04]  /*133040*/  LDL.LU R20, [R1+0x710] ;  /* 0x0007100001147983 */ /* 0x001f280000300800 */
[----:B------:R-:W4:Y:S04]  /*133050*/  LDL.LU R21, [R1+0x714] ;  /* 0x0007140001157983 */ /* 0x000f280000300800 */
[----:B------:R0:W-:Y:S04]  /*133060*/  STL.64 [R1+0x18f0], R28 ;  /* 0x0018f01c01007387 */ /* 0x0001e80000100a00 */
[----:B0-----:R-:W4:Y:S01]  /*133070*/  LDL.LU.64 R28, [R1+0x5cc0] ;  /* 0x005cc000011c7983 */ /* 0x001f220000300a00 */
[----:B------:R-:W-:Y:S01]  /*133080*/  VIADD R2, R2, UR5 ;  /* 0x0000000502027c36 */ /* 0x000fe20008000000 */
[----:B------:R-:W0:Y:S02]  /*133090*/  LDCU UR5, c[0x0][0x3b8] ;  /* 0x00007700ff0577ac */ /* 0x000e240008000800 */
[----:B------:R-:W4:Y:S04]  /*1330a0*/  LDL.LU R7, [R1+0x6e8] ;  /* 0x0006e80001077983 */ /* 0x000f280000300800 */
[----:B------:R-:W4:Y:S04]  /*1330b0*/  LDL.LU R3, [R1+0x6ec] ;  /* 0x0006ec0001037983 */ /* 0x000f280000300800 */
[----:B------:R-:W4:Y:S04]  /*1330c0*/  LDL.LU R10, [R1+0x6d0] ;  /* 0x0006d000010a7983 */ /* 0x000f280000300800 */
[----:B------:R-:W4:Y:S01]  /*1330d0*/  LDL.LU R8, [R1+0x6d4] ;  /* 0x0006d40001087983 */ /* 0x000f220000300800 */
[----:B---3--:R-:W-:-:S02]  /*1330e0*/  F2FP.SATFINITE.E4M3.F32.PACK_AB_MERGE_C R14, R16, R14, RZ ;  /* 0x0000000e100e723e */ /* 0x008fc400048070ff */
[----:B--2---:R-:W-:Y:S02]  /*1330f0*/  F2FP.SATFINITE.E4M3.F32.PACK_AB_MERGE_C R16, R5, R4, RZ ;  /* 0x000000040510723e */ /* 0x004fe400048070ff */
[----:B----4-:R-:W-:-:S05]  /*133100*/  F2FP.SATFINITE.E4M3.F32.PACK_AB_MERGE_C R20, R21, R20, RZ ;  /* 0x000000141514723e */ /* 0x010fca00048070ff */
[----:B------:R-:W-:Y:S04]  /*133110*/  STL [R1+0x7ac], R20 ;  /* 0x0007ac1401007387 */ /* 0x000fe80000100800 */
[----:B------:R1:W-:Y:S01]  /*133120*/  STL [R1+0x78c], R14 ;  /* 0x00078c0e01007387 */ /* 0x0003e20000100800 */
[----:B------:R-:W-:Y:S02]  /*133130*/  IADD3 R4, P1, PT, R2, R29, RZ ;  /* 0x0000001d02047210 */ /* 0x000fe40007f3e0ff */
[----:B-1----:R-:W-:Y:S01]  /*133140*/  SHF.R.S32.HI R14, RZ, 0x1f, R2 ;  /* 0x0000001fff0e7819 */ /* 0x002fe20000011402 */
[----:B------:R1:W-:Y:S04]  /*133150*/  STL [R1+0x72c], R16 ;  /* 0x00072c1001007387 */ /* 0x0003e80000100800 */
[----:B------:R-:W-:-:S02]  /*133160*/  IMAD.X R5, R14, 0x1, R28, P1 ;  /* 0x000000010e057824 */ /* 0x000fc400008e061c */
[----:B------:R-:W2:Y:S04]  /*133170*/  LDL.LU R14, [R1+0x6d8] ;  /* 0x0006d800010e7983 */ /* 0x000ea80000300800 */
[----:B-1----:R-:W2:Y:S01]  /*133180*/  LDL.LU R16, [R1+0x6dc] ;  /* 0x0006dc0001107983 */ /* 0x002ea20000300800 */
[----:B------:R-:W-:-:S03]  /*133190*/  F2FP.SATFINITE.E4M3.F32.PACK_AB_MERGE_C R0, R0, R6, RZ ;  /* 0x000000060000723e */ /* 0x000fc600048070ff */
[----:B------:R-:W3:Y:S01]  /*1331a0*/  LDL.LU R20, [R1+0x6c0] ;  /* 0x0006c00001147983 */ /* 0x000ee20000300800 */
[----:B------:R-:W-:-:S03]  /*1331b0*/  F2FP.SATFINITE.E4M3.F32.PACK_AB_MERGE_C R23, R23, R22, RZ ;  /* 0x000000161717723e */ /* 0x000fc600048070ff */
[----:B------:R1:W-:Y:S01]  /*1331c0*/  STL.64 [R1+0x1898], R4 ;  /* 0x0018980401007387 */ /* 0x0003e20000100a00 */
[----:B------:R-:W-:-:S03]  /*1331d0*/  IADD3 R22, P1, PT, R2, R27, RZ ;  /* 0x0000001b02167210 */ /* 0x000fc60007f3e0ff */
[----:B------:R-:W3:Y:S04]  /*1331e0*/  LDL.LU R21, [R1+0x6c4] ;  /* 0x0006c40001157983 */ /* 0x000ee80000300800 */
[----:B------:R4:W-:Y:S04]  /*1331f0*/  STL [R1+0x5ca0], R28 ;  /* 0x005ca01c01007387 */ /* 0x0009e80000100800 */
[----:B-1----:R-:W3:Y:S04]  /*133200*/  LDL.LU R4, [R1+0x6c8] ;  /* 0x0006c80001047983 */ /* 0x002ee80000300800 */
[----:B------:R-:W3:Y:S01]  /*133210*/  LDL.LU R5, [R1+0x6cc] ;  /* 0x0006cc0001057983 */ /* 0x000ee20000300800 */
[----:B----4-:R-:W-:-:S03]  /*133220*/  SHF.R.S32.HI R28, RZ, 0x1f, R2 ;  /* 0x0000001fff1c7819 */ /* 0x010fc60000011402 */
[----:B------:R1:W-:Y:S04]  /*133230*/  STL [R1+0x73c], R0 ;  /* 0x00073c0001007387 */ /* 0x0003e80000100800 */
[----:B------:R-:W4:Y:S01]  /*133240*/  LDL.LU R6, [R1+0x6b0] ;  /* 0x0006b00001067983 */ /* 0x000f220000300800 */
[----:B------:R-:W-:-:S03]  /*133250*/  F2FP.SATFINITE.E4M3.F32.PACK_AB_MERGE_C R12, R12, R11, RZ ;  /* 0x0000000b0c0c723e */ /* 0x000fc600048070ff */
[----:B-1----:R-:W4:Y:S04]  /*133260*/  LDL.LU R0, [R1+0x6b4] ;  /* 0x0006b40001007983 */ /* 0x002f280000300800 */
[----:B------:R1:W-:Y:S04]  /*133270*/  STL [R1+0x700], R23 ;  /* 0x0007001701007387 */ /* 0x0003e80000100800 */
[----:B------:R-:W4:Y:S01]  /*133280*/  LDL.LU R11, [R1+0x6a0] ;  /* 0x0006a000010b7983 */ /* 0x000f220000300800 */
[----:B-1----:R-:W-:Y:S01]  /*133290*/  IMAD.X R23, R28, 0x1, R26, P1 ;  /* 0x000000011c177824 */ /* 0x002fe200008e061a */
[----:B------:R-:W-:-:S04]  /*1332a0*/  F2FP.SATFINITE.E4M3.F32.PACK_AB_MERGE_C R9, R13, R9, RZ ;  /* 0x000000090d09723e */ /* 0x000fc800048070ff */
[----:B------:R1:W-:Y:S04]  /*1332b0*/  STL.64 [R1+0x1890], R22 ;  /* 0x0018901601007387 */ /* 0x0003e80000100a00 */
[----:B------:R0:W-:Y:S01]  /*1332c0*/  STL [R1+0x6f8], R12 ;  /* 0x0006f80c01007387 */ /* 0x0001e20000100800 */
[----:B-1----:R-:W-:-:S03]  /*1332d0*/  IADD3 R22, P1, PT, R2, R25, RZ ;  /* 0x0000001902167210 */ /* 0x002fc60007f3e0ff */
[----:B0-----:R-:W4:Y:S02]  /*1332e0*/  LDL.LU R12, [R1+0x6a4] ;  /* 0x0006a400010c7983 */ /* 0x001f240000300800 */
[----:B------:R-:W-:Y:S02]  /*1332f0*/  IMAD.X R23, R28, 0x1, R24, P1 ;  /* 0x000000011c177824 */ /* 0x000fe400008e0618 */
[----:B------:R0:W-:Y:S01]  /*133300*/  STL [R1+0x6e0], R9 ;  /* 0x0006e00901007387 */ /* 0x0001e20000100800 */
[----:B------:R-:W-:Y:S02]  /*133310*/  F2FP.SATFINITE.E4M3.F32.PACK_AB_MERGE_C R7, R3, R7, RZ ;  /* 0x000000070307723e */ /* 0x000fe400048070ff */
[----:B------:R-:W-:Y:S01]  /*133320*/  F2FP.SATFINITE.E4M3.F32.PACK_AB_MERGE_C R3, R8, R10, RZ ;  /* 0x0000000a0803723e */ /* 0x000fe200048070ff */
[----:B0-----:R-:W4:Y:S04]  /*133330*/  LDL.LU R9, [R1+0x6a8] ;  /* 0x0006a80001097983 */ /* 0x001f280000300800 */
[----:B------:R-:W4:Y:S04]  /*133340*/  LDL.LU R13, [R1+0x6ac] ;  /* 0x0006ac00010d7983 */ /* 0x000f280000300800 */
[----:B------:R0:W-:Y:S04]  /*133350*/  STL.64 [R1+0x1888], R22 ;  /* 0x0018881601007387 */ /* 0x0001e80000100a00 */
[----:B------:R-:W-:Y:S01]  /*133360*/  STL [R1+0x6e4], R7 ;  /* 0x0006e40701007387 */ /* 0x000fe20000100800 */
[----:B0-----:R-:W-:-:S03]  /*133370*/  IADD3 R22, P1, PT, R2, R17, RZ ;  /* 0x0000001102167210 */ /* 0x001fc60007f3e0ff */
[----:B------:R-:W-:Y:S02]  /*133380*/  STL [R1+0x5c98], R17 ;  /* 0x005c981101007387 */ /* 0x000fe40000100800 */
[----:B------:R-:W-:Y:S02]  /*133390*/  IMAD.X R23, R28, 0x1, R15, P1 ;  /* 0x000000011c177824 */ /* 0x000fe400008e060f */
[----:B------:R-:W-:Y:S04]  /*1333a0*/  STL [R1+0x6d0], R3 ;  /* 0x0006d00301007387 */ /* 0x000fe80000100800 */
[----:B------:R0:W-:Y:S04]  /*1333b0*/  STL.64 [R1+0x1880], R22 ;  /* 0x0018801601007387 */ /* 0x0001e80000100a00 */
[----:B0-----:R-:W4:Y:S04]  /*1333c0*/  LDL.LU.64 R22, [R1+0x5cb8] ;  /* 0x005cb80001167983 */ /* 0x001f280000300a00 */
[----:B------:R-:W4:Y:S04]  /*1333d0*/  LDL.LU R17, [R1+0x694] ;  /* 0x0006940001117983 */ /* 0x000f280000300800 */
[----:B------:R-:W4:Y:S04]  /*1333e0*/  LDL.LU R7, [R1+0x698] ;  /* 0x0006980001077983 */ /* 0x000f280000300800 */
[----:B------:R-:W4:Y:S04]  /*1333f0*/  LDL.LU R3, [R1+0x69c] ;  /* 0x00069c0001037983 */ /* 0x000f280000300800 */
[----:B------:R-:W4:Y:S04]  /*133400*/  LDL.LU R10, [R1+0x680] ;  /* 0x00068000010a7983 */ /* 0x000f280000300800 */
[----:B------:R-:W4:Y:S04]  /*133410*/  LDL.LU R8, [R1+0x684] ;  /* 0x0006840001087983 */ /* 0x000f280000300800 */
[----:B------:R0:W-:Y:S04]  /*133420*/  STL [R1+0x5c9c], R15 ;  /* 0x005c9c0f01007387 */ /* 0x0001e80000100800 */
[----:B0-----:R-:W4:Y:S01]  /*133430*/  LDL.LU R15, [R1+0x690] ;  /* 0x00069000010f7983 */ /* 0x001f220000300800 */
[----:B--2---:R-:W-:-:S03]  /*133440*/  F2FP.SATFINITE.E4M3.F32.PACK_AB_MERGE_C R16, R16, R14, RZ ;  /* 0x0000000e1010723e */ /* 0x004fc600048070ff */
[----:B------:R-:W2:Y:S04]  /*133450*/  LDL.LU R14, [R1+0x5cb4] ;  /* 0x005cb400010e7983 */ /* 0x000ea80000300800 */
[----:B------:R0:W-:Y:S04]  /*133460*/  STL [R1+0x6d4], R16 ;  /* 0x0006d41001007387 */ /* 0x0001e80000100800 */
[----:B0-----:R-:W2:Y:S01]  /*133470*/  LDL.LU R16, [R1+0x5cb0] ;  /* 0x005cb00001107983 */ /* 0x001ea20000300800 */
[----:B---3--:R-:W-:-:S05]  /*133480*/  F2FP.SATFINITE.E4M3.F32.PACK_AB_MERGE_C R21, R21, R20, RZ ;  /* 0x000000141515723e */ /* 0x008fca00048070ff */
[----:B------:R0:W-:Y:S01]  /*133490*/  STL [R1+0x6c4], R21 ;  /* 0x0006c41501007387 */ /* 0x0001e20000100800 */
[----:B------:R-:W-:Y:S02]  /*1334a0*/  F2FP.SATFINITE.E4M3.F32.PACK_AB_MERGE_C R5, R5, R4, RZ ;  /* 0x000000040505723e */ /* 0x000fe400048070ff */
[----:B----4-:R-:W-:Y:S02]  /*1334b0*/  F2FP.SATFINITE.E4M3.F32.PACK_AB_MERGE_C R0, R0, R6, RZ ;  /* 0x000000060000723e */ /* 0x010fe400048070ff */
[----:B--2---:R-:W-:Y:S01]  /*1334c0*/  IADD3 R20, P1, PT, R2, R16, RZ ;  /* 0x0000001002147210 */ /* 0x004fe20007f3e0ff */
[----:B------:R1:W-:Y:S04]  /*1334d0*/  STL [R1+0x5c88], R16 ;  /* 0x005c881001007387 */ /* 0x0003e80000100800 */
[----:B0-----:R-:W-:Y:S01]  /*1334e0*/  IMAD.X R21, R28, 0x1, R14, P1 ;  /* 0x000000011c157824 */ /* 0x001fe200008e060e */
[----:B-1----:R-:W2:Y:S04]  /*1334f0*/  LDL.LU R16, [R1+0x6bc] ;  /* 0x0006bc0001107983 */ /* 0x002ea80000300800 */
[----:B------:R-:W3:Y:S04]  /*133500*/  LDL.LU R4, [R1+0x688] ;  /* 0x0006880001047983 */ /* 0x000ee80000300800 */
[----:B------:R0:W-:Y:S04]  /*133510*/  STL.64 [R1+0x1868], R20 ;  /* 0x0018681401007387 */ /* 0x0001e80000100a00 */
[----:B------:R1:W-:Y:S01]  /*133520*/  STL [R1+0x6c0], R5 ;  /* 0x0006c00501007387 */ /* 0x0003e20000100800 */
[----:B0-----:R-:W-:-:S03]  /*133530*/  IADD3 R20, P1, PT, R2, R23, RZ ;  /* 0x0000001702147210 */ /* 0x001fc60007f3e0ff */
[----:B-1----:R-:W3:Y:S02]  /*133540*/  LDL.LU R5, [R1+0x68c] ;  /* 0x00068c0001057983 */ /* 0x002ee40000300800 */
[----:B------:R-:W-:Y:S02]  /*133550*/  IMAD.X R21, R28, 0x1, R22, P1 ;  /* 0x000000011c157824 */ /* 0x000fe400008e0616 */
[----:B------:R0:W-:Y:S04]  /*133560*/  STL [R1+0x6b4], R0 ;  /* 0x0006b40001007387 */ /* 0x0001e80000100800 */
[----:B------:R-:W4:Y:S04]  /*133570*/  LDL.LU R6, [R1+0x670] ;  /* 0x0006700001067983 */ /* 0x000f280000300800 */
[----:B0-----:R-:W4:Y:S04]  /*133580*/  LDL.LU R0, [R1+0x674] ;  /* 0x0006740001007983 */ /* 0x001f280000300800 */
[----:B------:R0:W-:Y:S04]  /*133590*/  STL.64 [R1+0x1860], R20 ;  /* 0x0018601401007387 */ /* 0x0001e80000100a00 */
[----:B0-----:R-:W2:Y:S04]  /*1335a0*/  LDL.LU.64 R20, [R1+0x5ca8] ;  /* 0x005ca80001147983 */ /* 0x001ea80000300a00 */
[----:B------:R0:W-:Y:S04]  /*1335b0*/  STL.64 [R1+0x5c90], R22 ;  /* 0x005c901601007387 */ /* 0x0001e80000100a00 */
[----:B0-----:R-:W3:Y:S01]  /*1335c0*/  LDL.LU R23, [R1+0x6b8] ;  /* 0x0006b80001177983 */ /* 0x001ee20000300800 */
[----:B------:R-:W-:-:S02]  /*1335d0*/  F2FP.SATFINITE.E4M3.F32.PACK_AB_MERGE_C R11, R12, R11, RZ ;  /* 0x0000000b0c0b723e */ /* 0x000fc400048070ff */
[----:B------:R-:W-:Y:S02]  /*1335e0*/  F2FP.SATFINITE.E4M3.F32.PACK_AB_MERGE_C R9, R13, R9, RZ ;  /* 0x000000090d09723e */ /* 0x000fe400048070ff */
[----:B--2---:R-:W-:Y:S02]  /*1335f0*/  IADD3 R22, P1, PT, R2, R21, RZ ;  /* 0x0000001502167210 */ /* 0x004fe40007f3e0ff */
[----:B---3--:R-:W-:-:S03]  /*133600*/  F2FP.SATFINITE.E4M3.F32.PACK_AB_MERGE_C R16, R16, R23, RZ ;  /* 0x000000171010723e */ /* 0x008fc600048070ff */
[----:B------:R-:W-:Y:S02]  /*133610*/  IMAD.X R23, R28, 0x1, R19, P1 ;  /* 0x000000011c177824 */ /* 0x000fe400008e0613 */
[----:B------:R-:W-:Y:S04]  /*133620*/  STL [R1+0x6b0], R16 ;  /* 0x0006b01001007387 */ /* 0x000fe80000100800 */
[----:B------:R0:W-:Y:S04]  /*133630*/  STL [R1+0x6a0], R11 ;  /* 0x0006a00b01007387 */ /* 0x0001e80000100800 */
[----:B0-----:R-:W2:Y:S04]  /*133640*/  LDL.LU R11, [R1+0x678] ;  /* 0x00067800010b7983 */ /* 0x001ea80000300800 */
[----:B------:R-:W2:Y:S04]  /*133650*/  LDL.LU R12, [R1+0x67c] ;  /* 0x00067c00010c7983 */ /* 0x000ea80000300800 */
[----:B------:R0:W-:Y:S04]  /*133660*/  STL.64 [R1+0x1848], R22 ;  /* 0x0018481601007387 */ /* 0x0001e80000100a00 */
[----:B------:R1:W-:Y:S01]  /*133670*/  STL [R1+0x6a4], R9 ;  /* 0x0006a40901007387 */ /* 0x0003e20000100800 */
[----:B0-----:R-:W-:-:S03]  /*133680*/  IADD3 R22, P1, PT, R2, R20, RZ ;  /* 0x0000001402167210 */ /* 0x001fc60007f3e0ff */
[----:B-1----:R-:W3:Y:S02]  /*133690*/  LDL.LU R9, [R1+0x660] ;  /* 0x0006600001097983 */ /* 0x002ee40000300800 */
[----:B------:R-:W-:Y:S02]  /*1336a0*/  IMAD.X R23, R28, 0x1, R18, P1 ;  /* 0x000000011c177824 */ /* 0x000fe400008e0612 */
[----:B------:R-:W3:Y:S04]  /*1336b0*/  LDL.LU R13, [R1+0x664] ;  /* 0x00066400010d7983 */ /* 0x000ee80000300800 */
[----:B------:R-:W-:Y:S04]  /*1336c0*/  STL.64 [R1+0x5c80], R20 ;  /* 0x005c801401007387 */ /* 0x000fe80000100a00 */
[----:B------:R-:W2:Y:S01]  /*1336d0*/  LDL.LU R28, [R1+0x5ca0] ;  /* 0x005ca000011c7983 */ /* 0x000ea20000300800 */
[----:B------:R-:W-:Y:S01]  /*1336e0*/  F2FP.SATFINITE.E4M3.F32.PACK_AB_MERGE_C R15, R17, R15, RZ ;  /* 0x0000000f110f723e */ /* 0x000fe200048070ff */
[----:B------:R-:W-:Y:S01]  /*1336f0*/  VIADD R2, R2, UR5 ;  /* 0x0000000502027c36 */ /* 0x000fe20008000000 */
[----:B------:R-:W-:Y:S01]  /*133700*/  F2FP.SATFINITE.E4M3.F32.PACK_AB_MERGE_C R3, R3, R7, RZ ;  /* 0x000000070303723e */ /* 0x000fe200048070ff */
[----:B------:R-:W-:Y:S01]  /*133710*/  STL.64 [R1+0x1840], R22 ;  /* 0x0018401601007387 */ /* 0x000fe20000100a00 */
[----:B------:R-:W-:Y:S01]  /*133720*/  F2FP.SATFINITE.E4M3.F32.PACK_AB_MERGE_C R5, R5, R4, RZ ;  /* 0x000000040505723e */ /* 0x000fe200048070ff */
[----:B------:R-:W0:Y:S02]  /*133730*/  LDCU UR5, c[0x0][0x3b8] ;  /* 0x00007700ff0577ac */ /* 0x000e240008000800 */
[----:B------:R-:W-:Y:S01]  /*133740*/  STL [R1+0x690], R15 ;  /* 0x0006900f01007387 */ /* 0x000fe20000100800 */
[----:B------:R-:W-:-:S03]  /*133750*/  IADD3 R16, P1, PT, R2, R29, RZ ;  /* 0x0000001d02107210 */ /* 0x000fc60007f3e0ff */
[----:B------:R1:W-:Y:S01]  /*133760*/  STL [R1+0x694], R3 ;  /* 0x0006940301007387 */ /* 0x0003e20000100800 */
[----:B------:R-:W-:Y:S02]  /*133770*/  F2FP.SATFINITE.E4M3.F32.PACK_AB_MERGE_C R7, R8, R10, RZ ;  /* 0x0000000a0807723e */ /* 0x000fe400048070ff */
[----:B-1----:R-:W-:-:S03]  /*133780*/  SHF.R.S32.HI R3, RZ, 0x1f, R2 ;  /* 0x0000001fff037819 */ /* 0x002fc60000011402 */
[----:B------:R-:W-:Y:S04]  /*133790*/  STL [R1+0x684], R7 ;  /* 0x0006840701007387 */ /* 0x000fe80000100800 */
[----:B------:R-:W3:Y:S01]  /*1337a0*/  LDL.LU R15, [R1+0x668] ;  /* 0x00066800010f7983 */ /* 0x000ee20000300800 */
[----:B--2---:R-:W-:-:S05]  /*1337b0*/  IMAD.X R17, R3, 0x1, R28, P1 ;  /* 0x0000000103117824 */ /* 0x004fca00008e061c */
[----:B------:R1:W-:Y:S04]  /*1337c0*/  STL.64 [R1+0x1830], R16 ;  /* 0x0018301001007387 */ /* 0x0003e80000100a00 */
[----:B-1----:R-:W2:Y:S01]  /*1337d0*/  LDL.LU R17, [R1+0x66c] ;  /* 0x00066c0001117983 */ /* 0x002ea20000300800 */
[----:B----4-:R-:W-:-:S03]  /*1337e0*/  F2FP.SATFINITE.E4M3.F32.PACK_AB_MERGE_C R4, R0, R6, RZ ;  /* 0x000000060004723e */ /* 0x010fc600048070ff */
[----:B------:R-:W4:Y:S04]  /*1337f0*/  LDL.LU R22, [R1+0x630] ;  /* 0x0006300001167983 */ /* 0x000f280000300800 */
[----:B------:R-:W4:Y:S04]  /*133800*/  LDL.LU R23, [R1+0x634] ;  /* 0x0006340001177983 */ /* 0x000f280000300800 */
[----:B------:R-:W4:Y:S04]  /*133810*/  LDL.LU R16, [R1+0x638] ;  /* 0x0006380001107983 */ /* 0x000f280000300800 */
[----:B------:R-:W4:Y:S04]  /*133820*/  LDL.LU R20, [R1+0x620] ;  /* 0x0006200001147983 */ /* 0x000f280000300800 */
[----:B------:R-:W4:Y:S04]  /*133830*/  LDL.LU R21, [R1+0x624] ;  /* 0x0006240001157983 */ /* 0x000f280000300800 */
[----:B------:R-:W4:Y:S04]  /*133840*/  LDL.LU R10, [R1+0x628] ;  /* 0x00062800010a7983 */ /* 0x000f280000300800 */
[----:B------:R-:W-:Y:S04]  /*133850*/  STL [R1+0x680], R5 ;  /* 0x0006800501007387 */ /* 0x000fe80000100800 */
[----:B------:R-:W4:Y:S04]  /*133860*/  LDL.LU R0, [R1+0x62c] ;  /* 0x00062c0001007983 */ /* 0x000f280000300800 */
[----:B------:R1:W-:Y:S01]  /*133870*/  STL [R1+0x648], R4 ;  /* 0x0006480401007387 */ /* 0x0003e20000100800 */
[----:B------:R-:W-:-:S03]  /*133880*/  F2FP.SATFINITE.E4M3.F32.PACK_AB_MERGE_C R7, R12, R11, RZ ;  /* 0x0000000b0c07723e */ /* 0x000fc600048070ff */
[----:B------:R-:W4:Y:S01]  /*133890*/  LDL.LU R8, [R1+0x618] ;  /* 0x0006180001087983 */ /* 0x000f220000300800 */
[----:B-1----:R-:W-:-:S05]  /*1338a0*/  IADD3 R4, P1, PT, R2, R27, RZ ;  /* 0x0000001b02047210 */ /* 0x002fca0007f3e0ff */
[----:B------:R-:W-:Y:S01]  /*1338b0*/  IMAD.X R5, R3, 0x1, R26, P1 ;  /* 0x0000000103057824 */ /* 0x000fe200008e061a */
[----:B------:R-:W-:-:S04]  /*1338c0*/  IADD3 R12, P1, PT, R2, R25, RZ ;  /* 0x00000019020c7210 */ /* 0x000fc80007f3e0ff */
[----:B------:R1:W-:Y:S01]  /*1338d0*/  STL.64 [R1+0x1838], R4 ;  /* 0x0018380401007387 */ /* 0x0003e20000100a00 */
[----:B---3--:R-:W-:Y:S01]  /*1338e0*/  F2FP.SATFINITE.E4M3.F32.PACK_AB_MERGE_C R9, R13, R9, RZ ;  /* 0x000000090d09723e */ /* 0x008fe200048070ff */
[----:B------:R-:W-:Y:S02]  /*1338f0*/  IMAD.X R13, R3, 0x1, R24, P1 ;  /* 0x00000001030d7824 */ /* 0x000fe400008e0618 */
[----:B-1----:R-:W3:Y:S04]  /*133900*/  LDL.LU R4, [R1+0x61c] ;  /* 0x00061c0001047983 */ /* 0x002ee80000300800 */
[----:B------:R-:W3:Y:S04]  /*133910*/  LDL.LU R5, [R1+0x600] ;  /* 0x0006000001057983 */ /* 0x000ee80000300800 */
[----:B------:R-:W3:Y:S04]  /*133920*/  LDL.LU R6, [R1+0x604] ;  /* 0x0006040001067983 */ /* 0x000ee80000300800 */
[----:B------:R1:W-:Y:S04]  /*133930*/  STL.64 [R1+0x5c78], R26 ;  /* 0x005c781a01007387 */ /* 0x0003e80000100a00 */
[----:B-1----:R-:W3:Y:S04]  /*133940*/  LDL.LU R26, [R1+0x614] ;  /* 0x00061400011a7983 */ /* 0x002ee80000300800 */
[----:B------:R-:W3:Y:S04]  /*133950*/  LDL.LU R27, [R1+0x608] ;  /* 0x00060800011b7983 */ /* 0x000ee80000300800 */
[----:B------:R1:W-:Y:S04]  /*133960*/  STL [R1+0x64c], R7 ;  /* 0x00064c0701007387 */ /* 0x0003e80000100800 */
[----:B-1----:R-:W3:Y:S04]  /*133970*/  LDL.LU R7, [R1+0x60c] ;  /* 0x00060c0001077983 */ /* 0x002ee80000300800 */
[----:B------:R-:W-:Y:S04]  /*133980*/  STL [R1+0x640], R9 ;  /* 0x0006400901007387 */ /* 0x000fe80000100800 */
[----:B------:R1:W-:Y:S04]  /*133990*/  STL [R1+0x5c70], R25 ;  /* 0x005c701901007387 */ /* 0x0003e80000100800 */
[----:B-1----:R-:W3:Y:S04]  /*1339a0*/  LDL.LU R25, [R1+0x610] ;  /* 0x0006100001197983 */ /* 0x002ee80000300800 */
[----:B------:R-:W3:Y:S04]  /*1339b0*/  LDL.LU R11, [R1+0x5f0] ;  /* 0x0005f000010b7983 */ /* 0x000ee80000300800 */
[----:B------:R1:W-:Y:S04]  /*1339c0*/  STL.64 [R1+0x1818], R12 ;  /* 0x0018180c01007387 */ /* 0x0003e80000100a00 */
[----:B-1----:R-:W3:Y:S04]  /*1339d0*/  LDL.LU R12, [R1+0x5f4] ;  /* 0x0005f400010c7983 */ /* 0x002ee80000300800 */
[----:B------:R-:W3:Y:S04]  /*1339e0*/  LDL.LU R9, [R1+0x5f8] ;  /* 0x0005f80001097983 */ /* 0x000ee80000300800 */
[----:B------:R-:W3:Y:S04]  /*1339f0*/  LDL.LU R13, [R1+0x5fc] ;  /* 0x0005fc00010d7983 */ /* 0x000ee80000300800 */
[----:B------:R1:W-:Y:S04]  /*133a00*/  STL [R1+0x5c74], R24 ;  /* 0x005c741801007387 */ /* 0x0003e80000100800 */
[----:B-1----:R-:W3:Y:S01]  /*133a10*/  LDL.LU R24, [R1+0x63c] ;  /* 0x00063c0001187983 */ /* 0x002ee20000300800 */
[----:B--2---:R-:W-:-:S03]  /*133a20*/  F2FP.SATFINITE.E4M3.F32.PACK_AB_MERGE_C R17, R17, R15, RZ ;  /* 0x0000000f1111723e */ /* 0x004fc600048070ff */
[----:B------:R-:W2:Y:S04]  /*133a30*/  LDL.LU R15, [R1+0x5c9c] ;  /* 0x005c9c00010f7983 */ /* 0x000ea80000300800 */
[----:B------:R1:W-:Y:S04]  /*133a40*/  STL [R1+0x644], R17 ;  /* 0x0006441101007387 */ /* 0x0003e80000100800 */
[----:B-1----:R-:W2:Y:S01]  /*133a50*/  LDL.LU R17, [R1+0x5c98] ;  /* 0x005c980001117983 */ /* 0x002ea20000300800 */
[----:B----4-:R-:W-:-:S05]  /*133a60*/  F2FP.SATFINITE.E4M3.F32.PACK_AB_MERGE_C R23, R23, R22, RZ ;  /* 0x000000161717723e */ /* 0x010fca00048070ff */
[----:B------:R1:W-:Y:S01]  /*133a70*/  STL [R1+0x535c], R23 ;  /* 0x00535c1701007387 */ /* 0x0003e20000100800 */
[----:B---3--:R-:W-:Y:S02]  /*133a80*/  F2FP.SATFINITE.E4M3.F32.PACK_AB_MERGE_C R24, R24, R16, RZ ;  /* 0x000000101818723e */ /* 0x008fe400048070ff */
[----:B--2---:R-:W-:-:S05]  /*133a90*/  IADD3 R22, P1, PT, R2, R17, RZ ;  /* 0x0000001102167210 */ /* 0x004fca0007f3e0ff */
[----:B-1----:R-:W-:-:S05]  /*133aa0*/  IMAD.X R23, R3, 0x1, R15, P1 ;  /* 0x0000000103177824 */ /* 0x002fca00008e060f */
[----:B------:R1:W-:Y:S04]  /*133ab0*/  STL.64 [R1+0x17f8], R22 ;  /* 0x0017f81601007387 */ /* 0x0003e80000100a00 */
[----:B-1----:R-:W2:Y:S04]  /*133ac0*/  LDL.LU.64 R22, [R1+0x5c90] ;  /* 0x005c900001167983 */ /* 0x002ea80000300a00 */
        /* <DEDUP_REMOVED lines=9> */
[----:B------:R-:W-:-:S03]  /*133b60*/  F2FP.SATFINITE.E4M3.F32.PACK_AB_MERGE_C R16, R0, R10, RZ ;  /* 0x0000000a0010723e */ /* 0x000fc600048070ff */
[----:B------:R-:W4:Y:S04]  /*133b70*/  LDL.LU R10, [R1+0x5e0] ;  /* 0x0005e000010a7983 */ /* 0x000f280000300800 */
[----:B------:R-:W4:Y:S04]  /*133b80*/  LDL.LU R0, [R1+0x5e4] ;  /* 0x0005e40001007983 */ /* 0x000f280000300800 */
[----:B------:R2:W-:Y:S01]  /*133b90*/  STL [R1+0x5000], R16 ;  /* 0x0050001001007387 */ /* 0x0005e20000100800 */
[----:B------:R-:W-:Y:S02]  /*133ba0*/  F2FP.SATFINITE.E4M3.F32.PACK_AB_MERGE_C R24, R26, R25, RZ ;  /* 0x000000191a18723e */ /* 0x000fe400048070ff */
[----:B--2---:R-:W-:-:S03]  /*133bb0*/  IADD3 R16, P1, PT, R2, R23, RZ ;  /* 0x0000001702107210 */ /* 0x004fc60007f3e0ff */
[----:B------:R-:W-:Y:S02]  /*133bc0*/  STL [R1+0x5028], R24 ;  /* 0x0050281801007387 */ /* 0x000fe40000100800 */
[----:B------:R-:W-:Y:S02]  /*133bd0*/  IMAD.X R17, R3, 0x1, R22, P1 ;  /* 0x0000000103117824 */ /* 0x000fe400008e0616 */
[----:B------:R-:W-:Y:S01]  /*133be0*/  STL.64 [R1+0x5c58], R22 ;  /* 0x005c581601007387 */ /* 0x000fe20000100a00 */
[----:B------:R-:W-:-:S03]  /*133bf0*/  F2FP.SATFINITE.E4M3.F32.PACK_AB_MERGE_C R4, R4, R8, RZ ;  /* 0x000000080404723e */ /* 0x000fc600048070ff */
[----:B------:R-:W-:Y:S01]  /*133c00*/  STL.64 [R1+0x17f0], R16 ;  /* 0x0017f01001007387 */ /* 0x000fe20000100a00 */
[----:B------:R-:W-:-:S03]  /*133c10*/  F2FP.SATFINITE.E4M3.F32.PACK_AB_MERGE_C R5, R6, R5, RZ ;  /* 0x000000050605723e */ /* 0x000fc600048070ff */
[----:B------:R-:W2:Y:S04]  /*133c20*/  LDL.LU R8, [R1+0x5e8] ;  /* 0x0005e80001087983 */ /* 0x000ea80000300800 */
[----:B------:R1:W-:Y:S01]  /*133c30*/  STL [R1+0x5024], R4 ;  /* 0x0050240401007387 */ /* 0x0003e20000100800 */
[----:B------:R-:W-:-:S03]  /*133c40*/  F2FP.SATFINITE.E4M3.F32.PACK_AB_MERGE_C R7, R7, R27, RZ ;  /* 0x0000001b0707723e */ /* 0x000fc600048070ff */
[----:B-1----:R-:W2:Y:S04]  /*133c50*/  LDL.LU R4, [R1+0x5ec] ;  /* 0x0005ec0001047983 */ /* 0x002ea80000300800 */
[----:B------:R1:W-:Y:S04]  /*133c60*/  STL [R1+0x5040], R5 ;  /* 0x0050400501007387 */ /* 0x0003e80000100800 */
[----:B-1----:R-:W2:Y:S04]  /*133c70*/  LDL.LU R5, [R1+0x5d0] ;  /* 0x0005d00001057983 */ /* 0x002ea80000300800 */
[----:B------:R-:W2:Y:S01]  /*133c80*/  LDL.LU R6, [R1+0x5d4] ;  /* 0x0005d40001067983 */ /* 0x000ea20000300800 */
[----:B---3--:R-:W-:-:S05]  /*133c90*/  IADD3 R16, P1, PT, R2, R21, RZ ;  /* 0x0000001502107210 */ /* 0x008fca0007f3e0ff */
[----:B------:R-:W-:-:S05]  /*133ca0*/  IMAD.X R17, R3, 0x1, R19, P1 ;  /* 0x0000000103117824 */ /* 0x000fca00008e0613 */
[----:B------:R1:W-:Y:S04]  /*133cb0*/  STL.64 [R1+0x17e8], R16 ;  /* 0x0017e81001007387 */ /* 0x0003e80000100a00 */
[----:B------:R-:W-:Y:S01]  /*133cc0*/  STL.64 [R1+0x5c60], R20 ;  /* 0x005c601401007387 */ /* 0x000fe20000100a00 */
[----:B-1----:R-:W-:-:S03]  /*133cd0*/  IADD3 R16, P1, PT, R2, R20, RZ ;  /* 0x0000001402107210 */ /* 0x002fc60007f3e0ff */
[----:B------:R1:W-:Y:S02]  /*133ce0*/  STL [R1+0x503c], R7 ;  /* 0x00503c0701007387 */ /* 0x0003e40000100800 */
[----:B------:R-:W-:Y:S01]  /*133cf0*/  IMAD.X R17, R3, 0x1, R18, P1 ;  /* 0x0000000103117824 */ /* 0x000fe200008e0612 */
[----:B------:R-:W-:Y:S02]  /*133d00*/  F2FP.SATFINITE.E4M3.F32.PACK_AB_MERGE_C R3, R13, R9, RZ ;  /* 0x000000090d03723e */ /* 0x000fe400048070ff */
[----:B-1----:R-:W-:Y:S02]  /*133d10*/  F2FP.SATFINITE.E4M3.F32.PACK_AB_MERGE_C R7, R12, R11, RZ ;  /* 0x0000000b0c07723e */ /* 0x002fe400048070ff */
[----:B------:R1:W-:Y:S04]  /*133d20*/  STL.64 [R1+0x17e0], R16 ;  /* 0x0017e01001007387 */ /* 0x0003e80000100a00 */
[----:B------:R-:W3:Y:S04]  /*133d30*/  LDL.LU R24, [R1+0x5d8] ;  /* 0x0005d80001187983 */ /* 0x000ee80000300800 */
[----:B------:R0:W-:Y:S04]  /*133d40*/  STL [R1+0x5060], R7 ;  /* 0x0050600701007387 */ /* 0x0001e80000100800 */
[----:B------:R-:W3:Y:S04]  /*133d50*/  LDL.LU R25, [R1+0x5dc] ;  /* 0x0005dc0001197983 */ /* 0x000ee80000300800 */
[----:B------:R-:W-:Y:S04]  /*133d60*/  STL [R1+0x505c], R3 ;  /* 0x00505c0301007387 */ /* 0x000fe80000100800 */
[----:B-1----:R-:W3:Y:S04]  /*133d70*/  LDL.LU R16, [R1+0x5c0] ;  /* 0x0005c00001107983 */ /* 0x002ee80000300800 */
[----:B------:R-:W3:Y:S01]  /*133d80*/  LDL.LU R17, [R1+0x5c4] ;  /* 0x0005c40001117983 */ /* 0x000ee20000300800 */
[----:B----4-:R-:W-:-:S03]  /*133d90*/  F2FP.SATFINITE.E4M3.F32.PACK_AB_MERGE_C R0, R0, R10, RZ ;  /* 0x0000000a0000723e */ /* 0x010fc600048070ff */
[----:B------:R-:W4:Y:S01]  /*133da0*/  LDL.LU R20, [R1+0x5b0] ;  /* 0x0005b00001147983 */ /* 0x000f220000300800 */
[----:B0-----:R-:W-:Y:S01]  /*133db0*/  VIADD R2, R2, UR5 ;  /* 0x0000000502027c36 */ /* 0x001fe20008000000 */
[----:B--2---:R-:W-:Y:S01]  /*133dc0*/  F2FP.SATFINITE.E4M3.F32.PACK_AB_MERGE_C R4, R4, R8, RZ ;  /* 0x000000080404723e */ /* 0x004fe200048070ff */
[----:B------:R-:W0:Y:S01]  /*133dd0*/  LDCU UR5, c[0x0][0x3b8] ;  /* 0x00007700ff0577ac */ /* 0x000e220008000800 */
[----:B------:R-:W4:Y:S04]  /*133de0*/  LDL.LU R21, [R1+0x5b4] ;  /* 0x0005b40001157983 */ /* 0x000f280000300800 */
[----:B------:R-:W2:Y:S04]  /*133df0*/  LDL.LU R22, [R1+0x5b8] ;  /* 0x0005b80001167983 */ /* 0x000ea80000300800 */
[----:B------:R-:W2:Y:S04]  /*133e00*/  LDL.LU R23, [R1+0x5bc] ;  /* 0x0005bc0001177983 */ /* 0x000ea80000300800 */
[----:B------:R-:W2:Y:S04]  /*133e10*/  LDL.LU R7, [R1+0x5a0] ;  /* 0x0005a00001077983 */ /* 0x000ea80000300800 */
[----:B------:R-:W2:Y:S01]  /*133e20*/  LDL.LU R9, [R1+0x5a4] ;  /* 0x0005a40001097983 */ /* 0x000ea20000300800 */
[----:B------:R-:W-:-:S03]  /*133e30*/  IADD3 R26, P1, PT, R2, R29, RZ ;  /* 0x0000001d021a7210 */ /* 0x000fc60007f3e0ff */
[----:B------:R-:W2:Y:S04]  /*133e40*/  LDL.LU R13, [R1+0x5a8] ;  /* 0x0005a800010d7983 */ /* 0x000ea80000300800 */
[----:B------:R-:W2:Y:S04]  /*133e50*/  LDL.LU R10, [R1+0x5ac] ;  /* 0x0005ac00010a7983 */ /* 0x000ea80000300800 */
[----:B------:R1:W-:Y:S02]  /*133e60*/  STL [R1+0x5078], R0 ;  /* 0x0050780001007387 */ /* 0x0003e40000100800 */
[----:B-1----:R-:W-:-:S02]  /*133e70*/  SHF.R.S32.HI R0, RZ, 0x1f, R2 ;  /* 0x0000001fff007819 */ /* 0x002fc40000011402 */
[----:B------:R1:W-:Y:S03]  /*133e80*/  STL [R1+0x5c48], R29 ;  /* 0x005c481d01007387 */ /* 0x0003e60000100800 */
[----:B------:R-:W-:Y:S01]  /*133e90*/  IMAD.X R27, R0, 0x1, R28, P1 ;  /* 0x00000001001b7824 */ /* 0x000fe200008e061c */
[----:B-1----:R-:W2:Y:S04]  /*133ea0*/  LDL.LU R29, [R1+0x5cc] ;  /* 0x0005cc00011d7983 */ /* 0x002ea80000300800 */
[----:B------:R1:W-:Y:S04]  /*133eb0*/  STL.64 [R1+0x17b8], R26 ;  /* 0x0017b81a01007387 */ /* 0x0003e80000100a00 */
[----:B-1----:R-:W2:Y:S01]  /*133ec0*/  LDL.LU.64 R26, [R1+0x5c78] ;  /* 0x005c7800011a7983 */ /* 0x002ea20000300a00 */
[----:B------:R-:W-:-:S03]  /*133ed0*/  F2FP.SATFINITE.E4M3.F32.PACK_AB_MERGE_C R6, R6, R5, RZ ;  /* 0x000000050606723e */ /* 0x000fc600048070ff */
[----:B------:R-:W4:Y:S04]  /*133ee0*/  LDL.LU R3, [R1+0x594] ;  /* 0x0005940001037983 */ /* 0x000f280000300800 */
[----:B------:R2:W-:Y:S04]  /*133ef0*/  STL [R1+0x5074], R4 ;  /* 0x0050740401007387 */ /* 0x0005e80000100800 */
[----:B------:R-:W-:Y:S04]  /*133f00*/  STL [R1+0x50a0], R6 ;  /* 0x0050a00601007387 */ /* 0x000fe80000100800 */
[----:B------:R-:W4:Y:S04]  /*133f10*/  LDL.LU R11, [R1+0x598] ;  /* 0x00059800010b7983 */ /* 0x000f280000300800 */
[----:B------:R-:W4:Y:S04]  /*133f20*/  LDL.LU R12, [R1+0x59c] ;  /* 0x00059c00010c7983 */ /* 0x000f280000300800 */
[----:B------:R-:W4:Y:S01]  /*133f30*/  LDL.LU R8, [R1+0x580] ;  /* 0x0005800001087983 */ /* 0x000f220000300800 */
[----:B---3--:R-:W-:-:S02]  /*133f40*/  F2FP.SATFINITE.E4M3.F32.PACK_AB_MERGE_C R25, R25, R24, RZ ;  /* 0x000000181919723e */ /* 0x008fc400048070ff */
[----:B--2---:R-:W-:-:S05]  /*133f50*/  IADD3 R4, P1, PT, R2, R27, RZ ;  /* 0x0000001b02047210 */ /* 0x004fca0007f3e0ff */
[----:B------:R-:W-:-:S05]  /*133f60*/  IMAD.X R5, R0, 0x1, R26, P1 ;  /* 0x0000000100057824 */ /* 0x000fca00008e061a */
[----:B------:R1:W-:Y:S04]  /*133f70*/  STL.64 [R1+0x17b0], R4 ;  /* 0x0017b00401007387 */ /* 0x0003e80000100a00 */
[----:B-1----:R-:W2:Y:S04]  /*133f80*/  LDL.LU R4, [R1+0x584] ;  /* 0x0005840001047983 */ /* 0x002ea80000300800 */
[----:B------:R1:W-:Y:S04]  /*133f90*/  STL.64 [R1+0x5c50], R26 ;  /* 0x005c501a01007387 */ /* 0x0003e80000100a00 */
[----:B-1----:R-:W3:Y:S04]  /*133fa0*/  LDL.LU R26, [R1+0x5c8] ;  /* 0x0005c800011a7983 */ /* 0x002ee80000300800 */
[----:B------:R-:W2:Y:S04]  /*133fb0*/  LDL.LU R27, [R1+0x590] ;  /* 0x00059000011b7983 */ /* 0x000ea80000300800 */
[----:B------:R-:W2:Y:S04]  /*133fc0*/  LDL.LU R5, [R1+0x588] ;  /* 0x0005880001057983 */ /* 0x000ea80000300800 */
[----:B------:R-:W2:Y:S04]  /*133fd0*/  LDL.LU R6, [R1+0x58c] ;  /* 0x00058c0001067983 */ /* 0x000ea80000300800 */
        /* <DEDUP_REMOVED lines=9> */
[----:B---3--:R-:W-:Y:S02]  /*134070*/  F2FP.SATFINITE.E4M3.F32.PACK_AB_MERGE_C R29, R29, R26, RZ ;  /* 0x0000001a1d1d723e */ /* 0x008fe400048070ff */
[----:B----4-:R-:W-:Y:S02]  /*134080*/  F2FP.SATFINITE.E4M3.F32.PACK_AB_MERGE_C R26, R21, R20, RZ ;  /* 0x00000014151a723e */ /* 0x010fe400048070ff */
[----:B------:R-:W-:Y:S01]  /*134090*/  F2FP.SATFINITE.E4M3.F32.PACK_AB_MERGE_C R22, R23, R22, RZ ;  /* 0x000000161716723e */ /* 0x000fe200048070ff */
[----:B------:R-:W-:Y:S01]  /*1340a0*/  STL [R1+0x50c0], R29 ;  /* 0x0050c01d01007387 */ /* 0x000fe20000100800 */
[----:B------:R-:W-:-:S03]  /*1340b0*/  F2FP.SATFINITE.E4M3.F32.PACK_AB_MERGE_C R9, R9, R7, RZ ;  /* 0x000000070909723e */ /* 0x000fc600048070ff */
[----:B------:R-:W-:Y:S01]  /*1340c0*/  STL [R1+0x50dc], R26 ;  /* 0x0050dc1a01007387 */ /* 0x000fe20000100800 */
[----:B--2---:R-:W-:-:S05]  /*1340d0*/  IADD3 R20, P1, PT, R2, R17, RZ ;  /* 0x0000001102147210 */ /* 0x004fca0007f3e0ff */
[----:B------:R-:W-:-:S05]  /*1340e0*/  IMAD.X R21, R0, 0x1, R15, P1 ;  /* 0x0000000100157824 */ /* 0x000fca00008e060f */
[----:B------:R1:W-:Y:S04]  /*1340f0*/  STL.64 [R1+0x17a0], R20 ;  /* 0x0017a01401007387 */ /* 0x0003e80000100a00 */
[----:B-1----:R-:W2:Y:S04]  /*134100*/  LDL.LU.64 R20, [R1+0x5c60] ;  /* 0x005c600001147983 */ /* 0x002ea80000300a00 */
[----:B------:R-:W3:Y:S04]  /*134110*/  LDL.LU R7, [R1+0x564] ;  /* 0x0005640001077983 */ /* 0x000ee80000300800 */
[----:B------:R1:W-:Y:S02]  /*134120*/  STL [R1+0x50d8], R22 ;  /* 0x0050d81601007387 */ /* 0x0003e40000100800 */
[----:B-1----:R-:W-:-:S02]  /*134130*/  IADD3 R22, P1, PT, R2, R16, RZ ;  /* 0x0000001002167210 */ /* 0x002fc40007f3e0ff */
[----:B------:R-:W-:Y:S03]  /*134140*/  STL [R1+0x50fc], R9 ;  /* 0x0050fc0901007387 */ /* 0x000fe60000100800 */
[----:B------:R-:W-:Y:S01]  /*134150*/  IMAD.X R23, R0, 0x1, R14, P1 ;  /* 0x0000000100177824 */ /* 0x000fe200008e060e */
[----:B------:R-:W-:Y:S04]  /*134160*/  STL [R1+0x5c38], R16 ;  /* 0x005c381001007387 */ /* 0x000fe80000100800 */
[----:B------:R1:W-:Y:S04]  /*134170*/  STL.64 [R1+0x1778], R22 ;  /* 0x0017781601007387 */ /* 0x0003e80000100a00 */
[----:B-1----:R-:W4:Y:S01]  /*134180*/  LDL.LU.64 R22, [R1+0x5c58] ;  /* 0x005c580001167983 */ /* 0x002f220000300a00 */
[----:B------:R-:W-:-:S02]  /*134190*/  F2FP.SATFINITE.E4M3.F32.PACK_AB_MERGE_C R10, R10, R13, RZ ;  /* 0x0000000d0a0a723e */ /* 0x000fc400048070ff */
[----:B------:R-:W-:Y:S01]  /*1341a0*/  F2FP.SATFINITE.E4M3.F32.PACK_AB_MERGE_C R3, R3, R27, RZ ;  /* 0x0000001b0303723e */ /* 0x000fe200048070ff */
[----:B------:R-:W2:Y:S04]  /*1341b0*/  LDL.LU R29, [R1+0x570] ;  /* 0x00057000011d7983 */ /* 0x000ea80000300800 */
[----:B------:R-:W2:Y:S04]  /*1341c0*/  LDL.LU R16, [R1+0x568] ;  /* 0x0005680001107983 */ /* 0x000ea80000300800 */
[----:B------:R-:W2:Y:S04]  /*1341d0*/  LDL.LU R9, [R1+0x56c] ;  /* 0x00056c0001097983 */ /* 0x000ea80000300800 */
[----:B------:R1:W-:Y:S04]  /*1341e0*/  STL [R1+0x50f8], R10 ;  /* 0x0050f80a01007387 */ /* 0x0003e80000100800 */
[----:B------:R-:W2:Y:S04]  /*1341f0*/  LDL.LU R13, [R1+0x550] ;  /* 0x00055000010d7983 */ /* 0x000ea80000300800 */
[----:B-1----:R-:W2:Y:S04]  /*134200*/  LDL.LU R10, [R1+0x554] ;  /* 0x00055400010a7983 */ /* 0x002ea80000300800 */
[----:B------:R1:W-:Y:S01]  /*134210*/  STL [R1+0x511c], R3 ;  /* 0x00511c0301007387 */ /* 0x0003e20000100800 */
[----:B------:R-:W-:-:S02]  /*134220*/  F2FP.SATFINITE.E4M3.F32.PACK_AB_MERGE_C R11, R12, R11, RZ ;  /* 0x0000000b0c0b723e */ /* 0x000fc400048070ff */
[----:B-1----:R-:W-:Y:S02]  /*134230*/  F2FP.SATFINITE.E4M3.F32.PACK_AB_MERGE_C R3, R4, R8, RZ ;  /* 0x000000080403723e */ /* 0x002fe400048070ff */
[----:B------:R-:W-:Y:S02]  /*134240*/  F2FP.SATFINITE.E4M3.F32.PACK_AB_MERGE_C R4, R6, R5, RZ ;  /* 0x000000050604723e */ /* 0x000fe400048070ff */
[----:B----4-:R-:W-:Y:S01]  /*134250*/  IADD3 R26, P1, PT, R2, R23, RZ ;  /* 0x00000017021a7210 */ /* 0x010fe20007f3e0ff */
[----:B------:R1:W-:Y:S04]  /*134260*/  STL.64 [R1+0x5c30], R22 ;  /* 0x005c301601007387 */ /* 0x0003e80000100a00 */
[----:B------:R-:W-:Y:S02]  /*134270*/  IMAD.X R27, R0, 0x1, R22, P1 ;  /* 0x00000001001b7824 */ /* 0x000fe400008e0616 */
[----:B-1----:R-:W4:Y:S04]  /*134280*/  LDL.LU R22, [R1+0x57c] ;  /* 0x00057c0001167983 */ /* 0x002f280000300800 */
[----:B------:R-:W3:Y:S04]  /*134290*/  LDL.LU R23, [R1+0x560] ;  /* 0x0005600001177983 */ /* 0x000ee80000300800 */
[----:B------:R2:W-:Y:S04]  /*1342a0*/  STL.64 [R1+0x1770], R26 ;  /* 0x0017701a01007387 */ /* 0x0005e80000100a00 */
[----:B------:R-:W-:Y:S01]  /*1342b0*/  STL [R1+0x5118], R11 ;  /* 0x0051180b01007387 */ /* 0x000fe20000100800 */
[----:B--2---:R-:W-:-:S03]  /*1342c0*/  IADD3 R26, P1, PT, R2, R21, RZ ;  /* 0x00000015021a7210 */ /* 0x004fc60007f3e0ff */
[----:B------:R-:W-:Y:S02]  /*1342d0*/  STL [R1+0x514c], R3 ;  /* 0x00514c0301007387 */ /* 0x000fe40000100800 */
[----:B------:R-:W-:-:S05]  /*1342e0*/  IMAD.X R27, R0, 0x1, R19, P1 ;  /* 0x00000001001b7824 */ /* 0x000fca00008e0613 */
[----:B------:R1:W-:Y:S04]  /*1342f0*/  STL.64 [R1+0x1768], R26 ;  /* 0x0017681a01007387 */ /* 0x0003e80000100a00 */
[----:B-1----:R-:W2:Y:S04]  /*134300*/  LDL.LU.64 R26, [R1+0x5c50] ;  /* 0x005c5000011a7983 */ /* 0x002ea80000300a00 */
[----:B------:R-:W2:Y:S04]  /*134310*/  LDL.LU R3, [R1+0x558] ;  /* 0x0005580001037983 */ /* 0x000ea80000300800 */
[----:B------:R-:W2:Y:S04]  /*134320*/  LDL.LU R11, [R1+0x55c] ;  /* 0x00055c00010b7983 */ /* 0x000ea80000300800 */
[----:B------:R1:W-:Y:S04]  /*134330*/  STL [R1+0x5148], R4 ;  /* 0x0051480401007387 */ /* 0x0003e80000100800 */
[----:B------:R-:W2:Y:S04]  /*134340*/  LDL.LU R8, [R1+0x540] ;  /* 0x0005400001087983 */ /* 0x000ea80000300800 */
[----:B------:R-:W2:Y:S01]  /*134350*/  LDL.LU R6, [R1+0x544] ;  /* 0x0005440001067983 */ /* 0x000ea20000300800 */
[----:B-1----:R-:W-:-:S03]  /*134360*/  IADD3 R4, P1, PT, R2, R20, RZ ;  /* 0x0000001402047210 */ /* 0x002fc60007f3e0ff */
[----:B------:R1:W-:Y:S04]  /*134370*/  STL.64 [R1+0x5c40], R20 ;  /* 0x005c401401007387 */ /* 0x0003e80000100a00 */
[----:B-1----:R-:W2:Y:S01]  /*134380*/  LDL.LU R20, [R1+0x574] ;  /* 0x0005740001147983 */ /* 0x002ea20000300800 */
[----:B------:R-:W-:-:S03]  /*134390*/  IMAD.X R5, R0, 0x1, R18, P1 ;  /* 0x0000000100057824 */ /* 0x000fc600008e0612 */
[----:B------:R-:W4:Y:S04]  /*1343a0*/  LDL.LU R21, [R1+0x578] ;  /* 0x0005780001157983 */ /* 0x000f280000300800 */
[----:B------:R-:W3:Y:S04]  /*1343b0*/  LDL.LU R12, [R1+0x548] ;  /* 0x00054800010c7983 */ /* 0x000ee80000300800 */
[----:B------:R1:W-:Y:S04]  /*1343c0*/  STL.64 [R1+0x1760], R4 ;  /* 0x0017600401007387 */ /* 0x0003e80000100a00 */
[----:B-1----:R-:W3:Y:S04]  /*1343d0*/  LDL.LU R4, [R1+0x54c] ;  /* 0x00054c0001047983 */ /* 0x002ee80000300800 */
[----:B------:R-:W3:Y:S04]  /*1343e0*/  LDL.LU R5, [R1+0x530] ;  /* 0x0005300001057983 */ /* 0x000ee80000300800 */
[----:B------:R-:W3:Y:S01]  /*1343f0*/  LDL.LU R0, [R1+0x534] ;  /* 0x0005340001007983 */ /* 0x000ee20000300800 */
[----:B--2---:R-:W-:-:S03]  /*134400*/  F2FP.SATFINITE.E4M3.F32.PACK_AB_MERGE_C R20, R20, R29, RZ ;  /* 0x0000001d1414723e */ /* 0x004fc600048070ff */
[----:B------:R-:W2:Y:S01]  /*134410*/  LDL.LU R29, [R1+0x5c48] ;  /* 0x005c4800011d7983 */ /* 0x000ea20000300800 */
[----:B0-----:R-:W-:Y:S01]  /*134420*/  VIADD R2, R2, UR5 ;  /* 0x0000000502027c36 */ /* 0x001fe20008000000 */
[----:B------:R-:W-:Y:S01]  /*134430*/  F2FP.SATFINITE.E4M3.F32.PACK_AB_MERGE_C R11, R11, R3, RZ ;  /* 0x000000030b0b723e */ /* 0x000fe200048070ff */
[----:B------:R-:W0:Y:S01]  /*134440*/  LDCU UR5, c[0x0][0x3b8] ;  /* 0x00007700ff0577ac */ /* 0x000e220008000800 */
[----:B------:R4:W-:Y:S02]  /*134450*/  STL [R1+0x5164], R20 ;  /* 0x0051641401007387 */ /* 0x0009e40000100800 */
[----:B----4-:R-:W-:Y:S02]  /*134460*/  F2FP.SATFINITE.E4M3.F32.PACK_AB_MERGE_C R20, R22, R21, RZ ;  /* 0x000000151614723e */ /* 0x010fe400048070ff */
[----:B---3--:R-:W-:Y:S02]  /*134470*/  F2FP.SATFINITE.E4M3.F32.PACK_AB_MERGE_C R22, R7, R23, RZ ;  /* 0x000000170716723e */ /* 0x008fe400048070ff */
[----:B------:R-:W-:Y:S01]  /*134480*/  SHF.R.S32.HI R7, RZ, 0x1f, R2 ;  /* 0x0000001fff077819 */ /* 0x000fe20000011402 */
[----:B------:R2:W-:Y:S04]  /*134490*/  STL [R1+0x5160], R20 ;  /* 0x0051601401007387 */ /* 0x0005e80000100800 */
[----:B------:R-:W-:Y:S01]  /*1344a0*/  STL [R1+0x5180], R22 ;  /* 0x0051801601007387 */ /* 0x000fe20000100800 */
[----:B------:R-:W-:-:S02]  /*1344b0*/  F2FP.SATFINITE.E4M3.F32.PACK_AB_MERGE_C R3, R6, R8, RZ ;  /* 0x000000080603723e */ /* 0x000fc400048070ff */
[----:B------:R-:W-:Y:S02]  /*1344c0*/  F2FP.SATFINITE.E4M3.F32.PACK_AB_MERGE_C R0, R0, R5, RZ ;  /* 0x000000050000723e */ /* 0x000fe400048070ff */
[----:B--2---:R-:W-:Y:S01]  /*1344d0*/  IADD3 R20, P1, PT, R2, R29, RZ ;  /* 0x0000001d02147210 */ /* 0x004fe20007f3e0ff */
[----:B------:R-:W-:Y:S04]  /*1344e0*/  STL.64 [R1+0x5c28], R28 ;  /* 0x005c281c01007387 */ /* 0x000fe80000100a00 */
[----:B------:R-:W-:-:S05]  /*1344f0*/  IMAD.X R21, R7, 0x1, R28, P1 ;  /* 0x0000000107157824 */ /* 0x000fca00008e061c */
[----:B------:R1:W-:Y:S02]  /*134500*/  STL.64 [R1+0x1748], R20 ;  /* 0x0017481401007387 */ /* 0x0003e40000100a00 */
[----:B-1----:R-:W-:Y:S02]  /*134510*/  F2FP.SATFINITE.E4M3.F32.PACK_AB_MERGE_C R20, R9, R16, RZ ;  /* 0x000000100914723e */ /* 0x002fe400048070ff */
[----:B------:R-:W-:Y:S01]  /*134520*/  F2FP.SATFINITE.E4M3.F32.PACK_AB_MERGE_C R9, R10, R13, RZ ;  /* 0x0000000d0a09723e */ /* 0x000fe200048070ff */
[----:B------:R-:W2:Y:S04]  /*134530*/  LDL.LU R16, [R1+0x538] ;  /* 0x0005380001107983 */ /* 0x000ea80000300800 */
[----:B------:R1:W-:Y:S04]  /*134540*/  STL [R1+0x517c], R20 ;  /* 0x00517c1401007387 */ /* 0x0003e80000100800 */
[----:B------:R-:W3:Y:S04]  /*134550*/  LDL.LU R22, [R1+0x520] ;  /* 0x0005200001167983 */ /* 0x000ee80000300800 */
[----:B------:R4:W-:Y:S01]  /*134560*/  STL [R1+0x51a4], R9 ;  /* 0x0051a40901007387 */ /* 0x0009e20000100800 */
[----:B-1----:R-:W-:-:S03]  /*134570*/  IADD3 R20, P1, PT, R2, R27, RZ ;  /* 0x0000001b02147210 */ /* 0x002fc60007f3e0ff */
[----:B------:R-:W3:Y:S04]  /*134580*/  LDL.LU R23, [R1+0x524] ;  /* 0x0005240001177983 */ /* 0x000ee80000300800 */
[----:B------:R-:W2:Y:S01]  /*134590*/  LDL.LU R28, [R1+0x52c] ;  /* 0x00052c00011c7983 */ /* 0x000ea20000300800 */
[----:B------:R-:W-:-:S03]  /*1345a0*/  IMAD.X R21, R7, 0x1, R26, P1 ;  /* 0x0000000107157824 */ /* 0x000fc600008e061a */
[----:B------:R-:W2:Y:S04]  /*1345b0*/  LDL.LU R29, [R1+0x510] ;  /* 0x00051000011d7983 */ /* 0x000ea80000300800 */
[----:B----4-:R-:W4:Y:S04]  /*1345c0*/  LDL.LU R9, [R1+0x514] ;  /* 0x0005140001097983 */ /* 0x010f280000300800 */
[----:B------:R-:W2:Y:S04]  /*1345d0*/  LDL.LU R13, [R1+0x518] ;  /* 0x00051800010d7983 */ /* 0x000ea80000300800 */
[----:B------:R-:W2:Y:S04]  /*1345e0*/  LDL.LU R10, [R1+0x51c] ;  /* 0x00051c00010a7983 */ /* 0x000ea80000300800 */
[----:B------:R1:W-:Y:S04]  /*1345f0*/  STL [R1+0x5c18], R27 ;  /* 0x005c181b01007387 */ /* 0x0003e80000100800 */
[----:B-1----:R-:W2:Y:S04]  /*134600*/  LDL.LU R27, [R1+0x528] ;  /* 0x00052800011b7983 */ /* 0x002ea80000300800 */
[----:B------:R-:W2:Y:S04]  /*134610*/  LDL.LU R8, [R1+0x500] ;  /* 0x0005000001087983 */ /* 0x000ea80000300800 */
[----:B------:R1:W-:Y:S04]  /*134620*/  STL.64 [R1+0x1740], R20 ;  /* 0x0017401401007387 */ /* 0x0003e80000100a00 */
[----:B------:R-:W-:Y:S04]  /*134630*/  STL [R1+0x51a0], R11 ;  /* 0x0051a00b01007387 */ /* 0x000fe80000100800 */
[----:B------:R-:W2:Y:S01]  /*134640*/  LDL.LU R6, [R1+0x504] ;  /* 0x0005040001067983 */ /* 0x000ea20000300800 */
[----:B-1----:R-:W-:-:S03]  /*134650*/  IADD3 R20, P1, PT, R2, R25, RZ ;  /* 0x0000001902147210 */ /* 0x002fc60007f3e0ff */
[----:B------:R1:W-:Y:S02]  /*134660*/  STL [R1+0x51bc], R3 ;  /* 0x0051bc0301007387 */ /* 0x0003e40000100800 */
[----:B------:R-:W-:Y:S02]  /*134670*/  IMAD.X R21, R7, 0x1, R24, P1 ;  /* 0x0000000107157824 */ /* 0x000fe400008e0618 */
[----:B------:R0:W-:Y:S01]  /*134680*/  STL.64 [R1+0x5c20], R24 ;  /* 0x005c201801007387 */ /* 0x0001e20000100a00 */
[----:B-1----:R-:W-:-:S03]  /*134690*/  F2FP.SATFINITE.E4M3.F32.PACK_AB_MERGE_C R3, R4, R12, RZ ;  /* 0x0000000c0403723e */ /* 0x002fc600048070ff */
[----:B------:R-:W-:Y:S04]  /*1346a0*/  STL.64 [R1+0x1738], R20 ;  /* 0x0017381401007387 */ /* 0x000fe80000100a00 */
[----:B0-----:R-:W2:Y:S04]  /*1346b0*/  LDL.LU R24, [R1+0x508] ;  /* 0x0005080001187983 */ /* 0x001ea80000300800 */
[----:B------:R0:W-:Y:S04]  /*1346c0*/  STL [R1+0x51b8], R3 ;  /* 0x0051b80301007387 */ /* 0x0001e80000100800 */
[----:B------:R-:W2:Y:S04]  /*1346d0*/  LDL.LU R25, [R1+0x50c] ;  /* 0x00050c0001197983 */ /* 0x000ea80000300800 */
[----:B------:R1:W-:Y:S04]  /*1346e0*/  STL [R1+0x88c], R0 ;  /* 0x00088c0001007387 */ /* 0x0003e80000100800 */
[----:B0-----:R-:W2:Y:S04]  /*1346f0*/  LDL.LU R3, [R1+0x4f0] ;  /* 0x0004f00001037983 */ /* 0x001ea80000300800 */
[----:B------:R-:W2:Y:S04]  /*134700*/  LDL.LU R11, [R1+0x4f4] ;  /* 0x0004f400010b7983 */ /* 0x000ea80000300800 */
[----:B------:R-:W2:Y:S01]  /*134710*/  LDL.LU R12, [R1+0x16d0] ;  /* 0x0016d000010c7983 */ /* 0x000ea20000300800 */
[----:B------:R-:W-:-:S03]  /*134720*/  IADD3 R20, P1, PT, R2, R17, RZ ;  /* 0x0000001102147210 */ /* 0x000fc60007f3e0ff */
[----:B------:R-:W2:Y:S04]  /*134730*/  LDL.LU R4, [R1+0x16d4] ;  /* 0x0016d40001047983 */ /* 0x000ea80000300800 */
[----:B------:R-:W2:Y:S04]  /*134740*/  LDL.LU R5, [R1+0x4f8] ;  /* 0x0004f80001057983 */ /* 0x000ea80000300800 */
[----:B-1----:R-:W2:Y:S04]  /*134750*/  LDL.LU R0, [R1+0x4fc] ;  /* 0x0004fc0001007983 */ /* 0x002ea80000300800 */
[----:B------:R0:W-:Y:S04]  /*134760*/  STL [R1+0x5c0c], R17 ;  /* 0x005c0c1101007387 */ /* 0x0001e80000100800 */
[----:B0-----:R-:W2:Y:S01]  /*134770*/  LDL.LU R17, [R1+0x53c] ;  /* 0x00053c0001117983 */ /* 0x001ea20000300800 */
[----:B------:R-:W-:-:S05]  /*134780*/  IMAD.X R21, R7, 0x1, R15, P1 ;  /* 0x0000000107157824 */ /* 0x000fca00008e060f */
[----:B------:R0:W-:Y:S04]  /*134790*/  STL.64 [R1+0x1730], R20 ;  /* 0x0017301401007387 */ /* 0x0001e80000100a00 */
[----:B0-----:R-:W4:Y:S01]  /*1347a0*/  LDL.LU.64 R20, [R1+0x5c40] ;  /* 0x005c400001147983 */ /* 0x001f220000300a00 */
[----:B--2---:R-:W-:-:S03]  /*1347b0*/  F2FP.SATFINITE.E4M3.F32.PACK_AB_MERGE_C R17, R17, R16, RZ ;  /* 0x000000101111723e */ /* 0x004fc600048070ff */
[----:B------:R-:W2:Y:S04]  /*1347c0*/  LDL.LU R16, [R1+0x5c38] ;  /* 0x005c380001107983 */ /* 0x000ea80000300800 */
[----:B------:R3:W-:Y:S02]  /*1347d0*/  STL [R1+0x51c8], R17 ;  /* 0x0051c81101007387 */ /* 0x0007e40000100800 */
[----:B---3--:R-:W-:-:S05]  /*1347e0*/  F2FP.SATFINITE.E4M3.F32.PACK_AB_MERGE_C R17, R23, R22, RZ ;  /* 0x000000161711723e */ /* 0x008fca00048070ff */
[----:B------:R-:W-:Y:S01]  /*1347f0*/  STL [R1+0x81c], R17 ;  /* 0x00081c1101007387 */ /* 0x000fe20000100800 */
[----:B--2---:R-:W-:-:S05]  /*134800*/  IADD3 R22, P1, PT, R2, R16, RZ ;  /* 0x0000001002167210 */ /* 0x004fca0007f3e0ff */
[----:B------:R-:W-:-:S05]  /*134810*/  IMAD.X R23, R7, 0x1, R14, P1 ;  /* 0x0000000107177824 */ /* 0x000fca00008e060e */
[----:B------:R0:W-:Y:S04]  /*134820*/  STL.64 [R1+0x1718], R22 ;  /* 0x0017181601007387 */ /* 0x0001e80000100a00 */
[----:B0-----:R-:W2:Y:S01]  /*134830*/  LDL.LU.64 R22, [R1+0x5c30] ;  /* 0x005c300001167983 */ /* 0x001ea20000300a00 */
[----:B------:R-:W-:-:S03]  /*134840*/  F2FP.SATFINITE.E4M3.F32.PACK_AB_MERGE_C R17, R28, R27, RZ ;  /* 0x0000001b1c11723e */ /* 0x000fc600048070ff */
[----:B------:R-:W-:Y:S01]  /*134850*/  STL.64 [R1+0x5c10], R14 ;  /* 0x005c100e01007387 */ /* 0x000fe20000100a00 */
[----:B----4-:R-:W-:-:S03]  /*134860*/  F2FP.SATFINITE.E4M3.F32.PACK_AB_MERGE_C R9, R9, R29, RZ ;  /* 0x0000001d0909723e */ /* 0x010fc600048070ff */
[----:B------:R-:W-:Y:S04]  /*134870*/  STL [R1+0x51d8], R17 ;  /* 0x0051d81101007387 */ /* 0x000fe80000100800 */
[----:B------:R0:W-:Y:S01]  /*134880*/  STL [R1+0x76c], R9 ;  /* 0x00076c0901007387 */ /* 0x0001e20000100800 */
[----:B------:R-:W-:-:S03]  /*134890*/  F2FP.SATFINITE.E4M3.F32.PACK_AB_MERGE_C R6, R6, R8, RZ ;  /* 0x000000080606723e */ /* 0x000fc600048070ff */
[----:B------:R-:W3:Y:S01]  /*1348a0*/  LDL.LU R27, [R1+0x4e0] ;  /* 0x0004e000011b7983 */ /* 0x000ee20000300800 */
[----:B0-----:R-:W-:Y:S02]  /*1348b0*/  F2FP.SATFINITE.E4M3.F32.PACK_AB_MERGE_C R9, R10, R13, RZ ;  /* 0x0000000d0a09723e */ /* 0x001fe400048070ff */
[----:B--2---:R-:W-:-:S05]  /*1348c0*/  IADD3 R14, P1, PT, R2, R23, RZ ;  /* 0x00000017020e7210 */ /* 0x004fca0007f3e0ff */
[----:B------:R-:W-:Y:S01]  /*1348d0*/  IMAD.X R15, R7, 0x1, R22, P1 ;  /* 0x00000001070f7824 */ /* 0x000fe200008e0616 */
[----:B------:R-:W-:-:S04]  /*1348e0*/  IADD3 R28, P1, PT, R2, R21, RZ ;  /* 0x00000015021c7210 */ /* 0x000fc80007f3e0ff */
[----:B------:R0:W-:Y:S01]  /*1348f0*/  STL.64 [R1+0x1710], R14 ;  /* 0x0017100e01007387 */ /* 0x0001e20000100a00 */
[----:B------:R-:W-:-:S03]  /*134900*/  IMAD.X R29, R7, 0x1, R19, P1 ;  /* 0x00000001071d7824 */ /* 0x000fc600008e0613 */
[----:B0-----:R-:W3:Y:S04]  /*134910*/  LDL.LU R14, [R1+0x4e4] ;  /* 0x0004e400010e7983 */ /* 0x001ee80000300800 */
[----:B------:R0:W-:Y:S04]  /*134920*/  STL [R1+0x51e0], R9 ;  /* 0x0051e00901007387 */ /* 0x0001e80000100800 */
[----:B------:R-:W2:Y:S04]  /*134930*/  LDL.LU R15, [R1+0x4e8] ;  /* 0x0004e800010f7983 */ /* 0x000ea80000300800 */
[----:B0-----:R-:W2:Y:S04]  /*134940*/  LDL.LU R9, [R1+0x4ec] ;  /* 0x0004ec0001097983 */ /* 0x001ea80000300800 */
[----:B------:R-:W-:Y:S04]  /*134950*/  STL [R1+0x708], R6 ;  /* 0x0007080601007387 */ /* 0x000fe80000100800 */
[----:B------:R0:W-:Y:S04]  /*134960*/  STL.64 [R1+0x1708], R28 ;  /* 0x0017081c01007387 */ /* 0x0001e80000100a00 */
[----:B0-----:R-:W4:Y:S01]  /*134970*/  LDL.LU.64 R28, [R1+0x5c28] ;  /* 0x005c2800011c7983 */ /* 0x001f220000300a00 */
[----:B------:R-:W-:-:S02]  /*134980*/  F2FP.SATFINITE.E4M3.F32.PACK_AB_MERGE_C R17, R25, R24, RZ ;  /* 0x000000181911723e */ /* 0x000fc400048070ff */
[----:B------:R-:W-:Y:S01]  /*134990*/  IADD3 R24, P1, PT, R2, R20, RZ ;  /* 0x0000001402187210 */ /* 0x000fe20007f3e0ff */
[----:B------:R-:W2:Y:S04]  /*1349a0*/  LDL.LU R13, [R1+0x4d0] ;  /* 0x0004d000010d7983 */ /* 0x000ea80000300800 */
[----:B------:R-:W-:Y:S01]  /*1349b0*/  IMAD.X R25, R7, 0x1, R18, P1 ;  /* 0x0000000107197824 */ /* 0x000fe200008e0612 */
[----:B------:R-:W2:Y:S01]  /*1349c0*/  LDL.LU R10, [R1+0x4d4] ;  /* 0x0004d400010a7983 */ /* 0x000ea20000300800 */
[----:B------:R-:W-:Y:S02]  /*1349d0*/  F2FP.SATFINITE.E4M3.F32.PACK_AB_MERGE_C R7, R11, R3, RZ ;  /* 0x000000030b07723e */ /* 0x000fe400048070ff */
[----:B------:R-:W-:Y:S01]  /*1349e0*/  F2FP.SATFINITE.E4M3.F32.PACK_AB_MERGE_C R3, R4, R12, RZ ;  /* 0x0000000c0403723e */ /* 0x000fe200048070ff */
[----:B------:R-:W2:Y:S01]  /*1349f0*/  LDL.LU R8, [R1+0x4d8] ;  /* 0x0004d80001087983 */ /* 0x000ea20000300800 */
[----:B------:R-:W-:-:S03]  /*134a00*/  F2FP.SATFINITE.E4M3.F32.PACK_AB_MERGE_C R0, R0, R5, RZ ;  /* 0x000000050000723e */ /* 0x000fc600048070ff */
[----:B------:R-:W2:Y:S01]  /*134a10*/  LDL.LU R6, [R1+0x4dc] ;  /* 0x0004dc0001067983 */ /* 0x000ea20000300800 */
[----:B------:R-:W-:Y:S01]  /*134a20*/  VIADD R4, R2, UR5 ;  /* 0x0000000502047c36 */ /* 0x000fe20008000000 */
[----:B------:R-:W0:Y:S02]  /*134a30*/  LDCU UR5, c[0x0][0x3b8] ;  /* 0x00007700ff0577ac */ /* 0x000e240008000800 */
[----:B------:R1:W-:Y:S04]  /*134a40*/  STL [R1+0x51f8], R17 ;  /* 0x0051f81101007387 */ /* 0x0003e80000100800 */
[----:B------:R-:W-:Y:S04]  /*134a50*/  STL.64 [R1+0x1700], R24 ;  /* 0x0017001801007387 */ /* 0x000fe80000100a00 */
[----:B------:R0:W-:Y:S04]  /*134a60*/  STL [R1+0x6f0], R7 ;  /* 0x0006f00701007387 */ /* 0x0001e80000100800 */
[----:B------:R-:W-:Y:S04]  /*134a70*/  STL [R1+0x74c], R3 ;  /* 0x00074c0301007387 */ /* 0x000fe80000100800 */
[----:B-1----:R-:W2:Y:S04]  /*134a80*/  LDL.LU R17, [R1+0x4c0] ;  /* 0x0004c00001117983 */ /* 0x002ea80000300800 */
[----:B0-----:R-:W2:Y:S04]  /*134a90*/  LDL.LU R7, [R1+0x4b8] ;  /* 0x0004b80001077983 */ /* 0x001ea80000300800 */
[----:B------:R0:W-:Y:S04]  /*134aa0*/  STL [R1+0x51fc], R0 ;  /* 0x0051fc0001007387 */ /* 0x0001e80000100800 */
[----:B------:R-:W2:Y:S01]  /*134ab0*/  LDL.LU R2, [R1+0x4bc] ;  /* 0x0004bc0001027983 */ /* 0x000ea20000300800 */
[----:B0-----:R-:W-:-:S02]  /*134ac0*/  SHF.R.S32.HI R0, RZ, 0x1f, R4 ;  /* 0x0000001fff007819 */ /* 0x001fc40000011404 */
[----:B---3--:R-:W-:Y:S02]  /*134ad0*/  F2FP.SATFINITE.E4M3.F32.PACK_AB_MERGE_C R14, R14, R27, RZ ;  /* 0x0000001b0e0e723e */ /* 0x008fe400048070ff */
[----:B----4-:R-:W-:Y:S01]  /*134ae0*/  IADD3 R24, P1, PT, R4, R29, RZ ;  /* 0x0000001d04187210 */ /* 0x010fe20007f3e0ff */
[----:B------:R0:W-:Y:S04]  /*134af0*/  STL [R1+0x5bf8], R29 ;  /* 0x005bf81d01007387 */ /* 0x0001e80000100800 */
[----:B------:R-:W-:Y:S01]  /*134b00*/  IMAD.X R25, R0, 0x1, R28, P1 ;  /* 0x0000000100197824 */ /* 0x000fe200008e061c */
[----:B0-----:R-:W3:Y:S04]  /*134b10*/  LDL.LU R29, [R1+0x4b4] ;  /* 0x0004b400011d7983 */ /* 0x001ee80000300800 */
[----:B------:R0:W-:Y:S04]  /*134b20*/  STL.64 [R1+0x16c8], R24 ;  /* 0x0016c81801007387 */ /* 0x0001e80000100a00 */
[----:B0-----:R-:W4:Y:S04]  /*134b30*/  LDL.LU.64 R24, [R1+0x5c20] ;  /* 0x005c200001187983 */ /* 0x001f280000300a00 */
[----:B------:R-:W3:Y:S04]  /*134b40*/  LDL.LU R3, [R1+0x4a0] ;  /* 0x0004a00001037983 */ /* 0x000ee80000300800 */
[----:B------:R-:W3:Y:S04]  /*134b50*/  LDL.LU R11, [R1+0x4a4] ;  /* 0x0004a400010b7983 */ /* 0x000ee80000300800 */
[----:B------:R-:W3:Y:S04]  /*134b60*/  LDL.LU R12, [R1+0x4a8] ;  /* 0x0004a800010c7983 */ /* 0x000ee80000300800 */
[----:B------:R-:W3:Y:S04]  /*134b70*/  LDL.LU R5, [R1+0x4ac] ;  /* 0x0004ac0001057983 */ /* 0x000ee80000300800 */
[----:B------:R0:W-:Y:S04]  /*134b80*/  STL [R1+0x5bfc], R28 ;  /* 0x005bfc1c01007387 */ /* 0x0001e80000100800 */
[----:B0-----:R-:W3:Y:S04]  /*134b90*/  LDL.LU R28, [R1+0x4b0] ;  /* 0x0004b000011c7983 */ /* 0x001ee80000300800 */
[----:B------:R-:W3:Y:S01]  /*134ba0*/  LDL.LU R27, [R1+0x5c18] ;  /* 0x005c1800011b7983 */ /* 0x000ee20000300800 */
[----:B--2---:R-:W-:-:S03]  /*134bb0*/  F2FP.SATFINITE.E4M3.F32.PACK_AB_MERGE_C R9, R9, R15, RZ ;  /* 0x0000000f0909723e */ /* 0x004fc600048070ff */
[----:B------:R3:W-:Y:S01]  /*134bc0*/  STL [R1+0x6c8], R14 ;  /* 0x0006c80e01007387 */ /* 0x0007e20000100800 */
[----:B------:R-:W-:-:S03]  /*134bd0*/  F2FP.SATFINITE.E4M3.F32.PACK_AB_MERGE_C R10, R10, R13, RZ ;  /* 0x0000000d0a0a723e */ /* 0x000fc600048070ff */
[----:B------:R-:W-:Y:S01]  /*134be0*/  STL [R1+0x520c], R9 ;  /* 0x00520c0901007387 */ /* 0x000fe20000100800 */
[----:B------:R-:W-:Y:S02]  /*134bf0*/  F2FP.SATFINITE.E4M3.F32.PACK_AB_MERGE_C R6, R6, R8, RZ ;  /* 0x000000080606723e */ /* 0x000fe400048070ff */
[----:B---3--:R-:W-:Y:S01]  /*134c00*/  IADD3 R14, P1, PT, R4, R27, RZ ;  /* 0x0000001b040e7210 */ /* 0x008fe20007f3e0ff */
[----:B------:R0:W-:Y:S04]  /*134c10*/  STL.64 [R1+0x5bf0], R26 ;  /* 0x005bf01a01007387 */ /* 0x0001e80000100a00 */
[----:B------:R-:W-:Y:S02]  /*134c20*/  IMAD.X R15, R0, 0x1, R26, P1 ;  /* 0x00000001000f7824 */ /* 0x000fe400008e061a */
[----:B0-----:R-:W2:Y:S04]  /*134c30*/  LDL.LU R26, [R1+0x4c8] ;  /* 0x0004c800011a7983 */ /* 0x001ea80000300800 */
[----:B------:R-:W2:Y:S04]  /*134c40*/  LDL.LU R27, [R1+0x4cc] ;  /* 0x0004cc00011b7983 */ /* 0x000ea80000300800 */
[----:B------:R4:W-:Y:S04]  /*134c50*/  STL.64 [R1+0x16c0], R14 ;  /* 0x0016c00e01007387 */ /* 0x0009e80000100a00 */
[----:B------:R-:W3:Y:S04]  /*134c60*/  LDL.LU R9, [R1+0x430] ;  /* 0x0004300001097983 */ /* 0x000ee80000300800 */
[----:B------:R0:W-:Y:S04]  /*134c70*/  STL [R1+0x6ac], R10 ;  /* 0x0006ac0a01007387 */ /* 0x0001e80000100800 */
[----:B------:R-:W3:Y:S01]  /*134c80*/  LDL.LU R13, [R1+0x434] ;  /* 0x00043400010d7983 */ /* 0x000ee20000300800 */
[----:B----4-:R-:W-:-:S03]  /*134c90*/  IADD3 R14, P1, PT, R4, R25, RZ ;  /* 0x00000019040e7210 */ /* 0x010fc60007f3e0ff */
[----:B------:R1:W-:Y:S04]  /*134ca0*/  STL [R1+0x5220], R6 ;  /* 0x0052200601007387 */ /* 0x0003e80000100800 */
[----:B0-----:R-:W4:Y:S04]  /*134cb0*/  LDL.LU R10, [R1+0x490] ;  /* 0x00049000010a7983 */ /* 0x001f280000300800 */
[----:B-1----:R-:W4:Y:S04]  /*134cc0*/  LDL.LU R6, [R1+0x494] ;  /* 0x0004940001067983 */ /* 0x002f280000300800 */
[----:B------:R0:W-:Y:S04]  /*134cd0*/  STL [R1+0x5be4], R25 ;  /* 0x005be41901007387 */ /* 0x0001e80000100800 */
[----:B0-----:R-:W2:Y:S01]  /*134ce0*/  LDL.LU R25, [R1+0x4c4] ;  /* 0x0004c40001197983 */ /* 0x001ea20000300800 */
[----:B------:R-:W-:-:S05]  /*134cf0*/  IMAD.X R15, R0, 0x1, R24, P1 ;  /* 0x00000001000f7824 */ /* 0x000fca00008e0618 */
[----:B------:R0:W-:Y:S04]  /*134d00*/  STL.64 [R1+0x16a8], R14 ;  /* 0x0016a80e01007387 */ /* 0x0001e80000100a00 */
[----:B0-----:R-:W3:Y:S04]  /*134d10*/  LDL.LU.64 R14, [R1+0x5c10] ;  /* 0x005c1000010e7983 */ /* 0x001ee80000300a00 */
[----:B------:R-:W3:Y:S04]  /*134d20*/  LDL.LU R8, [R1+0x498] ;  /* 0x0004980001087983 */ /* 0x000ee80000300800 */
[----:B------:R-:W3:Y:S04]  /*134d30*/  LDL.LU R0, [R1+0x49c] ;  /* 0x00049c0001007983 */ /* 0x000ee80000300800 */
[----:B------:R0:W-:Y:S01]  /*134d40*/  STL [R1+0x5c08], R24 ;  /* 0x005c081801007387 */ /* 0x0001e20000100800 */
[----:B--2---:R-:W-:-:S03]  /*134d50*/  F2FP.SATFINITE.E4M3.F32.PACK_AB_MERGE_C R25, R25, R17, RZ ;  /* 0x000000111919723e */ /* 0x004fc600048070ff */
[----:B------:R-:W2:Y:S01]  /*134d60*/  LDL.LU R17, [R1+0x5c0c] ;  /* 0x005c0c0001117983 */ /* 0x000ea20000300800 */
[----:B0-----:R-:W-:-:S03]  /*134d70*/  SHF.R.S32.HI R24, RZ, 0x1f, R4 ;  /* 0x0000001fff187819 */ /* 0x001fc60000011404 */
[----:B------:R0:W-:Y:S02]  /*134d80*/  STL [R1+0x664], R25 ;  /* 0x0006641901007387 */ /* 0x0001e40000100800 */
[----:B0-----:R-:W-:-:S05]  /*134d90*/  F2FP.SATFINITE.E4M3.F32.PACK_AB_MERGE_C R25, R27, R26, RZ ;  /* 0x0000001a1b19723e */ /* 0x001fca00048070ff */
[----:B------:R0:W-:Y:S01]  /*134da0*/  STL [R1+0x522c], R25 ;  /* 0x00522c1901007387 */ /* 0x0001e20000100800 */
[----:B------:R-:W-:Y:S02]  /*134db0*/  F2FP.SATFINITE.E4M3.F32.PACK_AB_MERGE_C R2, R2, R7, RZ ;  /* 0x000000070202723e */ /* 0x000fe400048070ff */
[----:B------:R-:W-:Y:S02]  /*134dc0*/  F2FP.SATFINITE.E4M3.F32.PACK_AB_MERGE_C R3, R11, R3, RZ ;  /* 0x000000030b03723e */ /* 0x000fe400048070ff */
[----:B0-----:R-:W-:Y:S02]  /*134dd0*/  F2FP.SATFINITE.E4M3.F32.PACK_AB_MERGE_C R25, R29, R28, RZ ;  /* 0x0000001c1d19723e */ /* 0x001fe400048070ff */
[----:B--2---:R-:W-:-:S05]  /*134de0*/  IADD3 R26, P1, PT, R4, R17, RZ ;  /* 0x00000011041a7210 */ /* 0x004fca0007f3e0ff */
[----:B---3--:R-:W-:-:S05]  /*134df0*/  IMAD.X R27, R24, 0x1, R15, P1 ;  /* 0x00000001181b7824 */ /* 0x008fca00008e060f */
[----:B------:R0:W-:Y:S04]  /*134e00*/  STL.64 [R1+0x16a0], R26 ;  /* 0x0016a01a01007387 */ /* 0x0001e80000100a00 */
[----:B------:R-:W-:Y:S01]  /*134e10*/  STL [R1+0x4d8], R25 ;  /* 0x0004d81901007387 */ /* 0x000fe20000100800 */
[----:B0-----:R-:W-:-:S03]  /*134e20*/  IADD3 R26, P1, PT, R4, R16, RZ ;  /* 0x00000010041a7210 */ /* 0x001fc60007f3e0ff */
[----:B------:R-:W-:Y:S02]  /*134e30*/  STL.64 [R1+0x5bd8], R16 ;  /* 0x005bd81001007387 */ /* 0x000fe40000100a00 */
[----:B------:R-:W-:Y:S02]  /*134e40*/  IMAD.X R27, R24, 0x1, R14, P1 ;  /* 0x00000001181b7824 */ /* 0x000fe400008e060e */
[----:B------:R0:W-:Y:S04]  /*134e50*/  STL [R1+0x5240], R2 ;  /* 0x0052400201007387 */ /* 0x0001e80000100800 */
[----:B------:R-:W-:Y:S04]  /*134e60*/  STL.64 [R1+0x5be8], R14 ;  /* 0x005be80e01007387 */ /* 0x000fe80000100a00 */
[----:B------:R-:W-:Y:S04]  /*134e70*/  STL.64 [R1+0x1698], R26 ;  /* 0x0016981a01007387 */ /* 0x000fe80000100a00 */
[----:B------:R-:W2:Y:S04]  /*134e80*/  LDL.LU R28, [R1+0x480] ;  /* 0x00048000011c7983 */ /* 0x000ea80000300800 */
[----:B------:R-:W-:Y:S04]  /*134e90*/  STL [R1+0x4d4], R3 ;  /* 0x0004d40301007387 */ /* 0x000fe80000100800 */
[----:B------:R-:W2:Y:S01]  /*134ea0*/  LDL.LU R29, [R1+0x484] ;  /* 0x00048400011d7983 */ /* 0x000ea20000300800 */
[----:B0-----:R-:W-:-:S05]  /*134eb0*/  F2FP.SATFINITE.E4M3.F32.PACK_AB_MERGE_C R2, R5, R12, RZ ;  /* 0x0000000c0502723e */ /* 0x001fca00048070ff */
[----:B------:R0:W-:Y:S02]  /*134ec0*/  STL [R1+0x5244], R2 ;  /* 0x0052440201007387 */ /* 0x0001e40000100800 */
[----:B0-----:R-:W-:-:S05]  /*134ed0*/  IADD3 R2, P1, PT, R4, R23, RZ ;  /* 0x0000001704027210 */ /* 0x001fca0007f3e0ff */
[----:B------:R-:W-:Y:S01]  /*134ee0*/  IMAD.X R3, R24, 0x1, R22, P1 ;  /* 0x0000000118037824 */ /* 0x000fe200008e0616 */
[----:B------:R-:W-:Y:S01]  /*134ef0*/  F2FP.SATFINITE.E4M3.F32.PACK_AB_MERGE_C R0, R0, R8, RZ ;  /* 0x000000080000723e */ /* 0x000fe200048070ff */
[----:B--2---:R-:W-:Y:S04]  /*134f00*/  STL.64 [R1+0x5c00], R28 ;  /* 0x005c001c01007387 */ /* 0x004fe80000100a00 */
[----:B------:R-:W2:Y:S04]  /*134f10*/  LDL.LU R14, [R1+0x488] ;  /* 0x00048800010e7983 */ /* 0x000ea80000300800 */
[----:B------:R-:W2:Y:S04]  /*134f20*/  LDL.LU R26, [R1+0x48c] ;  /* 0x00048c00011a7983 */ /* 0x000ea80000300800 */
[----:B------:R-:W3:Y:S04]  /*134f30*/  LDL.LU R27, [R1+0x470] ;  /* 0x00047000011b7983 */ /* 0x000ee80000300800 */
[----:B------:R-:W3:Y:S04]  /*134f40*/  LDL.LU R5, [R1+0x474] ;  /* 0x0004740001057983 */ /* 0x000ee80000300800 */
[----:B------:R-:W-:Y:S04]  /*134f50*/  STL.64 [R1+0x5bc8], R22 ;  /* 0x005bc81601007387 */ /* 0x000fe80000100a00 */
[----:B------:R0:W-:Y:S04]  /*134f60*/  STL.64 [R1+0x1690], R2 ;  /* 0x0016900201007387 */ /* 0x0001e80000100a00 */
[----:B------:R-:W2:Y:S01]  /*134f70*/  LDL.LU R15, [R1+0x478] ;  /* 0x00047800010f7983 */ /* 0x000ea20000300800 */
[----:B0-----:R-:W-:-:S02]  /*134f80*/  F2FP.SATFINITE.E4M3.F32.PACK_AB_MERGE_C R3, R13, R9, RZ ;  /* 0x000000090d03723e */ /* 0x001fc400048070ff */
[----:B----4-:R-:W-:-:S03]  /*134f90*/  F2FP.SATFINITE.E4M3.F32.PACK_AB_MERGE_C R2, R6, R10, RZ ;  /* 0x0000000a0602723e */ /* 0x010fc600048070ff */
[----:B------:R-:W-:Y:S04]  /*134fa0*/  STL [R1+0x5328], R3 ;  /* 0x0053280301007387 */ /* 0x000fe80000100800 */
[----:B------:R-:W4:Y:S04]  /*134fb0*/  LDL.LU R13, [R1+0x47c] ;  /* 0x00047c00010d7983 */ /* 0x000f280000300800 */
[----:B------:R0:W-:Y:S04]  /*134fc0*/  STL [R1+0x4b4], R2 ;  /* 0x0004b40201007387 */ /* 0x0001e80000100800 */
[----:B------:R-:W2:Y:S04]  /*134fd0*/  LDL.LU R10, [R1+0x460] ;  /* 0x00046000010a7983 */ /* 0x000ea80000300800 */
[----:B------:R-:W2:Y:S01]  /*134fe0*/  LDL.LU R6, [R1+0x464] ;  /* 0x0004640001067983 */ /* 0x000ea20000300800 */
[----:B0-----:R-:W-:-:S03]  /*134ff0*/  IADD3 R2, P1, PT, R4, R21, RZ ;  /* 0x0000001504027210 */ /* 0x001fc60007f3e0ff */
[----:B------:R-:W2:Y:S02]  /*135000*/  LDL.LU R25, [R1+0x468] ;  /* 0x0004680001197983 */ /* 0x000ea40000300800 */
[----:B------:R-:W-:Y:S02]  /*135010*/  IMAD.X R3, R24, 0x1, R19, P1 ;  /* 0x0000000118037824 */ /* 0x000fe400008e0613 */
[----:B------:R-:W2:Y:S04]  /*135020*/  LDL.LU R7, [R1+0x46c] ;  /* 0x00046c0001077983 */ /* 0x000ea80000300800 */
[----:B------:R-:W-:Y:S01]  /*135030*/  STL.64 [R1+0x1678], R2 ;  /* 0x0016780201007387 */ /* 0x000fe20000100a00 */
[----:B------:R-:W-:-:S03]  /*135040*/  IADD3 R28, P1, PT, R4, R20, RZ ;  /* 0x00000014041c7210 */ /* 0x000fc60007f3e0ff */
[----:B------:R0:W-:Y:S04]  /*135050*/  STL [R1+0x5248], R0 ;  /* 0x0052480001007387 */ /* 0x0001e80000100800 */
[----:B------:R-:W2:Y:S04]  /*135060*/  LDL.LU R16, [R1+0x450] ;  /* 0x0004500001107983 */ /* 0x000ea80000300800 */
[----:B------:R-:W2:Y:S04]  /*135070*/  LDL.LU R17, [R1+0x454] ;  /* 0x0004540001117983 */ /* 0x000ea80000300800 */
[----:B------:R-:W2:Y:S04]  /*135080*/  LDL.LU R11, [R1+0x458] ;  /* 0x00045800010b7983 */ /* 0x000ea80000300800 */
[----:B0-----:R-:W2:Y:S01]  /*135090*/  LDL.LU R0, [R1+0x45c] ;  /* 0x00045c0001007983 */ /* 0x001ea20000300800 */
[----:B------:R-:W-:-:S03]  /*1350a0*/  IMAD.X R29, R24, 0x1, R18, P1 ;  /* 0x00000001181d7824 */ /* 0x000fc600008e0612 */
        /* <DEDUP_REMOVED lines=8> */
[----:B------:R0:W-:Y:S04]  /*135130*/  STL.64 [R1+0x1670], R28 ;  /* 0x0016701c01007387 */ /* 0x0001e80000100a00 */
[----:B0-----:R-:W2:Y:S02]  /*135140*/  LDL.LU.64 R28, [R1+0x5c00] ;  /* 0x005c0000011c7983 */ /* 0x001ea40000300a00 */
[----:B--2---:R-:W-:-:S02]  /*135150*/  F2FP.SATFINITE.E4M3.F32.PACK_AB_MERGE_C R29, R29, R28, RZ ;  /* 0x0000001c1d1d723e */ /* 0x004fc400048070ff */
[----:B------:R-:W2:Y:S04]  /*135160*/  LDL.LU R28, [R1+0x5bfc] ;  /* 0x005bfc00011c7983 */ /* 0x000ea80000300800 */
[----:B------:R0:W-:Y:S04]  /*135170*/  STL [R1+0x4ac], R29 ;  /* 0x0004ac1d01007387 */ /* 0x0001e80000100800 */
[----:B0-----:R-:W2:Y:S01]  /*135180*/  LDL.LU R29, [R1+0x5bf8] ;  /* 0x005bf800011d7983 */ /* 0x001ea20000300800 */
[----:B------:R-:W-:Y:S01]  /*135190*/  F2FP.SATFINITE.E4M3.F32.PACK_AB_MERGE_C R26, R26, R14, RZ ;  /* 0x0000000e1a1a723e */ /* 0x000fe200048070ff */
[----:B------:R-:W-:Y:S01]  /*1351a0*/  VIADD R4, R4, UR5 ;  /* 0x0000000504047c36 */ /* 0x000fe20008000000 */
[----:B---3--:R-:W-:Y:S01]  /*1351b0*/  F2FP.SATFINITE.E4M3.F32.PACK_AB_MERGE_C R14, R5, R27, RZ ;  /* 0x0000001b050e723e */ /* 0x008fe200048070ff */
[----:B------:R-:W0:Y:S02]  /*1351c0*/  LDCU UR5, c[0x0][0x3b8] ;  /* 0x00007700ff0577ac */ /* 0x000e240008000800 */
[----:B------:R2:W-:Y:S01]  /*1351d0*/  STL [R1+0x5250], R26 ;  /* 0x0052501a01007387 */ /* 0x0005e20000100800 */
[----:B------:R-:W-:-:S03]  /*1351e0*/  SHF.R.S32.HI R5, RZ, 0x1f, R4 ;  /* 0x0000001fff057819 */ /* 0x000fc60000011404 */
        /* <DEDUP_REMOVED lines=9> */
[----:B-1----:R-:W3:Y:S04]  /*135280*/  LDL.LU R28, [R1+0x448] ;  /* 0x00044800011c7983 */ /* 0x002ee80000300800 */
[----:B------:R-:W3:Y:S04]  /*135290*/  LDL.LU R29, [R1+0x44c] ;  /* 0x00044c00011d7983 */ /* 0x000ee80000300800 */
[----:B------:R-:W-:Y:S04]  /*1352a0*/  STL [R1+0x525c], R13 ;  /* 0x00525c0d01007387 */ /* 0x000fe80000100800 */
[----:B------:R-:W-:Y:S01]  /*1352b0*/  STL [R1+0x48c], R6 ;  /* 0x00048c0601007387 */ /* 0x000fe20000100800 */
[----:B--2---:R-:W-:-:S05]  /*1352c0*/  IADD3 R14, P1, PT, R4, R27, RZ ;  /* 0x0000001b040e7210 */ /* 0x004fca0007f3e0ff */
[----:B------:R-:W-:-:S05]  /*1352d0*/  IMAD.X R15, R5, 0x1, R26, P1 ;  /* 0x00000001050f7824 */ /* 0x000fca00008e061a */
[----:B------:R1:W-:Y:S04]  /*1352e0*/  STL.64 [R1+0x1650], R14 ;  /* 0x0016500e01007387 */ /* 0x0003e80000100a00 */
[----:B-1----:R-:W2:Y:S04]  /*1352f0*/  LDL.LU.64 R14, [R1+0x5be8] ;  /* 0x005be800010e7983 */ /* 0x002ea80000300a00 */
[----:B------:R-:W4:Y:S04]  /*135300*/  LDL.LU R6, [R1+0x23c] ;  /* 0x00023c0001067983 */ /* 0x000f280000300800 */
[----:B------:R-:W2:Y:S04]  /*135310*/  LDL.LU R13, [R1+0xc8] ;  /* 0x0000c800010d7983 */ /* 0x000ea80000300800 */
[----:B------:R-:W2:Y:S04]  /*135320*/  LDL.LU R10, [R1+0x150] ;  /* 0x00015000010a7983 */ /* 0x000ea80000300800 */
[----:B------:R-:W2:Y:S01]  /*135330*/  LDL.LU R25, [R1+0x5be4] ;  /* 0x005be40001197983 */ /* 0x000ea20000300800 */
[----:B------:R-:W-:-:S03]  /*135340*/  F2FP.SATFINITE.E4M3.F32.PACK_AB_MERGE_C R17, R17, R16, RZ ;  /* 0x000000101111723e */ /* 0x000fc600048070ff */
[----:B------:R1:W-:Y:S04]  /*135350*/  STL [R1+0x52ec], R7 ;  /* 0x0052ec0701007387 */ /* 0x0003e80000100800 */
[----:B-1----:R-:W3:Y:S04]  /*135360*/  LDL.LU R7, [R1+0x5be0] ;  /* 0x005be00001077983 */ /* 0x002ee80000300800 */
[----:B------:R1:W-:Y:S01]  /*135370*/  STL [R1+0x474], R17 ;  /* 0x0004741101007387 */ /* 0x0003e20000100800 */
[----:B------:R-:W-:Y:S02]  /*135380*/  F2FP.SATFINITE.E4M3.F32.PACK_AB_MERGE_C R0, R0, R11, RZ ;  /* 0x0000000b0000723e */ /* 0x000fe400048070ff */
[----:B--2---:R-:W-:-:S05]  /*135390*/  IADD3 R16, P1, PT, R4, R25, RZ ;  /* 0x0000001904107210 */ /* 0x004fca0007f3e0ff */
[----:B-1----:R-:W-:-:S05]  /*1353a0*/  IMAD.X R17, R5, 0x1, R24, P1 ;  /* 0x0000000105117824 */ /* 0x002fca00008e0618 */
[----:B------:R1:W-:Y:S04]  /*1353b0*/  STL.64 [R1+0x1648], R16 ;  /* 0x0016481001007387 */ /* 0x0003e80000100a00 */
[----:B-1----:R-:W2:Y:S04]  /*1353c0*/  LDL.LU.64 R16, [R1+0x5bd8] ;  /* 0x005bd80001107983 */ /* 0x002ea80000300a00 */
[----:B------:R-:W4:Y:S04]  /*1353d0*/  LDL.LU R11, [R1+0x5bd4] ;  /* 0x005bd400010b7983 */ /* 0x000f280000300800 */
[----:B------:R1:W-:Y:S04]  /*1353e0*/  STL [R1+0x52f4], R0 ;  /* 0x0052f40001007387 */ /* 0x0003e80000100800 */
[----:B-1----:R-:W4:Y:S01]  /*1353f0*/  LDL.LU R0, [R1+0x5bd0] ;  /* 0x005bd00001007983 */ /* 0x002f220000300800 */
[----:B------:R-:W-:-:S02]  /*135400*/  F2FP.SATFINITE.E4M3.F32.PACK_AB_MERGE_C R23, R23, R22, RZ ;  /* 0x000000161717723e */ /* 0x000fc400048070ff */
[----:B---3--:R-:W-:-:S03]  /*135410*/  F2FP.SATFINITE.E4M3.F32.PACK_AB_MERGE_C R28, R29, R28, RZ ;  /* 0x0000001c1d1c723e */ /* 0x008fc600048070ff */
[----:B------:R1:W-:Y:S01]  /*135420*/  STL [R1+0x5304], R23 ;  /* 0x0053041701007387 */ /* 0x0003e20000100800 */
[----:B------:R-:W-:Y:S02]  /*135430*/  F2FP.SATFINITE.E4M3.F32.PACK_AB_MERGE_C R2, R3, R2, RZ ;  /* 0x000000020302723e */ /* 0x000fe400048070ff */
[----:B------:R-:W-:-:S04]  /*135440*/  LOP3.LUT R12, R12, 0xffff, RZ, 0xc0, !PT ;  /* 0x0000ffff0c0c7812 */ /* 0x000fc800078ec0ff */
[----:B------:R-:W-:Y:S02]  /*135450*/  SHF.R.U32.HI R29, RZ, 0x8, R12 ;  /* 0x00000008ff1d7819 */ /* 0x000fe4000001160c */
[----:B--2---:R-:W-:-:S05]  /*135460*/  IADD3 R22, P1, PT, R4, R17, RZ ;  /* 0x0000001104167210 */ /* 0x004fca0007f3e0ff */
[----:B-1----:R-:W-:-:S05]  /*135470*/  IMAD.X R23, R5, 0x1, R15, P1 ;  /* 0x0000000105177824 */ /* 0x002fca00008e060f */
[----:B------:R1:W-:Y:S04]  /*135480*/  STL.64 [R1+0x1640], R22 ;  /* 0x0016401601007387 */ /* 0x0003e80000100a00 */
[----:B-1----:R-:W2:Y:S04]  /*135490*/  LDL.LU.64 R22, [R1+0x5bc8] ;  /* 0x005bc80001167983 */ /* 0x002ea80000300a00 */
[----:B------:R1:W-:Y:S04]  /*1354a0*/  STL [R1+0x5300], R28 ;  /* 0x0053001c01007387 */ /* 0x0003e80000100800 */
[----:B------:R3:W-:Y:S01]  /*1354b0*/  STL [R1+0x531c], R2 ;  /* 0x00531c0201007387 */ /* 0x0007e20000100800 */
[----:B-1----:R-:W-:-:S02]  /*1354c0*/  LOP3.LUT R28, R9, 0xffff, RZ, 0xc0, !PT ;  /* 0x0000ffff091c7812 */ /* 0x002fc400078ec0ff */
[----:B------:R-:W-:Y:S02]  /*1354d0*/  LOP3.LUT R9, R8, 0xffff, RZ, 0xc0, !PT ;  /* 0x0000ffff08097812 */ /* 0x000fe400078ec0ff */
[----:B----4-:R-:W-:Y:S02]  /*1354e0*/  PRMT R3, R28, 0x3340, R0 ;  /* 0x000033401c037816 */ /* 0x010fe40000000000 */
[----:B---3--:R-:W-:-:S04]  /*1354f0*/  PRMT R2, R12, 0x3340, R9 ;  /* 0x000033400c027816 */ /* 0x008fc80000000009 */
[----:B------:R-:W-:Y:S02]  /*135500*/  PRMT R8, R2, 0x5410, R3 ;  /* 0x0000541002087816 */ /* 0x000fe40000000003 */
[----:B------:R-:W-:-:S05]  /*135510*/  IADD3 R2, P1, PT, R4, R16, RZ ;  /* 0x0000001004027210 */ /* 0x000fca0007f3e0ff */
[----:B------:R-:W-:Y:S01]  /*135520*/  IMAD.X R3, R5, 0x1, R14, P1 ;  /* 0x0000000105037824 */ /* 0x000fe200008e060e */
[----:B------:R-:W-:Y:S04]  /*135530*/  STL [R1+0x5634], R8 ;  /* 0x0056340801007387 */ /* 0x000fe80000100800 */
[----:B------:R1:W-:Y:S04]  /*135540*/  STL.64 [R1+0x1638], R2 ;  /* 0x0016380201007387 */ /* 0x0003e80000100a00 */
[----:B-1----:R-:W3:Y:S04]  /*135550*/  LDL.LU.64 R2, [R1+0x5bc0] ;  /* 0x005bc00001027983 */ /* 0x002ee80000300a00 */
[----:B------:R-:W4:Y:S04]  /*135560*/  LDL.LU R8, [R1+0x1ec] ;  /* 0x0001ec0001087983 */ /* 0x000f280000300800 */
[----:B------:R-:W4:Y:S01]  /*135570*/  LDL.LU R12, [R1+0x110] ;  /* 0x00011000010c7983 */ /* 0x000f220000300800 */
[----:B------:R-:W-:-:S02]  /*135580*/  SHF.R.U32.HI R9, RZ, 0x8, R9 ;  /* 0x00000008ff097819 */ /* 0x000fc40000011609 */
[----:B------:R-:W-:Y:S02]  /*135590*/  SHF.R.U32.HI R28, RZ, 0x8, R28 ;  /* 0x00000008ff1c7819 */ /* 0x000fe4000001161c */
[----:B------:R-:W-:Y:S02]  /*1355a0*/  LOP3.LUT R29, R29, 0xffff, RZ, 0xc0, !PT ;  /* 0x0000ffff1d1d7812 */ /* 0x000fe400078ec0ff */
[----:B------:R-:W-:Y:S02]  /*1355b0*/  LOP3.LUT R9, R9, 0xffff, RZ, 0xc0, !PT ;  /* 0x0000ffff09097812 */ /* 0x000fe400078ec0ff */
[----:B------:R-:W-:Y:S02]  /*1355c0*/  LOP3.LUT R28, R28, 0xffff, RZ, 0xc0, !PT ;  /* 0x0000ffff1c1c7812 */ /* 0x000fe400078ec0ff */
[----:B------:R-:W-:Y:S02]  /*1355d0*/  PRMT R29, R29, 0x3340, R9 ;  /* 0x000033401d1d7816 */ /* 0x000fe40000000009 */
[----:B------:R-:W-:Y:S01]  /*1355e0*/  PRMT R28, R28, 0x3340, R0 ;  /* 0x000033401c1c7816 */ /* 0x000fe20000000000 */
[----:B------:R-:W4:Y:S01]  /*1355f0*/  LDL.LU R9, [R1+0x5bb8] ;  /* 0x005bb80001097983 */ /* 0x000f220000300800 */
[----:B------:R-:W-:-:S02]  /*135600*/  LOP3.LUT R6, R6, 0xffff, RZ, 0xc0, !PT ;  /* 0x0000ffff06067812 */ /* 0x000fc400078ec0ff */
[----:B------:R-:W-:Y:S02]  /*135610*/  LOP3.LUT R13, R13, 0xffff, RZ, 0xc0, !PT ;  /* 0x0000ffff0d0d7812 */ /* 0x000fe400078ec0ff */
[----:B------:R-:W-:Y:S01]  /*135620*/  LOP3.LUT R10, R10, 0xffff, RZ, 0xc0, !PT ;  /* 0x0000ffff0a0a7812 */ /* 0x000fe200078ec0ff */
[----:B------:R1:W-:Y:S04]  /*135630*/  STL [R1+0x5a4], R29 ;  /* 0x0005a41d01007387 */ /* 0x0003e80000100800 */
[----:B------:R0:W-:Y:S01]  /*135640*/  STL [R1+0x28c], R28 ;  /* 0x00028c1c01007387 */ /* 0x0001e20000100800 */
[----:B-1----:R-:W-:Y:S02]  /*135650*/  PRMT R29, R13, 0x3340, R0 ;  /* 0x000033400d1d7816 */ /* 0x002fe40000000000 */
[----:B0-----:R-:W-:-:S02]  /*135660*/  PRMT R28, R6, 0x3340, R10 ;  /* 0x00003340061c7816 */ /* 0x001fc4000000000a */
[----:B------:R-:W-:Y:S02]  /*135670*/  SHF.R.U32.HI R6, RZ, 0x8, R6 ;  /* 0x00000008ff067819 */ /* 0x000fe40000011606 */
[----:B------:R-:W-:Y:S02]  /*135680*/  PRMT R29, R28, 0x5410, R29 ;  /* 0x000054101c1d7816 */ /* 0x000fe4000000001d */
[----:B------:R-:W-:Y:S02]  /*135690*/  SHF.R.U32.HI R10, RZ, 0x8, R10 ;  /* 0x00000008ff0a7819 */ /* 0x000fe4000001160a */
[----:B------:R-:W-:Y:S01]  /*1356a0*/  SHF.R.U32.HI R13, RZ, 0x8, R13 ;  /* 0x00000008ff0d7819 */ /* 0x000fe2000001160d */
[----:B------:R0:W-:Y:S01]  /*1356b0*/  STL [R1+0x5630], R29 ;  /* 0x0056301d01007387 */ /* 0x0001e20000100800 */
[----:B------:R-:W-:Y:S02]  /*1356c0*/  LOP3.LUT R6, R6, 0xffff, RZ, 0xc0, !PT ;  /* 0x0000ffff06067812 */ /* 0x000fe400078ec0ff */
[----:B------:R-:W-:-:S04]  /*1356d0*/  LOP3.LUT R10, R10, 0xffff, RZ, 0xc0, !PT ;  /* 0x0000ffff0a0a7812 */ /* 0x000fc800078ec0ff */
[----:B------:R-:W-:Y:S02]  /*1356e0*/  PRMT R6, R6, 0x3340, R10 ;  /* 0x0000334006067816 */ /* 0x000fe4000000000a */
[----:B--2---:R-:W-:Y:S01]  /*1356f0*/  IADD3 R28, P1, PT, R4, R23, RZ ;  /* 0x00000017041c7210 */ /* 0x004fe20007f3e0ff */
[----:B------:R1:W-:Y:S04]  /*135700*/  STL.64 [R1+0x5b80], R22 ;  /* 0x005b801601007387 */ /* 0x0003e80000100a00 */
[----:B0-----:R-:W-:-:S05]  /*135710*/  IMAD.X R29, R5, 0x1, R22, P1 ;  /* 0x00000001051d7824 */ /* 0x001fca00008e0616 */
[----:B------:R0:W-:Y:S01]  /*135720*/  STL.64 [R1+0x1630], R28 ;  /* 0x0016301c01007387 */ /* 0x0001e20000100a00 */
[----:B-1----:R-:W-:-:S03]  /*135730*/  LOP3.LUT R23, R13, 0xffff, RZ, 0xc0, !PT ;  /* 0x0000ffff0d177812 */ /* 0x002fc600078ec0ff */
[----:B------:R-:W2:Y:S04]  /*135740*/  LDL.LU R13, [R1+0x1f4] ;  /* 0x0001f400010d7983 */ /* 0x000ea80000300800 */
[----:B------:R-:W2:Y:S01]  /*135750*/  LDL.LU R10, [R1+0x114] ;  /* 0x00011400010a7983 */ /* 0x000ea20000300800 */
[----:B0-----:R-:W-:-:S03]  /*135760*/  PRMT R28, R23, 0x3340, R0 ;  /* 0x00003340171c7816 */ /* 0x001fc60000000000 */
[----:B------:R-:W2:Y:S04]  /*135770*/  LDL.LU R22, [R1+0x4ca0] ;  /* 0x004ca00001167983 */ /* 0x000ea80000300800 */
[----:B------:R0:W-:Y:S04]  /*135780*/  STL [R1+0x570], R6 ;  /* 0x0005700601007387 */ /* 0x0001e80000100800 */
[----:B0-----:R-:W2:Y:S04]  /*135790*/  LDL.LU R6, [R1+0x258] ;  /* 0x0002580001067983 */ /* 0x001ea80000300800 */
[----:B------:R-:W2:Y:S04]  /*1357a0*/  LDL.LU R23, [R1+0x270] ;  /* 0x0002700001177983 */ /* 0x000ea80000300800 */
[----:B------:R0:W-:Y:S01]  /*1357b0*/  STL [R1+0x288], R28 ;  /* 0x0002881c01007387 */ /* 0x0001e20000100800 */
[----:B---3--:R-:W-:-:S02]  /*1357c0*/  LOP3.LUT R2, R2, 0xffff, RZ, 0xc0, !PT ;  /* 0x0000ffff02027812 */ /* 0x008fc400078ec0ff */
[----:B----4-:R-:W-:Y:S02]  /*1357d0*/  LOP3.LUT R8, R8, 0xffff, RZ, 0xc0, !PT ;  /* 0x0000ffff08087812 */ /* 0x010fe400078ec0ff */
[----:B------:R-:W-:Y:S02]  /*1357e0*/  LOP3.LUT R12, R12, 0xffff, RZ, 0xc0, !PT ;  /* 0x0000ffff0c0c7812 */ /* 0x000fe400078ec0ff */
[----:B------:R-:W-:Y:S02]  /*1357f0*/  PRMT R29, R2, 0x3340, R0 ;  /* 0x00003340021d7816 */ /* 0x000fe40000000000 */
[----:B0-----:R-:W-:-:S04]  /*135800*/  PRMT R28, R8, 0x3340, R12 ;  /* 0x00003340081c7816 */ /* 0x001fc8000000000c */
[----:B------:R-:W-:Y:S02]  /*135810*/  PRMT R29, R28, 0x5410, R29 ;  /* 0x000054101c1d7816 */ /* 0x000fe4000000001d */
[----:B------:R-:W-:-:S03]  /*135820*/  IADD3 R28, P1, PT, R4, R21, RZ ;  /* 0x00000015041c7210 */ /* 0x000fc60007f3e0ff */
[----:B------:R0:W-:Y:S01]  /*135830*/  STL [R1+0x562c], R29 ;  /* 0x00562c1d01007387 */ /* 0x0001e20000100800 */
[----:B------:R-:W-:Y:S02]  /*135840*/  SHF.R.U32.HI R8, RZ, 0x8, R8 ;  /* 0x00000008ff087819 */ /* 0x000fe40000011608 */
[----:B------:R-:W-:Y:S01]  /*135850*/  SHF.R.U32.HI R12, RZ, 0x8, R12 ;  /* 0x00000008ff0c7819 */ /* 0x000fe2000001160c */
[----:B0-----:R-:W-:Y:S01]  /*135860*/  IMAD.X R29, R5, 0x1, R19, P1 ;  /* 0x00000001051d7824 */ /* 0x001fe200008e0613 */
[----:B------:R-:W-:Y:S02]  /*135870*/  LOP3.LUT R8, R8, 0xffff, RZ, 0xc0, !PT ;  /* 0x0000ffff08087812 */ /* 0x000fe400078ec0ff */
[----:B------:R-:W-:Y:S02]  /*135880*/  LOP3.LUT R12, R12, 0xffff, RZ, 0xc0, !PT ;  /* 0x0000ffff0c0c7812 */ /* 0x000fe400078ec0ff */
[----:B------:R0:W-:Y:S02]  /*135890*/  STL.64 [R1+0x1600], R28 ;  /* 0x0016001c01007387 */ /* 0x0001e40000100a00 */
[----:B------:R-:W-:-:S02]  /*1358a0*/  PRMT R8, R8, 0x3340, R12 ;  /* 0x0000334008087816 */ /* 0x000fc4000000000c */
[----:B------:R-:W-:Y:S01]  /*1358b0*/  STL.64 [R1+0x5b78], R20 ;  /* 0x005b781401007387 */ /* 0x000fe20000100a00 */
[----:B0-----:R-:W-:-:S03]  /*1358c0*/  IADD3 R28, P1, PT, R4, R20, RZ ;  /* 0x00000014041c7210 */ /* 0x001fc60007f3e0ff */
[----:B------:R-:W-:Y:S02]  /*1358d0*/  STL [R1+0x5a0], R8 ;  /* 0x0005a00801007387 */ /* 0x000fe40000100800 */
[----:B------:R-:W-:-:S05]  /*1358e0*/  IMAD.X R29, R5, 0x1, R18, P1 ;  /* 0x00000001051d7824 */ /* 0x000fca00008e0612 */
[----:B------:R0:W-:Y:S04]  /*1358f0*/  STL.64 [R1+0x1608], R28 ;  /* 0x0016081c01007387 */ /* 0x0001e80000100a00 */
[----:B0-----:R-:W3:Y:S04]  /*135900*/  LDL.LU.64 R28, [R1+0x5bb0] ;  /* 0x005bb000011c7983 */ /* 0x001ee80000300a00 */
[----:B------:R0:W-:Y:S04]  /*135910*/  STL.64 [R1+0x5b88], R18 ;  /* 0x005b881201007387 */ /* 0x0001e80000100a00 */
[----:B------:R-:W4:Y:S04]  /*135920*/  LDL.LU R12, [R1+0x250] ;  /* 0x00025000010c7983 */ /* 0x000f280000300800 */
[----:B------:R-:W3:Y:S04]  /*135930*/  LDL.LU R8, [R1+0x4c78] ;  /* 0x004c780001087983 */ /* 0x000ee80000300800 */
[----:B------:R-:W3:Y:S01]  /*135940*/  LDL.LU R5, [R1+0x268] ;  /* 0x0002680001057983 */ /* 0x000ee20000300800 */
[----:B------:R-:W-:-:S04]  /*135950*/  SHF.R.U32.HI R2, RZ, 0x8, R2 ;  /* 0x00000008ff027819 */ /* 0x000fc80000011602 */
[----:B------:R-:W-:Y:S02]  /*135960*/  LOP3.LUT R2, R2, 0xffff, RZ, 0xc0, !PT ;  /* 0x0000ffff02027812 */ /* 0x000fe400078ec0ff */
[----:B0-----:R-:W-:Y:S02]  /*135970*/  LOP3.LUT R18, R7, 0xffff, RZ, 0xc0, !PT ;  /* 0x0000ffff07127812 */ /* 0x001fe400078ec0ff */
[--C-:B------:R-:W-:Y:S02]  /*135980*/  PRMT R2, R2, 0x3340, R0.reuse ;  /* 0x0000334002027816 */ /* 0x100fe40000000000 */
[----:B------:R-:W-:-:S03]  /*135990*/  PRMT R20, R18, 0x3340, R0 ;  /* 0x0000334012147816 */ /* 0x000fc60000000000 */
[----:B------:R0:W-:Y:S04]  /*1359a0*/  STL [R1+0x5980], R2 ;  /* 0x0059800201007387 */ /* 0x0001e80000100800 */
[----:B------:R-:W3:Y:S04]  /*1359b0*/  LDL.LU R7, [R1+0x5ba8] ;  /* 0x005ba80001077983 */ /* 0x000ee80000300800 */
[----:B------:R1:W-:Y:S01]  /*1359c0*/  STL [R1+0x56ec], R18 ;  /* 0x0056ec1201007387 */ /* 0x0003e20000100800 */
[----:B--2---:R-:W-:Y:S02]  /*1359d0*/  LOP3.LUT R13, R13, 0xffff, RZ, 0xc0, !PT ;  /* 0x0000ffff0d0d7812 */ /* 0x004fe400078ec0ff */
[----:B------:R-:W-:-:S04]  /*1359e0*/  LOP3.LUT R10, R10, 0xffff, RZ, 0xc0, !PT ;  /* 0x0000ffff0a0a7812 */ /* 0x000fc800078ec0ff */
[----:B------:R-:W-:Y:S02]  /*1359f0*/  PRMT R19, R13, 0x3340, R10 ;  /* 0x000033400d137816 */ /* 0x000fe4000000000a */
[----:B0-----:R-:W-:Y:S02]  /*135a00*/  LOP3.LUT R2, R22, 0xffff, RZ, 0xc0, !PT ;  /* 0x0000ffff16027812 */ /* 0x001fe400078ec0ff */
[----:B------:R-:W-:Y:S02]  /*135a10*/  PRMT R21, R19, 0x5410, R20 ;  /* 0x0000541013157816 */ /* 0x000fe40000000014 */
[----:B------:R-:W-:Y:S02]  /*135a20*/  LOP3.LUT R6, R6, 0xffff, RZ, 0xc0, !PT ;  /* 0x0000ffff06067812 */ /* 0x000fe400078ec0ff */
[----:B-1----:R-:W-:Y:S02]  /*135a30*/  LOP3.LUT R18, R23, 0xffff, RZ, 0xc0, !PT ;  /* 0x0000ffff17127812 */ /* 0x002fe400078ec0ff */
[----:B------:R-:W-:-:S02]  /*135a40*/  PRMT R20, R6, 0x3340, R0 ;  /* 0x0000334006147816 */ /* 0x000fc40000000000 */
[----:B------:R-:W-:-:S04]  /*135a50*/  PRMT R19, R2, 0x3340, R18 ;  /* 0x0000334002137816 */ /* 0x000fc80000000012 */
[----:B------:R-:W-:Y:S01]  /*135a60*/  PRMT R20, R19, 0x5410, R20 ;  /* 0x0000541013147816 */ /* 0x000fe20000000014 */
[----:B------:R-:W-:Y:S01]  /*135a70*/  STL [R1+0x5628], R21 ;  /* 0x0056281501007387 */ /* 0x000fe20000100800 */
[----:B------:R-:W-:-:S03]  /*135a80*/  SHF.R.U32.HI R19, RZ, 0x8, R13 ;  /* 0x00000008ff137819 */ /* 0x000fc6000001160d */
[----:B------:R0:W-:Y:S01]  /*135a90*/  STL [R1+0x5624], R20 ;  /* 0x0056241401007387 */ /* 0x0001e20000100800 */
[----:B------:R-:W-:-:S03]  /*135aa0*/  SHF.R.U32.HI R2, RZ, 0x8, R2 ;  /* 0x00000008ff027819 */ /* 0x000fc60000011602 */
[----:B------:R-:W2:Y:S01]  /*135ab0*/  LDL.LU R13, [R1+0x4ca4] ;  /* 0x004ca400010d7983 */ /* 0x000ea20000300800 */
[----:B------:R-:W-:Y:S02]  /*135ac0*/  SHF.R.U32.HI R18, RZ, 0x8, R18 ;  /* 0x00000008ff127819 */ /* 0x000fe40000011612 */
[----:B0-----:R-:W-:Y:S02]  /*135ad0*/  SHF.R.U32.HI R20, RZ, 0x8, R10 ;  /* 0x00000008ff147819 */ /* 0x001fe4000001160a */
[----:B------:R-:W2:Y:S01]  /*135ae0*/  LDL.LU R10, [R1+0x25c] ;  /* 0x00025c00010a7983 */ /* 0x000ea20000300800 */
[----:B------:R-:W-:-:S03]  /*135af0*/  LOP3.LUT R19, R19, 0xffff, RZ, 0xc0, !PT ;  /* 0x0000ffff13137812 */ /* 0x000fc600078ec0ff */
[----:B------:R-:W2:Y:S01]  /*135b00*/  LDL.LU R22, [R1+0x274] ;  /* 0x0002740001167983 */ /* 0x000ea20000300800 */
[----:B------:R-:W-:Y:S02]  /*135b10*/  LOP3.LUT R20, R20, 0xffff, RZ, 0xc0, !PT ;  /* 0x0000ffff14147812 */ /* 0x000fe400078ec0ff */
[----:B------:R-:W-:Y:S02]  /*135b20*/  LOP3.LUT R2, R2, 0xffff, RZ, 0xc0, !PT ;  /* 0x0000ffff02027812 */ /* 0x000fe400078ec0ff */
[----:B------:R-:W-:Y:S02]  /*135b30*/  LOP3.LUT R18, R18, 0xffff, RZ, 0xc0, !PT ;  /* 0x0000ffff12127812 */ /* 0x000fe400078ec0ff */
[----:B------:R-:W-:Y:S02]  /*135b40*/  PRMT R20, R19, 0x3340, R20 ;  /* 0x0000334013147816 */ /* 0x000fe40000000014 */
[----:B------:R-:W-:-:S03]  /*135b50*/  PRMT R2, R2, 0x3340, R18 ;  /* 0x0000334002027816 */ /* 0x000fc60000000012 */
[----:B------:R-:W-:Y:S04]  /*135b60*/  STL [R1+0x555c], R20 ;  /* 0x00555c1401007387 */ /* 0x000fe80000100800 */
[----:B------:R0:W-:Y:S02]  /*135b70*/  STL [R1+0x56c], R2 ;  /* 0x00056c0201007387 */ /* 0x0001e40000100800 */
[----:B0-----:R-:W-:Y:S01]  /*135b80*/  VIADD R2, R4, UR5 ;  /* 0x0000000504027c36 */ /* 0x001fe20008000000 */
[----:B------:R-:W-:Y:S01]  /*135b90*/  LOP3.LUT R11, R11, 0xffff, RZ, 0xc0, !PT ;  /* 0x0000ffff0b0b7812 */ /* 0x000fe200078ec0ff */
[----:B------:R-:W0:Y:S01]  /*135ba0*/  LDCU UR5, c[0x0][0x3b8] ;  /* 0x00007700ff0577ac */ /* 0x000e220008000800 */
[----:B----4-:R-:W-:Y:S02]  /*135bb0*/  LOP3.LUT R19, R12, 0xffff, RZ, 0xc0, !PT ;  /* 0x0000ffff0c137812 */ /* 0x010fe400078ec0ff */
[----:B---3--:R-:W-:-:S02]  /*135bc0*/  LOP3.LUT R12, R8, 0xffff, RZ, 0xc0, !PT ;  /* 0x0000ffff080c7812 */ /* 0x008fc400078ec0ff */
[----:B------:R-:W-:Y:S02]  /*135bd0*/  LOP3.LUT R20, R5, 0xffff, RZ, 0xc0, !PT ;  /* 0x0000ffff05147812 */ /* 0x000fe400078ec0ff */
[----:B------:R-:W-:Y:S02]  /*135be0*/  PRMT R5, R19, 0x3340, R0 ;  /* 0x0000334013057816 */ /* 0x000fe40000000000 */
[----:B------:R-:W-:Y:S02]  /*135bf0*/  PRMT R4, R12, 0x3340, R20 ;  /* 0x000033400c047816 */ /* 0x000fe40000000014 */
[----:B------:R-:W-:Y:S02]  /*135c00*/  SHF.R.S32.HI R8, RZ, 0x1f, R2 ;  /* 0x0000001fff087819 */ /* 0x000fe40000011402 */
[----:B------:R-:W-:Y:S02]  /*135c10*/  PRMT R18, R4, 0x5410, R5 ;  /* 0x0000541004127816 */ /* 0x000fe40000000005 */
[----:B------:R-:W-:-:S05]  /*135c20*/  IADD3 R4, P1, PT, R2, R29, RZ ;  /* 0x0000001d02047210 */ /* 0x000fca0007f3e0ff */
[----:B------:R-:W-:Y:S01]  /*135c30*/  IMAD.X R5, R8, 0x1, R28, P1 ;  /* 0x0000000108057824 */ /* 0x000fe200008e061c */
[----:B------:R-:W-:Y:S04]  /*135c40*/  STL [R1+0x5620], R18 ;  /* 0x0056201201007387 */ /* 0x000fe80000100800 */
[----:B------:R1:W-:Y:S04]  /*135c50*/  STL.64 [R1+0x15f8], R4 ;  /* 0x0015f80401007387 */ /* 0x0003e80000100a00 */
[----:B-1----:R-:W3:Y:S01]  /*135c60*/  LDL.LU.64 R4, [R1+0x5ba0] ;  /* 0x005ba00001047983 */ /* 0x002ee20000300a00 */
[----:B------:R-:W-:-:S02]  /*135c70*/  SHF.R.U32.HI R18, RZ, 0x8, R6 ;  /* 0x00000008ff127819 */ /* 0x000fc40000011606 */
[----:B------:R-:W-:Y:S01]  /*135c80*/  SHF.R.U32.HI R12, RZ, 0x8, R12 ;  /* 0x00000008ff0c7819 */ /* 0x000fe2000001160c */
[----:B------:R-:W4:Y:S01]  /*135c90*/  LDL.LU R6, [R1+0x240] ;  /* 0x0002400001067983 */ /* 0x000f220000300800 */
[----:B------:R-:W-:Y:S02]  /*135ca0*/  SHF.R.U32.HI R20, RZ, 0x8, R20 ;  /* 0x00000008ff147819 */ /* 0x000fe40000011614 */
[----:B------:R-:W-:Y:S01]  /*135cb0*/  LOP3.LUT R21, R18, 0xffff, RZ, 0xc0, !PT ;  /* 0x0000ffff12157812 */ /* 0x000fe200078ec0ff */
[----:B------:R-:W4:Y:S01]  /*135cc0*/  LDL.LU R23, [R1+0x4c84] ;  /* 0x004c840001177983 */ /* 0x000f220000300800 */
[----:B------:R-:W-:Y:S02]  /*135cd0*/  LOP3.LUT R18, R12, 0xffff, RZ, 0xc0, !PT ;  /* 0x0000ffff0c127812 */ /* 0x000fe400078ec0ff */
[----:B------:R-:W-:Y:S01]  /*135ce0*/  LOP3.LUT R20, R20, 0xffff, RZ, 0xc0, !PT ;  /* 0x0000ffff14147812 */ /* 0x000fe200078ec0ff */
[----:B------:R-:W4:Y:S01]  /*135cf0*/  LDL.LU R12, [R1+0x26c] ;  /* 0x00026c00010c7983 */ /* 0x000f220000300800 */
[----:B------:R-:W-:-:S02]  /*135d00*/  PRMT R21, R21, 0x3340, R0 ;  /* 0x0000334015157816 */ /* 0x000fc40000000000 */
[----:B------:R-:W-:-:S03]  /*135d10*/  PRMT R18, R18, 0x3340, R20 ;  /* 0x0000334012127816 */ /* 0x000fc60000000014 */
[----:B------:R-:W-:Y:S04]  /*135d20*/  STL [R1+0x278], R21 ;  /* 0x0002781501007387 */ /* 0x000fe80000100800 */
[----:B------:R1:W-:Y:S01]  /*135d30*/  STL [R1+0x59c], R18 ;  /* 0x00059c1201007387 */ /* 0x0003e20000100800 */
[----:B------:R-:W-:-:S04]  /*135d40*/  SHF.R.U32.HI R19, RZ, 0x8, R19 ;  /* 0x00000008ff137819 */ /* 0x000fc80000011613 */
[----:B------:R-:W-:Y:S02]  /*135d50*/  LOP3.LUT R19, R19, 0xffff, RZ, 0xc0, !PT ;  /* 0x0000ffff13137812 */ /* 0x000fe400078ec0ff */
[----:B--2---:R-:W-:Y:S02]  /*135d60*/  LOP3.LUT R13, R13, 0xffff, RZ, 0xc0, !PT ;  /* 0x0000ffff0d0d7812 */ /* 0x004fe400078ec0ff */
[----:B------:R-:W-:Y:S02]  /*135d70*/  LOP3.LUT R10, R10, 0xffff, RZ, 0xc0, !PT ;  /* 0x0000ffff0a0a7812 */ /* 0x000fe400078ec0ff */
[----:B-1----:R-:W-:Y:S02]  /*135d80*/  LOP3.LUT R18, R22, 0xffff, RZ, 0xc0, !PT ;  /* 0x0000ffff16127812 */ /* 0x002fe400078ec0ff */
[----:B------:R-:W-:Y:S02]  /*135d90*/  PRMT R21, R10, 0x3340, R0 ;  /* 0x000033400a157816 */ /* 0x000fe40000000000 */
[----:B------:R-:W-:-:S04]  /*135da0*/  PRMT R20, R13, 0x3340, R18 ;  /* 0x000033400d147816 */ /* 0x000fc80000000012 */
[----:B------:R-:W-:Y:S02]  /*135db0*/  PRMT R22, R20, 0x5410, R21 ;  /* 0x0000541014167816 */ /* 0x000fe40000000015 */
[----:B------:R-:W-:Y:S02]  /*135dc0*/  IADD3 R20, P1, PT, R2, R27, RZ ;  /* 0x0000001b02147210 */ /* 0x000fe40007f3e0ff */
[----:B------:R-:W-:Y:S02]  /*135dd0*/  SHF.R.U32.HI R13, RZ, 0x8, R13 ;  /* 0x00000008ff0d7819 */ /* 0x000fe4000001160d */
[----:B------:R-:W-:Y:S01]  /*135de0*/  SHF.R.U32.HI R18, RZ, 0x8, R18 ;  /* 0x00000008ff127819 */ /* 0x000fe20000011612 */
[----:B------:R-:W-:Y:S01]  /*135df0*/  IMAD.X R21, R8, 0x1, R26, P1 ;  /* 0x0000000108157824 */ /* 0x000fe200008e061a */
[----:B------:R-:W-:Y:S02]  /*135e00*/  LOP3.LUT R13, R13, 0xffff, RZ, 0xc0, !PT ;  /* 0x0000ffff0d0d7812 */ /* 0x000fe400078ec0ff */
[----:B------:R-:W-:Y:S01]  /*135e10*/  LOP3.LUT R18, R18, 0xffff, RZ, 0xc0, !PT ;  /* 0x0000ffff12127812 */ /* 0x000fe200078ec0ff */
[----:B------:R-:W-:Y:S01]  /*135e20*/  STL [R1+0x561c], R22 ;  /* 0x00561c1601007387 */ /* 0x000fe20000100800 */
[----:B------:R-:W-:-:S02]  /*135e30*/  SHF.R.U32.HI R10, RZ, 0x8, R10 ;  /* 0x00000008ff0a7819 */ /* 0x000fc4000001160a */
[----:B------:R-:W-:Y:S01]  /*135e40*/  PRMT R13, R13, 0x3340, R18 ;  /* 0x000033400d0d7816 */ /* 0x000fe20000000012 */
[----:B------:R1:W-:Y:S01]  /*135e50*/  STL.64 [R1+0x15f0], R20 ;  /* 0x0015f01401007387 */ /* 0x0003e20000100a00 */
[----:B------:R-:W-:Y:S02]  /*135e60*/  IADD3 R18, P1, PT, R2, R25, RZ ;  /* 0x0000001902127210 */ /* 0x000fe40007f3e0ff */
[----:B------:R-:W-:Y:S02]  /*135e70*/  LOP3.LUT R10, R10, 0xffff, RZ, 0xc0, !PT ;  /* 0x0000ffff0a0a7812 */ /* 0x000fe400078ec0ff */
[----:B-1----:R-:W-:Y:S01]  /*135e80*/  PRMT R20, R19, 0x3340, R0 ;  /* 0x0000334013147816 */ /* 0x002fe20000000000 */
[----:B------:R-:W-:-:S04]  /*135e90*/  IMAD.X R19, R8, 0x1, R24, P1 ;  /* 0x0000000108137824 */ /* 0x000fc800008e0618 */
[----:B------:R-:W-:Y:S04]  /*135ea0*/  STL [R1+0x280], R20 ;  /* 0x0002801401007387 */ /* 0x000fe80000100800 */
[----:B------:R1:W-:Y:S04]  /*135eb0*/  STL [R1+0x594], R13 ;  /* 0x0005940d01007387 */ /* 0x0003e80000100800 */
[----:B------:R-:W-:Y:S01]  /*135ec0*/  STL.64 [R1+0x15c8], R18 ;  /* 0x0015c81201007387 */ /* 0x000fe20000100a00 */
[----:B-1----:R-:W-:-:S05]  /*135ed0*/  PRMT R13, R10, 0x3340, R0 ;  /* 0x000033400a0d7816 */ /* 0x002fca0000000000 */
[----:B------:R1:W-:Y:S01]  /*135ee0*/  STL [R1+0x27c], R13 ;  /* 0x00027c0d01007387 */ /* 0x0003e20000100800 */
[----:B---3--:R-:W-:-:S03]  /*135ef0*/  LOP3.LUT R10, R4, 0xffff, RZ, 0xc0, !PT ;  /* 0x0000ffff040a7812 */ /* 0x008fc600078ec0ff */
[----:B------:R-:W2:Y:S01]  /*135f00*/  LDL.LU R4, [R1+0x5b98] ;  /* 0x005b980001047983 */ /* 0x000ea20000300800 */
[----:B-1----:R-:W-:Y:S02]  /*135f10*/  LOP3.LUT R13, R5, 0xffff, RZ, 0xc0, !PT ;  /* 0x0000ffff050d7812 */ /* 0x002fe400078ec0ff */
[----:B----4-:R-:W-:Y:S01]  /*135f20*/  LOP3.LUT R6, R6, 0xffff, RZ, 0xc0, !PT ;  /* 0x0000ffff06067812 */ /* 0x010fe200078ec0ff */
[----:B------:R-:W3:Y:S01]  /*135f30*/  LDL.LU R5, [R1+0x5b94] ;  /* 0x005b940001057983 */ /* 0x000ee20000300800 */
[----:B------:R-:W-:Y:S02]  /*135f40*/  PRMT R20, R10, 0x3340, R0 ;  /* 0x000033400a147816 */ /* 0x000fe40000000000 */
[----:B------:R-:W-:Y:S02]  /*135f50*/  PRMT R18, R6, 0x3340, R13 ;  /* 0x0000334006127816 */ /* 0x000fe4000000000d */
[----:B------:R-:W-:Y:S02]  /*135f60*/  LOP3.LUT R19, R23, 0xffff, RZ, 0xc0, !PT ;  /* 0x0000ffff17137812 */ /* 0x000fe400078ec0ff */
[----:B------:R-:W-:-:S02]  /*135f70*/  LOP3.LUT R12, R12, 0xffff, RZ, 0xc0, !PT ;  /* 0x0000ffff0c0c7812 */ /* 0x000fc400078ec0ff */
[----:B------:R-:W-:Y:S02]  /*135f80*/  PRMT R21, R18, 0x5410, R20 ;  /* 0x0000541012157816 */ /* 0x000fe40000000014 */
[----:B------:R-:W-:Y:S02]  /*135f90*/  SHF.R.U32.HI R18, RZ, 0x8, R19 ;  /* 0x00000008ff127819 */ /* 0x000fe40000011613 */
[--C-:B------:R-:W-:Y:S02]  /*135fa0*/  PRMT R20, R19, 0x3340, R12.reuse ;  /* 0x0000334013147816 */ /* 0x100fe4000000000c */
[----:B------:R-:W-:Y:S02]  /*135fb0*/  SHF.R.U32.HI R19, RZ, 0x8, R12 ;  /* 0x00000008ff137819 */ /* 0x000fe4000001160c */
[----:B------:R-:W-:Y:S02]  /*135fc0*/  SHF.R.U32.HI R6, RZ, 0x8, R6 ;  /* 0x00000008ff067819 */ /* 0x000fe40000011606 */
[----:B------:R-:W-:-:S02]  /*135fd0*/  SHF.R.U32.HI R13, RZ, 0x8, R13 ;  /* 0x00000008ff0d7819 */ /* 0x000fc4000001160d */
[----:B------:R-:W-:Y:S02]  /*135fe0*/  LOP3.LUT R18, R18, 0xffff, RZ, 0xc0, !PT ;  /* 0x0000ffff12127812 */ /* 0x000fe400078ec0ff */
[----:B------:R-:W-:Y:S02]  /*135ff0*/  LOP3.LUT R19, R19, 0xffff, RZ, 0xc0, !PT ;  /* 0x0000ffff13137812 */ /* 0x000fe400078ec0ff */
[----:B------:R-:W-:Y:S02]  /*136000*/  LOP3.LUT R6, R6, 0xffff, RZ, 0xc0, !PT ;  /* 0x0000ffff06067812 */ /* 0x000fe400078ec0ff */
[----:B------:R-:W-:Y:S01]  /*136010*/  LOP3.LUT R13, R13, 0xffff, RZ, 0xc0, !PT ;  /* 0x0000ffff0d0d7812 */ /* 0x000fe200078ec0ff */
[----:B------:R-:W-:Y:S01]  /*136020*/  STL [R1+0x860], R21 ;  /* 0x0008601501007387 */ /* 0x000fe20000100800 */
[----:B------:R-:W-:Y:S02]  /*136030*/  PRMT R18, R18, 0x3340, R19 ;  /* 0x0000334012127816 */ /* 0x000fe40000000013 */
[----:B------:R-:W-:Y:S01]  /*136040*/  PRMT R13, R6, 0x3340, R13 ;  /* 0x00003340060d7816 */ /* 0x000fe2000000000d */
[----:B------:R-:W4:Y:S04]  /*136050*/  LDL.LU R22, [R1+0x244] ;  /* 0x0002440001167983 */ /* 0x000f280000300800 */
[----:B------:R2:W-:Y:S04]  /*136060*/  STL [R1+0x5b0], R20 ;  /* 0x0005b01401007387 */ /* 0x0005e80000100800 */
[----:B------:R-:W4:Y:S04]  /*136070*/  LDL.LU R23, [R1+0xd0] ;  /* 0x0000d00001177983 */ /* 0x000f280000300800 */
[----:B------:R-:W4:Y:S04]  /*136080*/  LDL.LU R12, [R1+0x16c] ;  /* 0x00016c00010c7983 */ /* 0x000f280000300800 */
[----:B------:R-:W-:Y:S04]  /*136090*/  STL [R1+0x4ca4], R18 ;  /* 0x004ca41201007387 */ /* 0x000fe80000100800 */
[----:B------:R1:W-:Y:S01]  /*1360a0*/  STL [R1+0x564], R13 ;  /* 0x0005640d01007387 */ /* 0x0003e20000100800 */
[----:B--2---:R-:W-:-:S03]  /*1360b0*/  LOP3.LUT R20, R4, 0xffff, RZ, 0xc0, !PT ;  /* 0x0000ffff04147812 */ /* 0x004fc600078ec0ff */
[----:B------:R-:W2:Y:S01]  /*1360c0*/  LDL.LU R4, [R1+0x5b90] ;  /* 0x005b900001047983 */ /* 0x000ea20000300800 */
[----:B------:R-:W-:Y:S02]  /*1360d0*/  LOP3.LUT R6, R3, 0xffff, RZ, 0xc0, !PT ;  /* 0x0000ffff03067812 */ /* 0x000fe400078ec0ff */
[----:B---3--:R-:W-:Y:S02]  /*1360e0*/  LOP3.LUT R5, R5, 0xffff, RZ, 0xc0, !PT ;  /* 0x0000ffff05057812 */ /* 0x008fe400078ec0ff */
[----:B-1----:R-:W-:Y:S02]  /*1360f0*/  PRMT R13, R6, 0x3340, R0 ;  /* 0x00003340060d7816 */ /* 0x002fe40000000000 */
[----:B------:R-:W-:Y:S02]  /*136100*/  PRMT R3, R5, 0x3340, R20 ;  /* 0x0000334005037816 */ /* 0x000fe40000000014 */
[----:B------:R-:W-:Y:S02]  /*136110*/  IADD3 R18, P1, PT, R2, R17, RZ ;  /* 0x0000001102127210 */ /* 0x000fe40007f3e0ff */
[----:B------:R-:W-:-:S02]  /*136120*/  SHF.R.U32.HI R5, RZ, 0x8, R5 ;  /* 0x00000008ff057819 */ /* 0x000fc40000011605 */
[----:B------:R-:W-:Y:S01]  /*136130*/  SHF.R.U32.HI R20, RZ, 0x8, R20 ;  /* 0x00000008ff147819 */ /* 0x000fe20000011614 */
[----:B------:R-:W-:Y:S01]  /*136140*/  IMAD.X R19, R8, 0x1, R15, P1 ;  /* 0x0000000108137824 */ /* 0x000fe200008e060f */
[----:B------:R-:W-:Y:S02]  /*136150*/  PRMT R13, R3, 0x5410, R13 ;  /* 0x00005410030d7816 */ /* 0x000fe4000000000d */
[----:B------:R-:W-:Y:S01]  /*136160*/  SHF.R.U32.HI R21, RZ, 0x8, R10 ;  /* 0x00000008ff157819 */ /* 0x000fe2000001160a */
[----:B------:R-:W3:Y:S01]  /*136170*/  LDL.LU R3, [R1+0x4ca8] ;  /* 0x004ca80001037983 */ /* 0x000ee20000300800 */
[----:B------:R-:W-:Y:S02]  /*136180*/  LOP3.LUT R5, R5, 0xffff, RZ, 0xc0, !PT ;  /* 0x0000ffff05057812 */ /* 0x000fe400078ec0ff */
[----:B------:R-:W-:Y:S01]  /*136190*/  LOP3.LUT R20, R20, 0xffff, RZ, 0xc0, !PT ;  /* 0x0000ffff14147812 */ /* 0x000fe200078ec0ff */
[----:B------:R-:W-:Y:S01]  /*1361a0*/  STL [R1+0x5618], R13 ;  /* 0x0056180d01007387 */ /* 0x000fe20000100800 */
[----:B------:R-:W-:-:S02]  /*1361b0*/  LOP3.LUT R21, R21, 0xffff, RZ, 0xc0, !PT ;  /* 0x0000ffff15157812 */ /* 0x000fc400078ec0ff */
[----:B------:R-:W-:Y:S01]  /*1361c0*/  PRMT R5, R5, 0x3340, R20 ;  /* 0x0000334005057816 */ /* 0x000fe20000000014 */
[----:B------:R1:W-:Y:S01]  /*1361d0*/  STL.64 [R1+0x15c0], R18 ;  /* 0x0015c01201007387 */ /* 0x0003e20000100a00 */
[----:B------:R-:W-:Y:S02]  /*1361e0*/  PRMT R21, R21, 0x3340, R0 ;  /* 0x0000334015157816 */ /* 0x000fe40000000000 */
[----:B----4-:R-:W-:Y:S01]  /*1361f0*/  LOP3.LUT R20, R22, 0xffff, RZ, 0xc0, !PT ;  /* 0x0000ffff16147812 */ /* 0x010fe200078ec0ff */
[----:B-1----:R-:W4:Y:S04]  /*136200*/  LDL.LU.64 R18, [R1+0x5b88] ;  /* 0x005b880001127983 */ /* 0x002f280000300a00 */
[----:B------:R-:W3:Y:S04]  /*136210*/  LDL.LU R10, [R1+0x260] ;  /* 0x00026000010a7983 */ /* 0x000ee80000300800 */
[----:B------:R-:W3:Y:S01]  /*136220*/  LDL.LU R13, [R1+0x4c48] ;  /* 0x004c4800010d7983 */ /* 0x000ee20000300800 */
[----:B------:R-:W-:-:S02]  /*136230*/  LOP3.LUT R12, R12, 0xffff, RZ, 0xc0, !PT ;  /* 0x0000ffff0c0c7812 */ /* 0x000fc400078ec0ff */
[----:B------:R-:W-:Y:S01]  /*136240*/  IADD3 R22, P1, PT, R2, R16, RZ ;  /* 0x0000001002167210 */ /* 0x000fe20007f3e0ff */
[----:B--2---:R1:W-:Y:S04]  /*136250*/  STL.64 [R1+0x5968], R4 ;  /* 0x0059680401007387 */ /* 0x0043e80000100a00 */
[----:B------:R2:W-:Y:S01]  /*136260*/  STL [R1+0x9c], R21 ;  /* 0x00009c1501007387 */ /* 0x0005e20000100800 */
[----:B-1----:R-:W-:Y:S02]  /*136270*/  LOP3.LUT R4, R23, 0xffff, RZ, 0xc0, !PT ;  /* 0x0000ffff17047812 */ /* 0x002fe400078ec0ff */
[----:B------:R-:W-:Y:S02]  /*136280*/  PRMT R5, R20, 0x3340, R12 ;  /* 0x0000334014057816 */ /* 0x000fe4000000000c */
[----:B--2---:R-:W-:Y:S01]  /*136290*/  PRMT R21, R4, 0x3340, R0 ;  /* 0x0000334004157816 */ /* 0x004fe20000000000 */
[----:B------:R-:W-:-:S03]  /*1362a0*/  IMAD.X R23, R8, 0x1, R14, P1 ;  /* 0x0000000108177824 */ /* 0x000fc600008e060e */
[----:B------:R-:W-:Y:S01]  /*1362b0*/  PRMT R5, R5, 0x5410, R21 ;  /* 0x0000541005057816 */ /* 0x000fe20000000015 */
[----:B------:R-:W-:Y:S04]  /*1362c0*/  STL.64 [R1+0x5b68], R16 ;  /* 0x005b681001007387 */ /* 0x000fe80000100a00 */
[----:B------:R-:W-:Y:S04]  /*1362d0*/  STL [R1+0x858], R5 ;  /* 0x0008580501007387 */ /* 0x000fe80000100800 */
[----:B------:R1:W-:Y:S04]  /*1362e0*/  STL.64 [R1+0x15b8], R22 ;  /* 0x0015b81601007387 */ /* 0x0003e80000100a00 */
[----:B-1----:R-:W2:Y:S01]  /*1362f0*/  LDL.LU.64 R22, [R1+0x5b80] ;  /* 0x005b800001167983 */ /* 0x002ea20000300a00 */
[----:B------:R-:W-:-:S02]  /*136300*/  SHF.R.U32.HI R5, RZ, 0x8, R20 ;  /* 0x00000008ff057819 */ /* 0x000fc40000011614 */
[----:B------:R-:W-:Y:S01]  /*136310*/  SHF.R.U32.HI R12, RZ, 0x8, R12 ;  /* 0x00000008ff0c7819 */ /* 0x000fe2000001160c */
[----:B------:R-:W4:Y:S01]  /*136320*/  LDL.LU R16, [R1+0x210] ;  /* 0x0002100001107983 */ /* 0x000f220000300800 */
[----:B------:R-:W-:Y:S02]  /*136330*/  SHF.R.U32.HI R4, RZ, 0x8, R4 ;  /* 0x00000008ff047819 */ /* 0x000fe40000011604 */
[----:B------:R-:W-:Y:S02]  /*136340*/  LOP3.LUT R5, R5, 0xffff, RZ, 0xc0, !PT ;  /* 0x0000ffff05057812 */ /* 0x000fe400078ec0ff */
[----:B------:R-:W-:Y:S02]  /*136350*/  LOP3.LUT R12, R12, 0xffff, RZ, 0xc0, !PT ;  /* 0x0000ffff0c0c7812 */ /* 0x000fe400078ec0ff */
[----:B------:R-:W-:Y:S02]  /*136360*/  LOP3.LUT R4, R4, 0xffff, RZ, 0xc0, !PT ;  /* 0x0000ffff04047812 */ /* 0x000fe400078ec0ff */
[----:B------:R-:W-:-:S02]  /*136370*/  PRMT R5, R5, 0x3340, R12 ;  /* 0x0000334005057816 */ /* 0x000fc4000000000c */
[----:B---3--:R-:W-:Y:S02]  /*136380*/  LOP3.LUT R12, R3, 0xffff, RZ, 0xc0, !PT ;  /* 0x0000ffff030c7812 */ /* 0x008fe400078ec0ff */
[----:B------:R-:W-:Y:S02]  /*136390*/  LOP3.LUT R10, R10, 0xffff, RZ, 0xc0, !PT ;  /* 0x0000ffff0a0a7812 */ /* 0x000fe400078ec0ff */
[----:B------:R-:W-:Y:S02]  /*1363a0*/  LOP3.LUT R13, R13, 0xffff, RZ, 0xc0, !PT ;  /* 0x0000ffff0d0d7812 */ /* 0x000fe400078ec0ff */
[--C-:B------:R-:W-:Y:S02]  /*1363b0*/  PRMT R4, R4, 0x3340, R0.reuse ;  /* 0x0000334004047816 */ /* 0x100fe40000000000 */
[----:B------:R-:W-:Y:S02]  /*1363c0*/  PRMT R21, R10, 0x3340, R0 ;  /* 0x000033400a157816 */ /* 0x000fe40000000000 */
[----:B------:R-:W-:Y:S01]  /*1363d0*/  PRMT R20, R12, 0x3340, R13 ;  /* 0x000033400c147816 */ /* 0x000fe2000000000d */
[----:B------:R-:W-:Y:S03]  /*1363e0*/  STL [R1+0x584], R5 ;  /* 0x0005840501007387 */ /* 0x000fe60000100800 */
[----:B------:R-:W-:Y:S01]  /*1363f0*/  PRMT R21, R20, 0x5410, R21 ;  /* 0x0000541014157816 */ /* 0x000fe20000000015 */
[----:B------:R1:W-:Y:S04]  /*136400*/  STL [R1+0x270], R4 ;  /* 0x0002700401007387 */ /* 0x0003e80000100800 */
[----:B------:R-:W3:Y:S04]  /*136410*/  LDL.LU R17, [R1+0x11c] ;  /* 0x00011c0001117983 */ /* 0x000ee80000300800 */
[----:B-1----:R-:W3:Y:S04]  /*136420*/  LDL.LU R4, [R1+0x4cb4] ;  /* 0x004cb40001047983 */ /* 0x002ee80000300800 */
[----:B------:R-:W3:Y:S04]  /*136430*/  LDL.LU R3, [R1+0x264] ;  /* 0x0002640001037983 */ /* 0x000ee80000300800 */
[----:B------:R-:W4:Y:S04]  /*136440*/  LDL.LU R5, [R1+0x4c4c] ;  /* 0x004c4c0001057983 */ /* 0x000f280000300800 */
[----:B------:R1:W-:Y:S01]  /*136450*/  STL [R1+0x854], R21 ;  /* 0x0008541501007387 */ /* 0x0003e20000100800 */
[----:B--2---:R-:W-:-:S05]  /*136460*/  IADD3 R20, P1, PT, R2, R23, RZ ;  /* 0x0000001702147210 */ /* 0x004fca0007f3e0ff */
[----:B-1----:R-:W-:-:S05]  /*136470*/  IMAD.X R21, R8, 0x1, R22, P1 ;  /* 0x0000000108157824 */ /* 0x002fca00008e0616 */
[----:B------:R1:W-:Y:S04]  /*136480*/  STL.64 [R1+0x1598], R20 ;  /* 0x0015981401007387 */ /* 0x0003e80000100a00 */
[----:B-1----:R-:W2:Y:S01]  /*136490*/  LDL.LU.64 R20, [R1+0x5b78] ;  /* 0x005b780001147983 */ /* 0x002ea20000300a00 */
[----:B------:R-:W-:-:S04]  /*1364a0*/  SHF.R.U32.HI R6, RZ, 0x8, R6 ;  /* 0x00000008ff067819 */ /* 0x000fc80000011606 */
[----:B------:R-:W-:Y:S02]  /*1364b0*/  LOP3.LUT R6, R6, 0xffff, RZ, 0xc0, !PT ;  /* 0x0000ffff06067812 */ /* 0x000fe400078ec0ff */
[----:B------:R-:W-:Y:S02]  /*1364c0*/  SHF.R.U32.HI R12, RZ, 0x8, R12 ;  /* 0x00000008ff0c7819 */ /* 0x000fe4000001160c */
[----:B------:R-:W-:Y:S02]  /*1364d0*/  PRMT R6, R6, 0x3340, R0 ;  /* 0x0000334006067816 */ /* 0x000fe40000000000 */
[----:B------:R-:W-:Y:S02]  /*1364e0*/  SHF.R.U32.HI R13, RZ, 0x8, R13 ;  /* 0x00000008ff0d7819 */ /* 0x000fe4000001160d */
[----:B------:R-:W-:Y:S01]  /*1364f0*/  LOP3.LUT R12, R12, 0xffff, RZ, 0xc0, !PT ;  /* 0x0000ffff0c0c7812 */ /* 0x000fe200078ec0ff */
[----:B------:R2:W-:Y:S01]  /*136500*/  STL [R1+0x5970], R6 ;  /* 0x0059700601007387 */ /* 0x0005e20000100800 */
[----:B------:R-:W-:-:S03]  /*136510*/  LOP3.LUT R13, R13, 0xffff, RZ, 0xc0, !PT ;  /* 0x0000ffff0d0d7812 */ /* 0x000fc600078ec0ff */
[----:B------:R1:W-:Y:S01]  /*136520*/  STL [R1+0x59ec], R7 ;  /* 0x0059ec0701007387 */ /* 0x0003e20000100800 */
[----:B------:R-:W-:-:S05]  /*136530*/  PRMT R12, R12, 0x3340, R13 ;  /* 0x000033400c0c7816 */ /* 0x000fca000000000d */
[----:B------:R0:W-:Y:S01]  /*136540*/  STL [R1+0x574], R12 ;  /* 0x0005740c01007387 */ /* 0x0001e20000100800 */
[----:B---3--:R-:W-:Y:S02]  /*136550*/  LOP3.LUT R4, R4, 0xffff, RZ, 0xc0, !PT ;  /* 0x0000ffff04047812 */ /* 0x008fe400078ec0ff */
[----:B------:R-:W-:Y:S02]  /*136560*/  LOP3.LUT R3, R3, 0xffff, RZ, 0xc0, !PT ;  /* 0x0000ffff03037812 */ /* 0x000fe400078ec0ff */
[----:B----4-:R-:W-:Y:S02]  /*136570*/  LOP3.LUT R5, R5, 0xffff, RZ, 0xc0, !PT ;  /* 0x0000ffff05057812 */ /* 0x010fe400078ec0ff */
[----:B--2---:R-:W-:-:S05]  /*136580*/  IADD3 R6, P1, PT, R2, R21, RZ ;  /* 0x0000001502067210 */ /* 0x004fca0007f3e0ff */
[----:B-1----:R-:W-:-:S05]  /*136590*/  IMAD.X R7, R8, 0x1, R19, P1 ;  /* 0x0000000108077824 */ /* 0x002fca00008e0613 */
[----:B------:R1:W-:Y:S04]  /*1365a0*/  STL.64 [R1+0x15b0], R6 ;  /* 0x0015b00601007387 */ /* 0x0003e80000100a00 */
[----:B0-----:R-:W2:Y:S04]  /*1365b0*/  LDL.LU R12, [R1+0x4c88] ;  /* 0x004c8800010c7983 */ /* 0x001ea80000300800 */
[----:B------:R-:W3:Y:S01]  /*1365c0*/  LDL.LU R13, [R1+0x254] ;  /* 0x00025400010d7983 */ /* 0x000ee20000300800 */
[----:B-1----:R-:W-:-:S03]  /*1365d0*/  SHF.R.U32.HI R6, RZ, 0x8, R10 ;  /* 0x00000008ff067819 */ /* 0x002fc6000001160a */
[----:B------:R-:W4:Y:S01]  /*1365e0*/  LDL.LU R10, [R1+0x2b18] ;  /* 0x002b1800010a7983 */ /* 0x000f220000300800 */
[----:B------:R-:W-:-:S04]  /*1365f0*/  LOP3.LUT R6, R6, 0xffff, RZ, 0xc0, !PT ;  /* 0x0000ffff06067812 */ /* 0x000fc800078ec0ff */
[----:B------:R-:W-:Y:S02]  /*136600*/  PRMT R7, R6, 0x3340, R0 ;  /* 0x0000334006077816 */ /* 0x000fe40000000000 */
[----:B------:R-:W-:-:S03]  /*136610*/  LOP3.LUT R6, R16, 0xffff, RZ, 0xc0, !PT ;  /* 0x0000ffff10067812 */ /* 0x000fc600078ec0ff */
[----:B------:R0:W-:Y:S01]  /*136620*/  STL [R1+0x274], R7 ;  /* 0x0002740701007387 */ /* 0x0001e20000100800 */
[----:B------:R-:W-:-:S03]  /*136630*/  PRMT R16, R11, 0x3340, R0 ;  /* 0x000033400b107816 */ /* 0x000fc60000000000 */
[----:B------:R1:W-:Y:S01]  /*136640*/  STL [R1+0x56e8], R11 ;  /* 0x0056e80b01007387 */ /* 0x0003e20000100800 */
[----:B0-----:R-:W-:-:S04]  /*136650*/  LOP3.LUT R7, R17, 0xffff, RZ, 0xc0, !PT ;  /* 0x0000ffff11077812 */ /* 0x001fc800078ec0ff */
[----:B-1----:R-:W-:-:S04]  /*136660*/  PRMT R11, R6, 0x3340, R7 ;  /* 0x00003340060b7816 */ /* 0x002fc80000000007 */
[----:B------:R-:W-:Y:S02]  /*136670*/  PRMT R17, R11, 0x5410, R16 ;  /* 0x000054100b117816 */ /* 0x000fe40000000010 */
[----:B------:R-:W-:Y:S02]  /*136680*/  PRMT R16, R3, 0x3340, R0 ;  /* 0x0000334003107816 */ /* 0x000fe40000000000 */
[----:B------:R-:W-:-:S04]  /*136690*/  PRMT R11, R4, 0x3340, R5 ;  /* 0x00003340040b7816 */ /* 0x000fc80000000005 */
[----:B------:R-:W-:Y:S02]  /*1366a0*/  PRMT R11, R11, 0x5410, R16 ;  /* 0x000054100b0b7816 */ /* 0x000fe40000000010 */
[----:B------:R-:W-:Y:S01]  /*1366b0*/  IADD3 R16, P1, PT, R2, R20, RZ ;  /* 0x0000001402107210 */ /* 0x000fe20007f3e0ff */
[----:B------:R0:W-:Y:S04]  /*1366c0*/  STL [R1+0x5614], R17 ;  /* 0x0056141101007387 */ /* 0x0001e80000100800 */
[----:B------:R1:W-:Y:S01]  /*1366d0*/  STL [R1+0x850], R11 ;  /* 0x0008500b01007387 */ /* 0x0003e20000100800 */
[----:B0-----:R-:W-:-:S05]  /*1366e0*/  IMAD.X R17, R8, 0x1, R18, P1 ;  /* 0x0000000108117824 */ /* 0x001fca00008e0612 */
[----:B------:R-:W-:Y:S04]  /*1366f0*/  STL.64 [R1+0x1590], R16 ;  /* 0x0015901001007387 */ /* 0x000fe80000100a00 */
[----:B------:R-:W3:Y:S04]  /*136700*/  LDL.LU R8, [R1+0x4c8c] ;  /* 0x004c8c0001087983 */ /* 0x000ee80000300800 */
[----:B-1----:R-:W3:Y:S01]  /*136710*/  LDL.LU R11, [R1+0x2b1c] ;  /* 0x002b1c00010b7983 */ /* 0x002ee20000300800 */
[----:B------:R-:W-:Y:S02]  /*136720*/  SHF.R.U32.HI R6, RZ, 0x8, R6 ;  /* 0x00000008ff067819 */ /* 0x000fe40000011606 */
[----:B------:R-:W-:-:S02]  /*136730*/  SHF.R.U32.HI R7, RZ, 0x8, R7 ;  /* 0x00000008ff077819 */ /* 0x000fc40000011607 */
[----:B------:R-:W-:Y:S02]  /*136740*/  SHF.R.U32.HI R4, RZ, 0x8, R4 ;  /* 0x00000008ff047819 */ /* 0x000fe40000011604 */
[----:B------:R-:W-:Y:S02]  /*136750*/  SHF.R.U32.HI R5, RZ, 0x8, R5 ;  /* 0x00000008ff057819 */ /* 0x000fe40000011605 */
[----:B------:R-:W-:Y:S02]  /*136760*/  LOP3.LUT R6, R6, 0xffff, RZ, 0xc0, !PT ;  /* 0x0000ffff06067812 */ /* 0x000fe400078ec0ff */
[----:B------:R-:W-:Y:S02]  /*136770*/  LOP3.LUT R7, R7, 0xffff, RZ, 0xc0, !PT ;  /* 0x0000ffff07077812 */ /* 0x000fe400078ec0ff */
[----:B------:R-:W-:Y:S02]  /*136780*/  LOP3.LUT R4, R4, 0xffff, RZ, 0xc0, !PT ;  /* 0x0000ffff04047812 */ /* 0x000fe400078ec0ff */
[----:B------:R-:W-:-:S02]  /*136790*/  LOP3.LUT R5, R5, 0xffff, RZ, 0xc0, !PT ;  /* 0x0000ffff05057812 */ /* 0x000fc400078ec0ff */
[----:B------:R-:W-:Y:S02]  /*1367a0*/  PRMT R6, R6, 0x3340, R7 ;  /* 0x0000334006067816 */ /* 0x000fe40000000007 */
[----:B------:R-:W-:-:S03]  /*1367b0*/  PRMT R4, R4, 0x3340, R5 ;  /* 0x0000334004047816 */ /* 0x000fc60000000005 */
[----:B------:R3:W-:Y:S04]  /*1367c0*/  STL [R1+0x4ca0], R6 ;  /* 0x004ca00601007387 */ /* 0x0007e80000100800 */
[----:B------:R0:W-:Y:S01]  /*1367d0*/  STL [R1+0x568], R4 ;  /* 0x0005680401007387 */ /* 0x0001e20000100800 */
[----:B------:R-:W-:Y:S01]  /*1367e0*/  VIADD R2, R2, UR5 ;  /* 0x0000000502027c36 */ /* 0x000fe20008000000 */
[----:B----4-:R-:W-:Y:S01]  /*1367f0*/  LOP3.LUT R10, R10, 0xffff, RZ, 0xc0, !PT ;  /* 0x0000ffff0a0a7812 */ /* 0x010fe200078ec0ff */
[----:B------:R-:W1:Y:S01]  /*136800*/  LDCU UR5, c[0x0][0x3b8] ;  /* 0x00007700ff0577ac */ /* 0x000e620008000800 */
[----:B--2---:R-:W-:Y:S02]  /*136810*/  LOP3.LUT R7, R12, 0xffff, RZ, 0xc0, !PT ;  /* 0x0000ffff0c077812 */ /* 0x004fe400078ec0ff */
[----:B---3--:R-:W-:-:S02]  /*136820*/  LOP3.LUT R6, R13, 0xffff, RZ, 0xc0, !PT ;  /* 0x0000ffff0d067812 */ /* 0x008fc400078ec0ff */
[----:B0-----:R-:W-:Y:S02]  /*136830*/  PRMT R4, R7, 0x3340, R10 ;  /* 0x0000334007047816 */ /* 0x001fe4000000000a */
[----:B------:R-:W-:Y:S02]  /*136840*/  PRMT R5, R6, 0x3340, R0 ;  /* 0x0000334006057816 */ /* 0x000fe40000000000 */
[----:B------:R-:W-:Y:S02]  /*136850*/  SHF.R.U32.HI R7, RZ, 0x8, R7 ;  /* 0x00000008ff077819 */ /* 0x000fe40000011607 */
[----:B------:R-:W-:Y:S02]  /*136860*/  SHF.R.U32.HI R10, RZ, 0x8, R10 ;  /* 0x00000008ff0a7819 */ /* 0x000fe4000001160a */
[----:B------:R-:W-:Y:S02]  /*136870*/  PRMT R12, R4, 0x5410, R5 ;  /* 0x00005410040c7816 */ /* 0x000fe40000000005 */
[----:B------:R-:W-:Y:S01]  /*136880*/  LOP3.LUT R7, R7, 0xffff, RZ, 0xc0, !PT ;  /* 0x0000ffff07077812 */ /* 0x000fe200078ec0ff */
[----:B------:R-:W2:Y:S01]  /*136890*/  LDL.LU R5, [R1+0x248] ;  /* 0x0002480001057983 */ /* 0x000ea20000300800 */
[----:B------:R-:W-:-:S02]  /*1368a0*/  LOP3.LUT R10, R10, 0xffff, RZ, 0xc0, !PT ;  /* 0x0000ffff0a0a7812 */ /* 0x000fc400078ec0ff */
[----:B------:R-:W-:Y:S01]  /*1368b0*/  SHF.R.U32.HI R6, RZ, 0x8, R6 ;  /* 0x00000008ff067819 */ /* 0x000fe20000011606 */
[----:B------:R-:W3:Y:S01]  /*1368c0*/  LDL.LU R4, [R1+0xdc] ;  /* 0x0000dc0001047983 */ /* 0x000ee20000300800 */
[----:B------:R-:W-:Y:S02]  /*1368d0*/  PRMT R10, R7, 0x3340, R10 ;  /* 0x00003340070a7816 */ /* 0x000fe4000000000a */
[----:B------:R-:W-:Y:S01]  /*1368e0*/  SHF.R.S32.HI R7, RZ, 0x1f, R2 ;  /* 0x0000001fff077819 */ /* 0x000fe20000011402 */
[----:B------:R0:W-:Y:S01]  /*1368f0*/  STL [R1+0x848], R12 ;  /* 0x0008480c01007387 */ /* 0x0001e20000100800 */
[----:B------:R-:W-:-:S03]  /*136900*/  LOP3.LUT R6, R6, 0xffff, RZ, 0xc0, !PT ;  /* 0x0000ffff06067812 */ /* 0x000fc600078ec0ff */
[----:B------:R-:W4:Y:S01]  /*136910*/  LDL.LU R17, [R1+0x174] ;  /* 0x0001740001117983 */ /* 0x000f220000300800 */
[----:B0-----:R-:W-:Y:S02]  /*136920*/  IADD3 R12, P1, PT, R2, R29, RZ ;  /* 0x0000001d020c7210 */ /* 0x001fe40007f3e0ff */
[----:B------:R-:W-:-:S03]  /*136930*/  PRMT R6, R6, 0x3340, R0 ;  /* 0x0000334006067816 */ /* 0x000fc60000000000 */
[----:B------:R-:W-:Y:S01]  /*136940*/  IMAD.X R13, R7, 0x1, R28, P1 ;  /* 0x00000001070d7824 */ /* 0x000fe200008e061c */
[----:B------:R-:W-:Y:S04]  /*136950*/  STL [R1+0x560], R10 ;  /* 0x0005600a01007387 */ /* 0x000fe80000100800 */
[----:B------:R0:W-:Y:S04]  /*136960*/  STL.64 [R1+0x1578], R12 ;  /* 0x0015780c01007387 */ /* 0x0001e80000100a00 */
[----:B------:R1:W-:Y:S04]  /*136970*/  STL [R1+0x258], R6 ;  /* 0x0002580601007387 */ /* 0x0003e80000100800 */
[----:B0-----:R-:W4:Y:S01]  /*136980*/  LDL.LU R12, [R1+0x24c] ;  /* 0x00024c00010c7983 */ /* 0x001f220000300800 */
[----:B------:R-:W-:-:S03]  /*136990*/  LOP3.LUT R8, R8, 0xffff, RZ, 0xc0, !PT ;  /* 0x0000ffff08087812 */ /* 0x000fc600078ec0ff */
[----:B------:R-:W4:Y:S01]  /*1369a0*/  LDL.LU R13, [R1+0xe0] ;  /* 0x0000e000010d7983 */ /* 0x000f220000300800 */
[----:B------:R-:W-:Y:S02]  /*1369b0*/  LOP3.LUT R16, R11, 0xffff, RZ, 0xc0, !PT ;  /* 0x0000ffff0b107812 */ /* 0x000fe400078ec0ff */
[----:B-1----:R-:W-:Y:S01]  /*1369c0*/  SHF.R.U32.HI R6, RZ, 0x8, R8 ;  /* 0x00000008ff067819 */ /* 0x002fe20000011608 */
[----:B------:R-:W4:Y:S01]  /*1369d0*/  LDL.LU R10, [R1+0x178] ;  /* 0x00017800010a7983 */ /* 0x000f220000300800 */
[----:B------:R-:W-:-:S03]  /*1369e0*/  PRMT R8, R8, 0x3340, R16 ;  /* 0x0000334008087816 */ /* 0x000fc60000000010 */
[----:B------:R-:W4:Y:S04]  /*1369f0*/  LDL.LU R11, [R1+0x220] ;  /* 0x00022000010b7983 */ /* 0x000f280000300800 */
[----:B------:R0:W-:Y:S04]  /*136a00*/  STL [R1+0x5a8], R8 ;  /* 0x0005a80801007387 */ /* 0x0001e80000100800 */
[----:B0-----:R-:W4:Y:S01]  /*136a10*/  LDL.LU R8, [R1+0x128] ;  /* 0x0001280001087983 */ /* 0x001f220000300800 */
[----:B------:R-:W-:Y:S02]  /*136a20*/  SHF.R.U32.HI R3, RZ, 0x8, R3 ;  /* 0x00000008ff037819 */ /* 0x000fe40000011603 */
[----:B------:R-:W-:-:S02]  /*136a30*/  SHF.R.U32.HI R16, RZ, 0x8, R16 ;  /* 0x00000008ff107819 */ /* 0x000fc40000011610 */
[----:B------:R-:W-:Y:S02]  /*136a40*/  LOP3.LUT R3, R3, 0xffff, RZ, 0xc0, !PT ;  /* 0x0000ffff03037812 */ /* 0x000fe400078ec0ff */
[----:B------:R-:W-:Y:S02]  /*136a50*/  LOP3.LUT R6, R6, 0xffff, RZ, 0xc0, !PT ;  /* 0x0000ffff06067812 */ /* 0x000fe400078ec0ff */
[----:B------:R-:W-:Y:S02]  /*136a60*/  LOP3.LUT R16, R16, 0xffff, RZ, 0xc0, !PT ;  /* 0x0000ffff10107812 */ /* 0x000fe400078ec0ff */
[----:B------:R-:W-:Y:S02]  /*136a70*/  PRMT R3, R3, 0x3340, R0 ;  /* 0x0000334003037816 */ /* 0x000fe40000000000 */
[----:B------:R-:W-:-:S03]  /*136a80*/  PRMT R6, R6, 0x3340, R16 ;  /* 0x0000334006067816 */ /* 0x000fc60000000010 */
[----:B------:R0:W-:Y:S04]  /*136a90*/  STL [R1+0x268], R3 ;  /* 0x0002680301007387 */ /* 0x0001e80000100800 */
[----:B0-----:R-:W4:Y:S04]  /*136aa0*/  LDL.LU R3, [R1+0x5b70] ;  /* 0x005b700001037983 */ /* 0x001f280000300800 */
[----:B------:R4:W-:Y:S01]  /*136ab0*/  STL [R1+0x4c84], R6 ;  /* 0x004c840601007387 */ /* 0x0009e20000100800 */
[----:B------:R-:W-:Y:S02]  /*136ac0*/  LOP3.LUT R9, R9, 0xffff, RZ, 0xc0, !PT ;  /* 0x0000ffff09097812 */ /* 0x000fe400078ec0ff */
[----:B--2---:R-:W-:-:S02]  /*136ad0*/  LOP3.LUT R5, R5, 0xffff, RZ, 0xc0, !PT ;  /* 0x0000ffff05057812 */ /* 0x004fc400078ec0ff */
[----:B---3--:R-:W-:Y:S02]  /*136ae0*/  LOP3.LUT R4, R4, 0xffff, RZ, 0xc0, !PT ;  /* 0x0000ffff04047812 */ /* 0x008fe400078ec0ff */
[----:B----4-:R-:W-:Y:S02]  /*136af0*/  LOP3.LUT R6, R17, 0xffff, RZ, 0xc0, !PT ;  /* 0x0000ffff11067812 */ /* 0x010fe400078ec0ff */
[----:B------:R-:W-:Y:S02]  /*136b00*/  PRMT R17, R4, 0x3340, R0 ;  /* 0x0000334004117816 */ /* 0x000fe40000000000 */
[--C-:B------:R-:W-:Y:S02]  /*136b10*/  PRMT R16, R5, 0x3340, R6.reuse ;  /* 0x0000334005107816 */ /* 0x100fe40000000006 */
[----:B------:R-:W-:Y:S02]  /*136b20*/  SHF.R.U32.HI R5, RZ, 0x8, R5 ;  /* 0x00000008ff057819 */ /* 0x000fe40000011605 */
[----:B------:R-:W-:-:S02]  /*136b30*/  SHF.R.U32.HI R6, RZ, 0x8, R6 ;  /* 0x00000008ff067819 */ /* 0x000fc40000011606 */
[----:B------:R-:W-:Y:S02]  /*136b40*/  PRMT R17, R16, 0x5410, R17 ;  /* 0x0000541010117816 */ /* 0x000fe40000000011 */
[----:B------:R-:W-:Y:S02]  /*136b50*/  IADD3 R16, P1, PT, R2, R27, RZ ;  /* 0x0000001b02107210 */ /* 0x000fe40007f3e0ff */
[----:B------:R-:W-:Y:S02]  /*136b60*/  SHF.R.U32.HI R4, RZ, 0x8, R4 ;  /* 0x00000008ff047819 */ /* 0x000fe40000011604 */
[----:B------:R-:W-:Y:S02]  /*136b70*/  LOP3.LUT R5, R5, 0xffff, RZ, 0xc0, !PT ;  /* 0x0000ffff05057812 */ /* 0x000fe400078ec0ff */
[----:B------:R-:W-:Y:S01]  /*136b80*/  LOP3.LUT R6, R6, 0xffff, RZ, 0xc0, !PT ;  /* 0x0000ffff06067812 */ /* 0x000fe200078ec0ff */
[----:B------:R0:W-:Y:S01]  /*136b90*/  STL [R1+0x844], R17 ;  /* 0x0008441101007387 */ /* 0x0001e20000100800 */
[----:B------:R-:W-:-:S02]  /*136ba0*/  LOP3.LUT R4, R4, 0xffff, RZ, 0xc0, !PT ;  /* 0x0000ffff04047812 */ /* 0x000fc400078ec0ff */
[----:B------:R-:W-:Y:S01]  /*136bb0*/  PRMT R5, R5, 0x3340, R6 ;  /* 0x0000334005057816 */ /* 0x000fe20000000006 */
[----:B------:R1:W-:Y:S01]  /*136bc0*/  STL.64 [R1+0x5b50], R26 ;  /* 0x005b501a01007387 */ /* 0x0003e20000100a00 */
[----:B------:R-:W-:Y:S02]  /*136bd0*/  PRMT R4, R4, 0x3340, R0 ;  /* 0x0000334004047816 */ /* 0x000fe40000000000 */
[----:B------:R-:W-:Y:S01]  /*136be0*/  LOP3.LUT R6, R12, 0xffff, RZ, 0xc0, !PT ;  /* 0x0000ffff0c067812 */ /* 0x000fe200078ec0ff */
[----:B0-----:R-:W-:-:S05]  /*136bf0*/  IMAD.X R17, R7, 0x1, R26, P1 ;  /* 0x0000000107117824 */ /* 0x001fca00008e061a */
[----:B------:R0:W-:Y:S01]  /*136c00*/  STL.64 [R1+0x1570], R16 ;  /* 0x0015701001007387 */ /* 0x0001e20000100a00 */
[----:B-1----:R-:W-:Y:S02]  /*136c10*/  LOP3.LUT R26, R13, 0xffff, RZ, 0xc0, !PT ;  /* 0x0000ffff0d1a7812 */ /* 0x002fe400078ec0ff */
[----:B------:R-:W-:Y:S02]  /*136c20*/  LOP3.LUT R10, R10, 0xffff, RZ, 0xc0, !PT ;  /* 0x0000ffff0a0a7812 */ /* 0x000fe400078ec0ff */
[----:B------:R-:W-:Y:S01]  /*136c30*/  LOP3.LUT R11, R11, 0xffff, RZ, 0xc0, !PT ;  /* 0x0000ffff0b0b7812 */ /* 0x000fe200078ec0ff */
[----:B------:R1:W-:Y:S01]  /*136c40*/  STL [R1+0x55c], R5 ;  /* 0x00055c0501007387 */ /* 0x0003e20000100800 */
[----:B0-----:R-:W-:-:S03]  /*136c50*/  PRMT R16, R9, 0x3340, R0 ;  /* 0x0000334009107816 */ /* 0x001fc60000000000 */
[----:B------:R0:W-:Y:S01]  /*136c60*/  STL [R1+0x264], R4 ;  /* 0x0002640401007387 */ /* 0x0001e20000100800 */
[----:B------:R-:W-:-:S04]  /*136c70*/  LOP3.LUT R12, R8, 0xffff, RZ, 0xc0, !PT ;  /* 0x0000ffff080c7812 */ /* 0x000fc800078ec0ff */
[----:B------:R-:W-:Y:S02]  /*136c80*/  PRMT R13, R11, 0x3340, R12 ;  /* 0x000033400b0d7816 */ /* 0x000fe4000000000c */
[----:B-1----:R-:W-:Y:S02]  /*136c90*/  PRMT R5, R26, 0x3340, R0 ;  /* 0x000033401a057816 */ /* 0x002fe40000000000 */
[----:B0-----:R-:W-:Y:S02]  /*136ca0*/  PRMT R4, R6, 0x3340, R10 ;  /* 0x0000334006047816 */ /* 0x001fe4000000000a */
[----:B------:R-:W-:Y:S02]  /*136cb0*/  PRMT R13, R13, 0x5410, R16 ;  /* 0x000054100d0d7816 */ /* 0x000fe40000000010 */
[----:B------:R-:W-:Y:S02]  /*136cc0*/  IADD3 R16, P1, PT, R2, R25, RZ ;  /* 0x0000001902107210 */ /* 0x000fe40007f3e0ff */
[----:B------:R-:W-:-:S02]  /*136cd0*/  PRMT R8, R4, 0x5410, R5 ;  /* 0x0000541004087816 */ /* 0x000fc40000000005 */
[----:B------:R-:W2:Y:S01]  /*136ce0*/  LDL.LU R5, [R1+0x4cb8] ;  /* 0x004cb80001057983 */ /* 0x000ea20000300800 */
[----:B------:R-:W-:-:S03]  /*136cf0*/  IMAD.X R17, R7, 0x1, R24, P1 ;  /* 0x0000000107117824 */ /* 0x000fc600008e0618 */
[----:B------:R-:W3:Y:S04]  /*136d00*/  LDL.LU R4, [R1+0x2938] ;  /* 0x0029380001047983 */ /* 0x000ee80000300800 */
[----:B------:R0:W-:Y:S04]  /*136d10*/  STL [R1+0x840], R8 ;  /* 0x0008400801007387 */ /* 0x0001e80000100800 */
[----:B0-----:R-:W4:Y:S04]  /*136d20*/  LDL.LU R8, [R1+0x4c50] ;  /* 0x004c500001087983 */ /* 0x001f280000300800 */
[----:B------:R-:W-:Y:S04]  /*136d30*/  STL [R1+0x838], R13 ;  /* 0x0008380d01007387 */ /* 0x000fe80000100800 */
[----:B------:R0:W-:Y:S04]  /*136d40*/  STL.64 [R1+0x1550], R16 ;  /* 0x0015501001007387 */ /* 0x0001e80000100a00 */
[----:B0-----:R-:W4:Y:S01]  /*136d50*/  LDL.LU.64 R16, [R1+0x5b68] ;  /* 0x005b680001107983 */ /* 0x001f220000300a00 */
[----:B------:R-:W-:-:S02]  /*136d60*/  SHF.R.U32.HI R11, RZ, 0x8, R11 ;  /* 0x00000008ff0b7819 */ /* 0x000fc4000001160b */
[----:B------:R-:W-:Y:S02]  /*136d70*/  SHF.R.U32.HI R12, RZ, 0x8, R12 ;  /* 0x00000008ff0c7819 */ /* 0x000fe4000001160c */
[----:B------:R-:W-:Y:S02]  /*136d80*/  LOP3.LUT R11, R11, 0xffff, RZ, 0xc0, !PT ;  /* 0x0000ffff0b0b7812 */ /* 0x000fe400078ec0ff */
[----:B------:R-:W-:Y:S02]  /*136d90*/  LOP3.LUT R12, R12, 0xffff, RZ, 0xc0, !PT ;  /* 0x0000ffff0c0c7812 */ /* 0x000fe400078ec0ff */
[----:B------:R-:W-:Y:S02]  /*136da0*/  SHF.R.U32.HI R6, RZ, 0x8, R6 ;  /* 0x00000008ff067819 */ /* 0x000fe40000011606 */
[----:B------:R-:W-:Y:S02]  /*136db0*/  PRMT R12, R11, 0x3340, R12 ;  /* 0x000033400b0c7816 */ /* 0x000fe4000000000c */
[----:B------:R-:W-:Y:S01]  /*136dc0*/  SHF.R.U32.HI R10, RZ, 0x8, R10 ;  /* 0x00000008ff0a7819 */ /* 0x000fe2000001160a */
[----:B------:R-:W4:Y:S01]  /*136dd0*/  LDL.LU R11, [R1+0x228] ;  /* 0x00022800010b7983 */ /* 0x000f220000300800 */
[----:B------:R-:W-:-:S02]  /*136de0*/  LOP3.LUT R6, R6, 0xffff, RZ, 0xc0, !PT ;  /* 0x0000ffff06067812 */ /* 0x000fc400078ec0ff */
[----:B------:R-:W-:Y:S01]  /*136df0*/  LOP3.LUT R10, R10, 0xffff, RZ, 0xc0, !PT ;  /* 0x0000ffff0a0a7812 */ /* 0x000fe200078ec0ff */
[----:B------:R4:W-:Y:S03]  /*136e00*/  STL [R1+0x558], R12 ;  /* 0x0005580c01007387 */ /* 0x0009e60000100800 */
[----:B------:R-:W-:-:S05]  /*136e10*/  PRMT R6, R6, 0x3340, R10 ;  /* 0x0000334006067816 */ /* 0x000fca000000000a */
[----:B------:R-:W-:Y:S01]  /*136e20*/  STL [R1+0x554], R6 ;  /* 0x0005540601007387 */ /* 0x000fe20000100800 */
[----:B------:R-:W-:Y:S02]  /*136e30*/  SHF.R.U32.HI R27, RZ, 0x8, R26 ;  /* 0x00000008ff1b7819 */ /* 0x000fe4000001161a */
[----:B------:R-:W-:Y:S02]  /*136e40*/  SHF.R.U32.HI R26, RZ, 0x8, R9 ;  /* 0x00000008ff1a7819 */ /* 0x000fe40000011609 */
[----:B------:R-:W-:Y:S02]  /*136e50*/  LOP3.LUT R27, R27, 0xffff, RZ, 0xc0, !PT ;  /* 0x0000ffff1b1b7812 */ /* 0x000fe400078ec0ff */
[----:B------:R-:W-:Y:S02]  /*136e60*/  LOP3.LUT R26, R26, 0xffff, RZ, 0xc0, !PT ;  /* 0x0000ffff1a1a7812 */ /* 0x000fe400078ec0ff */
[--C-:B------:R-:W-:Y:S02]  /*136e70*/  PRMT R27, R27, 0x3340, R0.reuse ;  /* 0x000033401b1b7816 */ /* 0x100fe40000000000 */
[----:B------:R-:W-:-:S02]  /*136e80*/  PRMT R26, R26, 0x3340, R0 ;  /* 0x000033401a1a7816 */ /* 0x000fc40000000000 */
[----:B--2---:R-:W-:Y:S02]  /*136e90*/  LOP3.LUT R5, R5, 0xffff, RZ, 0xc0, !PT ;  /* 0x0000ffff05057812 */ /* 0x004fe400078ec0ff */
[----:B---3--:R-:W-:Y:S02]  /*136ea0*/  LOP3.LUT R4, R4, 0xffff, RZ, 0xc0, !PT ;  /* 0x0000ffff04047812 */ /* 0x008fe400078ec0ff */
[----:B----4-:R-:W-:-:S05]  /*136eb0*/  IADD3 R12, P1, PT, R2, R17, RZ ;  /* 0x00000011020c7210 */ /* 0x010fca0007f3e0ff */
[----:B------:R-:W-:-:S05]  /*136ec0*/  IMAD.X R13, R7, 0x1, R15, P1 ;  /* 0x00000001070d7824 */ /* 0x000fca00008e060f */
[----:B------:R0:W-:Y:S04]  /*136ed0*/  STL.64 [R1+0x1548], R12 ;  /* 0x0015480c01007387 */ /* 0x0001e80000100a00 */
[----:B0-----:R-:W2:Y:S04]  /*136ee0*/  LDL.LU R12, [R1+0x5b60] ;  /* 0x005b6000010c7983 */ /* 0x001ea80000300800 */
[----:B------:R-:W3:Y:S04]  /*136ef0*/  LDL.LU R10, [R1+0x12c] ;  /* 0x00012c00010a7983 */ /* 0x000ee80000300800 */
[----:B------:R-:W4:Y:S04]  /*136f00*/  LDL.LU R6, [R1+0x4c90] ;  /* 0x004c900001067983 */ /* 0x000f280000300800 */
[----:B------:R-:W4:Y:S04]  /*136f10*/  LDL.LU R13, [R1+0x278c] ;  /* 0x00278c00010d7983 */ /* 0x000f280000300800 */
[----:B------:R-:W4:Y:S01]  /*136f20*/  LDL.LU R9, [R1+0x2b28] ;  /* 0x002b280001097983 */ /* 0x000f220000300800 */
[----:B------:R-:W-:-:S03]  /*136f30*/  LOP3.LUT R8, R8, 0xffff, RZ, 0xc0, !PT ;  /* 0x0000ffff08087812 */ /* 0x000fc600078ec0ff */
[----:B------:R0:W-:Y:S04]  /*136f40*/  STL [R1+0x254], R27 ;  /* 0x0002541b01007387 */ /* 0x0001e80000100800 */
[----:B------:R1:W-:Y:S01]  /*136f50*/  STL [R1+0x25c], R26 ;  /* 0x00025c1a01007387 */ /* 0x0003e20000100800 */
[----:B0-----:R-:W-:Y:S02]  /*136f60*/  PRMT R27, R4, 0x3340, R0 ;  /* 0x00003340041b7816 */ /* 0x001fe40000000000 */
[----:B-1----:R-:W-:Y:S02]  /*136f70*/  PRMT R26, R5, 0x3340, R8 ;  /* 0x00003340051a7816 */ /* 0x002fe40000000008 */
[----:B------:R-:W-:Y:S02]  /*136f80*/  SHF.R.U32.HI R5, RZ, 0x8, R5 ;  /* 0x00000008ff057819 */ /* 0x000fe40000011605 */
[----:B------:R-:W-:-:S02]  /*136f90*/  PRMT R27, R26, 0x5410, R27 ;  /* 0x000054101a1b7816 */ /* 0x000fc4000000001b */
[----:B------:R-:W-:Y:S02]  /*136fa0*/  SHF.R.U32.HI R8, RZ, 0x8, R8 ;  /* 0x00000008ff087819 */ /* 0x000fe40000011608 */
[----:B------:R-:W-:Y:S02]  /*136fb0*/  IADD3 R26, P1, PT, R2, R16, RZ ;  /* 0x00000010021a7210 */ /* 0x000fe40007f3e0ff */
[----:B------:R-:W-:Y:S01]  /*136fc0*/  SHF.R.U32.HI R4, RZ, 0x8, R4 ;  /* 0x00000008ff047819 */ /* 0x000fe20000011604 */
[----:B------:R0:W-:Y:S01]  /*136fd0*/  STL [R1+0x834], R27 ;  /* 0x0008341b01007387 */ /* 0x0001e20000100800 */
[----:B------:R-:W-:Y:S02]  /*136fe0*/  LOP3.LUT R5, R5, 0xffff, RZ, 0xc0, !PT ;  /* 0x0000ffff05057812 */ /* 0x000fe400078ec0ff */
[----:B------:R-:W-:Y:S02]  /*136ff0*/  LOP3.LUT R8, R8, 0xffff, RZ, 0xc0, !PT ;  /* 0x0000ffff08087812 */ /* 0x000fe400078ec0ff */
[----:B------:R-:W-:-:S02]  /*137000*/  LOP3.LUT R4, R4, 0xffff, RZ, 0xc0, !PT ;  /* 0x0000ffff04047812 */ /* 0x000fc400078ec0ff */
[----:B------:R-:W-:Y:S01]  /*137010*/  PRMT R5, R5, 0x3340, R8 ;  /* 0x0000334005057816 */ /* 0x000fe20000000008 */
[----:B0-----:R-:W-:Y:S01]  /*137020*/  IMAD.X R27, R7, 0x1, R14, P1 ;  /* 0x00000001071b7824 */ /* 0x001fe200008e060e */
[----:B------:R-:W-:-:S04]  /*137030*/  PRMT R8, R4, 0x3340, R0 ;  /* 0x0000334004087816 */ /* 0x000fc80000000000 */
[----:B------:R-:W-:Y:S04]  /*137040*/  STL.64 [R1+0x1540], R26 ;  /* 0x0015401a01007387 */ /* 0x000fe80000100a00 */
[----:B------:R-:W4:Y:S04]  /*137050*/  LDL.LU R4, [R1+0x4cc0] ;  /* 0x004cc00001047983 */ /* 0x000f280000300800 */
[----:B------:R0:W-:Y:S04]  /*137060*/  STL [R1+0x550], R5 ;  /* 0x0005500501007387 */ /* 0x0001e80000100800 */
[----:B0-----:R-:W4:Y:S04]  /*137070*/  LDL.LU R5, [R1+0x2928] ;  /* 0x0029280001057983 */ /* 0x001f280000300800 */
[----:B------:R0:W-:Y:S04]  /*137080*/  STL [R1+0x260], R8 ;  /* 0x0002600801007387 */ /* 0x0001e80000100800 */
[----:B0-----:R-:W4:Y:S01]  /*137090*/  LDL.LU R8, [R1+0x4c54] ;  /* 0x004c540001087983 */ /* 0x001f220000300800 */
[----:B------:R-:W-:-:S02]  /*1370a0*/  LOP3.LUT R11, R11, 0xffff, RZ, 0xc0, !PT ;  /* 0x0000ffff0b0b7812 */ /* 0x000fc400078ec0ff */
[----:B--2---:R-:W-:Y:S02]  /*1370b0*/  LOP3.LUT R12, R12, 0xffff, RZ, 0xc0, !PT ;  /* 0x0000ffff0c0c7812 */ /* 0x004fe400078ec0ff */
[----:B---3--:R-:W-:-:S03]  /*1370c0*/  LOP3.LUT R10, R10, 0xffff, RZ, 0xc0, !PT ;  /* 0x0000ffff0a0a7812 */ /* 0x008fc600078ec0ff */
[----:B------:R0:W-:Y:S01]  /*1370d0*/  STL [R1+0x56e4], R12 ;  /* 0x0056e40c01007387 */ /* 0x0001e20000100800 */
[----:B----4-:R-:W-:Y:S02]  /*1370e0*/  LOP3.LUT R6, R6, 0xffff, RZ, 0xc0, !PT ;  /* 0x0000ffff06067812 */ /* 0x010fe400078ec0ff */
[----:B------:R-:W-:Y:S02]  /*1370f0*/  LOP3.LUT R26, R13, 0xffff, RZ, 0xc0, !PT ;  /* 0x0000ffff0d1a7812 */ /* 0x000fe400078ec0ff */
[----:B------:R-:W-:Y:S02]  /*137100*/  PRMT R13, R12, 0x3340, R0 ;  /* 0x000033400c0d7816 */ /* 0x000fe40000000000 */
[----:B0-----:R-:W-:Y:S02]  /*137110*/  PRMT R12, R11, 0x3340, R10 ;  /* 0x000033400b0c7816 */ /* 0x001fe4000000000a */
[----:B------:R-:W-:Y:S02]  /*137120*/  LOP3.LUT R9, R9, 0xffff, RZ, 0xc0, !PT ;  /* 0x0000ffff09097812 */ /* 0x000fe400078ec0ff */
[----:B------:R-:W-:-:S02]  /*137130*/  PRMT R27, R12, 0x5410, R13 ;  /* 0x000054100c1b7816 */ /* 0x000fc4000000000d */
[----:B------:R-:W-:Y:S02]  /*137140*/  PRMT R13, R26, 0x3340, R0 ;  /* 0x000033401a0d7816 */ /* 0x000fe40000000000 */
[----:B------:R-:W-:Y:S01]  /*137150*/  PRMT R12, R6, 0x3340, R9 ;  /* 0x00003340060c7816 */ /* 0x000fe20000000009 */
[----:B------:R0:W-:Y:S03]  /*137160*/  STL [R1+0x4cb8], R27 ;  /* 0x004cb81b01007387 */ /* 0x0001e60000100800 */
[----:B0-----:R-:W-:Y:S02]  /*137170*/  PRMT R27, R12, 0x5410, R13 ;  /* 0x000054100c1b7816 */ /* 0x001fe4000000000d */
[----:B------:R-:W-:-:S05]  /*137180*/  IADD3 R12, P1, PT, R2, R23, RZ ;  /* 0x00000017020c7210 */ /* 0x000fca0007f3e0ff */
[----:B------:R-:W-:Y:S01]  /*137190*/  IMAD.X R13, R7, 0x1, R22, P1 ;  /* 0x00000001070d7824 */ /* 0x000fe200008e0616 */
[----:B------:R0:W-:Y:S04]  /*1371a0*/  STL [R1+0x830], R27 ;  /* 0x0008301b01007387 */ /* 0x0001e80000100800 */
[----:B------:R1:W-:Y:S01]  /*1371b0*/  STL.64 [R1+0x1538], R12 ;  /* 0x0015380c01007387 */ /* 0x0003e20000100a00 */
[----:B------:R-:W-:Y:S02]  /*1371c0*/  SHF.R.U32.HI R6, RZ, 0x8, R6 ;  /* 0x00000008ff067819 */ /* 0x000fe40000011606 */
[----:B0-----:R-:W-:Y:S01]  /*1371d0*/  SHF.R.U32.HI R27, RZ, 0x8, R10 ;  /* 0x00000008ff1b7819 */ /* 0x001fe2000001160a */
[----:B-1----:R-:W2:Y:S04]  /*1371e0*/  LDL.LU R13, [R1+0x5b5c] ;  /* 0x005b5c00010d7983 */ /* 0x002ea80000300800 */
[----:B------:R0:W-:Y:S01]  /*1371f0*/  STL.64 [R1+0x5b40], R22 ;  /* 0x005b401601007387 */ /* 0x0001e20000100a00 */
[----:B------:R-:W-:-:S02]  /*137200*/  LOP3.LUT R27, R27, 0xffff, RZ, 0xc0, !PT ;  /* 0x0000ffff1b1b7812 */ /* 0x000fc400078ec0ff */
[----:B------:R-:W-:Y:S01]  /*137210*/  LOP3.LUT R6, R6, 0xffff, RZ, 0xc0, !PT ;  /* 0x0000ffff06067812 */ /* 0x000fe200078ec0ff */
[----:B------:R-:W3:Y:S01]  /*137220*/  LDL.LU R10, [R1+0x344] ;  /* 0x00034400010a7983 */ /* 0x000ee20000300800 */
[----:B0-----:R-:W-:Y:S02]  /*137230*/  SHF.R.U32.HI R23, RZ, 0x8, R11 ;  /* 0x00000008ff177819 */ /* 0x001fe4000001160b */
[----:B------:R-:W-:Y:S01]  /*137240*/  SHF.R.U32.HI R22, RZ, 0x8, R9 ;  /* 0x00000008ff167819 */ /* 0x000fe20000011609 */
[----:B------:R-:W4:Y:S01]  /*137250*/  LDL.LU R11, [R1+0xec] ;  /* 0x0000ec00010b7983 */ /* 0x000f220000300800 */
[----:B------:R-:W-:Y:S02]  /*137260*/  LOP3.LUT R23, R23, 0xffff, RZ, 0xc0, !PT ;  /* 0x0000ffff17177812 */ /* 0x000fe400078ec0ff */
[----:B------:R-:W-:Y:S01]  /*137270*/  LOP3.LUT R22, R22, 0xffff, RZ, 0xc0, !PT ;  /* 0x0000ffff16167812 */ /* 0x000fe200078ec0ff */
[----:B------:R-:W2:Y:S01]  /*137280*/  LDL.LU R12, [R1+0x1a0] ;  /* 0x0001a000010c7983 */ /* 0x000ea20000300800 */
[----:B------:R-:W-:-:S02]  /*137290*/  PRMT R27, R23, 0x3340, R27 ;  /* 0x00003340171b7816 */ /* 0x000fc4000000001b */
[----:B------:R-:W-:Y:S01]  /*1372a0*/  PRMT R23, R6, 0x3340, R22 ;  /* 0x0000334006177816 */ /* 0x000fe20000000016 */
[----:B------:R-:W2:Y:S01]  /*1372b0*/  LDL.LU R9, [R1+0x5b58] ;  /* 0x005b580001097983 */ /* 0x000ea20000300800 */
[----:B------:R-:W-:-:S03]  /*1372c0*/  LOP3.LUT R22, R4, 0xffff, RZ, 0xc0, !PT ;  /* 0x0000ffff04167812 */ /* 0x000fc600078ec0ff */
[----:B------:R-:W-:Y:S01]  /*1372d0*/  STL [R1+0x4c78], R27 ;  /* 0x004c781b01007387 */ /* 0x000fe20000100800 */
[----:B------:R-:W-:-:S03]  /*1372e0*/  LOP3.LUT R6, R5, 0xffff, RZ, 0xc0, !PT ;  /* 0x0000ffff05067812 */ /* 0x000fc600078ec0ff */
[----:B------:R0:W-:Y:S01]  /*1372f0*/  STL [R1+0x54c], R23 ;  /* 0x00054c1701007387 */ /* 0x0001e20000100800 */
[----:B------:R-:W-:Y:S02]  /*137300*/  PRMT R5, R6, 0x3340, R0 ;  /* 0x0000334006057816 */ /* 0x000fe40000000000 */
[----:B0-----:R-:W-:-:S04]  /*137310*/  LOP3.LUT R23, R8, 0xffff, RZ, 0xc0, !PT ;  /* 0x0000ffff08177812 */ /* 0x001fc800078ec0ff */
[----:B------:R-:W-:-:S04]  /*137320*/  PRMT R4, R22, 0x3340, R23 ;  /* 0x0000334016047816 */ /* 0x000fc80000000017 */
[----:B------:R-:W-:Y:S02]  /*137330*/  PRMT R8, R4, 0x5410, R5 ;  /* 0x0000541004087816 */ /* 0x000fe40000000005 */
[----:B------:R-:W-:-:S05]  /*137340*/  IADD3 R4, P1, PT, R2, R21, RZ ;  /* 0x0000001502047210 */ /* 0x000fca0007f3e0ff */
[----:B------:R-:W-:Y:S01]  /*137350*/  IMAD.X R5, R7, 0x1, R19, P1 ;  /* 0x0000000107057824 */ /* 0x000fe200008e0613 */
[----:B------:R-:W-:Y:S04]  /*137360*/  STL [R1+0x828], R8 ;  /* 0x0008280801007387 */ /* 0x000fe80000100800 */
[----:B------:R0:W-:Y:S04]  /*137370*/  STL.64 [R1+0x1530], R4 ;  /* 0x0015300401007387 */ /* 0x0001e80000100a00 */
[----:B0-----:R-:W2:Y:S04]  /*137380*/  LDL.LU R4, [R1+0xf0] ;  /* 0x0000f00001047983 */ /* 0x001ea80000300800 */
[----:B------:R-:W2:Y:S04]  /*137390*/  LDL.LU R5, [R1+0x354] ;  /* 0x0003540001057983 */ /* 0x000ea80000300800 */
[----:B------:R-:W2:Y:S01]  /*1373a0*/  LDL.LU R8, [R1+0x1b8] ;  /* 0x0001b80001087983 */ /* 0x000ea20000300800 */
[----:B------:R-:W-:-:S02]  /*1373b0*/  SHF.R.U32.HI R22, RZ, 0x8, R22 ;  /* 0x00000008ff167819 */ /* 0x000fc40000011616 */
[----:B------:R-:W-:Y:S02]  /*1373c0*/  SHF.R.U32.HI R23, RZ, 0x8, R23 ;  /* 0x00000008ff177819 */ /* 0x000fe40000011617 */
[----:B------:R-:W-:Y:S02]  /*1373d0*/  LOP3.LUT R22, R22, 0xffff, RZ, 0xc0, !PT ;  /* 0x0000ffff16167812 */ /* 0x000fe400078ec0ff */
[----:B------:R-:W-:Y:S02]  /*1373e0*/  LOP3.LUT R23, R23, 0xffff, RZ, 0xc0, !PT ;  /* 0x0000ffff17177812 */ /* 0x000fe400078ec0ff */
[----:B------:R-:W-:Y:S02]  /*1373f0*/  SHF.R.U32.HI R6, RZ, 0x8, R6 ;  /* 0x00000008ff067819 */ /* 0x000fe40000011606 */
[----:B------:R-:W-:Y:S02]  /*137400*/  PRMT R27, R22, 0x3340, R23 ;  /* 0x00003340161b7816 */ /* 0x000fe40000000017 */
[----:B------:R-:W-:-:S02]  /*137410*/  IADD3 R22, P1, PT, R2, R20, RZ ;  /* 0x0000001402167210 */ /* 0x000fc40007f3e0ff */
[----:B------:R-:W-:-:S03]  /*137420*/  LOP3.LUT R6, R6, 0xffff, RZ, 0xc0, !PT ;  /* 0x0000ffff06067812 */ /* 0x000fc600078ec0ff */
[----:B------:R-:W-:Y:S01]  /*137430*/  IMAD.X R23, R7, 0x1, R18, P1 ;  /* 0x0000000107177824 */ /* 0x000fe200008e0612 */
[----:B------:R-:W-:Y:S01]  /*137440*/  PRMT R7, R6, 0x3340, R0 ;  /* 0x0000334006077816 */ /* 0x000fe20000000000 */
[----:B------:R-:W-:Y:S04]  /*137450*/  STL [R1+0x548], R27 ;  /* 0x0005481b01007387 */ /* 0x000fe80000100800 */
[----:B------:R0:W-:Y:S04]  /*137460*/  STL.64 [R1+0x1558], R22 ;  /* 0x0015581601007387 */ /* 0x0001e80000100a00 */
[----:B------:R2:W-:Y:S01]  /*137470*/  STL [R1+0x250], R7 ;  /* 0x0002500701007387 */ /* 0x0005e20000100800 */
[----:B0-----:R-:W-:-:S04]  /*137480*/  SHF.R.U32.HI R22, RZ, 0x8, R26 ;  /* 0x00000008ff167819 */ /* 0x001fc8000001161a */
[----:B------:R-:W-:-:S04]  /*137490*/  LOP3.LUT R22, R22, 0xffff, RZ, 0xc0, !PT ;  /* 0x0000ffff16167812 */ /* 0x000fc800078ec0ff */
[----:B------:R-:W-:Y:S01]  /*1374a0*/  PRMT R22, R22, 0x3340, R0 ;  /* 0x0000334016167816 */ /* 0x000fe20000000000 */
[----:B------:R-:W-:Y:S01]  /*1374b0*/  VIADD R2, R2, UR5 ;  /* 0x0000000502027c36 */ /* 0x000fe20008000000 */
[----:B------:R-:W-:Y:S01]  /*1374c0*/  LOP3.LUT R3, R3, 0xffff, RZ, 0xc0, !PT ;  /* 0x0000ffff03037812 */ /* 0x000fe200078ec0ff */
[----:B------:R-:W0:Y:S03]  /*1374d0*/  LDCU UR5, c[0x0][0x3b8] ;  /* 0x00007700ff0577ac */ /* 0x000e260008000800 */
[----:B------:R-:W-:Y:S02]  /*1374e0*/  IADD3 R26, P1, PT, R2, R29, RZ ;  /* 0x0000001d021a7210 */ /* 0x000fe40007f3e0ff */
[----:B---3--:R-:W-:Y:S02]  /*1374f0*/  LOP3.LUT R6, R10, 0xffff, RZ, 0xc0, !PT ;  /* 0x0000ffff0a067812 */ /* 0x008fe400078ec0ff */
[----:B----4-:R-:W-:-:S02]  /*137500*/  LOP3.LUT R23, R11, 0xffff, RZ, 0xc0, !PT ;  /* 0x0000ffff0b177812 */ /* 0x010fc400078ec0ff */
[----:B--2---:R-:W-:Y:S02]  /*137510*/  LOP3.LUT R7, R12, 0xffff, RZ, 0xc0, !PT ;  /* 0x0000ffff0c077812 */ /* 0x004fe400078ec0ff */
[----:B------:R-:W-:Y:S02]  /*137520*/  PRMT R11, R23, 0x3340, R0 ;  /* 0x00003340170b7816 */ /* 0x000fe40000000000 */
[--C-:B------:R-:W-:Y:S02]  /*137530*/  PRMT R10, R6, 0x3340, R7.reuse ;  /* 0x00003340060a7816 */ /* 0x100fe40000000007 */
[----:B------:R-:W-:Y:S02]  /*137540*/  SHF.R.U32.HI R6, RZ, 0x8, R6 ;  /* 0x00000008ff067819 */ /* 0x000fe40000011606 */
[----:B------:R-:W-:Y:S02]  /*137550*/  SHF.R.U32.HI R7, RZ, 0x8, R7 ;  /* 0x00000008ff077819 */ /* 0x000fe40000011607 */
[----:B------:R-:W-:-:S02]  /*137560*/  PRMT R12, R10, 0x5410, R11 ;  /* 0x000054100a0c7816 */ /* 0x000fc4000000000b */
[----:B------:R-:W-:Y:S01]  /*137570*/  LOP3.LUT R6, R6, 0xffff, RZ, 0xc0, !PT ;  /* 0x0000ffff06067812 */ /* 0x000fe200078ec0ff */
[----:B------:R-:W2:Y:S01]  /*137580*/  LDL.LU R10, [R1+0x4cc8] ;  /* 0x004cc800010a7983 */ /* 0x000ea20000300800 */
[----:B------:R-:W-:-:S03]  /*137590*/  LOP3.LUT R7, R7, 0xffff, RZ, 0xc0, !PT ;  /* 0x0000ffff07077812 */ /* 0x000fc600078ec0ff */
[----:B------:R-:W3:Y:S01]  /*1375a0*/  LDL.LU R11, [R1+0x2948] ;  /* 0x00294800010b7983 */ /* 0x000ee20000300800 */
[----:B------:R-:W-:-:S03]  /*1375b0*/  PRMT R7, R6, 0x3340, R7 ;  /* 0x0000334006077816 */ /* 0x000fc60000000007 */
[----:B------:R1:W-:Y:S04]  /*1375c0*/  STL [R1+0x824], R12 ;  /* 0x0008240c01007387 */ /* 0x0003e80000100800 */
[----:B-1----:R-:W4:Y:S04]  /*1375d0*/  LDL.LU R12, [R1+0x4c58] ;  /* 0x004c5800010c7983 */ /* 0x002f280000300800 */
[----:B------:R1:W-:Y:S04]  /*1375e0*/  STL [R1+0x24c], R22 ;  /* 0x00024c1601007387 */ /* 0x0003e80000100800 */
[----:B------:R0:W-:Y:S01]  /*1375f0*/  STL [R1+0x544], R7 ;  /* 0x0005440701007387 */ /* 0x0001e20000100800 */
[----:B------:R-:W-:-:S02]  /*137600*/  LOP3.LUT R4, R4, 0xffff, RZ, 0xc0, !PT ;  /* 0x0000ffff04047812 */ /* 0x000fc400078ec0ff */
[----:B------:R-:W-:Y:S02]  /*137610*/  LOP3.LUT R6, R5, 0xffff, RZ, 0xc0, !PT ;  /* 0x0000ffff05067812 */ /* 0x000fe400078ec0ff */
[----:B-1----:R-:W-:Y:S02]  /*137620*/  LOP3.LUT R22, R8, 0xffff, RZ, 0xc0, !PT ;  /* 0x0000ffff08167812 */ /* 0x002fe400078ec0ff */
[----:B0-----:R-:W-:Y:S02]  /*137630*/  PRMT R7, R4, 0x3340, R0 ;  /* 0x0000334004077816 */ /* 0x001fe40000000000 */
[----:B------:R-:W-:-:S04]  /*137640*/  PRMT R5, R6, 0x3340, R22 ;  /* 0x0000334006057816 */ /* 0x000fc80000000016 */
[----:B------:R-:W-:Y:S02]  /*137650*/  PRMT R7, R5, 0x5410, R7 ;  /* 0x0000541005077816 */ /* 0x000fe40000000007 */
[----:B------:R-:W4:Y:S04]  /*137660*/  LDL.LU R5, [R1+0x22c] ;  /* 0x00022c0001057983 */ /* 0x000f280000300800 */
[----:B------:R-:W4:Y:S04]  /*137670*/  LDL.LU R8, [R1+0x138] ;  /* 0x0001380001087983 */ /* 0x000f280000300800 */
[----:B------:R0:W-:Y:S02]  /*137680*/  STL [R1+0x818], R7 ;  /* 0x0008180701007387 */ /* 0x0001e40000100800 */
[----:B0-----:R-:W-:-:S05]  /*137690*/  SHF.R.S32.HI R7, RZ, 0x1f, R2 ;  /* 0x0000001fff077819 */ /* 0x001fca0000011402 */
[----:B------:R-:W-:-:S05]  /*1376a0*/  IMAD.X R27, R7, 0x1, R28, P1 ;  /* 0x00000001071b7824 */ /* 0x000fca00008e061c */
[----:B------:R0:W-:Y:S04]  /*1376b0*/  STL.64 [R1+0x1518], R26 ;  /* 0x0015181a01007387 */ /* 0x0001e80000100a00 */
[----:B0-----:R-:W4:Y:S01]  /*1376c0*/  LDL.LU.64 R26, [R1+0x5b50] ;  /* 0x005b5000011a7983 */ /* 0x001f220000300a00 */
[----:B------:R-:W-:Y:S02]  /*1376d0*/  SHF.R.U32.HI R6, RZ, 0x8, R6 ;  /* 0x00000008ff067819 */ /* 0x000fe40000011606 */
[----:B------:R-:W-:Y:S02]  /*1376e0*/  SHF.R.U32.HI R22, RZ, 0x8, R22 ;  /* 0x00000008ff167819 */ /* 0x000fe40000011616 */
[----:B------:R-:W-:Y:S02]  /*1376f0*/  SHF.R.U32.HI R4, RZ, 0x8, R4 ;  /* 0x00000008ff047819 */ /* 0x000fe40000011604 */
[----:B------:R-:W-:-:S02]  /*137700*/  LOP3.LUT R6, R6, 0xffff, RZ, 0xc0, !PT ;  /* 0x0000ffff06067812 */ /* 0x000fc400078ec0ff */
[----:B------:R-:W-:Y:S02]  /*137710*/  LOP3.LUT R22, R22, 0xffff, RZ, 0xc0, !PT ;  /* 0x0000ffff16167812 */ /* 0x000fe400078ec0ff */
[----:B------:R-:W-:Y:S02]  /*137720*/  LOP3.LUT R4, R4, 0xffff, RZ, 0xc0, !PT ;  /* 0x0000ffff04047812 */ /* 0x000fe400078ec0ff */
[----:B------:R-:W-:Y:S02]  /*137730*/  PRMT R22, R6, 0x3340, R22 ;  /* 0x0000334006167816 */ /* 0x000fe40000000016 */
[----:B------:R-:W-:-:S03]  /*137740*/  PRMT R6, R4, 0x3340, R0 ;  /* 0x0000334004067816 */ /* 0x000fc60000000000 */
[----:B------:R3:W-:Y:S04]  /*137750*/  STL [R1+0x53c], R22 ;  /* 0x00053c1601007387 */ /* 0x0007e80000100800 */
[----:B------:R4:W-:Y:S01]  /*137760*/  STL [R1+0xc8], R6 ;  /* 0x0000c80601007387 */ /* 0x0009e20000100800 */
[----:B------:R-:W-:-:S04]  /*137770*/  SHF.R.U32.HI R23, RZ, 0x8, R23 ;  /* 0x00000008ff177819 */ /* 0x000fc80000011617 */
[----:B------:R-:W-:Y:S02]  /*137780*/  LOP3.LUT R23, R23, 0xffff, RZ, 0xc0, !PT ;  /* 0x0000ffff17177812 */ /* 0x000fe400078ec0ff */
[----:B--2---:R-:W-:Y:S02]  /*137790*/  LOP3.LUT R4, R10, 0xffff, RZ, 0xc0, !PT ;  /* 0x0000ffff0a047812 */ /* 0x004fe400078ec0ff */
[----:B---3--:R-:W-:-:S04]  /*1377a0*/  LOP3.LUT R22, R11, 0xffff, RZ, 0xc0, !PT ;  /* 0x0000ffff0b167812 */ /* 0x008fc800078ec0ff */
[----:B------:R-:W-:Y:S02]  /*1377b0*/  PRMT R11, R22, 0x3340, R0 ;  /* 0x00003340160b7816 */ /* 0x000fe40000000000 */
[----:B----4-:R-:W-:Y:S02]  /*1377c0*/  LOP3.LUT R6, R12, 0xffff, RZ, 0xc0, !PT ;  /* 0x0000ffff0c067812 */ /* 0x010fe400078ec0ff */
[----:B------:R-:W2:Y:S02]  /*1377d0*/  LDL.LU R12, [R1+0x230] ;  /* 0x00023000010c7983 */ /* 0x000ea40000300800 */
[----:B------:R-:W-:-:S04]  /*1377e0*/  PRMT R10, R4, 0x3340, R6 ;  /* 0x00003340040a7816 */ /* 0x000fc80000000006 */
[----:B------:R-:W-:Y:S02]  /*1377f0*/  PRMT R11, R10, 0x5410, R11 ;  /* 0x000054100a0b7816 */ /* 0x000fe4000000000b */
[----:B------:R-:W-:-:S03]  /*137800*/  SHF.R.U32.HI R4, RZ, 0x8, R4 ;  /* 0x00000008ff047819 */ /* 0x000fc60000011604 */
[----:B------:R0:W-:Y:S01]  /*137810*/  STL [R1+0x820], R11 ;  /* 0x0008200b01007387 */ /* 0x0001e20000100800 */
[----:B------:R-:W-:Y:S02]  /*137820*/  SHF.R.U32.HI R6, RZ, 0x8, R6 ;  /* 0x00000008ff067819 */ /* 0x000fe40000011606 */
[----:B------:R-:W-:Y:S02]  /*137830*/  LOP3.LUT R4, R4, 0xffff, RZ, 0xc0, !PT ;  /* 0x0000ffff04047812 */ /* 0x000fe400078ec0ff */
[----:B------:R-:W-:Y:S02]  /*137840*/  LOP3.LUT R6, R6, 0xffff, RZ, 0xc0, !PT ;  /* 0x0000ffff06067812 */ /* 0x000fe400078ec0ff */
[----:B------:R-:W-:-:S05]  /*137850*/  IADD3 R10, P1, PT, R2, R27, RZ ;  /* 0x0000001b020a7210 */ /* 0x000fca0007f3e0ff */
[----:B0-----:R-:W-:-:S05]  /*137860*/  IMAD.X R11, R7, 0x1, R26, P1 ;  /* 0x00000001070b7824 */ /* 0x001fca00008e061a */
[----:B------:R0:W-:Y:S04]  /*137870*/  STL.64 [R1+0x1510], R10 ;  /* 0x0015100a01007387 */ /* 0x0001e80000100a00 */
[----:B0-----:R-:W3:Y:S04]  /*137880*/  LDL.LU.64 R10, [R1+0x5b48] ;  /* 0x005b4800010a7983 */ /* 0x001ee80000300a00 */
[----:B------:R0:W-:Y:S02]  /*137890*/  STL.64 [R1+0x5b30], R26 ;  /* 0x005b301a01007387 */ /* 0x0001e40000100a00 */
[----:B0-----:R-:W-:-:S02]  /*1378a0*/  PRMT R26, R23, 0x3340, R0 ;  /* 0x00003340171a7816 */ /* 0x001fc40000000000 */
[----:B------:R-:W-:-:S03]  /*1378b0*/  PRMT R23, R4, 0x3340, R6 ;  /* 0x0000334004177816 */ /* 0x000fc60000000006 */
[----:B------:R-:W-:Y:S01]  /*1378c0*/  STL [R1+0xcc], R26 ;  /* 0x0000cc1a01007387 */ /* 0x000fe20000100800 */
[----:B------:R-:W-:Y:S02]  /*1378d0*/  LOP3.LUT R6, R5, 0xffff, RZ, 0xc0, !PT ;  /* 0x0000ffff05067812 */ /* 0x000fe400078ec0ff */
[----:B------:R-:W-:Y:S01]  /*1378e0*/  LOP3.LUT R4, R13, 0xffff, RZ, 0xc0, !PT ;  /* 0x0000ffff0d047812 */ /* 0x000fe200078ec0ff */
[----:B------:R0:W-:Y:S02]  /*1378f0*/  STL [R1+0x540], R23 ;  /* 0x0005401701007387 */ /* 0x0001e40000100800 */
[----:B0-----:R-:W-:Y:S02]  /*137900*/  LOP3.LUT R23, R8, 0xffff, RZ, 0xc0, !PT ;  /* 0x0000ffff08177812 */ /* 0x001fe400078ec0ff */
[----:B------:R-:W-:Y:S02]  /*137910*/  PRMT R8, R4, 0x3340, R0 ;  /* 0x0000334004087816 */ /* 0x000fe40000000000 */
[----:B------:R-:W-:-:S04]  /*137920*/  PRMT R5, R6, 0x3340, R23 ;  /* 0x0000334006057816 */ /* 0x000fc80000000017 */
[----:B------:R-:W-:-:S05]  /*137930*/  PRMT R5, R5, 0x5410, R8 ;  /* 0x0000541005057816 */ /* 0x000fca0000000008 */
[----:B------:R0:W-:Y:S04]  /*137940*/  STL [R1+0x810], R5 ;  /* 0x0008100501007387 */ /* 0x0001e80000100800 */
[----:B0-----:R-:W4:Y:S04]  /*137950*/  LDL.LU R5, [R1+0x4ccc] ;  /* 0x004ccc0001057983 */ /* 0x001f280000300800 */
[----:B------:R-:W4:Y:S04]  /*137960*/  LDL.LU R13, [R1+0x293c] ;  /* 0x00293c00010d7983 */ /* 0x000f280000300800 */
[----:B------:R-:W4:Y:S01]  /*137970*/  LDL.LU R8, [R1+0x4c5c] ;  /* 0x004c5c0001087983 */ /* 0x000f220000300800 */
[----:B------:R-:W-:-:S02]  /*137980*/  SHF.R.U32.HI R6, RZ, 0x8, R6 ;  /* 0x00000008ff067819 */ /* 0x000fc40000011606 */
[----:B------:R-:W-:Y:S02]  /*137990*/  SHF.R.U32.HI R23, RZ, 0x8, R23 ;  /* 0x00000008ff177819 */ /* 0x000fe40000011617 */
[----:B------:R-:W-:Y:S02]  /*1379a0*/  SHF.R.U32.HI R4, RZ, 0x8, R4 ;  /* 0x00000008ff047819 */ /* 0x000fe40000011604 */
[----:B------:R-:W-:Y:S02]  /*1379b0*/  IADD3 R26, P1, PT, R2, R25, RZ ;  /* 0x00000019021a7210 */ /* 0x000fe40007f3e0ff */
[----:B------:R-:W-:Y:S02]  /*1379c0*/  LOP3.LUT R6, R6, 0xffff, RZ, 0xc0, !PT ;  /* 0x0000ffff06067812 */ /* 0x000fe400078ec0ff */
[----:B------:R-:W-:Y:S02]  /*1379d0*/  LOP3.LUT R23, R23, 0xffff, RZ, 0xc0, !PT ;  /* 0x0000ffff17177812 */ /* 0x000fe400078ec0ff */
[----:B------:R-:W-:Y:S01]  /*1379e0*/  LOP3.LUT R4, R4, 0xffff, RZ, 0xc0, !PT ;  /* 0x0000ffff04047812 */ /* 0x000fe200078ec0ff */
[----:B------:R-:W-:Y:S01]  /*1379f0*/  IMAD.X R27, R7, 0x1, R24, P1 ;  /* 0x00000001071b7824 */ /* 0x000fe200008e0618 */
[----:B------:R-:W-:-:S02]  /*137a00*/  PRMT R23, R6, 0x3340, R23 ;  /* 0x0000334006177816 */ /* 0x000fc40000000017 */
[----:B------:R-:W-:Y:S02]  /*137a10*/  PRMT R4, R4, 0x3340, R0 ;  /* 0x0000334004047816 */ /* 0x000fe40000000000 */
[----:B------:R0:W-:Y:S04]  /*137a20*/  STL.64 [R1+0x1508], R26 ;  /* 0x0015081a01007387 */ /* 0x0001e80000100a00 */
[----:B------:R-:W-:Y:S04]  /*137a30*/  STL [R1+0x538], R23 ;  /* 0x0005381701007387 */ /* 0x000fe80000100800 */
[----:B------:R1:W-:Y:S04]  /*137a40*/  STL [R1+0xd0], R4 ;  /* 0x0000d00401007387 */ /* 0x0003e80000100800 */
[----:B------:R2:W-:Y:S01]  /*137a50*/  STL [R1+0x56e0], R3 ;  /* 0x0056e00301007387 */ /* 0x0005e20000100800 */
[----:B0-----:R-:W-:-:S02]  /*137a60*/  IADD3 R26, P1, PT, R2, R17, RZ ;  /* 0x00000011021a7210 */ /* 0x001fc40007f3e0ff */
[----:B-1----:R-:W-:Y:S02]  /*137a70*/  PRMT R4, R3, 0x3340, R0 ;  /* 0x0000334003047816 */ /* 0x002fe40000000000 */
[----:B------:R-:W-:Y:S01]  /*137a80*/  SHF.R.U32.HI R22, RZ, 0x8, R22 ;  /* 0x00000008ff167819 */ /* 0x000fe20000011616 */
[----:B------:R-:W-:-:S03]  /*137a90*/  IMAD.X R27, R7, 0x1, R15, P1 ;  /* 0x00000001071b7824 */ /* 0x000fc600008e060f */
[----:B------:R-:W-:-:S04]  /*137aa0*/  LOP3.LUT R22, R22, 0xffff, RZ, 0xc0, !PT ;  /* 0x0000ffff16167812 */ /* 0x000fc800078ec0ff */
[----:B------:R-:W-:Y:S02]  /*137ab0*/  PRMT R22, R22, 0x3340, R0 ;  /* 0x0000334016167816 */ /* 0x000fe40000000000 */
[----:B--2---:R-:W-:Y:S02]  /*137ac0*/  LOP3.LUT R6, R12, 0xffff, RZ, 0xc0, !PT ;  /* 0x0000ffff0c067812 */ /* 0x004fe400078ec0ff */
[----:B---3--:R-:W-:-:S04]  /*137ad0*/  LOP3.LUT R11, R11, 0xffff, RZ, 0xc0, !PT ;  /* 0x0000ffff0b0b7812 */ /* 0x008fc800078ec0ff */
[--C-:B------:R-:W-:Y:S02]  /*137ae0*/  PRMT R3, R6, 0x3340, R11.reuse ;  /* 0x0000334006037816 */ /* 0x100fe4000000000b */
[----:B------:R-:W-:Y:S02]  /*137af0*/  SHF.R.U32.HI R6, RZ, 0x8, R6 ;  /* 0x00000008ff067819 */ /* 0x000fe40000011606 */
[----:B------:R-:W-:Y:S02]  /*137b00*/  PRMT R3, R3, 0x5410, R4 ;  /* 0x0000541003037816 */ /* 0x000fe40000000004 */
[----:B------:R-:W-:Y:S02]  /*137b10*/  SHF.R.U32.HI R11, RZ, 0x8, R11 ;  /* 0x00000008ff0b7819 */ /* 0x000fe4000001160b */
[----:B------:R-:W-:Y:S01]  /*137b20*/  LOP3.LUT R6, R6, 0xffff, RZ, 0xc0, !PT ;  /* 0x0000ffff06067812 */ /* 0x000fe200078ec0ff */
[----:B------:R0:W-:Y:S01]  /*137b30*/  STL [R1+0x4cb4], R3 ;  /* 0x004cb40301007387 */ /* 0x0001e20000100800 */
[----:B------:R-:W-:-:S04]  /*137b40*/  LOP3.LUT R11, R11, 0xffff, RZ, 0xc0, !PT ;  /* 0x0000ffff0b0b7812 */ /* 0x000fc800078ec0ff */
[----:B------:R-:W-:Y:S01]  /*137b50*/  PRMT R11, R6, 0x3340, R11 ;  /* 0x00003340060b7816 */ /* 0x000fe2000000000b */
[----:B0-----:R-:W2:Y:S04]  /*137b60*/  LDL.LU R3, [R1+0x4c9c] ;  /* 0x004c9c0001037983 */ /* 0x001ea80000300800 */
[----:B------:R-:W3:Y:S04]  /*137b70*/  LDL.LU R4, [R1+0x27a8] ;  /* 0x0027a80001047983 */ /* 0x000ee80000300800 */
[----:B------:R-:W3:Y:S04]  /*137b80*/  LDL.LU R12, [R1+0x2b38] ;  /* 0x002b3800010c7983 */ /* 0x000ee80000300800 */
[----:B------:R-:W-:Y:S04]  /*137b90*/  STL.64 [R1+0x1500], R26 ;  /* 0x0015001a01007387 */ /* 0x000fe80000100a00 */
[----:B------:R-:W-:Y:S04]  /*137ba0*/  STL [R1+0x5718], R11 ;  /* 0x0057180b01007387 */ /* 0x000fe80000100800 */
[----:B------:R0:W-:Y:S02]  /*137bb0*/  STL [R1+0x248], R22 ;  /* 0x0002481601007387 */ /* 0x0001e40000100800 */
[----:B0-----:R-:W-:-:S02]  /*137bc0*/  IADD3 R22, P1, PT, R2, R16, RZ ;  /* 0x0000001002167210 */ /* 0x001fc40007f3e0ff */
[----:B----4-:R-:W-:Y:S02]  /*137bd0*/  LOP3.LUT R27, R5, 0xffff, RZ, 0xc0, !PT ;  /* 0x0000ffff051b7812 */ /* 0x010fe400078ec0ff */
[----:B------:R-:W-:Y:S02]  /*137be0*/  LOP3.LUT R6, R13, 0xffff, RZ, 0xc0, !PT ;  /* 0x0000ffff0d067812 */ /* 0x000fe400078ec0ff */
[----:B------:R-:W-:Y:S02]  /*137bf0*/  LOP3.LUT R26, R8, 0xffff, RZ, 0xc0, !PT ;  /* 0x0000ffff081a7812 */ /* 0x000fe400078ec0ff */
[----:B------:R-:W-:Y:S02]  /*137c00*/  PRMT R8, R6, 0x3340, R0 ;  /* 0x0000334006087816 */ /* 0x000fe40000000000 */
[----:B------:R-:W-:Y:S01]  /*137c10*/  PRMT R5, R27, 0x3340, R26 ;  /* 0x000033401b057816 */ /* 0x000fe2000000001a */
[----:B------:R-:W-:-:S03]  /*137c20*/  IMAD.X R23, R7, 0x1, R14, P1 ;  /* 0x0000000107177824 */ /* 0x000fc600008e060e */
[----:B------:R-:W-:Y:S02]  /*137c30*/  PRMT R8, R5, 0x5410, R8 ;  /* 0x0000541005087816 */ /* 0x000fe40000000008 */
[----:B------:R-:W4:Y:S04]  /*137c40*/  LDL.LU R5, [R1+0x370] ;  /* 0x0003700001057983 */ /* 0x000f280000300800 */
[----:B------:R-:W4:Y:S04]  /*137c50*/  LDL.LU R13, [R1+0xfc] ;  /* 0x0000fc00010d7983 */ /* 0x000f280000300800 */
[----:B------:R0:W-:Y:S04]  /*137c60*/  STL [R1+0x814], R8 ;  /* 0x0008140801007387 */ /* 0x0001e80000100800 */
[----:B0-----:R-:W4:Y:S04]  /*137c70*/  LDL.LU R8, [R1+0x1cc] ;  /* 0x0001cc0001087983 */ /* 0x001f280000300800 */
[----:B------:R0:W-:Y:S04]  /*137c80*/  STL.64 [R1+0x14f8], R22 ;  /* 0x0014f81601007387 */ /* 0x0001e80000100a00 */
[----:B0-----:R-:W4:Y:S01]  /*137c90*/  LDL.LU.64 R22, [R1+0x5b40] ;  /* 0x005b400001167983 */ /* 0x001f220000300a00 */
[----:B------:R-:W-:-:S02]  /*137ca0*/  SHF.R.U32.HI R11, RZ, 0x8, R27 ;  /* 0x00000008ff0b7819 */ /* 0x000fc4000001161b */
[----:B------:R-:W-:Y:S02]  /*137cb0*/  SHF.R.U32.HI R26, RZ, 0x8, R26 ;  /* 0x00000008ff1a7819 */ /* 0x000fe4000001161a */
[----:B------:R-:W-:Y:S02]  /*137cc0*/  SHF.R.U32.HI R6, RZ, 0x8, R6 ;  /* 0x00000008ff067819 */ /* 0x000fe40000011606 */
[----:B------:R-:W-:Y:S02]  /*137cd0*/  LOP3.LUT R11, R11, 0xffff, RZ, 0xc0, !PT ;  /* 0x0000ffff0b0b7812 */ /* 0x000fe400078ec0ff */
[----:B------:R-:W-:Y:S02]  /*137ce0*/  LOP3.LUT R26, R26, 0xffff, RZ, 0xc0, !PT ;  /* 0x0000ffff1a1a7812 */ /* 0x000fe400078ec0ff */
[----:B------:R-:W-:Y:S02]  /*137cf0*/  LOP3.LUT R6, R6, 0xffff, RZ, 0xc0, !PT ;  /* 0x0000ffff06067812 */ /* 0x000fe400078ec0ff */
[----:B------:R-:W-:-:S02]  /*137d00*/  PRMT R26, R11, 0x3340, R26 ;  /* 0x000033400b1a7816 */ /* 0x000fc4000000001a */
[----:B------:R-:W-:-:S03]  /*137d10*/  PRMT R11, R6, 0x3340, R0 ;  /* 0x00003340060b7816 */ /* 0x000fc60000000000 */
[----:B------:R-:W-:Y:S04]  /*137d20*/  STL [R1+0x534], R26 ;  /* 0x0005341a01007387 */ /* 0x000fe80000100800 */
[----:B------:R0:W-:Y:S01]  /*137d30*/  STL [R1+0xdc], R11 ;  /* 0x0000dc0b01007387 */ /* 0x0001e20000100800 */
[----:B--2---:R-:W-:Y:S02]  /*137d40*/  LOP3.LUT R3, R3, 0xffff, RZ, 0xc0, !PT ;  /* 0x0000ffff03037812 */ /* 0x004fe400078ec0ff */
[----:B---3--:R-:W-:Y:S02]  /*137d50*/  LOP3.LUT R6, R4, 0xffff, RZ, 0xc0, !PT ;  /* 0x0000ffff04067812 */ /* 0x008fe400078ec0ff */
[----:B------:R-:W2:Y:S01]  /*137d60*/  LDL.LU R4, [R1+0x234] ;  /* 0x0002340001047983 */ /* 0x000ea20000300800 */
[----:B0-----:R-:W-:-:S02]  /*137d70*/  LOP3.LUT R11, R12, 0xffff, RZ, 0xc0, !PT ;  /* 0x0000ffff0c0b7812 */ /* 0x001fc400078ec0ff */
[----:B------:R-:W-:Y:S01]  /*137d80*/  PRMT R27, R6, 0x3340, R0 ;  /* 0x00003340061b7816 */ /* 0x000fe20000000000 */
[----:B------:R-:W3:Y:S01]  /*137d90*/  LDL.LU R12, [R1+0x144] ;  /* 0x00014400010c7983 */ /* 0x000ee20000300800 */
[----:B------:R-:W-:Y:S02]  /*137da0*/  PRMT R26, R3, 0x3340, R11 ;  /* 0x00003340031a7816 */ /* 0x000fe4000000000b */
[----:B------:R-:W-:Y:S02]  /*137db0*/  SHF.R.U32.HI R3, RZ, 0x8, R3 ;  /* 0x00000008ff037819 */ /* 0x000fe40000011603 */
[----:B------:R-:W-:Y:S02]  /*137dc0*/  SHF.R.U32.HI R11, RZ, 0x8, R11 ;  /* 0x00000008ff0b7819 */ /* 0x000fe4000001160b */
[----:B------:R-:W-:Y:S02]  /*137dd0*/  PRMT R27, R26, 0x5410, R27 ;  /* 0x000054101a1b7816 */ /* 0x000fe4000000001b */
[----:B------:R-:W-:-:S02]  /*137de0*/  SHF.R.U32.HI R6, RZ, 0x8, R6 ;  /* 0x00000008ff067819 */ /* 0x000fc40000011606 */
[----:B------:R-:W-:Y:S02]  /*137df0*/  LOP3.LUT R3, R3, 0xffff, RZ, 0xc0, !PT ;  /* 0x0000ffff03037812 */ /* 0x000fe400078ec0ff */
[----:B------:R-:W-:Y:S01]  /*137e00*/  LOP3.LUT R11, R11, 0xffff, RZ, 0xc0, !PT ;  /* 0x0000ffff0b0b7812 */ /* 0x000fe200078ec0ff */
[----:B------:R0:W-:Y:S01]  /*137e10*/  STL [R1+0x7f4], R27 ;  /* 0x0007f41b01007387 */ /* 0x0001e20000100800 */
[----:B------:R-:W-:Y:S02]  /*137e20*/  LOP3.LUT R6, R6, 0xffff, RZ, 0xc0, !PT ;  /* 0x0000ffff06067812 */ /* 0x000fe400078ec0ff */
[----:B------:R-:W-:Y:S02]  /*137e30*/  PRMT R3, R3, 0x3340, R11 ;  /* 0x0000334003037816 */ /* 0x000fe4000000000b */
[----:B------:R-:W-:Y:S02]  /*137e40*/  PRMT R6, R6, 0x3340, R0 ;  /* 0x0000334006067816 */ /* 0x000fe40000000000 */
[----:B----4-:R-:W-:-:S05]  /*137e50*/  IADD3 R26, P1, PT, R2, R23, RZ ;  /* 0x00000017021a7210 */ /* 0x010fca0007f3e0ff */
[----:B0-----:R-:W-:-:S05]  /*137e60*/  IMAD.X R27, R7, 0x1, R22, P1 ;  /* 0x00000001071b7824 */ /* 0x001fca00008e0616 */
[----:B------:R-:W-:Y:S04]  /*137e70*/  STL.64 [R1+0x14f0], R26 ;  /* 0x0014f01a01007387 */ /* 0x000fe80000100a00 */
[----:B------:R0:W-:Y:S04]  /*137e80*/  STL [R1+0x5938], R3 ;  /* 0x0059380301007387 */ /* 0x0001e80000100800 */
[----:B------:R1:W-:Y:S01]  /*137e90*/  STL [R1+0x244], R6 ;  /* 0x0002440601007387 */ /* 0x0003e20000100800 */
[----:B0-----:R-:W-:Y:S02]  /*137ea0*/  LOP3.LUT R3, R5, 0xffff, RZ, 0xc0, !PT ;  /* 0x0000ffff05037812 */ /* 0x001fe400078ec0ff */
[----:B------:R-:W-:-:S02]  /*137eb0*/  LOP3.LUT R5, R13, 0xffff, RZ, 0xc0, !PT ;  /* 0x0000ffff0d057812 */ /* 0x000fc400078ec0ff */
[----:B-1----:R-:W-:Y:S01]  /*137ec0*/  LOP3.LUT R6, R8, 0xffff, RZ, 0xc0, !PT ;  /* 0x0000ffff08067812 */ /* 0x002fe200078ec0ff */
[----:B------:R-:W4:Y:S01]  /*137ed0*/  LDL.LU R13, [R1+0x37c] ;  /* 0x00037c00010d7983 */ /* 0x000f220000300800 */
[----:B------:R-:W-:Y:S02]  /*137ee0*/  PRMT R26, R5, 0x3340, R0 ;  /* 0x00003340051a7816 */ /* 0x000fe40000000000 */
[--C-:B------:R-:W-:Y:S01]  /*137ef0*/  PRMT R11, R3, 0x3340, R6.reuse ;  /* 0x00003340030b7816 */ /* 0x100fe20000000006 */
[----:B------:R-:W4:Y:S01]  /*137f00*/  LDL.LU R8, [R1+0x1dc] ;  /* 0x0001dc0001087983 */ /* 0x000f220000300800 */
[----:B------:R-:W-:Y:S02]  /*137f10*/  SHF.R.U32.HI R3, RZ, 0x8, R3 ;  /* 0x00000008ff037819 */ /* 0x000fe40000011603 */
[----:B------:R-:W-:Y:S02]  /*137f20*/  SHF.R.U32.HI R6, RZ, 0x8, R6 ;  /* 0x00000008ff067819 */ /* 0x000fe40000011606 */
[----:B------:R-:W-:-:S02]  /*137f30*/  PRMT R11, R11, 0x5410, R26 ;  /* 0x000054100b0b7816 */ /* 0x000fc4000000001a */
[----:B------:R-:W-:Y:S02]  /*137f40*/  IADD3 R26, P1, PT, R2, R21, RZ ;  /* 0x00000015021a7210 */ /* 0x000fe40007f3e0ff */
[----:B------:R-:W-:Y:S02]  /*137f50*/  LOP3.LUT R3, R3, 0xffff, RZ, 0xc0, !PT ;  /* 0x0000ffff03037812 */ /* 0x000fe400078ec0ff */
[----:B------:R-:W-:Y:S01]  /*137f60*/  LOP3.LUT R6, R6, 0xffff, RZ, 0xc0, !PT ;  /* 0x0000ffff06067812 */ /* 0x000fe200078ec0ff */
[----:B------:R-:W-:Y:S01]  /*137f70*/  IMAD.X R27, R7, 0x1, R19, P1 ;  /* 0x00000001071b7824 */ /* 0x000fe200008e0613 */
[----:B------:R0:W-:Y:S04]  /*137f80*/  STL [R1+0x7f0], R11 ;  /* 0x0007f00b01007387 */ /* 0x0001e80000100800 */
[----:B------:R1:W-:Y:S01]  /*137f90*/  STL.64 [R1+0x14e8], R26 ;  /* 0x0014e81a01007387 */ /* 0x0003e20000100a00 */
[----:B0-----:R-:W-:-:S02]  /*137fa0*/  PRMT R11, R3, 0x3340, R6 ;  /* 0x00003340030b7816 */ /* 0x001fc40000000006 */
[----:B------:R-:W-:-:S03]  /*137fb0*/  LOP3.LUT R6, R9, 0xffff, RZ, 0xc0, !PT ;  /* 0x0000ffff09067812 */ /* 0x000fc600078ec0ff */
[----:B------:R0:W-:Y:S04]  /*137fc0*/  STL [R1+0x52c], R11 ;  /* 0x00052c0b01007387 */ /* 0x0001e80000100800 */
[----:B------:R-:W4:Y:S01]  /*137fd0*/  LDL.LU R9, [R1+0x5b3c] ;  /* 0x005b3c0001097983 */ /* 0x000f220000300800 */
[----:B------:R-:W-:Y:S02]  /*137fe0*/  SHF.R.U32.HI R5, RZ, 0x8, R5 ;  /* 0x00000008ff057819 */ /* 0x000fe40000011605 */
[----:B-1----:R-:W-:Y:S02]  /*137ff0*/  IADD3 R26, P1, PT, R2, R20, RZ ;  /* 0x00000014021a7210 */ /* 0x002fe40007f3e0ff */
[----:B------:R-:W-:-:S03]  /*138000*/  LOP3.LUT R5, R5, 0xffff, RZ, 0xc0, !PT ;  /* 0x0000ffff05057812 */ /* 0x000fc600078ec0ff */
[----:B------:R-:W-:Y:S01]  /*138010*/  IMAD.X R27, R7, 0x1, R18, P1 ;  /* 0x00000001071b7824 */ /* 0x000fe200008e0612 */
[--C-:B------:R-:W-:Y:S01]  /*138020*/  PRMT R7, R5, 0x3340, R0.reuse ;  /* 0x0000334005077816 */ /* 0x100fe20000000000 */
[----:B------:R-:W-:Y:S01]  /*138030*/  VIADD R2, R2, UR5 ;  /* 0x0000000502027c36 */ /* 0x000fe20008000000 */
[----:B------:R-:W1:Y:S01]  /*138040*/  LDCU UR5, c[0x0][0x3b8] ;  /* 0x00007700ff0577ac */ /* 0x000e620008000800 */
[----:B--2---:R-:W-:Y:S02]  /*138050*/  LOP3.LUT R3, R4, 0xffff, RZ, 0xc0, !PT ;  /* 0x0000ffff04037812 */ /* 0x004fe400078ec0ff */
[----:B---3--:R-:W-:Y:S02]  /*138060*/  LOP3.LUT R4, R12, 0xffff, RZ, 0xc0, !PT ;  /* 0x0000ffff0c047812 */ /* 0x008fe400078ec0ff */
[----:B------:R-:W-:Y:S02]  /*138070*/  PRMT R12, R6, 0x3340, R0 ;  /* 0x00003340060c7816 */ /* 0x000fe40000000000 */
[----:B0-----:R-:W-:-:S02]  /*138080*/  PRMT R11, R3, 0x3340, R4 ;  /* 0x00003340030b7816 */ /* 0x001fc40000000004 */
[----:B------:R-:W-:Y:S02]  /*138090*/  SHF.R.U32.HI R3, RZ, 0x8, R3 ;  /* 0x00000008ff037819 */ /* 0x000fe40000011603 */
[----:B------:R-:W-:Y:S02]  /*1380a0*/  SHF.R.U32.HI R4, RZ, 0x8, R4 ;  /* 0x00000008ff047819 */ /* 0x000fe40000011604 */
[----:B------:R-:W-:Y:S02]  /*1380b0*/  PRMT R11, R11, 0x5410, R12 ;  /* 0x000054100b0b7816 */ /* 0x000fe4000000000c */
[----:B------:R-:W-:Y:S02]  /*1380c0*/  LOP3.LUT R3, R3, 0xffff, RZ, 0xc0, !PT ;  /* 0x0000ffff03037812 */ /* 0x000fe400078ec0ff */
[----:B------:R-:W-:Y:S01]  /*1380d0*/  LOP3.LUT R4, R4, 0xffff, RZ, 0xc0, !PT ;  /* 0x0000ffff04047812 */ /* 0x000fe200078ec0ff */
[----:B------:R-:W-:Y:S03]  /*1380e0*/  STL [R1+0x7f8], R11 ;  /* 0x0007f80b01007387 */ /* 0x000fe60000100800 */
[----:B------:R-:W-:Y:S01]  /*1380f0*/  PRMT R5, R3, 0x3340, R4 ;  /* 0x0000334003057816 */ /* 0x000fe20000000004 */
[----:B------:R-:W-:Y:S04]  /*138100*/  STL.64 [R1+0x14e0], R26 ;  /* 0x0014e01a01007387 */ /* 0x000fe80000100a00 */
[----:B------:R-:W2:Y:S04]  /*138110*/  LDL.LU R4, [R1+0x4cd0] ;  /* 0x004cd00001047983 */ /* 0x000ea80000300800 */
[----:B------:R0:W-:Y:S04]  /*138120*/  STL [R1+0xe0], R7 ;  /* 0x0000e00701007387 */ /* 0x0001e80000100800 */
[----:B------:R-:W3:Y:S04]  /*138130*/  LDL.LU R3, [R1+0x2958] ;  /* 0x0029580001037983 */ /* 0x000ee80000300800 */
[----:B------:R4:W-:Y:S04]  /*138140*/  STL [R1+0x528], R5 ;  /* 0x0005280501007387 */ /* 0x0009e80000100800 */
[----:B0-----:R-:W3:Y:S01]  /*138150*/  LDL.LU R7, [R1+0x4c60] ;  /* 0x004c600001077983 */ /* 0x001ee20000300800 */
[----:B------:R-:W-:-:S02]  /*138160*/  IADD3 R26, P1, PT, R2, R29, RZ ;  /* 0x0000001d021a7210 */ /* 0x000fc40007f3e0ff */
[----:B----4-:R-:W-:Y:S02]  /*138170*/  LOP3.LUT R5, R13, 0xffff, RZ, 0xc0, !PT ;  /* 0x0000ffff0d057812 */ /* 0x010fe400078ec0ff */
[----:B------:R-:W-:-:S04]  /*138180*/  LOP3.LUT R8, R8, 0xffff, RZ, 0xc0, !PT ;  /* 0x0000ffff08087812 */ /* 0x000fc800078ec0ff */
[--C-:B------:R-:W-:Y:S02]  /*138190*/  PRMT R11, R5, 0x3340, R8.reuse ;  /* 0x00003340050b7816 */ /* 0x100fe40000000008 */
[----:B------:R-:W-:Y:S02]  /*1381a0*/  SHF.R.U32.HI R5, RZ, 0x8, R5 ;  /* 0x00000008ff057819 */ /* 0x000fe40000011605 */
[----:B------:R-:W-:Y:S02]  /*1381b0*/  SHF.R.U32.HI R8, RZ, 0x8, R8 ;  /* 0x00000008ff087819 */ /* 0x000fe40000011608 */
[----:B------:R-:W-:Y:S02]  /*1381c0*/  LOP3.LUT R5, R5, 0xffff, RZ, 0xc0, !PT ;  /* 0x0000ffff05057812 */ /* 0x000fe400078ec0ff */
[----:B------:R-:W-:Y:S02]  /*1381d0*/  LOP3.LUT R8, R8, 0xffff, RZ, 0xc0, !PT ;  /* 0x0000ffff08087812 */ /* 0x000fe400078ec0ff */
[----:B------:R-:W-:-:S02]  /*1381e0*/  LOP3.LUT R12, R9, 0xffff, RZ, 0xc0, !PT ;  /* 0x0000ffff090c7812 */ /* 0x000fc400078ec0ff */
[----:B------:R-:W4:Y:S02]  /*1381f0*/  LDL.LU R9, [R1+0x5b38] ;  /* 0x005b380001097983 */ /* 0x000f240000300800 */
[----:B------:R-:W-:-:S04]  /*138200*/  PRMT R13, R12, 0x3340, R0 ;  /* 0x000033400c0d7816 */ /* 0x000fc80000000000 */
[----:B------:R-:W-:-:S05]  /*138210*/  PRMT R11, R11, 0x5410, R13 ;  /* 0x000054100b0b7816 */ /* 0x000fca000000000d */
[----:B------:R0:W-:Y:S02]  /*138220*/  STL [R1+0x7e4], R11 ;  /* 0x0007e40b01007387 */ /* 0x0001e40000100800 */
[----:B0-----:R-:W-:Y:S02]  /*138230*/  PRMT R11, R5, 0x3340, R8 ;  /* 0x00003340050b7816 */ /* 0x001fe40000000008 */
[----:B------:R-:W-:Y:S01]  /*138240*/  SHF.R.S32.HI R8, RZ, 0x1f, R2 ;  /* 0x0000001fff087819 */ /* 0x000fe20000011402 */
[----:B------:R-:W4:Y:S04]  /*138250*/  LDL.LU R5, [R1+0x2ec] ;  /* 0x0002ec0001057983 */ /* 0x000f280000300800 */
[----:B------:R-:W-:Y:S01]  /*138260*/  IMAD.X R27, R8, 0x1, R28, P1 ;  /* 0x00000001081b7824 */ /* 0x000fe200008e061c */
[----:B------:R-:W-:Y:S04]  /*138270*/  STL [R1+0x524], R11 ;  /* 0x0005240b01007387 */ /* 0x000fe80000100800 */
[----:B------:R0:W-:Y:S04]  /*138280*/  STL.64 [R1+0x14d8], R26 ;  /* 0x0014d81a01007387 */ /* 0x0001e80000100a00 */
[----:B0-----:R-:W4:Y:S04]  /*138290*/  LDL.LU.64 R26, [R1+0x5b30] ;  /* 0x005b3000011a7983 */ /* 0x001f280000300a00 */
[----:B------:R-:W4:Y:S01]  /*1382a0*/  LDL.LU R11, [R1+0x154] ;  /* 0x00015400010b7983 */ /* 0x000f220000300800 */
[----:B------:R-:W-:-:S03]  /*1382b0*/  SHF.R.U32.HI R13, RZ, 0x8, R12 ;  /* 0x00000008ff0d7819 */ /* 0x000fc6000001160c */
[----:B------:R0:W-:Y:S02]  /*1382c0*/  STL.64 [R1+0x5af8], R28 ;  /* 0x005af81c01007387 */ /* 0x0001e40000100a00 */
[----:B0-----:R-:W-:Y:S02]  /*1382d0*/  SHF.R.U32.HI R28, RZ, 0x8, R6 ;  /* 0x00000008ff1c7819 */ /* 0x001fe40000011606 */
[----:B------:R-:W4:Y:S01]  /*1382e0*/  LDL.LU R6, [R1+0x4cd4] ;  /* 0x004cd40001067983 */ /* 0x000f220000300800 */
[----:B------:R-:W-:-:S03]  /*1382f0*/  LOP3.LUT R29, R13, 0xffff, RZ, 0xc0, !PT ;  /* 0x0000ffff0d1d7812 */ /* 0x000fc600078ec0ff */
[----:B------:R-:W4:Y:S04]  /*138300*/  LDL.LU R12, [R1+0x294c] ;  /* 0x00294c00010c7983 */ /* 0x000f280000300800 */
[----:B------:R-:W4:Y:S01]  /*138310*/  LDL.LU R13, [R1+0x4c64] ;  /* 0x004c6400010d7983 */ /* 0x000f220000300800 */
[----:B------:R-:W-:Y:S02]  /*138320*/  LOP3.LUT R28, R28, 0xffff, RZ, 0xc0, !PT ;  /* 0x0000ffff1c1c7812 */ /* 0x000fe400078ec0ff */
[--C-:B------:R-:W-:Y:S02]  /*138330*/  PRMT R29, R29, 0x3340, R0.reuse ;  /* 0x000033401d1d7816 */ /* 0x100fe40000000000 */
[----:B------:R-:W-:-:S03]  /*138340*/  PRMT R28, R28, 0x3340, R0 ;  /* 0x000033401c1c7816 */ /* 0x000fc60000000000 */
[----:B------:R0:W-:Y:S04]  /*138350*/  STL [R1+0xec], R29 ;  /* 0x0000ec1d01007387 */ /* 0x0001e80000100800 */
[----:B------:R0:W-:Y:S01]  /*138360*/  STL [R1+0x23c], R28 ;  /* 0x00023c1c01007387 */ /* 0x0001e20000100800 */
[----:B--2---:R-:W-:Y:S02]  /*138370*/  LOP3.LUT R4, R4, 0xffff, RZ, 0xc0, !PT ;  /* 0x0000ffff04047812 */ /* 0x004fe400078ec0ff */
[----:B---3--:R-:W-:-:S04]  /*138380*/  LOP3.LUT R3, R3, 0xffff, RZ, 0xc0, !PT ;  /* 0x0000ffff03037812 */ /* 0x008fc800078ec0ff */
[----:B0-----:R-:W-:Y:S02]  /*138390*/  PRMT R29, R3, 0x3340, R0 ;  /* 0x00003340031d7816 */ /* 0x001fe40000000000 */
[----:B------:R-:W-:-:S04]  /*1383a0*/  LOP3.LUT R7, R7, 0xffff, RZ, 0xc0, !PT ;  /* 0x0000ffff07077812 */ /* 0x000fc800078ec0ff */
[--C-:B------:R-:W-:Y:S02]  /*1383b0*/  PRMT R28, R4, 0x3340, R7.reuse ;  /* 0x00003340041c7816 */ /* 0x100fe40000000007 */
[----:B------:R-:W-:Y:S02]  /*1383c0*/  SHF.R.U32.HI R4, RZ, 0x8, R4 ;  /* 0x00000008ff047819 */ /* 0x000fe40000011604 */
[----:B------:R-:W-:Y:S02]  /*1383d0*/  SHF.R.U32.HI R7, RZ, 0x8, R7 ;  /* 0x00000008ff077819 */ /* 0x000fe40000011607 */
[----:B------:R-:W-:Y:S02]  /*1383e0*/  PRMT R29, R28, 0x5410, R29 ;  /* 0x000054101c1d7816 */ /* 0x000fe4000000001d */
[----:B------:R-:W-:Y:S02]  /*1383f0*/  LOP3.LUT R4, R4, 0xffff, RZ, 0xc0, !PT ;  /* 0x0000ffff04047812 */ /* 0x000fe400078ec0ff */
[----:B------:R-:W-:Y:S01]  /*138400*/  LOP3.LUT R7, R7, 0xffff, RZ, 0xc0, !PT ;  /* 0x0000ffff07077812 */ /* 0x000fe200078ec0ff */
[----:B------:R0:W-:Y:S03]  /*138410*/  STL [R1+0x7e0], R29 ;  /* 0x0007e01d01007387 */ /* 0x0001e60000100800 */
[----:B------:R-:W-:-:S02]  /*138420*/  PRMT R4, R4, 0x3340, R7 ;  /* 0x0000334004047816 */ /* 0x000fc40000000007 */
[----:B----4-:R-:W-:Y:S01]  /*138430*/  IADD3 R28, P1, PT, R2, R27, RZ ;  /* 0x0000001b021c7210 */ /* 0x010fe20007f3e0ff */
[----:B------:R-:W-:Y:S04]  /*138440*/  STL.64 [R1+0x5b08], R26 ;  /* 0x005b081a01007387 */ /* 0x000fe80000100a00 */
[----:B0-----:R-:W-:-:S05]  /*138450*/  IMAD.X R29, R8, 0x1, R26, P1 ;  /* 0x00000001081d7824 */ /* 0x001fca00008e061a */
[----:B------:R-:W-:Y:S04]  /*138460*/  STL.64 [R1+0x14d0], R28 ;  /* 0x0014d01c01007387 */ /* 0x000fe80000100a00 */
[----:B------:R0:W-:Y:S04]  /*138470*/  STL [R1+0x520], R4 ;  /* 0x0005200401007387 */ /* 0x0001e80000100800 */
[----:B0-----:R-:W2:Y:S01]  /*138480*/  LDL.LU R4, [R1+0x4cac] ;  /* 0x004cac0001047983 */ /* 0x001ea20000300800 */
[----:B------:R-:W-:-:S04]  /*138490*/  SHF.R.U32.HI R3, RZ, 0x8, R3 ;  /* 0x00000008ff037819 */ /* 0x000fc80000011603 */
[----:B------:R-:W-:-:S04]  /*1384a0*/  LOP3.LUT R3, R3, 0xffff, RZ, 0xc0, !PT ;  /* 0x0000ffff03037812 */ /* 0x000fc800078ec0ff */
[----:B------:R-:W-:Y:S02]  /*1384b0*/  PRMT R3, R3, 0x3340, R0 ;  /* 0x0000334003037816 */ /* 0x000fe40000000000 */
[----:B------:R-:W-:Y:S02]  /*1384c0*/  LOP3.LUT R7, R10, 0xffff, RZ, 0xc0, !PT ;  /* 0x0000ffff0a077812 */ /* 0x000fe400078ec0ff */
[----:B------:R-:W-:Y:S01]  /*1384d0*/  LOP3.LUT R5, R5, 0xffff, RZ, 0xc0, !PT ;  /* 0x0000ffff05057812 */ /* 0x000fe200078ec0ff */
[----:B------:R0:W-:Y:S04]  /*1384e0*/  STL [R1+0x240], R3 ;  /* 0x0002400301007387 */ /* 0x0001e80000100800 */
[----:B------:R-:W3:Y:S04]  /*1384f0*/  LDL.LU R10, [R1+0x5b28] ;  /* 0x005b2800010a7983 */ /* 0x000ee80000300800 */
[----:B------:R-:W4:Y:S01]  /*138500*/  LDL.LU R27, [R1+0x27bc] ;  /* 0x0027bc00011b7983 */ /* 0x000f220000300800 */
[----:B0-----:R-:W-:-:S03]  /*138510*/  LOP3.LUT R3, R11, 0xffff, RZ, 0xc0, !PT ;  /* 0x0000ffff0b037812 */ /* 0x001fc600078ec0ff */
[----:B------:R-:W3:Y:S01]  /*138520*/  LDL.LU R29, [R1+0x2b48] ;  /* 0x002b4800011d7983 */ /* 0x000ee20000300800 */
[----:B------:R-:W-:-:S03]  /*138530*/  PRMT R11, R7, 0x3340, R0 ;  /* 0x00003340070b7816 */ /* 0x000fc60000000000 */
[----:B------:R0:W-:Y:S01]  /*138540*/  STL [R1+0x56dc], R7 ;  /* 0x0056dc0701007387 */ /* 0x0001e20000100800 */
[----:B------:R-:W-:Y:S02]  /*138550*/  LOP3.LUT R28, R6, 0xffff, RZ, 0xc0, !PT ;  /* 0x0000ffff061c7812 */ /* 0x000fe400078ec0ff */
[----:B------:R-:W-:Y:S02]  /*138560*/  LOP3.LUT R6, R12, 0xffff, RZ, 0xc0, !PT ;  /* 0x0000ffff0c067812 */ /* 0x000fe400078ec0ff */
[----:B0-----:R-:W-:Y:S02]  /*138570*/  PRMT R7, R5, 0x3340, R3 ;  /* 0x0000334005077816 */ /* 0x001fe40000000003 */
[----:B------:R-:W-:Y:S02]  /*138580*/  LOP3.LUT R26, R13, 0xffff, RZ, 0xc0, !PT ;  /* 0x0000ffff0d1a7812 */ /* 0x000fe400078ec0ff */
[----:B------:R-:W-:Y:S02]  /*138590*/  PRMT R12, R7, 0x5410, R11 ;  /* 0x00005410070c7816 */ /* 0x000fe4000000000b */
[----:B------:R-:W-:-:S02]  /*1385a0*/  PRMT R11, R6, 0x3340, R0 ;  /* 0x00003340060b7816 */ /* 0x000fc40000000000 */
[----:B------:R-:W-:Y:S01]  /*1385b0*/  PRMT R7, R28, 0x3340, R26 ;  /* 0x000033401c077816 */ /* 0x000fe2000000001a */
[----:B------:R0:W-:Y:S03]  /*1385c0*/  STL [R1+0x4ca8], R12 ;  /* 0x004ca80c01007387 */ /* 0x0001e60000100800 */
[----:B------:R-:W-:Y:S02]  /*1385d0*/  PRMT R7, R7, 0x5410, R11 ;  /* 0x0000541007077816 */ /* 0x000fe4000000000b */
[----:B0-----:R-:W-:-:S03]  /*1385e0*/  IADD3 R12, P1, PT, R2, R25, RZ ;  /* 0x00000019020c7210 */ /* 0x001fc60007f3e0ff */
[----:B------:R-:W-:Y:S02]  /*1385f0*/  STL [R1+0x7b8], R7 ;  /* 0x0007b80701007387 */ /* 0x000fe40000100800 */
[----:B------:R-:W-:Y:S01]  /*138600*/  IMAD.X R13, R8, 0x1, R24, P1 ;  /* 0x00000001080d7824 */ /* 0x000fe200008e0618 */
[----:B------:R-:W-:Y:S02]  /*138610*/  SHF.R.U32.HI R5, RZ, 0x8, R5 ;  /* 0x00000008ff057819 */ /* 0x000fe40000011605 */
[----:B------:R-:W-:Y:S02]  /*138620*/  SHF.R.U32.HI R11, RZ, 0x8, R3 ;  /* 0x00000008ff0b7819 */ /* 0x000fe40000011603 */
[----:B------:R0:W-:Y:S01]  /*138630*/  STL.64 [R1+0x14c8], R12 ;  /* 0x0014c80c01007387 */ /* 0x0001e20000100a00 */
[----:B------:R-:W-:Y:S02]  /*138640*/  LOP3.LUT R5, R5, 0xffff, RZ, 0xc0, !PT ;  /* 0x0000ffff05057812 */ /* 0x000fe400078ec0ff */
[----:B------:R-:W-:Y:S01]  /*138650*/  LOP3.LUT R11, R11, 0xffff, RZ, 0xc0, !PT ;  /* 0x0000ffff0b0b7812 */ /* 0x000fe200078ec0ff */
[----:B0-----:R-:W3:Y:S04]  /*138660*/  LDL.LU.64 R12, [R1+0x5b20] ;  /* 0x005b2000010c7983 */ /* 0x001ee80000300a00 */
[----:B------:R0:W-:Y:S04]  /*138670*/  STL.64 [R1+0x5af0], R24 ;  /* 0x005af01801007387 */ /* 0x0001e80000100a00 */
[----:B------:R-:W3:Y:S04]  /*138680*/  LDL.LU R3, [R1+0x4cb0] ;  /* 0x004cb00001037983 */ /* 0x000ee80000300800 */
[----:B------:R-:W3:Y:S01]  /*138690*/  LDL.LU R7, [R1+0x2b3c] ;  /* 0x002b3c0001077983 */ /* 0x000ee20000300800 */
[----:B------:R-:W-:-:S02]  /*1386a0*/  PRMT R11, R5, 0x3340, R11 ;  /* 0x00003340050b7816 */ /* 0x000fc4000000000b */
[----:B0-----:R-:W-:Y:S01]  /*1386b0*/  SHF.R.U32.HI R24, RZ, 0x8, R28 ;  /* 0x00000008ff187819 */ /* 0x001fe2000001161c */
[----:B------:R-:W3:Y:S01]  /*1386c0*/  LDL.LU R5, [R1+0x398] ;  /* 0x0003980001057983 */ /* 0x000ee20000300800 */
[----:B------:R-:W-:Y:S02]  /*1386d0*/  SHF.R.U32.HI R25, RZ, 0x8, R26 ;  /* 0x00000008ff197819 */ /* 0x000fe4000001161a */
[----:B------:R-:W-:Y:S02]  /*1386e0*/  LOP3.LUT R24, R24, 0xffff, RZ, 0xc0, !PT ;  /* 0x0000ffff18187812 */ /* 0x000fe400078ec0ff */
[----:B------:R-:W-:Y:S01]  /*1386f0*/  LOP3.LUT R25, R25, 0xffff, RZ, 0xc0, !PT ;  /* 0x0000ffff19197812 */ /* 0x000fe200078ec0ff */
[----:B------:R0:W-:Y:S04]  /*138700*/  STL [R1+0x5720], R11 ;  /* 0x0057200b01007387 */ /* 0x0001e80000100800 */
[----:B------:R-:W3:Y:S01]  /*138710*/  LDL.LU R28, [R1+0x1fc] ;  /* 0x0001fc00011c7983 */ /* 0x000ee20000300800 */
[----:B0-----:R-:W-:-:S05]  /*138720*/  PRMT R11, R24, 0x3340, R25 ;  /* 0x00003340180b7816 */ /* 0x001fca0000000019 */
[----:B------:R4:W-:Y:S01]  /*138730*/  STL [R1+0x51c], R11 ;  /* 0x00051c0b01007387 */ /* 0x0009e20000100800 */
[----:B--2---:R-:W-:-:S03]  /*138740*/  LOP3.LUT R24, R4, 0xffff, RZ, 0xc0, !PT ;  /* 0x0000ffff04187812 */ /* 0x004fc600078ec0ff */
[----:B------:R-:W2:Y:S01]  /*138750*/  LDL.LU R4, [R1+0x394] ;  /* 0x0003940001047983 */ /* 0x000ea20000300800 */
[----:B----4-:R-:W-:Y:S02]  /*138760*/  LOP3.LUT R11, R27, 0xffff, RZ, 0xc0, !PT ;  /* 0x0000ffff1b0b7812 */ /* 0x010fe400078ec0ff */
[----:B---3--:R-:W-:Y:S02]  /*138770*/  LOP3.LUT R25, R29, 0xffff, RZ, 0xc0, !PT ;  /* 0x0000ffff1d197812 */ /* 0x008fe400078ec0ff */
[----:B------:R-:W-:Y:S01]  /*138780*/  PRMT R27, R11, 0x3340, R0 ;  /* 0x000033400b1b7816 */ /* 0x000fe20000000000 */
[----:B------:R-:W3:Y:S01]  /*138790*/  LDL.LU R29, [R1+0x1f8] ;  /* 0x0001f800011d7983 */ /* 0x000ee20000300800 */
[--C-:B------:R-:W-:Y:S02]  /*1387a0*/  PRMT R26, R24, 0x3340, R25.reuse ;  /* 0x00003340181a7816 */ /* 0x100fe40000000019 */
[----:B------:R-:W-:Y:S02]  /*1387b0*/  SHF.R.U32.HI R24, RZ, 0x8, R24 ;  /* 0x00000008ff187819 */ /* 0x000fe40000011618 */
[----:B------:R-:W-:-:S02]  /*1387c0*/  SHF.R.U32.HI R25, RZ, 0x8, R25 ;  /* 0x00000008ff197819 */ /* 0x000fc40000011619 */
[----:B------:R-:W-:Y:S02]  /*1387d0*/  PRMT R27, R26, 0x5410, R27 ;  /* 0x000054101a1b7816 */ /* 0x000fe4000000001b */
[----:B------:R-:W-:Y:S02]  /*1387e0*/  SHF.R.U32.HI R11, RZ, 0x8, R11 ;  /* 0x00000008ff0b7819 */ /* 0x000fe4000001160b */
[----:B------:R-:W-:Y:S02]  /*1387f0*/  IADD3 R26, P1, PT, R2, R17, RZ ;  /* 0x00000011021a7210 */ /* 0x000fe40007f3e0ff */
[----:B------:R-:W-:Y:S02]  /*138800*/  LOP3.LUT R24, R24, 0xffff, RZ, 0xc0, !PT ;  /* 0x0000ffff18187812 */ /* 0x000fe400078ec0ff */
[----:B------:R-:W-:Y:S01]  /*138810*/  LOP3.LUT R25, R25, 0xffff, RZ, 0xc0, !PT ;  /* 0x0000ffff19197812 */ /* 0x000fe200078ec0ff */
[----:B------:R0:W-:Y:S01]  /*138820*/  STL [R1+0x7e8], R27 ;  /* 0x0007e81b01007387 */ /* 0x0001e20000100800 */
[----:B------:R-:W-:-:S02]  /*138830*/  LOP3.LUT R11, R11, 0xffff, RZ, 0xc0, !PT ;  /* 0x0000ffff0b0b7812 */ /* 0x000fc400078ec0ff */
[----:B------:R-:W-:Y:S02]  /*138840*/  PRMT R24, R24, 0x3340, R25 ;  /* 0x0000334018187816 */ /* 0x000fe40000000019 */
[----:B------:R-:W-:Y:S01]  /*138850*/  PRMT R11, R11, 0x3340, R0 ;  /* 0x000033400b0b7816 */ /* 0x000fe20000000000 */
[----:B0-----:R-:W-:-:S05]  /*138860*/  IMAD.X R27, R8, 0x1, R15, P1 ;  /* 0x00000001081b7824 */ /* 0x001fca00008e060f */
[----:B------:R-:W-:Y:S04]  /*138870*/  STL.64 [R1+0x14c0], R26 ;  /* 0x0014c01a01007387 */ /* 0x000fe80000100a00 */
[----:B------:R-:W-:Y:S04]  /*138880*/  STL [R1+0x518], R24 ;  /* 0x0005181801007387 */ /* 0x000fe80000100800 */
[----:B------:R0:W-:Y:S02]  /*138890*/  STL [R1+0xf0], R11 ;  /* 0x0000f00b01007387 */ /* 0x0001e40000100800 */
[----:B0-----:R-:W-:-:S04]  /*1388a0*/  SHF.R.U32.HI R11, RZ, 0x8, R6 ;  /* 0x00000008ff0b7819 */ /* 0x001fc80000011606 */
[----:B------:R-:W-:Y:S02]  /*1388b0*/  LOP3.LUT R11, R11, 0xffff, RZ, 0xc0, !PT ;  /* 0x0000ffff0b0b7812 */ /* 0x000fe400078ec0ff */
[----:B------:R-:W-:Y:S02]  /*1388c0*/  LOP3.LUT R3, R3, 0xffff, RZ, 0xc0, !PT ;  /* 0x0000ffff03037812 */ /* 0x000fe400078ec0ff */
[----:B------:R-:W-:Y:S02]  /*1388d0*/  LOP3.LUT R25, R7, 0xffff, RZ, 0xc0, !PT ;  /* 0x0000ffff07197812 */ /* 0x000fe400078ec0ff */
[----:B------:R-:W-:Y:S02]  /*1388e0*/  SHF.R.U32.HI R6, RZ, 0x8, R3 ;  /* 0x00000008ff067819 */ /* 0x000fe40000011603 */
[----:B------:R-:W-:Y:S02]  /*1388f0*/  SHF.R.U32.HI R7, RZ, 0x8, R25 ;  /* 0x00000008ff077819 */ /* 0x000fe40000011619 */
[----:B------:R-:W-:-:S02]  /*138900*/  LOP3.LUT R6, R6, 0xffff, RZ, 0xc0, !PT ;  /* 0x0000ffff06067812 */ /* 0x000fc400078ec0ff */
[----:B------:R-:W-:Y:S02]  /*138910*/  LOP3.LUT R7, R7, 0xffff, RZ, 0xc0, !PT ;  /* 0x0000ffff07077812 */ /* 0x000fe400078ec0ff */
[----:B------:R-:W-:Y:S02]  /*138920*/  PRMT R24, R11, 0x3340, R0 ;  /* 0x000033400b187816 */ /* 0x000fe40000000000 */
[----:B------:R-:W-:Y:S02]  /*138930*/  PRMT R11, R6, 0x3340, R7 ;  /* 0x00003340060b7816 */ /* 0x000fe40000000007 */
[----:B------:R-:W-:Y:S01]  /*138940*/  LOP3.LUT R6, R10, 0xffff, RZ, 0xc0, !PT ;  /* 0x0000ffff0a067812 */ /* 0x000fe200078ec0ff */
[----:B------:R2:W-:Y:S01]  /*138950*/  STL [R1+0x238], R24 ;  /* 0x0002381801007387 */ /* 0x0005e20000100800 */
[----:B------:R-:W-:-:S03]  /*138960*/  LOP3.LUT R7, R5, 0xffff, RZ, 0xc0, !PT ;  /* 0x0000ffff05077812 */ /* 0x000fc600078ec0ff */
[----:B------:R0:W-:Y:S04]  /*138970*/  STL [R1+0x4c4c], R11 ;  /* 0x004c4c0b01007387 */ /* 0x0001e80000100800 */
[----:B------:R-:W4:Y:S04]  /*138980*/  LDL.LU R10, [R1+0x5b18] ;  /* 0x005b1800010a7983 */ /* 0x000f280000300800 */
[----:B------:R-:W4:Y:S01]  /*138990*/  LDL.LU R5, [R1+0x2fc] ;  /* 0x0002fc0001057983 */ /* 0x000f220000300800 */
[----:B--2---:R-:W-:Y:S02]  /*1389a0*/  LOP3.LUT R24, R4, 0xffff, RZ, 0xc0, !PT ;  /* 0x0000ffff04187812 */ /* 0x004fe400078ec0ff */
[----:B------:R-:W-:-:S02]  /*1389b0*/  LOP3.LUT R4, R9, 0xffff, RZ, 0xc0, !PT ;  /* 0x0000ffff09047812 */ /* 0x000fc400078ec0ff */
[----:B------:R-:W2:Y:S01]  /*1389c0*/  LDL.LU R9, [R1+0x5b14] ;  /* 0x005b140001097983 */ /* 0x000ea20000300800 */
[----:B0-----:R-:W-:Y:S02]  /*1389d0*/  LOP3.LUT R11, R28, 0xffff, RZ, 0xc0, !PT ;  /* 0x0000ffff1c0b7812 */ /* 0x001fe400078ec0ff */
[----:B------:R-:W-:Y:S02]  /*1389e0*/  PRMT R28, R6, 0x3340, R0 ;  /* 0x00003340061c7816 */ /* 0x000fe40000000000 */
[----:B------:R-:W-:Y:S02]  /*1389f0*/  PRMT R27, R7, 0x3340, R11 ;  /* 0x00003340071b7816 */ /* 0x000fe4000000000b */
[----:B------:R-:W-:Y:S02]  /*138a00*/  SHF.R.U32.HI R7, RZ, 0x8, R7 ;  /* 0x00000008ff077819 */ /* 0x000fe40000011607 */
[----:B------:R-:W-:Y:S02]  /*138a10*/  SHF.R.U32.HI R11, RZ, 0x8, R11 ;  /* 0x00000008ff0b7819 */ /* 0x000fe4000001160b */
[----:B------:R-:W-:-:S02]  /*138a20*/  LOP3.LUT R7, R7, 0xffff, RZ, 0xc0, !PT ;  /* 0x0000ffff07077812 */ /* 0x000fc400078ec0ff */
[----:B---3--:R-:W-:Y:S02]  /*138a30*/  LOP3.LUT R26, R29, 0xffff, RZ, 0xc0, !PT ;  /* 0x0000ffff1d1a7812 */ /* 0x008fe400078ec0ff */
[----:B------:R-:W-:Y:S02]  /*138a40*/  PRMT R29, R27, 0x5410, R28 ;  /* 0x000054101b1d7816 */ /* 0x000fe4000000001c */
[----:B------:R-:W-:Y:S02]  /*138a50*/  PRMT R28, R4, 0x3340, R0 ;  /* 0x00003340041c7816 */ /* 0x000fe40000000000 */
[----:B------:R-:W-:Y:S02]  /*138a60*/  PRMT R27, R24, 0x3340, R26 ;  /* 0x00003340181b7816 */ /* 0x000fe4000000001a */
[----:B------:R-:W-:Y:S02]  /*138a70*/  SHF.R.U32.HI R24, RZ, 0x8, R24 ;  /* 0x00000008ff187819 */ /* 0x000fe40000011618 */
[----:B------:R-:W-:-:S02]  /*138a80*/  SHF.R.U32.HI R26, RZ, 0x8, R26 ;  /* 0x00000008ff1a7819 */ /* 0x000fc4000001161a */
[----:B------:R-:W-:Y:S02]  /*138a90*/  PRMT R27, R27, 0x5410, R28 ;  /* 0x000054101b1b7816 */ /* 0x000fe4000000001c */
[----:B------:R-:W-:Y:S02]  /*138aa0*/  IADD3 R28, P1, PT, R2, R16, RZ ;  /* 0x00000010021c7210 */ /* 0x000fe40007f3e0ff */
[----:B------:R-:W-:Y:S02]  /*138ab0*/  LOP3.LUT R24, R24, 0xffff, RZ, 0xc0, !PT ;  /* 0x0000ffff18187812 */ /* 0x000fe400078ec0ff */
[----:B------:R-:W-:Y:S01]  /*138ac0*/  LOP3.LUT R26, R26, 0xffff, RZ, 0xc0, !PT ;  /* 0x0000ffff1a1a7812 */ /* 0x000fe200078ec0ff */
[----:B------:R0:W-:Y:S01]  /*138ad0*/  STL [R1+0x7b0], R29 ;  /* 0x0007b01d01007387 */ /* 0x0001e20000100800 */
[----:B------:R-:W-:Y:S02]  /*138ae0*/  LOP3.LUT R11, R11, 0xffff, RZ, 0xc0, !PT ;  /* 0x0000ffff0b0b7812 */ /* 0x000fe400078ec0ff */
[----:B------:R-:W-:-:S02]  /*138af0*/  SHF.R.U32.HI R6, RZ, 0x8, R6 ;  /* 0x00000008ff067819 */ /* 0x000fc40000011606 */
[----:B------:R-:W-:Y:S02]  /*138b00*/  PRMT R24, R24, 0x3340, R26 ;  /* 0x0000334018187816 */ /* 0x000fe4000000001a */
[----:B------:R-:W-:Y:S01]  /*138b10*/  PRMT R7, R7, 0x3340, R11 ;  /* 0x0000334007077816 */ /* 0x000fe2000000000b */
[----:B0-----:R-:W-:Y:S01]  /*138b20*/  IMAD.X R29, R8, 0x1, R14, P1 ;  /* 0x00000001081d7824 */ /* 0x001fe200008e060e */
[----:B------:R-:W-:Y:S02]  /*138b30*/  IADD3 R26, P1, PT, R2, R23, RZ ;  /* 0x00000017021a7210 */ /* 0x000fe40007f3e0ff */
[----:B------:R-:W-:Y:S01]  /*138b40*/  SHF.R.U32.HI R4, RZ, 0x8, R4 ;  /* 0x00000008ff047819 */ /* 0x000fe20000011604 */
[----:B------:R0:W-:Y:S01]  /*138b50*/  STL [R1+0x7b4], R27 ;  /* 0x0007b41b01007387 */ /* 0x0001e20000100800 */
[----:B------:R-:W-:Y:S02]  /*138b60*/  LOP3.LUT R6, R6, 0xffff, RZ, 0xc0, !PT ;  /* 0x0000ffff06067812 */ /* 0x000fe400078ec0ff */
[----:B------:R-:W-:Y:S01]  /*138b70*/  LOP3.LUT R4, R4, 0xffff, RZ, 0xc0, !PT ;  /* 0x0000ffff04047812 */ /* 0x000fe200078ec0ff */
[----:B------:R-:W-:Y:S04]  /*138b80*/  STL.64 [R1+0x14b8], R28 ;  /* 0x0014b81c01007387 */ /* 0x000fe80000100a00 */
[----:B------:R-:W-:Y:S01]  /*138b90*/  STL [R1+0x514], R24 ;  /* 0x0005141801007387 */ /* 0x000fe20000100800 */
[----:B0-----:R-:W-:-:S03]  /*138ba0*/  IMAD.X R27, R8, 0x1, R22, P1 ;  /* 0x00000001081b7824 */ /* 0x001fc600008e0616 */
[----:B------:R0:W-:Y:S04]  /*138bb0*/  STL [R1+0x50c], R7 ;  /* 0x00050c0701007387 */ /* 0x0001e80000100800 */
[----:B------:R-:W-:Y:S01]  /*138bc0*/  STL.64 [R1+0x14b0], R26 ;  /* 0x0014b01a01007387 */ /* 0x000fe20000100a00 */
[--C-:B0-----:R-:W-:Y:S02]  /*138bd0*/  PRMT R7, R6, 0x3340, R0.reuse ;  /* 0x0000334006077816 */ /* 0x101fe40000000000 */
[----:B------:R-:W-:-:S03]  /*138be0*/  PRMT R6, R4, 0x3340, R0 ;  /* 0x0000334004067816 */ /* 0x000fc60000000000 */
[----:B------:R0:W-:Y:S04]  /*138bf0*/  STL [R1+0xfc], R7 ;  /* 0x0000fc0701007387 */ /* 0x0001e80000100800 */
[----:B0-----:R-:W3:Y:S04]  /*138c00*/  LDL.LU R7, [R1+0x4ce0] ;  /* 0x004ce00001077983 */ /* 0x001ee80000300800 */
[----:B------:R0:W-:Y:S04]  /*138c10*/  STL [R1+0x234], R6 ;  /* 0x0002340601007387 */ /* 0x0001e80000100800 */
[----:B------:R-:W3:Y:S04]  /*138c20*/  LDL.LU R28, [R1+0x295c] ;  /* 0x00295c00011c7983 */ /* 0x000ee80000300800 */
[----:B------:R-:W3:Y:S01]  /*138c30*/  LDL.LU R29, [R1+0x4c68] ;  /* 0x004c6800011d7983 */ /* 0x000ee20000300800 */
[----:B----4-:R-:W-:-:S02]  /*138c40*/  LOP3.LUT R4, R5, 0xffff, RZ, 0xc0, !PT ;  /* 0x0000ffff05047812 */ /* 0x010fc400078ec0ff */
[----:B--2---:R-:W-:Y:S02]  /*138c50*/  LOP3.LUT R5, R9, 0xffff, RZ, 0xc0, !PT ;  /* 0x0000ffff09057812 */ /* 0x004fe400078ec0ff */
[----:B------:R-:W2:Y:S01]  /*138c60*/  LDL.LU R9, [R1+0x5b10] ;  /* 0x005b100001097983 */ /* 0x000ea20000300800 */
[----:B------:R-:W-:Y:S02]  /*138c70*/  LOP3.LUT R13, R13, 0xffff, RZ, 0xc0, !PT ;  /* 0x0000ffff0d0d7812 */ /* 0x000fe400078ec0ff */
[----:B0-----:R-:W-:Y:S02]  /*138c80*/  PRMT R6, R4, 0x3340, R5 ;  /* 0x0000334004067816 */ /* 0x001fe40000000005 */
[----:B------:R-:W-:Y:S02]  /*138c90*/  PRMT R11, R13, 0x3340, R0 ;  /* 0x000033400d0b7816 */ /* 0x000fe40000000000 */
[----:B------:R-:W-:Y:S02]  /*138ca0*/  SHF.R.U32.HI R4, RZ, 0x8, R4 ;  /* 0x00000008ff047819 */ /* 0x000fe40000011604 */
[----:B------:R-:W-:-:S02]  /*138cb0*/  PRMT R6, R6, 0x5410, R11 ;  /* 0x0000541006067816 */ /* 0x000fc4000000000b */
[----:B------:R-:W-:Y:S02]  /*138cc0*/  LOP3.LUT R11, R10, 0xffff, RZ, 0xc0, !PT ;  /* 0x0000ffff0a0b7812 */ /* 0x000fe400078ec0ff */
[----:B------:R-:W-:Y:S02]  /*138cd0*/  SHF.R.U32.HI R5, RZ, 0x8, R5 ;  /* 0x00000008ff057819 */ /* 0x000fe40000011605 */
[----:B------:R-:W-:Y:S02]  /*138ce0*/  IADD3 R26, P1, PT, R2, R21, RZ ;  /* 0x00000015021a7210 */ /* 0x000fe40007f3e0ff */
[----:B------:R-:W-:Y:S02]  /*138cf0*/  LOP3.LUT R4, R4, 0xffff, RZ, 0xc0, !PT ;  /* 0x0000ffff04047812 */ /* 0x000fe400078ec0ff */
[----:B------:R-:W-:Y:S01]  /*138d00*/  LOP3.LUT R5, R5, 0xffff, RZ, 0xc0, !PT ;  /* 0x0000ffff05057812 */ /* 0x000fe200078ec0ff */
[----:B------:R-:W-:Y:S01]  /*138d10*/  IMAD.X R27, R8, 0x1, R19, P1 ;  /* 0x00000001081b7824 */ /* 0x000fe200008e0613 */
[----:B------:R-:W-:Y:S02]  /*138d20*/  STL [R1+0x7a8], R6 ;  /* 0x0007a80601007387 */ /* 0x000fe40000100800 */
[----:B------:R-:W-:-:S02]  /*138d30*/  PRMT R4, R4, 0x3340, R5 ;  /* 0x0000334004047816 */ /* 0x000fc40000000005 */
[----:B------:R-:W-:Y:S01]  /*138d40*/  LOP3.LUT R12, R12, 0xffff, RZ, 0xc0, !PT ;  /* 0x0000ffff0c0c7812 */ /* 0x000fe200078ec0ff */
[----:B------:R0:W-:Y:S04]  /*138d50*/  STL.64 [R1+0x14a8], R26 ;  /* 0x0014a81a01007387 */ /* 0x0001e80000100a00 */
[----:B0-----:R-:W4:Y:S04]  /*138d60*/  LDL.LU.64 R26, [R1+0x5b08] ;  /* 0x005b0800011a7983 */ /* 0x001f280000300a00 */
[----:B------:R0:W-:Y:S04]  /*138d70*/  STL [R1+0x510], R4 ;  /* 0x0005100401007387 */ /* 0x0001e80000100800 */
[----:B------:R-:W4:Y:S04]  /*138d80*/  LDL.LU R6, [R1+0x2968] ;  /* 0x0029680001067983 */ /* 0x000f280000300800 */
[----:B0-----:R-:W4:Y:S04]  /*138d90*/  LDL.LU R4, [R1+0x4cec] ;  /* 0x004cec0001047983 */ /* 0x001f280000300800 */
[----:B------:R-:W4:Y:S01]  /*138da0*/  LDL.LU R5, [R1+0x4c6c] ;  /* 0x004c6c0001057983 */ /* 0x000f220000300800 */
[----:B---3--:R-:W-:-:S02]  /*138db0*/  LOP3.LUT R7, R7, 0xffff, RZ, 0xc0, !PT ;  /* 0x0000ffff07077812 */ /* 0x008fc400078ec0ff */
[----:B--2---:R-:W-:-:S04]  /*138dc0*/  LOP3.LUT R9, R9, 0xffff, RZ, 0xc0, !PT ;  /* 0x0000ffff09097812 */ /* 0x004fc800078ec0ff */
[----:B------:R-:W-:Y:S02]  /*138dd0*/  SHF.R.U32.HI R10, RZ, 0x8, R9 ;  /* 0x00000008ff0a7819 */ /* 0x000fe40000011609 */
[--C-:B------:R-:W-:Y:S02]  /*138de0*/  PRMT R9, R9, 0x3340, R11.reuse ;  /* 0x0000334009097816 */ /* 0x100fe4000000000b */
[----:B------:R-:W-:Y:S02]  /*138df0*/  SHF.R.U32.HI R11, RZ, 0x8, R11 ;  /* 0x00000008ff0b7819 */ /* 0x000fe4000001160b */
[----:B------:R-:W-:Y:S02]  /*138e00*/  LOP3.LUT R10, R10, 0xffff, RZ, 0xc0, !PT ;  /* 0x0000ffff0a0a7812 */ /* 0x000fe400078ec0ff */
[----:B------:R-:W-:-:S04]  /*138e10*/  LOP3.LUT R11, R11, 0xffff, RZ, 0xc0, !PT ;  /* 0x0000ffff0b0b7812 */ /* 0x000fc800078ec0ff */
[----:B------:R-:W-:Y:S02]  /*138e20*/  PRMT R10, R10, 0x3340, R11 ;  /* 0x000033400a0a7816 */ /* 0x000fe4000000000b */
[----:B------:R-:W-:-:S03]  /*138e30*/  SHF.R.U32.HI R11, RZ, 0x8, R12 ;  /* 0x00000008ff0b7819 */ /* 0x000fc6000001160c */
[----:B------:R0:W-:Y:S02]  /*138e40*/  STL [R1+0x5914], R10 ;  /* 0x0059140a01007387 */ /* 0x0001e40000100800 */
[----:B0-----:R-:W-:-:S04]  /*138e50*/  LOP3.LUT R10, R11, 0xffff, RZ, 0xc0, !PT ;  /* 0x0000ffff0b0a7812 */ /* 0x001fc800078ec0ff */
[----:B------:R-:W-:Y:S02]  /*138e60*/  PRMT R11, R10, 0x3340, R0 ;  /* 0x000033400a0b7816 */ /* 0x000fe40000000000 */
        /* <DEDUP_REMOVED lines=9> */
[----:B------:R-:W2:Y:S04]  /*138f00*/  LDL.LU R8, [R1+0x5b00] ;  /* 0x005b000001087983 */ /* 0x000ea80000300800 */
[----:B------:R0:W-:Y:S04]  /*138f10*/  STL.64 [R1+0x14a0], R28 ;  /* 0x0014a01c01007387 */ /* 0x0001e80000100a00 */
[----:B0-----:R-:W3:Y:S01]  /*138f20*/  LDL.LU.64 R28, [R1+0x5af8] ;  /* 0x005af800011c7983 */ /* 0x001ee20000300a00 */
[----:B------:R-:W-:-:S02]  /*138f30*/  SHF.R.U32.HI R24, RZ, 0x8, R13 ;  /* 0x00000008ff187819 */ /* 0x000fc4000001160d */
[----:B------:R-:W-:Y:S01]  /*138f40*/  SHF.R.U32.HI R7, RZ, 0x8, R7 ;  /* 0x00000008ff077819 */ /* 0x000fe20000011607 */
[----:B------:R-:W2:Y:S01]  /*138f50*/  LDL.LU R13, [R1+0x27d8] ;  /* 0x0027d800010d7983 */ /* 0x000ea20000300800 */
[----:B------:R-:W-:Y:S02]  /*138f60*/  LOP3.LUT R24, R24, 0xffff, RZ, 0xc0, !PT ;  /* 0x0000ffff18187812 */ /* 0x000fe400078ec0ff */
[----:B------:R-:W-:Y:S02]  /*138f70*/  SHF.R.U32.HI R11, RZ, 0x8, R11 ;  /* 0x00000008ff0b7819 */ /* 0x000fe4000001160b */
[----:B------:R-:W-:Y:S02]  /*138f80*/  PRMT R24, R24, 0x3340, R0 ;  /* 0x0000334018187816 */ /* 0x000fe40000000000 */
[----:B------:R-:W-:Y:S02]  /*138f90*/  LOP3.LUT R7, R7, 0xffff, RZ, 0xc0, !PT ;  /* 0x0000ffff07077812 */ /* 0x000fe400078ec0ff */
[----:B------:R-:W-:Y:S01]  /*138fa0*/  LOP3.LUT R11, R11, 0xffff, RZ, 0xc0, !PT ;  /* 0x0000ffff0b0b7812 */ /* 0x000fe200078ec0ff */
[----:B------:R0:W-:Y:S03]  /*138fb0*/  STL [R1+0x100], R24 ;  /* 0x0001001801007387 */ /* 0x0001e60000100800 */
[----:B0-----:R-:W-:-:S02]  /*138fc0*/  PRMT R24, R7, 0x3340, R11 ;  /* 0x0000334007187816 */ /* 0x001fc4000000000b */
[----:B----4-:R-:W-:Y:S02]  /*138fd0*/  LOP3.LUT R11, R6, 0xffff, RZ, 0xc0, !PT ;  /* 0x0000ffff060b7812 */ /* 0x010fe400078ec0ff */
[----:B------:R-:W-:Y:S01]  /*138fe0*/  LOP3.LUT R7, R4, 0xffff, RZ, 0xc0, !PT ;  /* 0x0000ffff04077812 */ /* 0x000fe200078ec0ff */
[----:B------:R0:W-:Y:S01]  /*138ff0*/  STL [R1+0x504], R24 ;  /* 0x0005041801007387 */ /* 0x0001e20000100800 */
[----:B-1----:R-:W-:Y:S01]  /*139000*/  VIADD R2, R2, UR5 ;  /* 0x0000000502027c36 */ /* 0x002fe20008000000 */
[----:B------:R-:W-:Y:S01]  /*139010*/  PRMT R3, R3, 0x3340, R25 ;  /* 0x0000334003037816 */ /* 0x000fe20000000019 */
[----:B------:R-:W1:Y:S01]  /*139020*/  LDCU UR5, c[0x0][0x3b8] ;  /* 0x00007700ff0577ac */ /* 0x000e620008000800 */
[----:B0-----:R-:W-:Y:S02]  /*139030*/  LOP3.LUT R24, R5, 0xffff, RZ, 0xc0, !PT ;  /* 0x0000ffff05187812 */ /* 0x001fe400078ec0ff */
[----:B------:R-:W-:Y:S02]  /*139040*/  PRMT R5, R11, 0x3340, R0 ;  /* 0x000033400b057816 */ /* 0x000fe40000000000 */
[----:B------:R-:W-:-:S02]  /*139050*/  PRMT R4, R7, 0x3340, R24 ;  /* 0x0000334007047816 */ /* 0x000fc40000000018 */
[----:B------:R-:W-:Y:S02]  /*139060*/  SHF.R.U32.HI R7, RZ, 0x8, R7 ;  /* 0x00000008ff077819 */ /* 0x000fe40000011607 */
[----:B------:R-:W-:Y:S02]  /*139070*/  SHF.R.U32.HI R24, RZ, 0x8, R24 ;  /* 0x00000008ff187819 */ /* 0x000fe40000011618 */
[----:B------:R-:W-:Y:S02]  /*139080*/  PRMT R6, R4, 0x5410, R5 ;  /* 0x0000541004067816 */ /* 0x000fe40000000005 */
[----:B------:R-:W-:Y:S02]  /*139090*/  LOP3.LUT R7, R7, 0xffff, RZ, 0xc0, !PT ;  /* 0x0000ffff07077812 */ /* 0x000fe400078ec0ff */
[----:B------:R-:W-:-:S04]  /*1390a0*/  LOP3.LUT R24, R24, 0xffff, RZ, 0xc0, !PT ;  /* 0x0000ffff18187812 */ /* 0x000fc800078ec0ff */
[----:B------:R-:W-:Y:S02]  /*1390b0*/  PRMT R7, R7, 0x3340, R24 ;  /* 0x0000334007077816 */ /* 0x000fe40000000018 */
[----:B---3--:R-:W-:Y:S01]  /*1390c0*/  IADD3 R4, P1, PT, R2, R29, RZ ;  /* 0x0000001d02047210 */ /* 0x008fe20007f3e0ff */
[----:B------:R0:W-:Y:S02]  /*1390d0*/  STL [R1+0x5ae8], R29 ;  /* 0x005ae81d01007387 */ /* 0x0001e40000100800 */
[----:B0-----:R-:W-:-:S05]  /*1390e0*/  SHF.R.S32.HI R29, RZ, 0x1f, R2 ;  /* 0x0000001fff1d7819 */ /* 0x001fca0000011402 */
[C---:B------:R-:W-:Y:S01]  /*1390f0*/  IMAD.X R5, R29.reuse, 0x1, R28, P1 ;  /* 0x000000011d057824 */ /* 0x040fe200008e061c */
[----:B------:R-:W-:Y:S01]  /*139100*/  IADD3 R24, P1, PT, R2, R27, RZ ;  /* 0x0000001b02187210 */ /* 0x000fe20007f3e0ff */
[----:B------:R-:W-:Y:S04]  /*139110*/  STL [R1+0x7a0], R6 ;  /* 0x0007a00601007387 */ /* 0x000fe80000100800 */
[----:B------:R0:W-:Y:S01]  /*139120*/  STL.64 [R1+0x1498], R4 ;  /* 0x0014980401007387 */ /* 0x0001e20000100a00 */
[----:B------:R-:W-:-:S03]  /*139130*/  IMAD.X R25, R29, 0x1, R26, P1 ;  /* 0x000000011d197824 */ /* 0x000fc600008e061a */
[----:B0-----:R-:W3:Y:S04]  /*139140*/  LDL.LU R4, [R1+0x4cbc] ;  /* 0x004cbc0001047983 */ /* 0x001ee80000300800 */
[----:B------:R-:W4:Y:S04]  /*139150*/  LDL.LU R6, [R1+0x27dc] ;  /* 0x0027dc0001067983 */ /* 0x000f280000300800 */
[----:B------:R-:W4:Y:S04]  /*139160*/  LDL.LU R5, [R1+0x2b58] ;  /* 0x002b580001057983 */ /* 0x000f280000300800 */
[----:B------:R-:W-:Y:S04]  /*139170*/  STL [R1+0x500], R7 ;  /* 0x0005000701007387 */ /* 0x000fe80000100800 */
[----:B------:R0:W-:Y:S04]  /*139180*/  STL.64 [R1+0x1488], R24 ;  /* 0x0014881801007387 */ /* 0x0001e80000100a00 */
[----:B0-----:R-:W4:Y:S01]  /*139190*/  LDL.LU.64 R24, [R1+0x5af0] ;  /* 0x005af00001187983 */ /* 0x001f220000300a00 */
[----:B--2---:R-:W-:-:S02]  /*1391a0*/  LOP3.LUT R7, R13, 0xffff, RZ, 0xc0, !PT ;  /* 0x0000ffff0d077812 */ /* 0x004fc400078ec0ff */
[----:B------:R-:W-:-:S03]  /*1391b0*/  PRMT R12, R12, 0x3340, R0 ;  /* 0x000033400c0c7816 */ /* 0x000fc60000000000 */
[----:B------:R0:W-:Y:S01]  /*1391c0*/  STL [R1+0x4cd0], R7 ;  /* 0x004cd00701007387 */ /* 0x0001e20000100800 */
[----:B------:R-:W-:Y:S02]  /*1391d0*/  PRMT R9, R9, 0x5410, R12 ;  /* 0x0000541009097816 */ /* 0x000fe4000000000c */
[----:B0-----:R-:W-:-:S04]  /*1391e0*/  PRMT R7, R7, 0x3340, R0 ;  /* 0x0000334007077816 */ /* 0x001fc80000000000 */
[----:B------:R-:W-:Y:S01]  /*1391f0*/  PRMT R3, R3, 0x5410, R7 ;  /* 0x0000541003037816 */ /* 0x000fe20000000007 */
[----:B------:R-:W-:Y:S04]  /*139200*/  STL [R1+0x4c90], R9 ;  /* 0x004c900901007387 */ /* 0x000fe80000100800 */
[----:B------:R0:W-:Y:S04]  /*139210*/  STL [R1+0x4c9c], R3 ;  /* 0x004c9c0301007387 */ /* 0x0001e80000100800 */
[----:B------:R-:W2:Y:S04]  /*139220*/  LDL.LU R7, [R1+0x3b4] ;  /* 0x0003b40001077983 */ /* 0x000ea80000300800 */
[----:B0-----:R-:W2:Y:S01]  /*139230*/  LDL.LU R3, [R1+0x120] ;  /* 0x0001200001037983 */ /* 0x001ea20000300800 */
[----:B------:R-:W-:-:S04]  /*139240*/  SHF.R.U32.HI R10, RZ, 0x8, R10 ;  /* 0x00000008ff0a7819 */ /* 0x000fc8000001160a */
[----:B------:R-:W-:-:S04]  /*139250*/  LOP3.LUT R10, R10, 0xffff, RZ, 0xc0, !PT ;  /* 0x0000ffff0a0a7812 */ /* 0x000fc800078ec0ff */
[----:B------:R-:W-:Y:S02]  /*139260*/  PRMT R10, R10, 0x3340, R0 ;  /* 0x000033400a0a7816 */ /* 0x000fe40000000000 */
[----:B---3--:R-:W-:Y:S02]  /*139270*/  LOP3.LUT R4, R4, 0xffff, RZ, 0xc0, !PT ;  /* 0x0000ffff04047812 */ /* 0x008fe400078ec0ff */
[----:B----4-:R-:W-:-:S05]  /*139280*/  IADD3 R12, P1, PT, R2, R25, RZ ;  /* 0x00000019020c7210 */ /* 0x010fca0007f3e0ff */
[----:B------:R-:W-:-:S05]  /*139290*/  IMAD.X R13, R29, 0x1, R24, P1 ;  /* 0x000000011d0d7824 */ /* 0x000fca00008e0618 */
[----:B------:R0:W-:Y:S04]  /*1392a0*/  STL.64 [R1+0x1490], R12 ;  /* 0x0014900c01007387 */ /* 0x0001e80000100a00 */
[----:B0-----:R-:W3:Y:S04]  /*1392b0*/  LDL.LU R13, [R1+0x218] ;  /* 0x00021800010d7983 */ /* 0x001ee80000300800 */
[----:B------:R-:W4:Y:S04]  /*1392c0*/  LDL.LU R9, [R1+0x4cc4] ;  /* 0x004cc40001097983 */ /* 0x000f280000300800 */
[----:B------:R-:W4:Y:S04]  /*1392d0*/  LDL.LU R12, [R1+0x27e8] ;  /* 0x0027e800010c7983 */ /* 0x000f280000300800 */
[----:B------:R0:W-:Y:S01]  /*1392e0*/  STL.64 [R1+0x5ae0], R24 ;  /* 0x005ae01801007387 */ /* 0x0001e20000100a00 */
[----:B------:R-:W-:-:S02]  /*1392f0*/  LOP3.LUT R6, R6, 0xffff, RZ, 0xc0, !PT ;  /* 0x0000ffff06067812 */ /* 0x000fc400078ec0ff */
[----:B0-----:R-:W-:Y:S02]  /*139300*/  SHF.R.U32.HI R25, RZ, 0x8, R11 ;  /* 0x00000008ff197819 */ /* 0x001fe4000001160b */
[----:B------:R-:W4:Y:S02]  /*139310*/  LDL.LU R11, [R1+0x2b4c] ;  /* 0x002b4c00010b7983 */ /* 0x000f240000300800 */
[----:B------:R-:W-:-:S04]  /*139320*/  LOP3.LUT R24, R25, 0xffff, RZ, 0xc0, !PT ;  /* 0x0000ffff19187812 */ /* 0x000fc800078ec0ff */
[----:B------:R-:W-:Y:S02]  /*139330*/  PRMT R24, R24, 0x3340, R0 ;  /* 0x0000334018187816 */ /* 0x000fe40000000000 */
[----:B------:R-:W-:-:S03]  /*139340*/  LOP3.LUT R5, R5, 0xffff, RZ, 0xc0, !PT ;  /* 0x0000ffff05057812 */ /* 0x000fc600078ec0ff */
[----:B------:R0:W-:Y:S04]  /*139350*/  STL [R1+0x104], R24 ;  /* 0x0001041801007387 */ /* 0x0001e80000100800 */
[----:B------:R1:W-:Y:S01]  /*139360*/  STL [R1+0x108], R10 ;  /* 0x0001080a01007387 */ /* 0x0003e20000100800 */
[----:B0-----:R-:W-:Y:S02]  /*139370*/  PRMT R24, R6, 0x3340, R0 ;  /* 0x0000334006187816 */ /* 0x001fe40000000000 */
[----:B-1----:R-:W-:Y:S02]  /*139380*/  PRMT R10, R4, 0x3340, R5 ;  /* 0x00003340040a7816 */ /* 0x002fe40000000005 */
[----:B------:R-:W-:Y:S02]  /*139390*/  SHF.R.U32.HI R4, RZ, 0x8, R4 ;  /* 0x00000008ff047819 */ /* 0x000fe40000011604 */
[----:B------:R-:W-:-:S02]  /*1393a0*/  PRMT R10, R10, 0x5410, R24 ;  /* 0x000054100a0a7816 */ /* 0x000fc40000000018 */
[----:B------:R-:W-:Y:S02]  /*1393b0*/  IADD3 R24, P1, PT, R2, R17, RZ ;  /* 0x0000001102187210 */ /* 0x000fe40007f3e0ff */
[----:B------:R-:W-:Y:S02]  /*1393c0*/  SHF.R.U32.HI R5, RZ, 0x8, R5 ;  /* 0x00000008ff057819 */ /* 0x000fe40000011605 */
[----:B------:R-:W-:Y:S01]  /*1393d0*/  LOP3.LUT R4, R4, 0xffff, RZ, 0xc0, !PT ;  /* 0x0000ffff04047812 */ /* 0x000fe200078ec0ff */
[----:B------:R-:W-:Y:S01]  /*1393e0*/  IMAD.X R25, R29, 0x1, R15, P1 ;  /* 0x000000011d197824 */ /* 0x000fe200008e060f */
[----:B------:R-:W-:Y:S02]  /*1393f0*/  LOP3.LUT R5, R5, 0xffff, RZ, 0xc0, !PT ;  /* 0x0000ffff05057812 */ /* 0x000fe400078ec0ff */
[----:B------:R-:W-:Y:S01]  /*139400*/  SHF.R.U32.HI R6, RZ, 0x8, R6 ;  /* 0x00000008ff067819 */ /* 0x000fe20000011606 */
[----:B------:R0:W-:Y:S01]  /*139410*/  STL [R1+0x794], R10 ;  /* 0x0007940a01007387 */ /* 0x0001e20000100800 */
[----:B------:R-:W-:-:S03]  /*139420*/  PRMT R5, R4, 0x3340, R5 ;  /* 0x0000334004057816 */ /* 0x000fc60000000005 */
[----:B------:R-:W-:Y:S04]  /*139430*/  STL.64 [R1+0x1480], R24 ;  /* 0x0014801801007387 */ /* 0x000fe80000100a00 */
[----:B------:R-:W4:Y:S01]  /*139440*/  LDL.LU R4, [R1+0x3bc] ;  /* 0x0003bc0001047983 */ /* 0x000f220000300800 */
[----:B0-----:R-:W-:-:S03]  /*139450*/  LOP3.LUT R10, R6, 0xffff, RZ, 0xc0, !PT ;  /* 0x0000ffff060a7812 */ /* 0x001fc600078ec0ff */
[----:B------:R-:W4:Y:S04]  /*139460*/  LDL.LU R6, [R1+0x124] ;  /* 0x0001240001067983 */ /* 0x000f280000300800 */
[----:B------:R0:W-:Y:S04]  /*139470*/  STL [R1+0x4f8], R5 ;  /* 0x0004f80501007387 */ /* 0x0001e80000100800 */
[----:B0-----:R-:W4:Y:S01]  /*139480*/  LDL.LU R5, [R1+0x21c] ;  /* 0x00021c0001057983 */ /* 0x001f220000300800 */
[----:B------:R-:W-:Y:S02]  /*139490*/  PRMT R10, R10, 0x3340, R0 ;  /* 0x000033400a0a7816 */ /* 0x000fe40000000000 */
[----:B--2---:R-:W-:-:S02]  /*1394a0*/  LOP3.LUT R7, R7, 0xffff, RZ, 0xc0, !PT ;  /* 0x0000ffff07077812 */ /* 0x004fc400078ec0ff */
[----:B------:R-:W-:Y:S01]  /*1394b0*/  LOP3.LUT R3, R3, 0xffff, RZ, 0xc0, !PT ;  /* 0x0000ffff03037812 */ /* 0x000fe200078ec0ff */
[----:B------:R3:W-:Y:S03]  /*1394c0*/  STL [R1+0x114], R10 ;  /* 0x0001140a01007387 */ /* 0x0007e60000100800 */
[----:B------:R-:W-:Y:S02]  /*1394d0*/  PRMT R24, R3, 0x3340, R0 ;  /* 0x0000334003187816 */ /* 0x000fe40000000000 */
[----:B---3--:R-:W-:-:S04]  /*1394e0*/  LOP3.LUT R10, R13, 0xffff, RZ, 0xc0, !PT ;  /* 0x0000ffff0d0a7812 */ /* 0x008fc800078ec0ff */
[----:B------:R-:W-:Y:S02]  /*1394f0*/  PRMT R13, R7, 0x3340, R10 ;  /* 0x00003340070d7816 */ /* 0x000fe4000000000a */
[----:B----4-:R-:W-:Y:S02]  /*139500*/  LOP3.LUT R9, R9, 0xffff, RZ, 0xc0, !PT ;  /* 0x0000ffff09097812 */ /* 0x010fe400078ec0ff */
[----:B------:R-:W-:Y:S02]  /*139510*/  LOP3.LUT R12, R12, 0xffff, RZ, 0xc0, !PT ;  /* 0x0000ffff0c0c7812 */ /* 0x000fe400078ec0ff */
[----:B------:R-:W-:Y:S02]  /*139520*/  PRMT R24, R13, 0x5410, R24 ;  /* 0x000054100d187816 */ /* 0x000fe40000000018 */
[----:B------:R-:W-:Y:S01]  /*139530*/  PRMT R13, R12, 0x3340, R0 ;  /* 0x000033400c0d7816 */ /* 0x000fe20000000000 */
[----:B------:R0:W-:Y:S04]  /*139540*/  STL [R1+0x4ccc], R12 ;  /* 0x004ccc0c01007387 */ /* 0x0001e80000100800 */
[----:B------:R1:W-:Y:S01]  /*139550*/  STL [R1+0x808], R24 ;  /* 0x0008081801007387 */ /* 0x0003e20000100800 */
[----:B------:R-:W-:-:S04]  /*139560*/  LOP3.LUT R11, R11, 0xffff, RZ, 0xc0, !PT ;  /* 0x0000ffff0b0b7812 */ /* 0x000fc800078ec0ff */
[----:B0-----:R-:W-:Y:S02]  /*139570*/  PRMT R12, R9, 0x3340, R11 ;  /* 0x00003340090c7816 */ /* 0x001fe4000000000b */
[----:B------:R-:W-:Y:S02]  /*139580*/  SHF.R.U32.HI R9, RZ, 0x8, R9 ;  /* 0x00000008ff097819 */ /* 0x000fe40000011609 */
[----:B-1----:R-:W-:Y:S02]  /*139590*/  PRMT R24, R12, 0x5410, R13 ;  /* 0x000054100c187816 */ /* 0x002fe4000000000d */
[----:B------:R-:W-:Y:S02]  /*1395a0*/  IADD3 R12, P1, PT, R2, R16, RZ ;  /* 0x00000010020c7210 */ /* 0x000fe40007f3e0ff */
[----:B------:R-:W-:Y:S02]  /*1395b0*/  SHF.R.U32.HI R11, RZ, 0x8, R11 ;  /* 0x00000008ff0b7819 */ /* 0x000fe4000001160b */
[----:B------:R-:W-:Y:S01]  /*1395c0*/  LOP3.LUT R9, R9, 0xffff, RZ, 0xc0, !PT ;  /* 0x0000ffff09097812 */ /* 0x000fe200078ec0ff */
[----:B------:R-:W-:Y:S01]  /*1395d0*/  IMAD.X R13, R29, 0x1, R14, P1 ;  /* 0x000000011d0d7824 */ /* 0x000fe200008e060e */
[----:B------:R-:W-:-:S02]  /*1395e0*/  LOP3.LUT R11, R11, 0xffff, RZ, 0xc0, !PT ;  /* 0x0000ffff0b0b7812 */ /* 0x000fc400078ec0ff */
[----:B------:R-:W-:Y:S02]  /*1395f0*/  SHF.R.U32.HI R7, RZ, 0x8, R7 ;  /* 0x00000008ff077819 */ /* 0x000fe40000011607 */
[----:B------:R-:W-:Y:S01]  /*139600*/  SHF.R.U32.HI R10, RZ, 0x8, R10 ;  /* 0x00000008ff0a7819 */ /* 0x000fe2000001160a */
[----:B------:R-:W-:Y:S01]  /*139610*/  STL [R1+0x4c8c], R24 ;  /* 0x004c8c1801007387 */ /* 0x000fe20000100800 */
[----:B------:R-:W-:Y:S02]  /*139620*/  PRMT R9, R9, 0x3340, R11 ;  /* 0x0000334009097816 */ /* 0x000fe4000000000b */
[----:B------:R-:W-:Y:S01]  /*139630*/  LOP3.LUT R7, R7, 0xffff, RZ, 0xc0, !PT ;  /* 0x0000ffff07077812 */ /* 0x000fe200078ec0ff */
[----:B------:R0:W-:Y:S01]  /*139640*/  STL.64 [R1+0x1478], R12 ;  /* 0x0014780c01007387 */ /* 0x0001e20000100a00 */
[----:B------:R-:W-:-:S03]  /*139650*/  LOP3.LUT R10, R10, 0xffff, RZ, 0xc0, !PT ;  /* 0x0000ffff0a0a7812 */ /* 0x000fc600078ec0ff */
[----:B0-----:R-:W2:Y:S04]  /*139660*/  LDL.LU R13, [R1+0x334] ;  /* 0x00033400010d7983 */ /* 0x001ea80000300800 */
[----:B------:R-:W3:Y:S04]  /*139670*/  LDL.LU R12, [R1+0x198] ;  /* 0x00019800010c7983 */ /* 0x000ee80000300800 */
[----:B------:R0:W-:Y:S01]  /*139680*/  STL [R1+0x5724], R9 ;  /* 0x0057240901007387 */ /* 0x0001e20000100800 */
[----:B------:R-:W-:Y:S02]  /*139690*/  LOP3.LUT R4, R4, 0xffff, RZ, 0xc0, !PT ;  /* 0x0000ffff04047812 */ /* 0x000fe400078ec0ff */
[----:B0-----:R-:W-:-:S02]  /*1396a0*/  PRMT R9, R7, 0x3340, R10 ;  /* 0x0000334007097816 */ /* 0x001fc4000000000a */
[----:B------:R-:W-:Y:S02]  /*1396b0*/  LOP3.LUT R7, R6, 0xffff, RZ, 0xc0, !PT ;  /* 0x0000ffff06077812 */ /* 0x000fe400078ec0ff */
[----:B------:R-:W-:Y:S02]  /*1396c0*/  IADD3 R24, P1, PT, R2, R23, RZ ;  /* 0x0000001702187210 */ /* 0x000fe40007f3e0ff */
[----:B------:R-:W-:Y:S02]  /*1396d0*/  PRMT R6, R7, 0x3340, R0 ;  /* 0x0000334007067816 */ /* 0x000fe40000000000 */
[----:B------:R-:W-:-:S04]  /*1396e0*/  LOP3.LUT R10, R5, 0xffff, RZ, 0xc0, !PT ;  /* 0x0000ffff050a7812 */ /* 0x000fc800078ec0ff */
[----:B------:R-:W-:Y:S01]  /*1396f0*/  PRMT R5, R4, 0x3340, R10 ;  /* 0x0000334004057816 */ /* 0x000fe2000000000a */
[----:B------:R-:W-:-:S03]  /*139700*/  IMAD.X R25, R29, 0x1, R22, P1 ;  /* 0x000000011d197824 */ /* 0x000fc600008e0616 */
[----:B------:R-:W-:Y:S01]  /*139710*/  PRMT R5, R5, 0x5410, R6 ;  /* 0x0000541005057816 */ /* 0x000fe20000000006 */
[----:B------:R0:W-:Y:S04]  /*139720*/  STL [R1+0x4fc], R9 ;  /* 0x0004fc0901007387 */ /* 0x0001e80000100800 */
[----:B------:R1:W-:Y:S01]  /*139730*/  STL [R1+0x790], R5 ;  /* 0x0007900501007387 */ /* 0x0003e20000100800 */
[----:B0-----:R-:W-:-:S03]  /*139740*/  SHF.R.U32.HI R9, RZ, 0x8, R4 ;  /* 0x00000008ff097819 */ /* 0x001fc60000011604 */
[----:B-1----:R-:W4:Y:S04]  /*139750*/  LDL.LU R5, [R1+0x33c] ;  /* 0x00033c0001057983 */ /* 0x002f280000300800 */
[----:B------:R-:W4:Y:S04]  /*139760*/  LDL.LU R6, [R1+0xd8] ;  /* 0x0000d80001067983 */ /* 0x000f280000300800 */
[----:B------:R-:W-:Y:S04]  /*139770*/  STL.64 [R1+0x1468], R24 ;  /* 0x0014681801007387 */ /* 0x000fe80000100a00 */
[----:B------:R-:W4:Y:S01]  /*139780*/  LDL.LU R4, [R1+0x19c] ;  /* 0x00019c0001047983 */ /* 0x000f220000300800 */
[----:B------:R-:W-:-:S02]  /*139790*/  SHF.R.U32.HI R10, RZ, 0x8, R10 ;  /* 0x00000008ff0a7819 */ /* 0x000fc4000001160a */
[----:B------:R-:W-:Y:S02]  /*1397a0*/  SHF.R.U32.HI R7, RZ, 0x8, R7 ;  /* 0x00000008ff077819 */ /* 0x000fe40000011607 */
[----:B------:R-:W-:Y:S02]  /*1397b0*/  LOP3.LUT R9, R9, 0xffff, RZ, 0xc0, !PT ;  /* 0x0000ffff09097812 */ /* 0x000fe400078ec0ff */
[----:B------:R-:W-:Y:S02]  /*1397c0*/  LOP3.LUT R10, R10, 0xffff, RZ, 0xc0, !PT ;  /* 0x0000ffff0a0a7812 */ /* 0x000fe400078ec0ff */
[----:B------:R-:W-:Y:S02]  /*1397d0*/  LOP3.LUT R7, R7, 0xffff, RZ, 0xc0, !PT ;  /* 0x0000ffff07077812 */ /* 0x000fe400078ec0ff */
[----:B------:R-:W-:Y:S02]  /*1397e0*/  SHF.R.U32.HI R3, RZ, 0x8, R3 ;  /* 0x00000008ff037819 */ /* 0x000fe40000011603 */
[----:B------:R-:W-:-:S02]  /*1397f0*/  PRMT R9, R9, 0x3340, R10 ;  /* 0x0000334009097816 */ /* 0x000fc4000000000a */
[--C-:B------:R-:W-:Y:S02]  /*139800*/  PRMT R7, R7, 0x3340, R0.reuse ;  /* 0x0000334007077816 */ /* 0x100fe40000000000 */
[----:B------:R-:W-:Y:S02]  /*139810*/  IADD3 R10, P1, PT, R2, R21, RZ ;  /* 0x00000015020a7210 */ /* 0x000fe40007f3e0ff */
[----:B------:R-:W-:Y:S01]  /*139820*/  LOP3.LUT R3, R3, 0xffff, RZ, 0xc0, !PT ;  /* 0x0000ffff03037812 */ /* 0x000fe200078ec0ff */
[----:B------:R-:W-:Y:S02]  /*139830*/  STL [R1+0x4ec], R9 ;  /* 0x0004ec0901007387 */ /* 0x000fe40000100800 */
[----:B------:R-:W-:Y:S02]  /*139840*/  IMAD.X R11, R29, 0x1, R19, P1 ;  /* 0x000000011d0b7824 */ /* 0x000fe400008e0613 */
[----:B------:R0:W-:Y:S04]  /*139850*/  STL [R1+0x110], R7 ;  /* 0x0001100701007387 */ /* 0x0001e80000100800 */
[----:B------:R1:W-:Y:S01]  /*139860*/  STL.64 [R1+0x1470], R10 ;  /* 0x0014700a01007387 */ /* 0x0003e20000100a00 */
[----:B0-----:R-:W-:-:S02]  /*139870*/  PRMT R7, R3, 0x3340, R0 ;  /* 0x0000334003077816 */ /* 0x001fc40000000000 */
[----:B------:R-:W-:-:S03]  /*139880*/  LOP3.LUT R9, R8, 0xffff, RZ, 0xc0, !PT ;  /* 0x0000ffff08097812 */ /* 0x000fc600078ec0ff */
[----:B------:R3:W-:Y:S01]  /*139890*/  STL [R1+0x22c], R7 ;  /* 0x00022c0701007387 */ /* 0x0007e20000100800 */
[----:B-1----:R-:W-:Y:S02]  /*1398a0*/  PRMT R11, R9, 0x3340, R0 ;  /* 0x00003340090b7816 */ /* 0x002fe40000000000 */
[----:B--2---:R-:W-:Y:S02]  /*1398b0*/  LOP3.LUT R3, R13, 0xffff, RZ, 0xc0, !PT ;  /* 0x0000ffff0d037812 */ /* 0x004fe400078ec0ff */
[----:B------:R-:W2:Y:S01]  /*1398c0*/  LDL.LU R13, [R1+0x296c] ;  /* 0x00296c00010d7983 */ /* 0x000ea20000300800 */
[----:B---3--:R-:W-:-:S03]  /*1398d0*/  LOP3.LUT R7, R12, 0xffff, RZ, 0xc0, !PT ;  /* 0x0000ffff0c077812 */ /* 0x008fc600078ec0ff */
[----:B------:R-:W3:Y:S01]  /*1398e0*/  LDL.LU R8, [R1+0x4d00] ;  /* 0x004d000001087983 */ /* 0x000ee20000300800 */
[----:B------:R-:W-:-:S03]  /*1398f0*/  PRMT R10, R3, 0x3340, R7 ;  /* 0x00003340030a7816 */ /* 0x000fc60000000007 */
[----:B------:R-:W3:Y:S01]  /*139900*/  LDL.LU R12, [R1+0x4c70] ;  /* 0x004c7000010c7983 */ /* 0x000ee20000300800 */
[----:B------:R-:W-:Y:S02]  /*139910*/  SHF.R.U32.HI R3, RZ, 0x8, R3 ;  /* 0x00000008ff037819 */ /* 0x000fe40000011603 */
[----:B------:R-:W-:Y:S02]  /*139920*/  SHF.R.U32.HI R7, RZ, 0x8, R7 ;  /* 0x00000008ff077819 */ /* 0x000fe40000011607 */
[----:B------:R-:W-:Y:S02]  /*139930*/  PRMT R24, R10, 0x5410, R11 ;  /* 0x000054100a187816 */ /* 0x000fe4000000000b */
[----:B------:R-:W-:Y:S02]  /*139940*/  IADD3 R10, P1, PT, R2, R20, RZ ;  /* 0x00000014020a7210 */ /* 0x000fe40007f3e0ff */
[----:B------:R-:W-:Y:S02]  /*139950*/  LOP3.LUT R3, R3, 0xffff, RZ, 0xc0, !PT ;  /* 0x0000ffff03037812 */ /* 0x000fe400078ec0ff */
[----:B------:R-:W-:Y:S01]  /*139960*/  LOP3.LUT R7, R7, 0xffff, RZ, 0xc0, !PT ;  /* 0x0000ffff07077812 */ /* 0x000fe200078ec0ff */
[----:B------:R-:W-:Y:S01]  /*139970*/  IMAD.X R11, R29, 0x1, R18, P1 ;  /* 0x000000011d0b7824 */ /* 0x000fe200008e0612 */
[----:B------:R-:W-:Y:S02]  /*139980*/  STL [R1+0x798], R24 ;  /* 0x0007981801007387 */ /* 0x000fe40000100800 */
[----:B------:R-:W-:-:S02]  /*139990*/  PRMT R7, R3, 0x3340, R7 ;  /* 0x0000334003077816 */ /* 0x000fc40000000007 */
[----:B------:R-:W3:Y:S04]  /*1399a0*/  LDL.LU R29, [R1+0x5ae8] ;  /* 0x005ae800011d7983 */ /* 0x000ee80000300800 */
[----:B------:R-:W-:Y:S04]  /*1399b0*/  STL.64 [R1+0x1460], R10 ;  /* 0x0014600a01007387 */ /* 0x000fe80000100a00 */
[----:B------:R0:W-:Y:S01]  /*1399c0*/  STL [R1+0x4f4], R7 ;  /* 0x0004f40701007387 */ /* 0x0001e20000100800 */
[----:B----4-:R-:W-:Y:S02]  /*1399d0*/  LOP3.LUT R5, R5, 0xffff, RZ, 0xc0, !PT ;  /* 0x0000ffff05057812 */ /* 0x010fe400078ec0ff */
[----:B------:R-:W-:-:S04]  /*1399e0*/  LOP3.LUT R3, R6, 0xffff, RZ, 0xc0, !PT ;  /* 0x0000ffff06037812 */ /* 0x000fc800078ec0ff */
[----:B0-----:R-:W-:Y:S02]  /*1399f0*/  PRMT R7, R3, 0x3340, R0 ;  /* 0x0000334003077816 */ /* 0x001fe40000000000 */
[----:B------:R-:W-:-:S04]  /*139a00*/  LOP3.LUT R4, R4, 0xffff, RZ, 0xc0, !PT ;  /* 0x0000ffff04047812 */ /* 0x000fc800078ec0ff */
[----:B------:R-:W-:-:S04]  /*139a10*/  PRMT R6, R5, 0x3340, R4 ;  /* 0x0000334005067816 */ /* 0x000fc80000000004 */
[----:B------:R-:W-:Y:S02]  /*139a20*/  PRMT R6, R6, 0x5410, R7 ;  /* 0x0000541006067816 */ /* 0x000fe40000000007 */
[----:B------:R-:W-:-:S03]  /*139a30*/  SHF.R.U32.HI R10, RZ, 0x8, R4 ;  /* 0x00000008ff0a7819 */ /* 0x000fc60000011604 */
[----:B------:R0:W-:Y:S01]  /*139a40*/  STL [R1+0x4c88], R6 ;  /* 0x004c880601007387 */ /* 0x0001e20000100800 */
[----:B------:R-:W-:-:S03]  /*139a50*/  SHF.R.U32.HI R7, RZ, 0x8, R5 ;  /* 0x00000008ff077819 */ /* 0x000fc60000011605 */
[----:B0-----:R-:W4:Y:S04]  /*139a60*/  LDL.LU R6, [R1+0x4d08] ;  /* 0x004d080001067983 */ /* 0x001f280000300800 */
[----:B------:R-:W4:Y:S04]  /*139a70*/  LDL.LU R4, [R1+0x2978] ;  /* 0x0029780001047983 */ /* 0x000f280000300800 */
[----:B------:R-:W4:Y:S01]  /*139a80*/  LDL.LU R5, [R1+0x4c74] ;  /* 0x004c740001057983 */ /* 0x000f220000300800 */
[----:B------:R-:W-:Y:S02]  /*139a90*/  SHF.R.U32.HI R3, RZ, 0x8, R3 ;  /* 0x00000008ff037819 */ /* 0x000fe40000011603 */
[----:B------:R-:W-:-:S02]  /*139aa0*/  LOP3.LUT R7, R7, 0xffff, RZ, 0xc0, !PT ;  /* 0x0000ffff07077812 */ /* 0x000fc400078ec0ff */
[----:B------:R-:W-:Y:S02]  /*139ab0*/  LOP3.LUT R10, R10, 0xffff, RZ, 0xc0, !PT ;  /* 0x0000ffff0a0a7812 */ /* 0x000fe400078ec0ff */
[----:B------:R-:W-:Y:S02]  /*139ac0*/  LOP3.LUT R3, R3, 0xffff, RZ, 0xc0, !PT ;  /* 0x0000ffff03037812 */ /* 0x000fe400078ec0ff */
[----:B------:R-:W-:Y:S02]  /*139ad0*/  PRMT R10, R7, 0x3340, R10 ;  /* 0x00003340070a7816 */ /* 0x000fe4000000000a */
[----:B------:R-:W-:-:S03]  /*139ae0*/  PRMT R7, R3, 0x3340, R0 ;  /* 0x0000334003077816 */ /* 0x000fc60000000000 */
[----:B------:R-:W-:Y:S04]  /*139af0*/  STL [R1+0x4e4], R10 ;  /* 0x0004e40a01007387 */ /* 0x000fe80000100800 */
[----:B------:R0:W-:Y:S01]  /*139b00*/  STL [R1+0x19c], R7 ;  /* 0x00019c0701007387 */ /* 0x0001e20000100800 */
[----:B------:R-:W-:Y:S01]  /*139b10*/  VIADD R2, R2, UR5 ;  /* 0x0000000502027c36 */ /* 0x000fe20008000000 */
[----:B------:R-:W-:Y:S01]  /*139b20*/  SHF.R.U32.HI R9, RZ, 0x8, R9 ;  /* 0x00000008ff097819 */ /* 0x000fe20000011609 */
[----:B------:R-:W1:Y:S03]  /*139b30*/  LDCU UR5, c[0x0][0x3b8] ;  /* 0x00007700ff0577ac */ /* 0x000e660008000800 */
[----:B------:R-:W-:-:S04]  /*139b40*/  LOP3.LUT R9, R9, 0xffff, RZ, 0xc0, !PT ;  /* 0x0000ffff09097812 */ /* 0x000fc800078ec0ff */
[--C-:B------:R-:W-:Y:S02]  /*139b50*/  PRMT R9, R9, 0x3340, R0.reuse ;  /* 0x0000334009097816 */ /* 0x100fe40000000000 */
[----:B--2---:R-:W-:Y:S02]  /*139b60*/  LOP3.LUT R11, R13, 0xffff, RZ, 0xc0, !PT ;  /* 0x0000ffff0d0b7812 */ /* 0x004fe400078ec0ff */
[----:B------:R-:W2:Y:S01]  /*139b70*/  LDL.LU R13, [R1+0x4cdc] ;  /* 0x004cdc00010d7983 */ /* 0x000ea20000300800 */
[----:B---3--:R-:W-:Y:S02]  /*139b80*/  LOP3.LUT R3, R8, 0xffff, RZ, 0xc0, !PT ;  /* 0x0000ffff08037812 */ /* 0x008fe400078ec0ff */
[----:B0-----:R-:W-:Y:S02]  /*139b90*/  LOP3.LUT R7, R12, 0xffff, RZ, 0xc0, !PT ;  /* 0x0000ffff0c077812 */ /* 0x001fe400078ec0ff */
[----:B------:R-:W-:Y:S02]  /*139ba0*/  PRMT R10, R11, 0x3340, R0 ;  /* 0x000033400b0a7816 */ /* 0x000fe40000000000 */
[----:B------:R-:W-:-:S04]  /*139bb0*/  PRMT R8, R3, 0x3340, R7 ;  /* 0x0000334003087816 */ /* 0x000fc80000000007 */
[----:B------:R-:W-:Y:S02]  /*139bc0*/  PRMT R10, R8, 0x5410, R10 ;  /* 0x00005410080a7816 */ /* 0x000fe4000000000a */
[----:B------:R-:W3:Y:S04]  /*139bd0*/  LDL.LU R8, [R1+0x27f8] ;  /* 0x0027f80001087983 */ /* 0x000ee80000300800 */
[----:B------:R-:W-:Y:S01]  /*139be0*/  STL [R1+0x784], R10 ;  /* 0x0007840a01007387 */ /* 0x000fe20000100800 */
[----:B------:R-:W-:-:S03]  /*139bf0*/  IADD3 R24, P1, PT, R2, R29, RZ ;  /* 0x0000001d02187210 */ /* 0x000fc60007f3e0ff */
[----:B------:R-:W3:Y:S01]  /*139c00*/  LDL.LU R12, [R1+0x2b68] ;  /* 0x002b6800010c7983 */ /* 0x000ee20000300800 */
[----:B------:R-:W-:-:S03]  /*139c10*/  SHF.R.U32.HI R3, RZ, 0x8, R3 ;  /* 0x00000008ff037819 */ /* 0x000fc60000011603 */
[----:B------:R0:W-:Y:S01]  /*139c20*/  STL [R1+0x5ad8], R29 ;  /* 0x005ad81d01007387 */ /* 0x0001e20000100800 */
[----:B------:R-:W-:Y:S02]  /*139c30*/  SHF.R.U32.HI R7, RZ, 0x8, R7 ;  /* 0x00000008ff077819 */ /* 0x000fe40000011607 */
[----:B------:R-:W-:Y:S02]  /*139c40*/  LOP3.LUT R3, R3, 0xffff, RZ, 0xc0, !PT ;  /* 0x0000ffff03037812 */ /* 0x000fe400078ec0ff */
[----:B0-----:R-:W-:Y:S02]  /*139c50*/  SHF.R.S32.HI R29, RZ, 0x1f, R2 ;  /* 0x0000001fff1d7819 */ /* 0x001fe40000011402 */
[----:B------:R-:W-:-:S03]  /*139c60*/  LOP3.LUT R7, R7, 0xffff, RZ, 0xc0, !PT ;  /* 0x0000ffff07077812 */ /* 0x000fc600078ec0ff */
[----:B------:R-:W-:Y:S01]  /*139c70*/  IMAD.X R25, R29, 0x1, R28, P1 ;  /* 0x000000011d197824 */ /* 0x000fe200008e061c */
[----:B------:R-:W-:-:S04]  /*139c80*/  PRMT R3, R3, 0x3340, R7 ;  /* 0x0000334003037816 */ /* 0x000fc80000000007 */
[----:B------:R0:W-:Y:S04]  /*139c90*/  STL.64 [R1+0x1458], R24 ;  /* 0x0014581801007387 */ /* 0x0001e80000100a00 */
[----:B------:R1:W-:Y:S04]  /*139ca0*/  STL [R1+0x118], R9 ;  /* 0x0001180901007387 */ /* 0x0003e80000100800 */
[----:B------:R1:W-:Y:S01]  /*139cb0*/  STL [R1+0x4f0], R3 ;  /* 0x0004f00301007387 */ /* 0x0003e20000100800 */
[----:B0-----:R-:W-:-:S05]  /*139cc0*/  IADD3 R24, P1, PT, R2, R27, RZ ;  /* 0x0000001b02187210 */ /* 0x001fca0007f3e0ff */
[----:B------:R-:W-:Y:S01]  /*139cd0*/  IMAD.X R25, R29, 0x1, R26, P1 ;  /* 0x000000011d197824 */ /* 0x000fe200008e061a */
[----:B----4-:R-:W-:Y:S02]  /*139ce0*/  LOP3.LUT R7, R6, 0xffff, RZ, 0xc0, !PT ;  /* 0x0000ffff06077812 */ /* 0x010fe400078ec0ff */
[----:B------:R-:W-:Y:S02]  /*139cf0*/  LOP3.LUT R4, R4, 0xffff, RZ, 0xc0, !PT ;  /* 0x0000ffff04047812 */ /* 0x000fe400078ec0ff */
[----:B-1----:R-:W-:Y:S02]  /*139d00*/  LOP3.LUT R9, R5, 0xffff, RZ, 0xc0, !PT ;  /* 0x0000ffff05097812 */ /* 0x002fe400078ec0ff */
[----:B------:R-:W-:Y:S02]  /*139d10*/  PRMT R5, R4, 0x3340, R0 ;  /* 0x0000334004057816 */ /* 0x000fe40000000000 */
[----:B------:R-:W-:-:S04]  /*139d20*/  PRMT R3, R7, 0x3340, R9 ;  /* 0x0000334007037816 */ /* 0x000fc80000000009 */
        /* <DEDUP_REMOVED lines=15> */
[----:B------:R0:W-:Y:S04]  /*139e20*/  STL [R1+0x4dc], R10 ;  /* 0x0004dc0a01007387 */ /* 0x0001e80000100800 */
[----:B------:R1:W-:Y:S01]  /*139e30*/  STL [R1+0x11c], R7 ;  /* 0x00011c0701007387 */ /* 0x0003e20000100800 */
[----:B--2---:R-:W-:Y:S02]  /*139e40*/  LOP3.LUT R9, R13, 0xffff, RZ, 0xc0, !PT ;  /* 0x0000ffff0d097812 */ /* 0x004fe400078ec0ff */
[----:B---3--:R-:W-:-:S04]  /*139e50*/  LOP3.LUT R4, R8, 0xffff, RZ, 0xc0, !PT ;  /* 0x0000ffff08047812 */ /* 0x008fc800078ec0ff */
[----:B------:R-:W-:Y:S02]  /*139e60*/  PRMT R8, R4, 0x3340, R0 ;  /* 0x0000334004087816 */ /* 0x000fe40000000000 */
[----:B0-----:R-:W-:-:S04]  /*139e70*/  LOP3.LUT R10, R12, 0xffff, RZ, 0xc0, !PT ;  /* 0x0000ffff0c0a7812 */ /* 0x001fc800078ec0ff */
[----:B-1----:R-:W-:-:S04]  /*139e80*/  PRMT R7, R9, 0x3340, R10 ;  /* 0x0000334009077816 */ /* 0x002fc8000000000a */
[----:B------:R-:W-:-:S05]  /*139e90*/  PRMT R7, R7, 0x5410, R8 ;  /* 0x0000541007077816 */ /* 0x000fca0000000008 */
[----:B------:R-:W-:Y:S01]  /*139ea0*/  STL [R1+0x788], R7 ;  /* 0x0007880701007387 */ /* 0x000fe20000100800 */
[----:B----4-:R-:W-:-:S05]  /*139eb0*/  IADD3 R12, P1, PT, R2, R25, RZ ;  /* 0x00000019020c7210 */ /* 0x010fca0007f3e0ff */
[----:B------:R-:W-:-:S05]  /*139ec0*/  IMAD.X R13, R29, 0x1, R24, P1 ;  /* 0x000000011d0d7824 */ /* 0x000fca00008e0618 */
[----:B------:R0:W-:Y:S04]  /*139ed0*/  STL.64 [R1+0x1448], R12 ;  /* 0x0014480c01007387 */ /* 0x0001e80000100a00 */
[----:B0-----:R-:W2:Y:S04]  /*139ee0*/  LDL.LU R13, [R1+0x5adc] ;  /* 0x005adc00010d7983 */ /* 0x001ea80000300800 */
[----:B------:R-:W3:Y:S04]  /*139ef0*/  LDL.LU R7, [R1+0x3f4] ;  /* 0x0003f40001077983 */ /* 0x000ee80000300800 */
[----:B------:R-:W4:Y:S04]  /*139f00*/  LDL.LU R8, [R1+0x130] ;  /* 0x0001300001087983 */ /* 0x000f280000300800 */
[----:B------:R-:W2:Y:S01]  /*139f10*/  LDL.LU R12, [R1+0x2b4] ;  /* 0x0002b400010c7983 */ /* 0x000ea20000300800 */
[----:B------:R-:W-:-:S02]  /*139f20*/  SHF.R.U32.HI R11, RZ, 0x8, R11 ;  /* 0x00000008ff0b7819 */ /* 0x000fc4000001160b */
[----:B------:R-:W-:Y:S02]  /*139f30*/  SHF.R.U32.HI R9, RZ, 0x8, R9 ;  /* 0x00000008ff097819 */ /* 0x000fe40000011609 */
[----:B------:R-:W-:Y:S02]  /*139f40*/  SHF.R.U32.HI R10, RZ, 0x8, R10 ;  /* 0x00000008ff0a7819 */ /* 0x000fe4000001160a */
[----:B------:R-:W-:Y:S02]  /*139f50*/  LOP3.LUT R11, R11, 0xffff, RZ, 0xc0, !PT ;  /* 0x0000ffff0b0b7812 */ /* 0x000fe400078ec0ff */
[----:B------:R-:W-:Y:S02]  /*139f60*/  LOP3.LUT R9, R9, 0xffff, RZ, 0xc0, !PT ;  /* 0x0000ffff09097812 */ /* 0x000fe400078ec0ff */
[----:B------:R-:W-:Y:S02]  /*139f70*/  LOP3.LUT R10, R10, 0xffff, RZ, 0xc0, !PT ;  /* 0x0000ffff0a0a7812 */ /* 0x000fe400078ec0ff */
[----:B------:R-:W-:-:S02]  /*139f80*/  PRMT R11, R11, 0x3340, R0 ;  /* 0x000033400b0b7816 */ /* 0x000fc40000000000 */
[----:B------:R-:W-:Y:S02]  /*139f90*/  PRMT R9, R9, 0x3340, R10 ;  /* 0x0000334009097816 */ /* 0x000fe4000000000a */
[----:B------:R-:W-:Y:S01]  /*139fa0*/  LOP3.LUT R5, R5, 0xffff, RZ, 0xc0, !PT ;  /* 0x0000ffff05057812 */ /* 0x000fe200078ec0ff */
[----:B------:R-:W-:Y:S01]  /*139fb0*/  STL [R1+0x120], R11 ;  /* 0x0001200b01007387 */ /* 0x000fe20000100800 */
[----:B------:R-:W-:-:S03]  /*139fc0*/  LOP3.LUT R3, R3, 0xffff, RZ, 0xc0, !PT ;  /* 0x0000ffff03037812 */ /* 0x000fc600078ec0ff */
[----:B------:R0:W-:Y:S01]  /*139fd0*/  STL [R1+0x4e0], R9 ;  /* 0x0004e00901007387 */ /* 0x0001e20000100800 */
[----:B------:R-:W-:-:S03]  /*139fe0*/  IADD3 R10, P1, PT, R2, R17, RZ ;  /* 0x00000011020a7210 */ /* 0x000fc60007f3e0ff */
[----:B------:R1:W-:Y:S01]  /*139ff0*/  STL [R1+0x4cc8], R5 ;  /* 0x004cc80501007387 */ /* 0x0003e20000100800 */
[----:B0-----:R-:W-:Y:S02]  /*13a000*/  LOP3.LUT R9, R6, 0xffff, RZ, 0xc0, !PT ;  /* 0x0000ffff06097812 */ /* 0x001fe400078ec0ff */
[----:B------:R-:W-:Y:S02]  /*13a010*/  PRMT R6, R5, 0x3340, R0 ;  /* 0x0000334005067816 */ /* 0x000fe40000000000 */
[----:B-1----:R-:W-:Y:S01]  /*13a020*/  PRMT R5, R3, 0x3340, R9 ;  /* 0x0000334003057816 */ /* 0x002fe20000000009 */
[----:B------:R-:W-:-:S03]  /*13a030*/  IMAD.X R11, R29, 0x1, R15, P1 ;  /* 0x000000011d0b7824 */ /* 0x000fc600008e060f */
[----:B------:R-:W-:Y:S02]  /*13a040*/  PRMT R5, R5, 0x5410, R6 ;  /* 0x0000541005057816 */ /* 0x000fe40000000006 */
[----:B------:R-:W-:Y:S02]  /*13a050*/  SHF.R.U32.HI R3, RZ, 0x8, R3 ;  /* 0x00000008ff037819 */ /* 0x000fe40000011603 */
[----:B------:R-:W-:Y:S01]  /*13a060*/  SHF.R.U32.HI R9, RZ, 0x8, R9 ;  /* 0x00000008ff097819 */ /* 0x000fe20000011609 */
[----:B------:R-:W-:Y:S04]  /*13a070*/  STL [R1+0x4c68], R5 ;  /* 0x004c680501007387 */ /* 0x000fe80000100800 */
[----:B------:R0:W-:Y:S01]  /*13a080*/  STL.64 [R1+0x1440], R10 ;  /* 0x0014400a01007387 */ /* 0x0001e20000100a00 */
[----:B------:R-:W-:-:S02]  /*13a090*/  LOP3.LUT R3, R3, 0xffff, RZ, 0xc0, !PT ;  /* 0x0000ffff03037812 */ /* 0x000fc400078ec0ff */
[----:B------:R-:W-:Y:S02]  /*13a0a0*/  LOP3.LUT R9, R9, 0xffff, RZ, 0xc0, !PT ;  /* 0x0000ffff09097812 */ /* 0x000fe400078ec0ff */
[----:B0-----:R-:W-:Y:S02]  /*13a0b0*/  SHF.R.U32.HI R10, RZ, 0x8, R4 ;  /* 0x00000008ff0a7819 */ /* 0x001fe40000011604 */
[----:B------:R-:W2:Y:S02]  /*13a0c0*/  LDL.LU R4, [R1+0x3fc] ;  /* 0x0003fc0001047983 */ /* 0x000ea40000300800 */
[----:B------:R-:W-:Y:S02]  /*13a0d0*/  LOP3.LUT R10, R10, 0xffff, RZ, 0xc0, !PT ;  /* 0x0000ffff0a0a7812 */ /* 0x000fe400078ec0ff */
[----:B------:R-:W2:Y:S04]  /*13a0e0*/  LDL.LU R6, [R1+0x134] ;  /* 0x0001340001067983 */ /* 0x000ea80000300800 */
[----:B------:R-:W2:Y:S01]  /*13a0f0*/  LDL.LU R5, [R1+0x2bc] ;  /* 0x0002bc0001057983 */ /* 0x000ea20000300800 */
[----:B------:R-:W-:-:S02]  /*13a100*/  PRMT R11, R3, 0x3340, R9 ;  /* 0x00003340030b7816 */ /* 0x000fc40000000009 */
[----:B------:R-:W-:-:S03]  /*13a110*/  PRMT R10, R10, 0x3340, R0 ;  /* 0x000033400a0a7816 */ /* 0x000fc60000000000 */
[----:B------:R-:W-:Y:S04]  /*13a120*/  STL [R1+0x5728], R11 ;  /* 0x0057280b01007387 */ /* 0x000fe80000100800 */
[----:B------:R0:W-:Y:S01]  /*13a130*/  STL [R1+0x124], R10 ;  /* 0x0001240a01007387 */ /* 0x0001e20000100800 */
[----:B---3--:R-:W-:Y:S02]  /*13a140*/  LOP3.LUT R7, R7, 0xffff, RZ, 0xc0, !PT ;  /* 0x0000ffff07077812 */ /* 0x008fe400078ec0ff */
[----:B----4-:R-:W-:Y:S02]  /*13a150*/  LOP3.LUT R3, R8, 0xffff, RZ, 0xc0, !PT ;  /* 0x0000ffff08037812 */ /* 0x010fe400078ec0ff */
[----:B--2---:R-:W-:Y:S02]  /*13a160*/  LOP3.LUT R9, R12, 0xffff, RZ, 0xc0, !PT ;  /* 0x0000ffff0c097812 */ /* 0x004fe400078ec0ff */
[----:B0-----:R-:W-:-:S02]  /*13a170*/  PRMT R10, R3, 0x3340, R0 ;  /* 0x00003340030a7816 */ /* 0x001fc40000000000 */
[----:B------:R-:W-:-:S04]  /*13a180*/  PRMT R8, R7, 0x3340, R9 ;  /* 0x0000334007087816 */ /* 0x000fc80000000009 */
[----:B------:R-:W-:Y:S02]  /*13a190*/  PRMT R10, R8, 0x5410, R10 ;  /* 0x00005410080a7816 */ /* 0x000fe4000000000a */
[----:B------:R-:W2:Y:S04]  /*13a1a0*/  LDL.LU R8, [R1+0x35c] ;  /* 0x00035c0001087983 */ /* 0x000ea80000300800 */
[----:B------:R-:W3:Y:S01]  /*13a1b0*/  LDL.LU R12, [R1+0x1c4] ;  /* 0x0001c400010c7983 */ /* 0x000ee20000300800 */
[----:B------:R-:W-:Y:S02]  /*13a1c0*/  SHF.R.U32.HI R7, RZ, 0x8, R7 ;  /* 0x00000008ff077819 */ /* 0x000fe40000011607 */
[----:B------:R-:W-:Y:S01]  /*13a1d0*/  SHF.R.U32.HI R9, RZ, 0x8, R9 ;  /* 0x00000008ff097819 */ /* 0x000fe20000011609 */
[----:B------:R0:W-:Y:S01]  /*13a1e0*/  STL [R1+0x770], R10 ;  /* 0x0007700a01007387 */ /* 0x0001e20000100800 */
[----:B------:R-:W-:-:S02]  /*13a1f0*/  SHF.R.U32.HI R3, RZ, 0x8, R3 ;  /* 0x00000008ff037819 */ /* 0x000fc40000011603 */
[----:B------:R-:W-:Y:S02]  /*13a200*/  LOP3.LUT R7, R7, 0xffff, RZ, 0xc0, !PT ;  /* 0x0000ffff07077812 */ /* 0x000fe400078ec0ff */
[----:B------:R-:W-:Y:S02]  /*13a210*/  LOP3.LUT R9, R9, 0xffff, RZ, 0xc0, !PT ;  /* 0x0000ffff09097812 */ /* 0x000fe400078ec0ff */
[----:B------:R-:W-:Y:S02]  /*13a220*/  LOP3.LUT R3, R3, 0xffff, RZ, 0xc0, !PT ;  /* 0x0000ffff03037812 */ /* 0x000fe400078ec0ff */
[----:B0-----:R-:W-:Y:S02]  /*13a230*/  IADD3 R10, P1, PT, R2, R16, RZ ;  /* 0x00000010020a7210 */ /* 0x001fe40007f3e0ff */
[----:B------:R-:W-:-:S03]  /*13a240*/  PRMT R9, R7, 0x3340, R9 ;  /* 0x0000334007097816 */ /* 0x000fc60000000009 */
[----:B------:R-:W-:Y:S01]  /*13a250*/  IMAD.X R11, R29, 0x1, R14, P1 ;  /* 0x000000011d0b7824 */ /* 0x000fe200008e060e */
[----:B------:R-:W-:Y:S01]  /*13a260*/  PRMT R7, R3, 0x3340, R0 ;  /* 0x0000334003077816 */ /* 0x000fe20000000000 */
[----:B------:R0:W-:Y:S04]  /*13a270*/  STL [R1+0x5ad0], R16 ;  /* 0x005ad01001007387 */ /* 0x0001e80000100800 */
[----:B------:R-:W-:Y:S04]  /*13a280*/  STL [R1+0x5ad4], R17 ;  /* 0x005ad41101007387 */ /* 0x000fe80000100800 */
[----:B------:R-:W-:Y:S04]  /*13a290*/  STL.64 [R1+0x1438], R10 ;  /* 0x0014380a01007387 */ /* 0x000fe80000100a00 */
[----:B------:R1:W-:Y:S04]  /*13a2a0*/  STL [R1+0x4d0], R9 ;  /* 0x0004d00901007387 */ /* 0x0003e80000100800 */
[----:B------:R4:W-:Y:S01]  /*13a2b0*/  STL [R1+0x128], R7 ;  /* 0x0001280701007387 */ /* 0x0009e20000100800 */
[----:B0-----:R-:W-:-:S03]  /*13a2c0*/  IADD3 R16, P1, PT, R2, R23, RZ ;  /* 0x0000001702107210 */ /* 0x001fc60007f3e0ff */
[----:B-1----:R-:W3:Y:S01]  /*13a2d0*/  LDL.LU R9, [R1+0x360] ;  /* 0x0003600001097983 */ /* 0x002ee20000300800 */
[----:B------:R-:W-:Y:S02]  /*13a2e0*/  LOP3.LUT R4, R4, 0xffff, RZ, 0xc0, !PT ;  /* 0x0000ffff04047812 */ /* 0x000fe400078ec0ff */
[----:B------:R-:W-:Y:S02]  /*13a2f0*/  LOP3.LUT R3, R6, 0xffff, RZ, 0xc0, !PT ;  /* 0x0000ffff06037812 */ /* 0x000fe400078ec0ff */
[----:B------:R-:W-:Y:S02]  /*13a300*/  LOP3.LUT R5, R5, 0xffff, RZ, 0xc0, !PT ;  /* 0x0000ffff05057812 */ /* 0x000fe400078ec0ff */
[----:B----4-:R-:W-:Y:S02]  /*13a310*/  PRMT R7, R3, 0x3340, R0 ;  /* 0x0000334003077816 */ /* 0x010fe40000000000 */
[----:B------:R-:W-:Y:S02]  /*13a320*/  PRMT R6, R4, 0x3340, R5 ;  /* 0x0000334004067816 */ /* 0x000fe40000000005 */
[----:B------:R-:W-:-:S02]  /*13a330*/  SHF.R.U32.HI R4, RZ, 0x8, R4 ;  /* 0x00000008ff047819 */ /* 0x000fc40000011604 */
[----:B------:R-:W-:Y:S02]  /*13a340*/  SHF.R.U32.HI R5, RZ, 0x8, R5 ;  /* 0x00000008ff057819 */ /* 0x000fe40000011605 */
[----:B------:R-:W-:Y:S02]  /*13a350*/  SHF.R.U32.HI R3, RZ, 0x8, R3 ;  /* 0x00000008ff037819 */ /* 0x000fe40000011603 */
[----:B------:R-:W-:Y:S02]  /*13a360*/  PRMT R6, R6, 0x5410, R7 ;  /* 0x0000541006067816 */ /* 0x000fe40000000007 */
[----:B------:R-:W-:Y:S01]  /*13a370*/  LOP3.LUT R4, R4, 0xffff, RZ, 0xc0, !PT ;  /* 0x0000ffff04047812 */ /* 0x000fe200078ec0ff */
[----:B------:R-:W4:Y:S01]  /*13a380*/  LDL.LU R7, [R1+0xe8] ;  /* 0x0000e80001077983 */ /* 0x000f220000300800 */
[----:B------:R-:W-:Y:S02]  /*13a390*/  LOP3.LUT R5, R5, 0xffff, RZ, 0xc0, !PT ;  /* 0x0000ffff05057812 */ /* 0x000fe400078ec0ff */
[----:B------:R-:W-:Y:S01]  /*13a3a0*/  LOP3.LUT R3, R3, 0xffff, RZ, 0xc0, !PT ;  /* 0x0000ffff03037812 */ /* 0x000fe200078ec0ff */
[----:B------:R0:W-:Y:S01]  /*13a3b0*/  STL [R1+0x774], R6 ;  /* 0x0007740601007387 */ /* 0x0001e20000100800 */
[----:B------:R-:W-:-:S03]  /*13a3c0*/  IMAD.X R17, R29, 0x1, R22, P1 ;  /* 0x000000011d117824 */ /* 0x000fc600008e0616 */
[----:B------:R-:W4:Y:S01]  /*13a3d0*/  LDL.LU R10, [R1+0x1c8] ;  /* 0x0001c800010a7983 */ /* 0x000f220000300800 */
[----:B0-----:R-:W-:Y:S02]  /*13a3e0*/  PRMT R6, R4, 0x3340, R5 ;  /* 0x0000334004067816 */ /* 0x001fe40000000005 */
[----:B------:R-:W-:Y:S01]  /*13a3f0*/  PRMT R5, R3, 0x3340, R0 ;  /* 0x0000334003057816 */ /* 0x000fe20000000000 */
[----:B------:R-:W-:Y:S01]  /*13a400*/  STL.64 [R1+0x1430], R16 ;  /* 0x0014301001007387 */ /* 0x000fe20000100a00 */
[----:B------:R-:W-:-:S03]  /*13a410*/  LOP3.LUT R3, R13, 0xffff, RZ, 0xc0, !PT ;  /* 0x0000ffff0d037812 */ /* 0x000fc600078ec0ff */
[----:B------:R0:W-:Y:S04]  /*13a420*/  STL [R1+0x4cc], R6 ;  /* 0x0004cc0601007387 */ /* 0x0001e80000100800 */
[----:B------:R1:W-:Y:S01]  /*13a430*/  STL [R1+0x12c], R5 ;  /* 0x00012c0501007387 */ /* 0x0003e20000100800 */
[----:B0-----:R-:W-:Y:S02]  /*13a440*/  PRMT R6, R3, 0x3340, R0 ;  /* 0x0000334003067816 */ /* 0x001fe40000000000 */
[----:B--2---:R-:W-:Y:S02]  /*13a450*/  LOP3.LUT R4, R8, 0xffff, RZ, 0xc0, !PT ;  /* 0x0000ffff08047812 */ /* 0x004fe400078ec0ff */
[----:B---3--:R-:W-:-:S04]  /*13a460*/  LOP3.LUT R11, R12, 0xffff, RZ, 0xc0, !PT ;  /* 0x0000ffff0c0b7812 */ /* 0x008fc800078ec0ff */
[----:B-1----:R-:W-:-:S04]  /*13a470*/  PRMT R5, R4, 0x3340, R11 ;  /* 0x0000334004057816 */ /* 0x002fc8000000000b */
[----:B------:R-:W-:Y:S02]  /*13a480*/  PRMT R5, R5, 0x5410, R6 ;  /* 0x0000541005057816 */ /* 0x000fe40000000006 */
[----:B------:R-:W-:-:S03]  /*13a490*/  IADD3 R12, P1, PT, R2, R21, RZ ;  /* 0x00000015020c7210 */ /* 0x000fc60007f3e0ff */
[----:B------:R0:W-:Y:S04]  /*13a4a0*/  STL [R1+0x778], R5 ;  /* 0x0007780501007387 */ /* 0x0001e80000100800 */
[----:B------:R-:W2:Y:S01]  /*13a4b0*/  LDL.LU R8, [R1+0x4d10] ;  /* 0x004d100001087983 */ /* 0x000ea20000300800 */
[----:B------:R-:W-:Y:S01]  /*13a4c0*/  IMAD.X R13, R29, 0x1, R19, P1 ;  /* 0x000000011d0d7824 */ /* 0x000fe200008e0613 */
[----:B------:R-:W-:Y:S02]  /*13a4d0*/  SHF.R.U32.HI R4, RZ, 0x8, R4 ;  /* 0x00000008ff047819 */ /* 0x000fe40000011604 */
[----:B0-----:R-:W3:Y:S04]  /*13a4e0*/  LDL.LU R5, [R1+0x2988] ;  /* 0x0029880001057983 */ /* 0x001ee80000300800 */
[----:B------:R-:W3:Y:S01]  /*13a4f0*/  LDL.LU R6, [R1+0x4c80] ;  /* 0x004c800001067983 */ /* 0x000ee20000300800 */
[----:B------:R-:W-:-:S02]  /*13a500*/  SHF.R.U32.HI R16, RZ, 0x8, R11 ;  /* 0x00000008ff107819 */ /* 0x000fc4000001160b */
[----:B------:R-:W-:Y:S01]  /*13a510*/  LOP3.LUT R11, R4, 0xffff, RZ, 0xc0, !PT ;  /* 0x0000ffff040b7812 */ /* 0x000fe200078ec0ff */
[----:B------:R0:W-:Y:S04]  /*13a520*/  STL.64 [R1+0x1428], R12 ;  /* 0x0014280c01007387 */ /* 0x0001e80000100a00 */
[----:B------:R-:W3:Y:S04]  /*13a530*/  LDL.LU R4, [R1+0x297c] ;  /* 0x00297c0001047983 */ /* 0x000ee80000300800 */
[----:B0-----:R-:W3:Y:S04]  /*13a540*/  LDL.LU R13, [R1+0x4d14] ;  /* 0x004d1400010d7983 */ /* 0x001ee80000300800 */
[----:B------:R-:W3:Y:S01]  /*13a550*/  LDL.LU R12, [R1+0x4c7c] ;  /* 0x004c7c00010c7983 */ /* 0x000ee20000300800 */
[----:B------:R-:W-:-:S02]  /*13a560*/  LOP3.LUT R16, R16, 0xffff, RZ, 0xc0, !PT ;  /* 0x0000ffff10107812 */ /* 0x000fc400078ec0ff */
[----:B------:R-:W-:Y:S02]  /*13a570*/  LOP3.LUT R9, R9, 0xffff, RZ, 0xc0, !PT ;  /* 0x0000ffff09097812 */ /* 0x000fe400078ec0ff */
[----:B------:R-:W-:-:S05]  /*13a580*/  PRMT R11, R11, 0x3340, R16 ;  /* 0x000033400b0b7816 */ /* 0x000fca0000000010 */
[----:B------:R0:W-:Y:S01]  /*13a590*/  STL [R1+0x4c8], R11 ;  /* 0x0004c80b01007387 */ /* 0x0001e20000100800 */
[----:B------:R-:W-:Y:S02]  /*13a5a0*/  SHF.R.U32.HI R3, RZ, 0x8, R3 ;  /* 0x00000008ff037819 */ /* 0x000fe40000011603 */
[----:B----4-:R-:W-:-:S04]  /*13a5b0*/  LOP3.LUT R7, R7, 0xffff, RZ, 0xc0, !PT ;  /* 0x0000ffff07077812 */ /* 0x010fc800078ec0ff */
[----:B------:R-:W-:Y:S02]  /*13a5c0*/  PRMT R16, R7, 0x3340, R0 ;  /* 0x0000334007107816 */ /* 0x000fe40000000000 */
[----:B------:R-:W-:-:S04]  /*13a5d0*/  LOP3.LUT R10, R10, 0xffff, RZ, 0xc0, !PT ;  /* 0x0000ffff0a0a7812 */ /* 0x000fc800078ec0ff */
[--C-:B0-----:R-:W-:Y:S02]  /*13a5e0*/  PRMT R11, R9, 0x3340, R10.reuse ;  /* 0x00003340090b7816 */ /* 0x101fe4000000000a */
[----:B------:R-:W-:Y:S02]  /*13a5f0*/  SHF.R.U32.HI R9, RZ, 0x8, R9 ;  /* 0x00000008ff097819 */ /* 0x000fe40000011609 */
[----:B------:R-:W-:Y:S02]  /*13a600*/  SHF.R.U32.HI R10, RZ, 0x8, R10 ;  /* 0x00000008ff0a7819 */ /* 0x000fe4000001160a */
[----:B------:R-:W-:Y:S02]  /*13a610*/  PRMT R11, R11, 0x5410, R16 ;  /* 0x000054100b0b7816 */ /* 0x000fe40000000010 */
[----:B------:R-:W-:Y:S02]  /*13a620*/  SHF.R.U32.HI R7, RZ, 0x8, R7 ;  /* 0x00000008ff077819 */ /* 0x000fe40000011607 */
[----:B------:R-:W-:-:S02]  /*13a630*/  IADD3 R16, P1, PT, R2, R20, RZ ;  /* 0x0000001402107210 */ /* 0x000fc40007f3e0ff */
[----:B------:R-:W-:Y:S02]  /*13a640*/  LOP3.LUT R9, R9, 0xffff, RZ, 0xc0, !PT ;  /* 0x0000ffff09097812 */ /* 0x000fe400078ec0ff */
[----:B------:R-:W-:Y:S02]  /*13a650*/  LOP3.LUT R10, R10, 0xffff, RZ, 0xc0, !PT ;  /* 0x0000ffff0a0a7812 */ /* 0x000fe400078ec0ff */
[----:B------:R-:W-:Y:S01]  /*13a660*/  LOP3.LUT R7, R7, 0xffff, RZ, 0xc0, !PT ;  /* 0x0000ffff07077812 */ /* 0x000fe200078ec0ff */
[----:B------:R-:W-:Y:S01]  /*13a670*/  IMAD.X R17, R29, 0x1, R18, P1 ;  /* 0x000000011d117824 */ /* 0x000fe200008e0612 */
[----:B------:R-:W-:Y:S02]  /*13a680*/  LOP3.LUT R3, R3, 0xffff, RZ, 0xc0, !PT ;  /* 0x0000ffff03037812 */ /* 0x000fe400078ec0ff */
[----:B------:R-:W-:Y:S01]  /*13a690*/  PRMT R9, R9, 0x3340, R10 ;  /* 0x0000334009097816 */ /* 0x000fe2000000000a */
[----:B------:R-:W-:Y:S01]  /*13a6a0*/  STL [R1+0x4c64], R11 ;  /* 0x004c640b01007387 */ /* 0x000fe20000100800 */
[----:B------:R-:W-:-:S02]  /*13a6b0*/  PRMT R7, R7, 0x3340, R0 ;  /* 0x0000334007077816 */ /* 0x000fc40000000000 */
[----:B------:R-:W-:Y:S01]  /*13a6c0*/  PRMT R3, R3, 0x3340, R0 ;  /* 0x0000334003037816 */ /* 0x000fe20000000000 */
[----:B------:R-:W4:Y:S04]  /*13a6d0*/  LDL.LU R29, [R1+0x5ad8] ;  /* 0x005ad800011d7983 */ /* 0x000f280000300800 */
[----:B------:R-:W-:Y:S04]  /*13a6e0*/  STL.64 [R1+0x1420], R16 ;  /* 0x0014201001007387 */ /* 0x000fe80000100a00 */
[----:B------:R-:W-:Y:S04]  /*13a6f0*/  STL [R1+0x4c4], R9 ;  /* 0x0004c40901007387 */ /* 0x000fe80000100800 */
[----:B------:R-:W-:Y:S04]  /*13a700*/  STL [R1+0x134], R7 ;  /* 0x0001340701007387 */ /* 0x000fe80000100800 */
[----:B------:R0:W-:Y:S01]  /*13a710*/  STL [R1+0x130], R3 ;  /* 0x0001300301007387 */ /* 0x0001e20000100800 */
[----:B--2---:R-:W-:-:S02]  /*13a720*/  LOP3.LUT R8, R8, 0xffff, RZ, 0xc0, !PT ;  /* 0x0000ffff08087812 */ /* 0x004fc400078ec0ff */
[----:B---3--:R-:W-:Y:S02]  /*13a730*/  LOP3.LUT R5, R5, 0xffff, RZ, 0xc0, !PT ;  /* 0x0000ffff05057812 */ /* 0x008fe400078ec0ff */
[----:B------:R-:W-:Y:S02]  /*13a740*/  LOP3.LUT R10, R6, 0xffff, RZ, 0xc0, !PT ;  /* 0x0000ffff060a7812 */ /* 0x000fe400078ec0ff */
[----:B------:R-:W-:Y:S02]  /*13a750*/  PRMT R6, R5, 0x3340, R0 ;  /* 0x0000334005067816 */ /* 0x000fe40000000000 */
[----:B0-----:R-:W-:-:S04]  /*13a760*/  PRMT R3, R8, 0x3340, R10 ;  /* 0x0000334008037816 */ /* 0x001fc8000000000a */
[----:B------:R-:W-:Y:S02]  /*13a770*/  PRMT R3, R3, 0x5410, R6 ;  /* 0x0000541003037816 */ /* 0x000fe40000000006 */
[----:B------:R-:W-:-:S03]  /*13a780*/  LOP3.LUT R9, R4, 0xffff, RZ, 0xc0, !PT ;  /* 0x0000ffff04097812 */ /* 0x000fc600078ec0ff */
[----:B------:R0:W-:Y:S01]  /*13a790*/  STL [R1+0x760], R3 ;  /* 0x0007600301007387 */ /* 0x0001e20000100800 */
[----:B------:R-:W-:Y:S02]  /*13a7a0*/  LOP3.LUT R6, R13, 0xffff, RZ, 0xc0, !PT ;  /* 0x0000ffff0d067812 */ /* 0x000fe400078ec0ff */
[----:B------:R-:W-:Y:S02]  /*13a7b0*/  LOP3.LUT R7, R12, 0xffff, RZ, 0xc0, !PT ;  /* 0x0000ffff0c077812 */ /* 0x000fe400078ec0ff */
[----:B------:R-:W-:Y:S02]  /*13a7c0*/  PRMT R4, R9, 0x3340, R0 ;  /* 0x0000334009047816 */ /* 0x000fe40000000000 */
[----:B0-----:R-:W-:-:S04]  /*13a7d0*/  PRMT R3, R6, 0x3340, R7 ;  /* 0x0000334006037816 */ /* 0x001fc80000000007 */
[----:B------:R-:W-:Y:S02]  /*13a7e0*/  PRMT R11, R3, 0x5410, R4 ;  /* 0x00005410030b7816 */ /* 0x000fe40000000004 */
[----:B------:R-:W2:Y:S04]  /*13a7f0*/  LDL.LU R4, [R1+0x4cf8] ;  /* 0x004cf80001047983 */ /* 0x000ea80000300800 */
[----:B------:R-:W3:Y:S04]  /*13a800*/  LDL.LU R3, [R1+0x2808] ;  /* 0x0028080001037983 */ /* 0x000ee80000300800 */
[----:B------:R0:W-:Y:S04]  /*13a810*/  STL [R1+0x764], R11 ;  /* 0x0007640b01007387 */ /* 0x0001e80000100800 */
[----:B------:R-:W3:Y:S01]  /*13a820*/  LDL.LU R13, [R1+0x2b78] ;  /* 0x002b7800010d7983 */ /* 0x000ee20000300800 */
[----:B------:R-:W-:Y:S01]  /*13a830*/  VIADD R2, R2, UR5 ;  /* 0x0000000502027c36 */ /* 0x000fe20008000000 */
[----:B------:R-:W-:Y:S01]  /*13a840*/  SHF.R.U32.HI R8, RZ, 0x8, R8 ;  /* 0x00000008ff087819 */ /* 0x000fe20000011608 */
[----:B------:R-:W1:Y:S01]  /*13a850*/  LDCU UR5, c[0x0][0x3b8] ;  /* 0x00007700ff0577ac */ /* 0x000e620008000800 */
        /* <DEDUP_REMOVED lines=8> */
[----:B------:R-:W-:Y:S02]  /*13a8e0*/  PRMT R8, R6, 0x3340, R7 ;  /* 0x0000334006087816 */ /* 0x000fe40000000007 */
[----:B0-----:R-:W-:Y:S02]  /*13a8f0*/  SHF.R.U32.HI R11, RZ, 0x8, R9 ;  /* 0x00000008ff0b7819 */ /* 0x001fe40000011609 */
[----:B------:R-:W-:Y:S02]  /*13a900*/  SHF.R.U32.HI R9, RZ, 0x8, R5 ;  /* 0x00000008ff097819 */ /* 0x000fe40000011605 */
[----:B------:R-:W-:Y:S02]  /*13a910*/  LOP3.LUT R11, R11, 0xffff, RZ, 0xc0, !PT ;  /* 0x0000ffff0b0b7812 */ /* 0x000fe400078ec0ff */
[----:B----4-:R-:W-:Y:S01]  /*13a920*/  IADD3 R16, P1, PT, R2, R29, RZ ;  /* 0x0000001d02107210 */ /* 0x010fe20007f3e0ff */
[----:B------:R0:W-:Y:S02]  /*13a930*/  STL [R1+0x5ac8], R29 ;  /* 0x005ac81d01007387 */ /* 0x0001e40000100800 */
[----:B0-----:R-:W-:-:S05]  /*13a940*/  SHF.R.S32.HI R29, RZ, 0x1f, R2 ;  /* 0x0000001fff1d7819 */ /* 0x001fca0000011402 */
[----:B------:R-:W-:Y:S01]  /*13a950*/  IMAD.X R17, R29, 0x1, R28, P1 ;  /* 0x000000011d117824 */ /* 0x000fe200008e061c */
[----:B------:R-:W-:Y:S02]  /*13a960*/  IADD3 R6, P1, PT, R2, R27, RZ ;  /* 0x0000001b02067210 */ /* 0x000fe40007f3e0ff */
[----:B------:R-:W-:Y:S02]  /*13a970*/  LOP3.LUT R9, R9, 0xffff, RZ, 0xc0, !PT ;  /* 0x0000ffff09097812 */ /* 0x000fe400078ec0ff */
[----:B------:R-:W-:Y:S01]  /*13a980*/  STL.64 [R1+0x1418], R16 ;  /* 0x0014181001007387 */ /* 0x000fe20000100a00 */
[----:B------:R-:W-:-:S03]  /*13a990*/  IMAD.X R7, R29, 0x1, R26, P1 ;  /* 0x000000011d077824 */ /* 0x000fc600008e061a */
[----:B------:R-:W4:Y:S01]  /*13a9a0*/  LDL.LU R12, [R1+0x418] ;  /* 0x00041800010c7983 */ /* 0x000f220000300800 */
[----:B------:R-:W-:-:S03]  /*13a9b0*/  PRMT R11, R11, 0x3340, R0 ;  /* 0x000033400b0b7816 */ /* 0x000fc60000000000 */
[----:B------:R0:W-:Y:S01]  /*13a9c0*/  STL [R1+0x4c0], R10 ;  /* 0x0004c00a01007387 */ /* 0x0001e20000100800 */
[----:B------:R-:W-:-:S03]  /*13a9d0*/  PRMT R9, R9, 0x3340, R0 ;  /* 0x0000334009097816 */ /* 0x000fc60000000000 */
[----:B------:R-:W-:Y:S04]  /*13a9e0*/  STL [R1+0x4bc], R8 ;  /* 0x0004bc0801007387 */ /* 0x000fe80000100800 */
[----:B0-----:R-:W4:Y:S04]  /*13a9f0*/  LDL.LU R10, [R1+0x140] ;  /* 0x00014000010a7983 */ /* 0x001f280000300800 */
[----:B------:R0:W-:Y:S01]  /*13aa00*/  STL.64 [R1+0x1410], R6 ;  /* 0x0014100601007387 */ /* 0x0001e20000100a00 */
[----:B------:R-:W-:-:S03]  /*13aa10*/  IADD3 R16, P1, PT, R2, R25, RZ ;  /* 0x0000001902107210 */ /* 0x000fc60007f3e0ff */
[----:B0-----:R-:W4:Y:S04]  /*13aa20*/  LDL.LU R7, [R1+0x2d8] ;  /* 0x0002d80001077983 */ /* 0x001f280000300800 */
[----:B------:R-:W4:Y:S04]  /*13aa30*/  LDL.LU R6, [R1+0x4d04] ;  /* 0x004d040001067983 */ /* 0x000f280000300800 */
[----:B------:R-:W4:Y:S04]  /*13aa40*/  LDL.LU R8, [R1+0x280c] ;  /* 0x00280c0001087983 */ /* 0x000f280000300800 */
[----:B------:R-:W4:Y:S04]  /*13aa50*/  LDL.LU R5, [R1+0x2b6c] ;  /* 0x002b6c0001057983 */ /* 0x000f280000300800 */
[----:B------:R-:W-:Y:S04]  /*13aa60*/  STL [R1+0x138], R11 ;  /* 0x0001380b01007387 */ /* 0x000fe80000100800 */
[----:B------:R0:W-:Y:S01]  /*13aa70*/  STL [R1+0x13c], R9 ;  /* 0x00013c0901007387 */ /* 0x0001e20000100800 */
[----:B------:R-:W-:Y:S01]  /*13aa80*/  IMAD.X R17, R29, 0x1, R24, P1 ;  /* 0x000000011d117824 */ /* 0x000fe200008e0618 */
[----:B--2---:R-:W-:-:S02]  /*13aa90*/  LOP3.LUT R4, R4, 0xffff, RZ, 0xc0, !PT ;  /* 0x0000ffff04047812 */ /* 0x004fc400078ec0ff */
[----:B---3--:R-:W-:Y:S02]  /*13aaa0*/  LOP3.LUT R3, R3, 0xffff, RZ, 0xc0, !PT ;  /* 0x0000ffff03037812 */ /* 0x008fe400078ec0ff */
[----:B0-----:R-:W-:Y:S02]  /*13aab0*/  LOP3.LUT R9, R13, 0xffff, RZ, 0xc0, !PT ;  /* 0x0000ffff0d097812 */ /* 0x001fe400078ec0ff */
[----:B------:R-:W-:Y:S02]  /*13aac0*/  PRMT R13, R3, 0x3340, R0 ;  /* 0x00003340030d7816 */ /* 0x000fe40000000000 */
[----:B------:R-:W-:-:S04]  /*13aad0*/  PRMT R11, R4, 0x3340, R9 ;  /* 0x00003340040b7816 */ /* 0x000fc80000000009 */
[----:B------:R-:W-:-:S05]  /*13aae0*/  PRMT R11, R11, 0x5410, R13 ;  /* 0x000054100b0b7816 */ /* 0x000fca000000000d */
[----:B------:R-:W-:Y:S04]  /*13aaf0*/  STL [R1+0x768], R11 ;  /* 0x0007680b01007387 */ /* 0x000fe80000100800 */
[----:B------:R0:W-:Y:S04]  /*13ab00*/  STL.64 [R1+0x1408], R16 ;  /* 0x0014081001007387 */ /* 0x0001e80000100a00 */
[----:B0-----:R-:W2:Y:S01]  /*13ab10*/  LDL.LU R17, [R1+0x5ad4] ;  /* 0x005ad40001117983 */ /* 0x001ea20000300800 */
[----:B------:R-:W-:Y:S02]  /*13ab20*/  SHF.R.U32.HI R4, RZ, 0x8, R4 ;  /* 0x00000008ff047819 */ /* 0x000fe40000011604 */
[----:B------:R-:W-:-:S02]  /*13ab30*/  SHF.R.U32.HI R9, RZ, 0x8, R9 ;  /* 0x00000008ff097819 */ /* 0x000fc40000011609 */
[----:B------:R-:W-:Y:S02]  /*13ab40*/  SHF.R.U32.HI R3, RZ, 0x8, R3 ;  /* 0x00000008ff037819 */ /* 0x000fe40000011603 */
[----:B------:R-:W-:Y:S02]  /*13ab50*/  LOP3.LUT R4, R4, 0xffff, RZ, 0xc0, !PT ;  /* 0x0000ffff04047812 */ /* 0x000fe400078ec0ff */
[----:B------:R-:W-:Y:S02]  /*13ab60*/  LOP3.LUT R9, R9, 0xffff, RZ, 0xc0, !PT ;  /* 0x0000ffff09097812 */ /* 0x000fe400078ec0ff */
[----:B------:R-:W-:Y:S02]  /*13ab70*/  LOP3.LUT R3, R3, 0xffff, RZ, 0xc0, !PT ;  /* 0x0000ffff03037812 */ /* 0x000fe400078ec0ff */
[----:B------:R-:W-:Y:S02]  /*13ab80*/  PRMT R4, R4, 0x3340, R9 ;  /* 0x0000334004047816 */ /* 0x000fe40000000009 */
[----:B------:R-:W-:-:S03]  /*13ab90*/  PRMT R9, R3, 0x3340, R0 ;  /* 0x0000334003097816 */ /* 0x000fc60000000000 */
[----:B------:R0:W-:Y:S04]  /*13aba0*/  STL [R1+0x4b8], R4 ;  /* 0x0004b80401007387 */ /* 0x0001e80000100800 */
[----:B0-----:R-:W3:Y:S01]  /*13abb0*/  LDL.LU R4, [R1+0x420] ;  /* 0x0004200001047983 */ /* 0x001ee20000300800 */
[----:B----4-:R-:W-:-:S03]  /*13abc0*/  LOP3.LUT R3, R12, 0xffff, RZ, 0xc0, !PT ;  /* 0x0000ffff0c037812 */ /* 0x010fc600078ec0ff */
[----:B------:R-:W-:Y:S04]  /*13abd0*/  STL [R1+0x198], R9 ;  /* 0x0001980901007387 */ /* 0x000fe80000100800 */
[----:B------:R-:W4:Y:S04]  /*13abe0*/  LDL.LU R13, [R1+0x148] ;  /* 0x00014800010d7983 */ /* 0x000f280000300800 */
[----:B------:R-:W3:Y:S01]  /*13abf0*/  LDL.LU R12, [R1+0x2e0] ;  /* 0x0002e000010c7983 */ /* 0x000ee20000300800 */
[----:B------:R-:W-:Y:S02]  /*13ac00*/  LOP3.LUT R10, R10, 0xffff, RZ, 0xc0, !PT ;  /* 0x0000ffff0a0a7812 */ /* 0x000fe400078ec0ff */
[----:B------:R-:W-:-:S04]  /*13ac10*/  LOP3.LUT R16, R7, 0xffff, RZ, 0xc0, !PT ;  /* 0x0000ffff07107812 */ /* 0x000fc800078ec0ff */
[----:B------:R-:W-:Y:S02]  /*13ac20*/  PRMT R7, R3, 0x3340, R16 ;  /* 0x0000334003077816 */ /* 0x000fe40000000010 */
[----:B------:R-:W-:Y:S02]  /*13ac30*/  LOP3.LUT R11, R8, 0xffff, RZ, 0xc0, !PT ;  /* 0x0000ffff080b7812 */ /* 0x000fe400078ec0ff */
[----:B------:R-:W-:Y:S02]  /*13ac40*/  PRMT R8, R10, 0x3340, R0 ;  /* 0x000033400a087816 */ /* 0x000fe40000000000 */
[----:B------:R-:W-:Y:S02]  /*13ac50*/  LOP3.LUT R6, R6, 0xffff, RZ, 0xc0, !PT ;  /* 0x0000ffff06067812 */ /* 0x000fe400078ec0ff */
[----:B------:R-:W-:Y:S02]  /*13ac60*/  PRMT R7, R7, 0x5410, R8 ;  /* 0x0000541007077816 */ /* 0x000fe40000000008 */
[----:B------:R-:W-:Y:S01]  /*13ac70*/  LOP3.LUT R5, R5, 0xffff, RZ, 0xc0, !PT ;  /* 0x0000ffff05057812 */ /* 0x000fe200078ec0ff */
[----:B------:R-:W-:Y:S01]  /*13ac80*/  STL [R1+0x57c8], R11 ;  /* 0x0057c80b01007387 */ /* 0x000fe20000100800 */
[----:B------:R-:W-:-:S03]  /*13ac90*/  PRMT R8, R11, 0x3340, R0 ;  /* 0x000033400b087816 */ /* 0x000fc60000000000 */
[----:B------:R0:W-:Y:S02]  /*13aca0*/  STL [R1+0x754], R7 ;  /* 0x0007540701007387 */ /* 0x0001e40000100800 */
[----:B0-----:R-:W-:-:S04]  /*13acb0*/  PRMT R7, R6, 0x3340, R5 ;  /* 0x0000334006077816 */ /* 0x001fc80000000005 */
[----:B------:R-:W-:-:S05]  /*13acc0*/  PRMT R7, R7, 0x5410, R8 ;  /* 0x0000541007077816 */ /* 0x000fca0000000008 */
[----:B------:R0:W-:Y:S01]  /*13acd0*/  STL [R1+0x4c60], R7 ;  /* 0x004c600701007387 */ /* 0x0001e20000100800 */
[----:B------:R-:W-:Y:S02]  /*13ace0*/  SHF.R.U32.HI R11, RZ, 0x8, R16 ;  /* 0x00000008ff0b7819 */ /* 0x000fe40000011610 */
[----:B--2---:R-:W-:-:S05]  /*13acf0*/  IADD3 R8, P1, PT, R2, R17, RZ ;  /* 0x0000001102087210 */ /* 0x004fca0007f3e0ff */
[----:B------:R-:W-:-:S05]  /*13ad00*/  IMAD.X R9, R29, 0x1, R15, P1 ;  /* 0x000000011d097824 */ /* 0x000fca00008e060f */
[----:B------:R2:W-:Y:S04]  /*13ad10*/  STL.64 [R1+0x13f8], R8 ;  /* 0x0013f80801007387 */ /* 0x0005e80000100a00 */
[----:B0-----:R-:W4:Y:S01]  /*13ad20*/  LDL.LU R7, [R1+0x388] ;  /* 0x0003880001077983 */ /* 0x001f220000300800 */
[----:B--2---:R-:W-:Y:S02]  /*13ad30*/  SHF.R.U32.HI R9, RZ, 0x8, R6 ;  /* 0x00000008ff097819 */ /* 0x004fe40000011606 */
[----:B------:R-:W-:Y:S01]  /*13ad40*/  SHF.R.U32.HI R8, RZ, 0x8, R5 ;  /* 0x00000008ff087819 */ /* 0x000fe20000011605 */
[----:B------:R-:W2:Y:S04]  /*13ad50*/  LDL.LU R6, [R1+0xf4] ;  /* 0x0000f40001067983 */ /* 0x000ea80000300800 */
[----:B------:R-:W2:Y:S04]  /*13ad60*/  LDL.LU R5, [R1+0x1e8] ;  /* 0x0001e80001057983 */ /* 0x000ea80000300800 */
[----:B------:R-:W2:Y:S01]  /*13ad70*/  LDL.LU R16, [R1+0x5ad0] ;  /* 0x005ad00001107983 */ /* 0x000ea20000300800 */
[----:B------:R-:W-:-:S02]  /*13ad80*/  LOP3.LUT R9, R9, 0xffff, RZ, 0xc0, !PT ;  /* 0x0000ffff09097812 */ /* 0x000fc400078ec0ff */
[----:B------:R-:W-:Y:S02]  /*13ad90*/  LOP3.LUT R8, R8, 0xffff, RZ, 0xc0, !PT ;  /* 0x0000ffff08087812 */ /* 0x000fe400078ec0ff */
[----:B------:R-:W-:Y:S02]  /*13ada0*/  SHF.R.U32.HI R3, RZ, 0x8, R3 ;  /* 0x00000008ff037819 */ /* 0x000fe40000011603 */
[----:B------:R-:W-:Y:S02]  /*13adb0*/  PRMT R9, R9, 0x3340, R8 ;  /* 0x0000334009097816 */ /* 0x000fe40000000008 */
[----:B------:R-:W-:Y:S01]  /*13adc0*/  LOP3.LUT R3, R3, 0xffff, RZ, 0xc0, !PT ;  /* 0x0000ffff03037812 */ /* 0x000fe200078ec0ff */
[----:B------:R-:W2:Y:S01]  /*13add0*/  LDL.LU R8, [R1+0x5acc] ;  /* 0x005acc0001087983 */ /* 0x000ea20000300800 */
[----:B------:R-:W-:-:S03]  /*13ade0*/  LOP3.LUT R11, R11, 0xffff, RZ, 0xc0, !PT ;  /* 0x0000ffff0b0b7812 */ /* 0x000fc600078ec0ff */
[----:B------:R0:W-:Y:S02]  /*13adf0*/  STL [R1+0x572c], R9 ;  /* 0x00572c0901007387 */ /* 0x0001e40000100800 */
[----:B0-----:R-:W-:Y:S02]  /*13ae00*/  PRMT R9, R3, 0x3340, R11 ;  /* 0x0000334003097816 */ /* 0x001fe4000000000b */
[----:B---3--:R-:W-:Y:S02]  /*13ae10*/  LOP3.LUT R3, R4, 0xffff, RZ, 0xc0, !PT ;  /* 0x0000ffff04037812 */ /* 0x008fe400078ec0ff */
[----:B----4-:R-:W-:Y:S01]  /*13ae20*/  LOP3.LUT R4, R13, 0xffff, RZ, 0xc0, !PT ;  /* 0x0000ffff0d047812 */ /* 0x010fe200078ec0ff */
[----:B------:R0:W-:Y:S02]  /*13ae30*/  STL [R1+0x4b0], R9 ;  /* 0x0004b00901007387 */ /* 0x0001e40000100800 */
[----:B0-----:R-:W-:Y:S02]  /*13ae40*/  LOP3.LUT R9, R12, 0xffff, RZ, 0xc0, !PT ;  /* 0x0000ffff0c097812 */ /* 0x001fe400078ec0ff */
[----:B------:R-:W-:-:S02]  /*13ae50*/  PRMT R12, R4, 0x3340, R0 ;  /* 0x00003340040c7816 */ /* 0x000fc40000000000 */
[----:B------:R-:W-:-:S04]  /*13ae60*/  PRMT R11, R3, 0x3340, R9 ;  /* 0x00003340030b7816 */ /* 0x000fc80000000009 */
[----:B------:R-:W-:Y:S02]  /*13ae70*/  PRMT R11, R11, 0x5410, R12 ;  /* 0x000054100b0b7816 */ /* 0x000fe4000000000c */
[----:B--2---:R-:W-:Y:S01]  /*13ae80*/  IADD3 R12, P1, PT, R2, R16, RZ ;  /* 0x00000010020c7210 */ /* 0x004fe20007f3e0ff */
[----:B------:R-:W-:Y:S04]  /*13ae90*/  STL.64 [R1+0x5ac0], R16 ;  /* 0x005ac01001007387 */ /* 0x000fe80000100a00 */
[----:B------:R-:W-:Y:S01]  /*13aea0*/  IMAD.X R13, R29, 0x1, R14, P1 ;  /* 0x000000011d0d7824 */ /* 0x000fe200008e060e */
[----:B------:R-:W-:Y:S04]  /*13aeb0*/  STL [R1+0x750], R11 ;  /* 0x0007500b01007387 */ /* 0x000fe80000100800 */
[----:B------:R0:W-:Y:S04]  /*13aec0*/  STL.64 [R1+0x1400], R12 ;  /* 0x0014000c01007387 */ /* 0x0001e80000100a00 */
[----:B0-----:R-:W2:Y:S04]  /*13aed0*/  LDL.LU R13, [R1+0x38c] ;  /* 0x00038c00010d7983 */ /* 0x001ea80000300800 */
[----:B------:R-:W3:Y:S01]  /*13aee0*/  LDL.LU R12, [R1+0x1f0] ;  /* 0x0001f000010c7983 */ /* 0x000ee20000300800 */
        /* <DEDUP_REMOVED lines=8> */
[----:B------:R0:W-:Y:S01]  /*13af70*/  STL [R1+0x144], R10 ;  /* 0x0001440a01007387 */ /* 0x0001e20000100800 */
[----:B------:R-:W-:Y:S02]  /*13af80*/  LOP3.LUT R7, R7, 0xffff, RZ, 0xc0, !PT ;  /* 0x0000ffff07077812 */ /* 0x000fe400078ec0ff */
[----:B------:R-:W-:Y:S01]  /*13af90*/  LOP3.LUT R3, R6, 0xffff, RZ, 0xc0, !PT ;  /* 0x0000ffff06037812 */ /* 0x000fe200078ec0ff */
[----:B------:R4:W-:Y:S03]  /*13afa0*/  STL [R1+0x4a8], R9 ;  /* 0x0004a80901007387 */ /* 0x0009e60000100800 */
[----:B------:R-:W-:Y:S02]  /*13afb0*/  PRMT R6, R3, 0x3340, R0 ;  /* 0x0000334003067816 */ /* 0x000fe40000000000 */
[----:B0-----:R-:W-:Y:S02]  /*13afc0*/  IADD3 R10, P1, PT, R2, R23, RZ ;  /* 0x00000017020a7210 */ /* 0x001fe40007f3e0ff */
[----:B----4-:R-:W-:-:S04]  /*13afd0*/  LOP3.LUT R9, R5, 0xffff, RZ, 0xc0, !PT ;  /* 0x0000ffff05097812 */ /* 0x010fc800078ec0ff */
[----:B------:R-:W-:Y:S01]  /*13afe0*/  PRMT R5, R7, 0x3340, R9 ;  /* 0x0000334007057816 */ /* 0x000fe20000000009 */
[----:B------:R-:W-:-:S03]  /*13aff0*/  IMAD.X R11, R29, 0x1, R22, P1 ;  /* 0x000000011d0b7824 */ /* 0x000fc600008e0616 */
[----:B------:R-:W-:-:S05]  /*13b000*/  PRMT R5, R5, 0x5410, R6 ;  /* 0x0000541005057816 */ /* 0x000fca0000000006 */
[----:B------:R-:W-:Y:S04]  /*13b010*/  STL [R1+0x758], R5 ;  /* 0x0007580501007387 */ /* 0x000fe80000100800 */
[----:B------:R0:W-:Y:S01]  /*13b020*/  STL.64 [R1+0x13d8], R10 ;  /* 0x0013d80a01007387 */ /* 0x0001e20000100a00 */
[----:B------:R-:W-:Y:S02]  /*13b030*/  SHF.R.U32.HI R7, RZ, 0x8, R7 ;  /* 0x00000008ff077819 */ /* 0x000fe40000011607 */
[----:B------:R-:W-:Y:S02]  /*13b040*/  SHF.R.U32.HI R9, RZ, 0x8, R9 ;  /* 0x00000008ff097819 */ /* 0x000fe40000011609 */
[----:B------:R-:W-:Y:S02]  /*13b050*/  SHF.R.U32.HI R3, RZ, 0x8, R3 ;  /* 0x00000008ff037819 */ /* 0x000fe40000011603 */
[----:B0-----:R-:W-:-:S02]  /*13b060*/  SHF.R.U32.HI R10, RZ, 0x8, R4 ;  /* 0x00000008ff0a7819 */ /* 0x001fc40000011604 */
[----:B------:R-:W4:Y:S02]  /*13b070*/  LDL.LU R4, [R1+0x4d30] ;  /* 0x004d300001047983 */ /* 0x000f240000300800 */
[----:B------:R-:W-:Y:S02]  /*13b080*/  LOP3.LUT R10, R10, 0xffff, RZ, 0xc0, !PT ;  /* 0x0000ffff0a0a7812 */ /* 0x000fe400078ec0ff */
[----:B------:R-:W4:Y:S01]  /*13b090*/  LDL.LU R6, [R1+0x2998] ;  /* 0x0029980001067983 */ /* 0x000f220000300800 */
[----:B------:R-:W-:Y:S02]  /*13b0a0*/  LOP3.LUT R7, R7, 0xffff, RZ, 0xc0, !PT ;  /* 0x0000ffff07077812 */ /* 0x000fe400078ec0ff */
[----:B------:R-:W-:Y:S01]  /*13b0b0*/  PRMT R16, R10, 0x3340, R0 ;  /* 0x000033400a107816 */ /* 0x000fe20000000000 */
[----:B------:R-:W4:Y:S01]  /*13b0c0*/  LDL.LU R5, [R1+0x4c94] ;  /* 0x004c940001057983 */ /* 0x000f220000300800 */
[----:B------:R-:W-:Y:S02]  /*13b0d0*/  LOP3.LUT R9, R9, 0xffff, RZ, 0xc0, !PT ;  /* 0x0000ffff09097812 */ /* 0x000fe400078ec0ff */
[----:B------:R-:W-:-:S02]  /*13b0e0*/  IADD3 R10, P1, PT, R2, R21, RZ ;  /* 0x00000015020a7210 */ /* 0x000fc40007f3e0ff */
[----:B------:R-:W-:Y:S02]  /*13b0f0*/  LOP3.LUT R3, R3, 0xffff, RZ, 0xc0, !PT ;  /* 0x0000ffff03037812 */ /* 0x000fe400078ec0ff */
[----:B------:R-:W-:Y:S01]  /*13b100*/  PRMT R7, R7, 0x3340, R9 ;  /* 0x0000334007077816 */ /* 0x000fe20000000009 */
[----:B------:R-:W-:Y:S01]  /*13b110*/  IMAD.X R11, R29, 0x1, R19, P1 ;  /* 0x000000011d0b7824 */ /* 0x000fe200008e0613 */
[----:B------:R-:W-:Y:S01]  /*13b120*/  PRMT R9, R3, 0x3340, R0 ;  /* 0x0000334003097816 */ /* 0x000fe20000000000 */
[----:B------:R-:W-:Y:S01]  /*13b130*/  STL [R1+0x140], R16 ;  /* 0x0001401001007387 */ /* 0x000fe20000100800 */
[----:B------:R-:W-:-:S03]  /*13b140*/  LOP3.LUT R3, R8, 0xffff, RZ, 0xc0, !PT ;  /* 0x0000ffff08037812 */ /* 0x000fc600078ec0ff */
[----:B------:R-:W-:Y:S04]  /*13b150*/  STL [R1+0x49c], R7 ;  /* 0x00049c0701007387 */ /* 0x000fe80000100800 */
[----:B------:R0:W-:Y:S04]  /*13b160*/  STL.64 [R1+0x13f0], R10 ;  /* 0x0013f00a01007387 */ /* 0x0001e80000100a00 */
[----:B------:R3:W-:Y:S01]  /*13b170*/  STL [R1+0x148], R9 ;  /* 0x0001480901007387 */ /* 0x0007e20000100800 */
[----:B0-----:R-:W-:Y:S02]  /*13b180*/  PRMT R11, R3, 0x3340, R0 ;  /* 0x00003340030b7816 */ /* 0x001fe40000000000 */
[----:B--2---:R-:W-:-:S02]  /*13b190*/  LOP3.LUT R7, R13, 0xffff, RZ, 0xc0, !PT ;  /* 0x0000ffff0d077812 */ /* 0x004fc400078ec0ff */
[----:B---3--:R-:W-:Y:S02]  /*13b1a0*/  LOP3.LUT R9, R12, 0xffff, RZ, 0xc0, !PT ;  /* 0x0000ffff0c097812 */ /* 0x008fe400078ec0ff */
[----:B------:R-:W2:Y:S02]  /*13b1b0*/  LDL.LU R12, [R1+0x298c] ;  /* 0x00298c00010c7983 */ /* 0x000ea40000300800 */
[----:B------:R-:W-:Y:S02]  /*13b1c0*/  PRMT R10, R7, 0x3340, R9 ;  /* 0x00003340070a7816 */ /* 0x000fe40000000009 */
[----:B------:R-:W3:Y:S02]  /*13b1d0*/  LDL.LU R13, [R1+0x4d38] ;  /* 0x004d3800010d7983 */ /* 0x000ee40000300800 */
[----:B------:R-:W-:Y:S02]  /*13b1e0*/  PRMT R16, R10, 0x5410, R11 ;  /* 0x000054100a107816 */ /* 0x000fe4000000000b */
[----:B------:R-:W3:Y:S01]  /*13b1f0*/  LDL.LU R8, [R1+0x4c98] ;  /* 0x004c980001087983 */ /* 0x000ee20000300800 */
[----:B------:R-:W-:-:S03]  /*13b200*/  IADD3 R10, P1, PT, R2, R20, RZ ;  /* 0x00000014020a7210 */ /* 0x000fc60007f3e0ff */
[----:B------:R-:W-:Y:S02]  /*13b210*/  STL [R1+0x4c5c], R16 ;  /* 0x004c5c1001007387 */ /* 0x000fe40000100800 */
[----:B------:R-:W-:Y:S02]  /*13b220*/  IMAD.X R11, R29, 0x1, R18, P1 ;  /* 0x000000011d0b7824 */ /* 0x000fe400008e0612 */
[----:B------:R-:W3:Y:S01]  /*13b230*/  LDL.LU R29, [R1+0x5ac8] ;  /* 0x005ac800011d7983 */ /* 0x000ee20000300800 */
[----:B------:R-:W-:Y:S02]  /*13b240*/  SHF.R.U32.HI R7, RZ, 0x8, R7 ;  /* 0x00000008ff077819 */ /* 0x000fe40000011607 */
[----:B------:R-:W-:Y:S02]  /*13b250*/  SHF.R.U32.HI R9, RZ, 0x8, R9 ;  /* 0x00000008ff097819 */ /* 0x000fe40000011609 */
[----:B------:R-:W-:Y:S02]  /*13b260*/  LOP3.LUT R7, R7, 0xffff, RZ, 0xc0, !PT ;  /* 0x0000ffff07077812 */ /* 0x000fe400078ec0ff */
[----:B------:R-:W-:Y:S01]  /*13b270*/  LOP3.LUT R9, R9, 0xffff, RZ, 0xc0, !PT ;  /* 0x0000ffff09097812 */ /* 0x000fe200078ec0ff */
[----:B------:R0:W-:Y:S03]  /*13b280*/  STL.64 [R1+0x13d0], R10 ;  /* 0x0013d00a01007387 */ /* 0x0001e60000100a00 */
[----:B------:R-:W-:-:S02]  /*13b290*/  PRMT R7, R7, 0x3340, R9 ;  /* 0x0000334007077816 */ /* 0x000fc40000000009 */
[----:B------:R-:W-:-:S03]  /*13b2a0*/  SHF.R.U32.HI R9, RZ, 0x8, R3 ;  /* 0x00000008ff097819 */ /* 0x000fc60000011603 */
[----:B------:R0:W-:Y:S01]  /*13b2b0*/  STL [R1+0x4a4], R7 ;  /* 0x0004a40701007387 */ /* 0x0001e20000100800 */
[----:B------:R-:W-:-:S04]  /*13b2c0*/  LOP3.LUT R9, R9, 0xffff, RZ, 0xc0, !PT ;  /* 0x0000ffff09097812 */ /* 0x000fc800078ec0ff */
[--C-:B------:R-:W-:Y:S01]  /*13b2d0*/  PRMT R9, R9, 0x3340, R0.reuse ;  /* 0x0000334009097816 */ /* 0x100fe20000000000 */
[----:B-1----:R-:W-:Y:S01]  /*13b2e0*/  VIADD R2, R2, UR5 ;  /* 0x0000000502027c36 */ /* 0x002fe20008000000 */
[----:B------:R-:W1:Y:S01]  /*13b2f0*/  LDCU UR5, c[0x0][0x3b8] ;  /* 0x00007700ff0577ac */ /* 0x000e620008000800 */
[----:B----4-:R-:W-:Y:S02]  /*13b300*/  LOP3.LUT R4, R4, 0xffff, RZ, 0xc0, !PT ;  /* 0x0000ffff04047812 */ /* 0x010fe400078ec0ff */
[----:B0-----:R-:W-:Y:S02]  /*13b310*/  LOP3.LUT R11, R6, 0xffff, RZ, 0xc0, !PT ;  /* 0x0000ffff060b7812 */ /* 0x001fe400078ec0ff */
[----:B------:R-:W-:Y:S02]  /*13b320*/  LOP3.LUT R5, R5, 0xffff, RZ, 0xc0, !PT ;  /* 0x0000ffff05057812 */ /* 0x000fe400078ec0ff */
[----:B------:R-:W-:Y:S02]  /*13b330*/  PRMT R7, R11, 0x3340, R0 ;  /* 0x000033400b077816 */ /* 0x000fe40000000000 */
[----:B------:R-:W-:-:S02]  /*13b340*/  PRMT R6, R4, 0x3340, R5 ;  /* 0x0000334004067816 */ /* 0x000fc40000000005 */
[----:B------:R-:W-:Y:S02]  /*13b350*/  SHF.R.U32.HI R4, RZ, 0x8, R4 ;  /* 0x00000008ff047819 */ /* 0x000fe40000011604 */
[----:B------:R-:W-:Y:S02]  /*13b360*/  PRMT R6, R6, 0x5410, R7 ;  /* 0x0000541006067816 */ /* 0x000fe40000000007 */
[----:B------:R-:W-:Y:S02]  /*13b370*/  SHF.R.U32.HI R5, RZ, 0x8, R5 ;  /* 0x00000008ff057819 */ /* 0x000fe40000011605 */
[----:B------:R-:W-:Y:S01]  /*13b380*/  LOP3.LUT R4, R4, 0xffff, RZ, 0xc0, !PT ;  /* 0x0000ffff04047812 */ /* 0x000fe200078ec0ff */
[----:B------:R0:W-:Y:S01]  /*13b390*/  STL [R1+0x740], R6 ;  /* 0x0007400601007387 */ /* 0x0001e20000100800 */
[----:B------:R-:W-:-:S04]  /*13b3a0*/  LOP3.LUT R5, R5, 0xffff, RZ, 0xc0, !PT ;  /* 0x0000ffff05057812 */ /* 0x000fc800078ec0ff */
[----:B------:R-:W-:Y:S01]  /*13b3b0*/  PRMT R4, R4, 0x3340, R5 ;  /* 0x0000334004047816 */ /* 0x000fe20000000005 */
[----:B0-----:R-:W4:Y:S04]  /*13b3c0*/  LDL.LU R6, [R1+0x4d18] ;  /* 0x004d180001067983 */ /* 0x001f280000300800 */
[----:B------:R-:W4:Y:S04]  /*13b3d0*/  LDL.LU R3, [R1+0x2818] ;  /* 0x0028180001037983 */ /* 0x000f280000300800 */
[----:B------:R-:W4:Y:S04]  /*13b3e0*/  LDL.LU R7, [R1+0x2b88] ;  /* 0x002b880001077983 */ /* 0x000f280000300800 */
[----:B------:R3:W-:Y:S04]  /*13b3f0*/  STL [R1+0x158], R9 ;  /* 0x0001580901007387 */ /* 0x0007e80000100800 */
[----:B------:R0:W-:Y:S01]  /*13b400*/  STL [R1+0x498], R4 ;  /* 0x0004980401007387 */ /* 0x0001e20000100800 */
[----:B--2---:R-:W-:-:S02]  /*13b410*/  LOP3.LUT R12, R12, 0xffff, RZ, 0xc0, !PT ;  /* 0x0000ffff0c0c7812 */ /* 0x004fc400078ec0ff */
[----:B---3--:R-:W-:Y:S02]  /*13b420*/  LOP3.LUT R9, R13, 0xffff, RZ, 0xc0, !PT ;  /* 0x0000ffff0d097812 */ /* 0x008fe400078ec0ff */
[----:B------:R-:W-:Y:S02]  /*13b430*/  LOP3.LUT R10, R8, 0xffff, RZ, 0xc0, !PT ;  /* 0x0000ffff080a7812 */ /* 0x000fe400078ec0ff */
[----:B------:R-:W-:Y:S02]  /*13b440*/  PRMT R5, R12, 0x3340, R0 ;  /* 0x000033400c057816 */ /* 0x000fe40000000000 */
[----:B0-----:R-:W-:Y:S02]  /*13b450*/  PRMT R4, R9, 0x3340, R10 ;  /* 0x0000334009047816 */ /* 0x001fe4000000000a */
[----:B------:R-:W-:Y:S02]  /*13b460*/  SHF.R.S32.HI R8, RZ, 0x1f, R2 ;  /* 0x0000001fff087819 */ /* 0x000fe40000011402 */
[----:B------:R-:W-:-:S02]  /*13b470*/  PRMT R13, R4, 0x5410, R5 ;  /* 0x00005410040d7816 */ /* 0x000fc40000000005 */
[----:B------:R-:W-:-:S05]  /*13b480*/  IADD3 R4, P1, PT, R2, R29, RZ ;  /* 0x0000001d02047210 */ /* 0x000fca0007f3e0ff */
[----:B------:R-:W-:Y:S01]  /*13b490*/  IMAD.X R5, R8, 0x1, R28, P1 ;  /* 0x0000000108057824 */ /* 0x000fe200008e061c */
[----:B------:R-:W-:Y:S04]  /*13b4a0*/  STL [R1+0x744], R13 ;  /* 0x0007440d01007387 */ /* 0x000fe80000100800 */
[----:B------:R0:W-:Y:S04]  /*13b4b0*/  STL.64 [R1+0x13b8], R4 ;  /* 0x0013b80401007387 */ /* 0x0001e80000100a00 */
[----:B0-----:R-:W2:Y:S04]  /*13b4c0*/  LDL.LU R4, [R1+0x4d1c] ;  /* 0x004d1c0001047983 */ /* 0x001ea80000300800 */
[----:B------:R-:W3:Y:S04]  /*13b4d0*/  LDL.LU R5, [R1+0x281c] ;  /* 0x00281c0001057983 */ /* 0x000ee80000300800 */
        /* <DEDUP_REMOVED lines=11> */
[----:B----4-:R-:W-:Y:S02]  /*13b590*/  LOP3.LUT R6, R6, 0xffff, RZ, 0xc0, !PT ;  /* 0x0000ffff06067812 */ /* 0x010fe400078ec0ff */
[----:B------:R-:W-:Y:S02]  /*13b5a0*/  LOP3.LUT R3, R3, 0xffff, RZ, 0xc0, !PT ;  /* 0x0000ffff03037812 */ /* 0x000fe400078ec0ff */
[----:B------:R-:W-:Y:S02]  /*13b5b0*/  LOP3.LUT R7, R7, 0xffff, RZ, 0xc0, !PT ;  /* 0x0000ffff07077812 */ /* 0x000fe400078ec0ff */
[----:B------:R-:W-:-:S02]  /*13b5c0*/  PRMT R10, R3, 0x3340, R0 ;  /* 0x00003340030a7816 */ /* 0x000fc40000000000 */
[--C-:B0-----:R-:W-:Y:S02]  /*13b5d0*/  PRMT R9, R6, 0x3340, R7.reuse ;  /* 0x0000334006097816 */ /* 0x101fe40000000007 */
[----:B------:R-:W-:Y:S02]  /*13b5e0*/  SHF.R.U32.HI R6, RZ, 0x8, R6 ;  /* 0x00000008ff067819 */ /* 0x000fe40000011606 */
[----:B------:R-:W-:Y:S02]  /*13b5f0*/  PRMT R9, R9, 0x5410, R10 ;  /* 0x0000541009097816 */ /* 0x000fe4000000000a */
[----:B------:R-:W-:Y:S02]  /*13b600*/  IADD3 R10, P1, PT, R2, R27, RZ ;  /* 0x0000001b020a7210 */ /* 0x000fe40007f3e0ff */
[----:B------:R-:W-:Y:S02]  /*13b610*/  SHF.R.U32.HI R7, RZ, 0x8, R7 ;  /* 0x00000008ff077819 */ /* 0x000fe40000011607 */
[----:B------:R-:W-:Y:S01]  /*13b620*/  SHF.R.U32.HI R3, RZ, 0x8, R3 ;  /* 0x00000008ff037819 */ /* 0x000fe20000011603 */
[----:B------:R-:W-:Y:S01]  /*13b630*/  IMAD.X R11, R8, 0x1, R26, P1 ;  /* 0x00000001080b7824 */ /* 0x000fe200008e061a */
[----:B------:R-:W-:-:S02]  /*13b640*/  LOP3.LUT R6, R6, 0xffff, RZ, 0xc0, !PT ;  /* 0x0000ffff06067812 */ /* 0x000fc400078ec0ff */
[----:B------:R-:W-:Y:S02]  /*13b650*/  LOP3.LUT R7, R7, 0xffff, RZ, 0xc0, !PT ;  /* 0x0000ffff07077812 */ /* 0x000fe400078ec0ff */
[----:B------:R-:W-:Y:S01]  /*13b660*/  LOP3.LUT R3, R3, 0xffff, RZ, 0xc0, !PT ;  /* 0x0000ffff03037812 */ /* 0x000fe200078ec0ff */
[----:B------:R-:W-:Y:S01]  /*13b670*/  STL [R1+0x748], R9 ;  /* 0x0007480901007387 */ /* 0x000fe20000100800 */
[----:B------:R-:W-:Y:S02]  /*13b680*/  PRMT R7, R6, 0x3340, R7 ;  /* 0x0000334006077816 */ /* 0x000fe40000000007 */
[----:B------:R-:W-:Y:S01]  /*13b690*/  PRMT R6, R3, 0x3340, R0 ;  /* 0x0000334003067816 */ /* 0x000fe20000000000 */
[----:B------:R-:W-:Y:S04]  /*13b6a0*/  STL.64 [R1+0x5ab0], R26 ;  /* 0x005ab01a01007387 */ /* 0x000fe80000100a00 */
[----:B------:R0:W-:Y:S01]  /*13b6b0*/  STL.64 [R1+0x13b0], R10 ;  /* 0x0013b00a01007387 */ /* 0x0001e20000100a00 */
[----:B------:R-:W-:-:S03]  /*13b6c0*/  IADD3 R16, P1, PT, R2, R25, RZ ;  /* 0x0000001902107210 */ /* 0x000fc60007f3e0ff */
[----:B0-----:R-:W4:Y:S04]  /*13b6d0*/  LDL.LU R10, [R1+0xe50] ;  /* 0x000e5000010a7983 */ /* 0x001f280000300800 */
[----:B------:R-:W4:Y:S04]  /*13b6e0*/  LDL.LU R9, [R1+0x164] ;  /* 0x0001640001097983 */ /* 0x000f280000300800 */
[----:B------:R-:W4:Y:S04]  /*13b6f0*/  LDL.LU R11, [R1+0x308] ;  /* 0x00030800010b7983 */ /* 0x000f280000300800 */
[----:B------:R-:W-:Y:S04]  /*13b700*/  STL [R1+0x490], R7 ;  /* 0x0004900701007387 */ /* 0x000fe80000100800 */
[----:B------:R0:W-:Y:S01]  /*13b710*/  STL [R1+0x154], R6 ;  /* 0x0001540601007387 */ /* 0x0001e20000100800 */
[----:B------:R-:W-:Y:S01]  /*13b720*/  IMAD.X R17, R8, 0x1, R24, P1 ;  /* 0x0000000108117824 */ /* 0x000fe200008e0618 */
[----:B--2---:R-:W-:-:S02]  /*13b730*/  LOP3.LUT R26, R4, 0xffff, RZ, 0xc0, !PT ;  /* 0x0000ffff041a7812 */ /* 0x004fc400078ec0ff */
[----:B---3--:R-:W-:Y:S02]  /*13b740*/  LOP3.LUT R3, R5, 0xffff, RZ, 0xc0, !PT ;  /* 0x0000ffff05037812 */ /* 0x008fe400078ec0ff */
[----:B------:R-:W-:-:S03]  /*13b750*/  LOP3.LUT R27, R13, 0xffff, RZ, 0xc0, !PT ;  /* 0x0000ffff0d1b7812 */ /* 0x000fc600078ec0ff */
[----:B------:R2:W-:Y:S01]  /*13b760*/  STL [R1+0x4cc0], R3 ;  /* 0x004cc00301007387 */ /* 0x0005e20000100800 */
[----:B------:R-:W-:-:S03]  /*13b770*/  PRMT R4, R3, 0x3340, R0 ;  /* 0x0000334003047816 */ /* 0x000fc60000000000 */
[----:B0-----:R-:W3:Y:S01]  /*13b780*/  LDL.LU R6, [R1+0xe54] ;  /* 0x000e540001067983 */ /* 0x001ee20000300800 */
[----:B--2---:R-:W-:-:S04]  /*13b790*/  PRMT R3, R26, 0x3340, R27 ;  /* 0x000033401a037816 */ /* 0x004fc8000000001b */
[----:B------:R-:W-:Y:S02]  /*13b7a0*/  PRMT R3, R3, 0x5410, R4 ;  /* 0x0000541003037816 */ /* 0x000fe40000000004 */
[----:B------:R-:W2:Y:S04]  /*13b7b0*/  LDL.LU R4, [R1+0x170] ;  /* 0x0001700001047983 */ /* 0x000ea80000300800 */
[----:B------:R0:W-:Y:S04]  /*13b7c0*/  STL [R1+0x4c58], R3 ;  /* 0x004c580301007387 */ /* 0x0001e80000100800 */
[----:B------:R-:W2:Y:S04]  /*13b7d0*/  LDL.LU R7, [R1+0x30c] ;  /* 0x00030c0001077983 */ /* 0x000ea80000300800 */
[----:B0-----:R-:W2:Y:S04]  /*13b7e0*/  LDL.LU R3, [R1+0x3a8] ;  /* 0x0003a80001037983 */ /* 0x001ea80000300800 */
[----:B------:R-:W2:Y:S04]  /*13b7f0*/  LDL.LU R5, [R1+0x10c] ;  /* 0x00010c0001057983 */ /* 0x000ea80000300800 */
[----:B------:R0:W-:Y:S04]  /*13b800*/  STL.64 [R1+0x1398], R16 ;  /* 0x0013981001007387 */ /* 0x0001e80000100a00 */
[----:B0-----:R-:W2:Y:S01]  /*13b810*/  LDL.LU.64 R16, [R1+0x5ac0] ;  /* 0x005ac00001107983 */ /* 0x001ea20000300a00 */
[----:B------:R-:W-:-:S03]  /*13b820*/  SHF.R.U32.HI R13, RZ, 0x8, R12 ;  /* 0x00000008ff0d7819 */ /* 0x000fc6000001160c */
[----:B------:R-:W2:Y:S01]  /*13b830*/  LDL.LU R12, [R1+0x20c] ;  /* 0x00020c00010c7983 */ /* 0x000ea20000300800 */
        /* <DEDUP_REMOVED lines=8> */
[----:B0-----:R-:W2:Y:S04]  /*13b8c0*/  LDL.LU R13, [R1+0x5abc] ;  /* 0x005abc00010d7983 */ /* 0x001ea80000300800 */
[----:B------:R0:W-:Y:S01]  /*13b8d0*/  STL [R1+0x2b38], R26 ;  /* 0x002b381a01007387 */ /* 0x0001e20000100800 */
[----:B----4-:R-:W-:Y:S02]  /*13b8e0*/  LOP3.LUT R10, R10, 0xffff, RZ, 0xc0, !PT ;  /* 0x0000ffff0a0a7812 */ /* 0x010fe400078ec0ff */
[----:B------:R-:W-:-:S02]  /*13b8f0*/  LOP3.LUT R9, R9, 0xffff, RZ, 0xc0, !PT ;  /* 0x0000ffff09097812 */ /* 0x000fc400078ec0ff */
[----:B------:R-:W-:Y:S02]  /*13b900*/  LOP3.LUT R11, R11, 0xffff, RZ, 0xc0, !PT ;  /* 0x0000ffff0b0b7812 */ /* 0x000fe400078ec0ff */
[----:B------:R-:W-:Y:S02]  /*13b910*/  PRMT R27, R9, 0x3340, R0 ;  /* 0x00003340091b7816 */ /* 0x000fe40000000000 */
[--C-:B0-----:R-:W-:Y:S02]  /*13b920*/  PRMT R26, R10, 0x3340, R11.reuse ;  /* 0x000033400a1a7816 */ /* 0x101fe4000000000b */
[----:B------:R-:W-:Y:S02]  /*13b930*/  SHF.R.U32.HI R10, RZ, 0x8, R10 ;  /* 0x00000008ff0a7819 */ /* 0x000fe4000001160a */
[----:B------:R-:W-:Y:S02]  /*13b940*/  SHF.R.U32.HI R11, RZ, 0x8, R11 ;  /* 0x00000008ff0b7819 */ /* 0x000fe4000001160b */
[----:B------:R-:W-:-:S02]  /*13b950*/  PRMT R27, R26, 0x5410, R27 ;  /* 0x000054101a1b7816 */ /* 0x000fc4000000001b */
[----:B------:R-:W-:Y:S02]  /*13b960*/  SHF.R.U32.HI R9, RZ, 0x8, R9 ;  /* 0x00000008ff097819 */ /* 0x000fe40000011609 */
[----:B------:R-:W-:Y:S02]  /*13b970*/  LOP3.LUT R10, R10, 0xffff, RZ, 0xc0, !PT ;  /* 0x0000ffff0a0a7812 */ /* 0x000fe400078ec0ff */
[----:B------:R-:W-:Y:S01]  /*13b980*/  LOP3.LUT R11, R11, 0xffff, RZ, 0xc0, !PT ;  /* 0x0000ffff0b0b7812 */ /* 0x000fe200078ec0ff */
[----:B------:R0:W-:Y:S01]  /*13b990*/  STL [R1+0x730], R27 ;  /* 0x0007301b01007387 */ /* 0x0001e20000100800 */
[----:B------:R-:W-:Y:S02]  /*13b9a0*/  LOP3.LUT R9, R9, 0xffff, RZ, 0xc0, !PT ;  /* 0x0000ffff09097812 */ /* 0x000fe400078ec0ff */
[----:B------:R-:W-:Y:S02]  /*13b9b0*/  PRMT R10, R10, 0x3340, R11 ;  /* 0x000033400a0a7816 */ /* 0x000fe4000000000b */
[----:B------:R-:W-:-:S02]  /*13b9c0*/  PRMT R9, R9, 0x3340, R0 ;  /* 0x0000334009097816 */ /* 0x000fc40000000000 */
[----:B---3--:R-:W-:Y:S02]  /*13b9d0*/  LOP3.LUT R6, R6, 0xffff, RZ, 0xc0, !PT ;  /* 0x0000ffff06067812 */ /* 0x008fe400078ec0ff */
[----:B--2---:R-:W-:Y:S02]  /*13b9e0*/  LOP3.LUT R4, R4, 0xffff, RZ, 0xc0, !PT ;  /* 0x0000ffff04047812 */ /* 0x004fe400078ec0ff */
[----:B------:R-:W-:Y:S02]  /*13b9f0*/  LOP3.LUT R7, R7, 0xffff, RZ, 0xc0, !PT ;  /* 0x0000ffff07077812 */ /* 0x000fe400078ec0ff */
[----:B------:R-:W-:-:S05]  /*13ba00*/  IADD3 R26, P1, PT, R2, R17, RZ ;  /* 0x00000011021a7210 */ /* 0x000fca0007f3e0ff */
[----:B0-----:R-:W-:-:S05]  /*13ba10*/  IMAD.X R27, R8, 0x1, R15, P1 ;  /* 0x00000001081b7824 */ /* 0x001fca00008e060f */
[----:B------:R-:W-:Y:S04]  /*13ba20*/  STL.64 [R1+0x1390], R26 ;  /* 0x0013901a01007387 */ /* 0x000fe80000100a00 */
[----:B------:R0:W-:Y:S04]  /*13ba30*/  STL [R1+0x488], R10 ;  /* 0x0004880a01007387 */ /* 0x0001e80000100800 */
[----:B------:R2:W-:Y:S01]  /*13ba40*/  STL [R1+0x16c], R9 ;  /* 0x00016c0901007387 */ /* 0x0005e20000100800 */
[----:B------:R-:W-:Y:S02]  /*13ba50*/  LOP3.LUT R11, R12, 0xffff, RZ, 0xc0, !PT ;  /* 0x0000ffff0c0b7812 */ /* 0x000fe400078ec0ff */
[----:B0-----:R-:W-:-:S02]  /*13ba60*/  PRMT R10, R4, 0x3340, R0 ;  /* 0x00003340040a7816 */ /* 0x001fc40000000000 */
[----:B--2---:R-:W-:Y:S02]  /*13ba70*/  LOP3.LUT R9, R3, 0xffff, RZ, 0xc0, !PT ;  /* 0x0000ffff03097812 */ /* 0x004fe400078ec0ff */
[----:B------:R-:W-:Y:S02]  /*13ba80*/  LOP3.LUT R3, R5, 0xffff, RZ, 0xc0, !PT ;  /* 0x0000ffff05037812 */ /* 0x000fe400078ec0ff */
[----:B------:R-:W-:-:S04]  /*13ba90*/  PRMT R5, R6, 0x3340, R7 ;  /* 0x0000334006057816 */ /* 0x000fc80000000007 */
[----:B------:R-:W-:Y:S02]  /*13baa0*/  PRMT R12, R5, 0x5410, R10 ;  /* 0x00005410050c7816 */ /* 0x000fe4000000000a */
[----:B------:R-:W2:Y:S04]  /*13bab0*/  LDL.LU R10, [R1+0x4d4c] ;  /* 0x004d4c00010a7983 */ /* 0x000ea80000300800 */
[----:B------:R-:W3:Y:S04]  /*13bac0*/  LDL.LU R5, [R1+0x29a8] ;  /* 0x0029a80001057983 */ /* 0x000ee80000300800 */
[----:B------:R0:W-:Y:S04]  /*13bad0*/  STL [R1+0x734], R12 ;  /* 0x0007340c01007387 */ /* 0x0001e80000100800 */
[----:B0-----:R-:W4:Y:S01]  /*13bae0*/  LDL.LU R12, [R1+0x4ce8] ;  /* 0x004ce800010c7983 */ /* 0x001f220000300800 */
[----:B------:R-:W-:-:S02]  /*13baf0*/  PRMT R27, R3, 0x3340, R0 ;  /* 0x00003340031b7816 */ /* 0x000fc40000000000 */
[----:B------:R-:W-:Y:S02]  /*13bb00*/  PRMT R26, R9, 0x3340, R11 ;  /* 0x00003340091a7816 */ /* 0x000fe4000000000b */
[----:B------:R-:W-:Y:S02]  /*13bb10*/  SHF.R.U32.HI R9, RZ, 0x8, R9 ;  /* 0x00000008ff097819 */ /* 0x000fe40000011609 */
[----:B------:R-:W-:Y:S02]  /*13bb20*/  SHF.R.U32.HI R11, RZ, 0x8, R11 ;  /* 0x00000008ff0b7819 */ /* 0x000fe4000001160b */
[----:B------:R-:W-:Y:S02]  /*13bb30*/  PRMT R27, R26, 0x5410, R27 ;  /* 0x000054101a1b7816 */ /* 0x000fe4000000001b */
[----:B------:R-:W-:Y:S02]  /*13bb40*/  SHF.R.U32.HI R6, RZ, 0x8, R6 ;  /* 0x00000008ff067819 */ /* 0x000fe40000011606 */
[----:B------:R-:W-:-:S02]  /*13bb50*/  SHF.R.U32.HI R7, RZ, 0x8, R7 ;  /* 0x00000008ff077819 */ /* 0x000fc40000011607 */
[----:B------:R-:W-:Y:S02]  /*13bb60*/  IADD3 R26, P1, PT, R2, R16, RZ ;  /* 0x00000010021a7210 */ /* 0x000fe40007f3e0ff */
[----:B------:R-:W-:Y:S02]  /*13bb70*/  LOP3.LUT R9, R9, 0xffff, RZ, 0xc0, !PT ;  /* 0x0000ffff09097812 */ /* 0x000fe400078ec0ff */
[----:B------:R-:W-:Y:S01]  /*13bb80*/  LOP3.LUT R11, R11, 0xffff, RZ, 0xc0, !PT ;  /* 0x0000ffff0b0b7812 */ /* 0x000fe200078ec0ff */
[----:B------:R0:W-:Y:S01]  /*13bb90*/  STL [R1+0x738], R27 ;  /* 0x0007381b01007387 */ /* 0x0001e20000100800 */
[----:B------:R-:W-:Y:S02]  /*13bba0*/  LOP3.LUT R6, R6, 0xffff, RZ, 0xc0, !PT ;  /* 0x0000ffff06067812 */ /* 0x000fe400078ec0ff */
[----:B------:R-:W-:Y:S02]  /*13bbb0*/  LOP3.LUT R7, R7, 0xffff, RZ, 0xc0, !PT ;  /* 0x0000ffff07077812 */ /* 0x000fe400078ec0ff */
[----:B------:R-:W-:-:S02]  /*13bbc0*/  PRMT R11, R9, 0x3340, R11 ;  /* 0x00003340090b7816 */ /* 0x000fc4000000000b */
[----:B------:R-:W-:Y:S01]  /*13bbd0*/  PRMT R9, R6, 0x3340, R7 ;  /* 0x0000334006097816 */ /* 0x000fe20000000007 */
[----:B0-----:R-:W-:Y:S01]  /*13bbe0*/  IMAD.X R27, R8, 0x1, R14, P1 ;  /* 0x00000001081b7824 */ /* 0x001fe200008e060e */
[----:B------:R-:W-:-:S04]  /*13bbf0*/  IADD3 R6, P1, PT, R2, R23, RZ ;  /* 0x0000001702067210 */ /* 0x000fc80007f3e0ff */
[----:B------:R-:W-:Y:S01]  /*13bc00*/  STL.64 [R1+0x1348], R26 ;  /* 0x0013481a01007387 */ /* 0x000fe20000100a00 */
[----:B------:R-:W-:-:S03]  /*13bc10*/  IMAD.X R7, R8, 0x1, R22, P1 ;  /* 0x0000000108077824 */ /* 0x000fc600008e0616 */
[----:B------:R0:W-:Y:S04]  /*13bc20*/  STL [R1+0x484], R11 ;  /* 0x0004840b01007387 */ /* 0x0001e80000100800 */
[----:B------:R1:W-:Y:S01]  /*13bc30*/  STL [R1+0x480], R9 ;  /* 0x0004800901007387 */ /* 0x0003e20000100800 */
[----:B0-----:R-:W-:-:S03]  /*13bc40*/  SHF.R.U32.HI R11, RZ, 0x8, R4 ;  /* 0x00000008ff0b7819 */ /* 0x001fc60000011604 */
[----:B------:R0:W-:Y:S01]  /*13bc50*/  STL.64 [R1+0x5aa0], R22 ;  /* 0x005aa01601007387 */ /* 0x0001e20000100a00 */
[----:B-1----:R-:W-:-:S03]  /*13bc60*/  SHF.R.U32.HI R9, RZ, 0x8, R3 ;  /* 0x00000008ff097819 */ /* 0x002fc60000011603 */
[----:B------:R1:W-:Y:S01]  /*13bc70*/  STL.64 [R1+0x1378], R6 ;  /* 0x0013780601007387 */ /* 0x0003e20000100a00 */
[----:B0-----:R-:W-:Y:S02]  /*13bc80*/  LOP3.LUT R22, R11, 0xffff, RZ, 0xc0, !PT ;  /* 0x0000ffff0b167812 */ /* 0x001fe400078ec0ff */
[----:B------:R-:W-:Y:S01]  /*13bc90*/  LOP3.LUT R11, R9, 0xffff, RZ, 0xc0, !PT ;  /* 0x0000ffff090b7812 */ /* 0x000fe200078ec0ff */
[----:B-1----:R-:W4:Y:S01]  /*13bca0*/  LDL.LU R6, [R1+0x3b0] ;  /* 0x0003b00001067983 */ /* 0x002f220000300800 */
[--C-:B------:R-:W-:Y:S02]  /*13bcb0*/  PRMT R22, R22, 0x3340, R0.reuse ;  /* 0x0000334016167816 */ /* 0x100fe40000000000 */
[----:B------:R-:W-:Y:S01]  /*13bcc0*/  PRMT R11, R11, 0x3340, R0 ;  /* 0x000033400b0b7816 */ /* 0x000fe20000000000 */
[----:B------:R-:W4:Y:S04]  /*13bcd0*/  LDL.LU R4, [R1+0x214] ;  /* 0x0002140001047983 */ /* 0x000f280000300800 */
[----:B------:R-:W4:Y:S04]  /*13bce0*/  LDL.LU R3, [R1+0x4d54] ;  /* 0x004d540001037983 */ /* 0x000f280000300800 */
[----:B------:R-:W4:Y:S04]  /*13bcf0*/  LDL.LU R7, [R1+0x299c] ;  /* 0x00299c0001077983 */ /* 0x000f280000300800 */
[----:B------:R-:W4:Y:S04]  /*13bd00*/  LDL.LU R9, [R1+0x4cf0] ;  /* 0x004cf00001097983 */ /* 0x000f280000300800 */
[----:B------:R0:W-:Y:S04]  /*13bd10*/  STL [R1+0x15c], R22 ;  /* 0x00015c1601007387 */ /* 0x0001e80000100800 */
[----:B------:R4:W-:Y:S01]  /*13bd20*/  STL [R1+0x160], R11 ;  /* 0x0001600b01007387 */ /* 0x0009e20000100800 */
[----:B--2---:R-:W-:-:S02]  /*13bd30*/  LOP3.LUT R10, R10, 0xffff, RZ, 0xc0, !PT ;  /* 0x0000ffff0a0a7812 */ /* 0x004fc400078ec0ff */
[----:B---3--:R-:W-:-:S04]  /*13bd40*/  LOP3.LUT R5, R5, 0xffff, RZ, 0xc0, !PT ;  /* 0x0000ffff05057812 */ /* 0x008fc800078ec0ff */
[----:B0-----:R-:W-:Y:S02]  /*13bd50*/  PRMT R22, R5, 0x3340, R0 ;  /* 0x0000334005167816 */ /* 0x001fe40000000000 */
[----:B----4-:R-:W-:-:S04]  /*13bd60*/  LOP3.LUT R11, R12, 0xffff, RZ, 0xc0, !PT ;  /* 0x0000ffff0c0b7812 */ /* 0x010fc800078ec0ff */
[--C-:B------:R-:W-:Y:S02]  /*13bd70*/  PRMT R12, R10, 0x3340, R11.reuse ;  /* 0x000033400a0c7816 */ /* 0x100fe4000000000b */
[----:B------:R-:W-:Y:S02]  /*13bd80*/  SHF.R.U32.HI R10, RZ, 0x8, R10 ;  /* 0x00000008ff0a7819 */ /* 0x000fe4000001160a */
[----:B------:R-:W-:Y:S02]  /*13bd90*/  SHF.R.U32.HI R11, RZ, 0x8, R11 ;  /* 0x00000008ff0b7819 */ /* 0x000fe4000001160b */
[----:B------:R-:W-:Y:S02]  /*13bda0*/  PRMT R12, R12, 0x5410, R22 ;  /* 0x000054100c0c7816 */ /* 0x000fe40000000016 */
[----:B------:R-:W-:Y:S02]  /*13bdb0*/  IADD3 R22, P1, PT, R2, R21, RZ ;  /* 0x0000001502167210 */ /* 0x000fe40007f3e0ff */
[----:B------:R-:W-:-:S02]  /*13bdc0*/  LOP3.LUT R10, R10, 0xffff, RZ, 0xc0, !PT ;  /* 0x0000ffff0a0a7812 */ /* 0x000fc400078ec0ff */
[----:B------:R-:W-:Y:S01]  /*13bdd0*/  LOP3.LUT R11, R11, 0xffff, RZ, 0xc0, !PT ;  /* 0x0000ffff0b0b7812 */ /* 0x000fe200078ec0ff */
[----:B------:R0:W-:Y:S01]  /*13bde0*/  STL [R1+0x720], R12 ;  /* 0x0007200c01007387 */ /* 0x0001e20000100800 */
[----:B------:R-:W-:Y:S02]  /*13bdf0*/  IMAD.X R23, R8, 0x1, R19, P1 ;  /* 0x0000000108177824 */ /* 0x000fe400008e0613 */
[----:B0-----:R-:W-:Y:S02]  /*13be00*/  PRMT R12, R10, 0x3340, R11 ;  /* 0x000033400a0c7816 */ /* 0x001fe4000000000b */
[----:B------:R-:W-:Y:S01]  /*13be10*/  IADD3 R10, P1, PT, R2, R20, RZ ;  /* 0x00000014020a7210 */ /* 0x000fe20007f3e0ff */
[----:B------:R-:W-:Y:S04]  /*13be20*/  STL.64 [R1+0x1340], R22 ;  /* 0x0013401601007387 */ /* 0x000fe80000100a00 */
[----:B------:R-:W-:Y:S01]  /*13be30*/  IMAD.X R11, R8, 0x1, R18, P1 ;  /* 0x00000001080b7824 */ /* 0x000fe200008e0612 */
[----:B------:R-:W-:Y:S04]  /*13be40*/  STL [R1+0x47c], R12 ;  /* 0x00047c0c01007387 */ /* 0x000fe80000100800 */
[----:B------:R0:W-:Y:S02]  /*13be50*/  STL.64 [R1+0x1370], R10 ;  /* 0x0013700a01007387 */ /* 0x0001e40000100a00 */
[----:B0-----:R-:W-:-:S02]  /*13be60*/  SHF.R.U32.HI R10, RZ, 0x8, R5 ;  /* 0x00000008ff0a7819 */ /* 0x001fc40000011605 */
[----:B------:R-:W2:Y:S04]  /*13be70*/  LDL.LU R5, [R1+0x2828] ;  /* 0x0028280001057983 */ /* 0x000ea80000300800 */
[----:B------:R-:W3:Y:S04]  /*13be80*/  LDL.LU R8, [R1+0x4d34] ;  /* 0x004d340001087983 */ /* 0x000ee80000300800 */
[----:B------:R-:W4:Y:S01]  /*13be90*/  LDL.LU R12, [R1+0x2b98] ;  /* 0x002b9800010c7983 */ /* 0x000f220000300800 */
[----:B------:R-:W-:-:S04]  /*13bea0*/  LOP3.LUT R10, R10, 0xffff, RZ, 0xc0, !PT ;  /* 0x0000ffff0a0a7812 */ /* 0x000fc800078ec0ff */
[----:B------:R-:W-:Y:S02]  /*13beb0*/  PRMT R11, R10, 0x3340, R0 ;  /* 0x000033400a0b7816 */ /* 0x000fe40000000000 */
[----:B------:R-:W-:Y:S02]  /*13bec0*/  LOP3.LUT R10, R13, 0xffff, RZ, 0xc0, !PT ;  /* 0x0000ffff0d0a7812 */ /* 0x000fe400078ec0ff */
[----:B------:R-:W-:Y:S01]  /*13bed0*/  LOP3.LUT R6, R6, 0xffff, RZ, 0xc0, !PT ;  /* 0x0000ffff06067812 */ /* 0x000fe200078ec0ff */
[----:B------:R0:W-:Y:S01]  /*13bee0*/  STL [R1+0x164], R11 ;  /* 0x0001640b01007387 */ /* 0x0001e20000100800 */
[----:B------:R-:W-:-:S03]  /*13bef0*/  LOP3.LUT R4, R4, 0xffff, RZ, 0xc0, !PT ;  /* 0x0000ffff04047812 */ /* 0x000fc600078ec0ff */
[----:B------:R-:W4:Y:S01]  /*13bf00*/  LDL.LU R13, [R1+0x5ab8] ;  /* 0x005ab800010d7983 */ /* 0x000f220000300800 */
[----:B------:R-:W-:-:S03]  /*13bf10*/  LOP3.LUT R3, R3, 0xffff, RZ, 0xc0, !PT ;  /* 0x0000ffff03037812 */ /* 0x000fc600078ec0ff */
[----:B------:R1:W-:Y:S01]  /*13bf20*/  STL [R1+0x4cbc], R10 ;  /* 0x004cbc0a01007387 */ /* 0x0003e20000100800 */
[----:B0-----:R-:W-:Y:S02]  /*13bf30*/  PRMT R11, R10, 0x3340, R0 ;  /* 0x000033400a0b7816 */ /* 0x001fe40000000000 */
[----:B------:R-:W-:Y:S02]  /*13bf40*/  LOP3.LUT R7, R7, 0xffff, RZ, 0xc0, !PT ;  /* 0x0000ffff07077812 */ /* 0x000fe400078ec0ff */
[----:B------:R-:W-:Y:S02]  /*13bf50*/  LOP3.LUT R9, R9, 0xffff, RZ, 0xc0, !PT ;  /* 0x0000ffff09097812 */ /* 0x000fe400078ec0ff */
[----:B-1----:R-:W-:-:S04]  /*13bf60*/  PRMT R10, R6, 0x3340, R4 ;  /* 0x00003340060a7816 */ /* 0x002fc80000000004 */
[----:B------:R-:W-:Y:S02]  /*13bf70*/  PRMT R22, R10, 0x5410, R11 ;  /* 0x000054100a167816 */ /* 0x000fe4000000000b */
[----:B------:R-:W-:Y:S02]  /*13bf80*/  PRMT R11, R7, 0x3340, R0 ;  /* 0x00003340070b7816 */ /* 0x000fe40000000000 */
[----:B------:R-:W-:Y:S01]  /*13bf90*/  PRMT R10, R3, 0x3340, R9 ;  /* 0x00003340030a7816 */ /* 0x000fe20000000009 */
[----:B------:R0:W-:Y:S03]  /*13bfa0*/  STL [R1+0x2b88], R22 ;  /* 0x002b881601007387 */ /* 0x0001e60000100800 */
[----:B------:R-:W-:Y:S02]  /*13bfb0*/  PRMT R10, R10, 0x5410, R11 ;  /* 0x000054100a0a7816 */ /* 0x000fe4000000000b */
[----:B------:R-:W-:-:S02]  /*13bfc0*/  SHF.R.U32.HI R11, RZ, 0x8, R6 ;  /* 0x00000008ff0b7819 */ /* 0x000fc40000011606 */
[----:B0-----:R-:W-:Y:S02]  /*13bfd0*/  SHF.R.U32.HI R22, RZ, 0x8, R4 ;  /* 0x00000008ff167819 */ /* 0x001fe40000011604 */
[----:B------:R-:W-:Y:S02]  /*13bfe0*/  SHF.R.U32.HI R4, RZ, 0x8, R3 ;  /* 0x00000008ff047819 */ /* 0x000fe40000011603 */
[----:B------:R-:W-:Y:S02]  /*13bff0*/  SHF.R.U32.HI R9, RZ, 0x8, R9 ;  /* 0x00000008ff097819 */ /* 0x000fe40000011609 */
[----:B------:R-:W-:Y:S02]  /*13c000*/  LOP3.LUT R11, R11, 0xffff, RZ, 0xc0, !PT ;  /* 0x0000ffff0b0b7812 */ /* 0x000fe400078ec0ff */
[----:B------:R-:W-:Y:S01]  /*13c010*/  LOP3.LUT R22, R22, 0xffff, RZ, 0xc0, !PT ;  /* 0x0000ffff16167812 */ /* 0x000fe200078ec0ff */
[----:B------:R0:W-:Y:S01]  /*13c020*/  STL [R1+0x724], R10 ;  /* 0x0007240a01007387 */ /* 0x0001e20000100800 */
[----:B------:R-:W-:-:S02]  /*13c030*/  LOP3.LUT R4, R4, 0xffff, RZ, 0xc0, !PT ;  /* 0x0000ffff04047812 */ /* 0x000fc400078ec0ff */
[----:B------:R-:W-:Y:S01]  /*13c040*/  LOP3.LUT R9, R9, 0xffff, RZ, 0xc0, !PT ;  /* 0x0000ffff09097812 */ /* 0x000fe200078ec0ff */
[----:B------:R-:W4:Y:S01]  /*13c050*/  LDL.LU R3, [R1+0x4d3c] ;  /* 0x004d3c0001037983 */ /* 0x000f220000300800 */
[----:B------:R-:W-:Y:S02]  /*13c060*/  PRMT R11, R11, 0x3340, R22 ;  /* 0x000033400b0b7816 */ /* 0x000fe40000000016 */
[----:B------:R-:W-:Y:S01]  /*13c070*/  PRMT R4, R4, 0x3340, R9 ;  /* 0x0000334004047816 */ /* 0x000fe20000000009 */
[----:B0-----:R-:W4:Y:S01]  /*13c080*/  LDL.LU R10, [R1+0x282c] ;  /* 0x00282c00010a7983 */ /* 0x001f220000300800 */
[----:B------:R-:W-:Y:S01]  /*13c090*/  VIADD R2, R2, UR5 ;  /* 0x0000000502027c36 */ /* 0x000fe20008000000 */
[----:B------:R-:W-:Y:S01]  /*13c0a0*/  SHF.R.U32.HI R7, RZ, 0x8, R7 ;  /* 0x00000008ff077819 */ /* 0x000fe20000011607 */
[----:B------:R-:W0:Y:S01]  /*13c0b0*/  LDCU UR5, c[0x0][0x3b8] ;  /* 0x00007700ff0577ac */ /* 0x000e220008000800 */
[----:B------:R-:W4:Y:S04]  /*13c0c0*/  LDL.LU R6, [R1+0x2b8c] ;  /* 0x002b8c0001067983 */ /* 0x000f280000300800 */
[----:B------:R3:W-:Y:S01]  /*13c0d0*/  STL [R1+0x2b28], R11 ;  /* 0x002b280b01007387 */ /* 0x0007e20000100800 */
[----:B------:R-:W-:-:S03]  /*13c0e0*/  IADD3 R26, P1, PT, R2, R29, RZ ;  /* 0x0000001d021a7210 */ /* 0x000fc60007f3e0ff */
[----:B------:R1:W-:Y:S01]  /*13c0f0*/  STL [R1+0x478], R4 ;  /* 0x0004780401007387 */ /* 0x0003e20000100800 */
[----:B--2---:R-:W-:Y:S02]  /*13c100*/  LOP3.LUT R9, R5, 0xffff, RZ, 0xc0, !PT ;  /* 0x0000ffff05097812 */ /* 0x004fe400078ec0ff */
[----:B---3--:R-:W-:Y:S02]  /*13c110*/  LOP3.LUT R11, R8, 0xffff, RZ, 0xc0, !PT ;  /* 0x0000ffff080b7812 */ /* 0x008fe400078ec0ff */
[----:B----4-:R-:W-:Y:S01]  /*13c120*/  LOP3.LUT R22, R12, 0xffff, RZ, 0xc0, !PT ;  /* 0x0000ffff0c167812 */ /* 0x010fe200078ec0ff */
[----:B------:R-:W2:Y:S01]  /*13c130*/  LDL.LU R8, [R1+0x26d8] ;  /* 0x0026d80001087983 */ /* 0x000ea20000300800 */
[----:B------:R-:W-:Y:S02]  /*13c140*/  PRMT R5, R9, 0x3340, R0 ;  /* 0x0000334009057816 */ /* 0x000fe40000000000 */
[----:B-1----:R-:W-:Y:S02]  /*13c150*/  PRMT R4, R11, 0x3340, R22 ;  /* 0x000033400b047816 */ /* 0x002fe40000000016 */
[----:B------:R-:W-:-:S02]  /*13c160*/  SHF.R.S32.HI R12, RZ, 0x1f, R2 ;  /* 0x0000001fff0c7819 */ /* 0x000fc40000011402 */
[----:B------:R-:W-:Y:S02]  /*13c170*/  PRMT R5, R4, 0x5410, R5 ;  /* 0x0000541004057816 */ /* 0x000fe40000000005 */
[----:B------:R-:W3:Y:S01]  /*13c180*/  LDL.LU R4, [R1+0x180] ;  /* 0x0001800001047983 */ /* 0x000ee20000300800 */
[----:B------:R-:W-:-:S03]  /*13c190*/  IMAD.X R27, R12, 0x1, R28, P1 ;  /* 0x000000010c1b7824 */ /* 0x000fc600008e061c */
[----:B------:R1:W-:Y:S04]  /*13c1a0*/  STL [R1+0x728], R5 ;  /* 0x0007280501007387 */ /* 0x0003e80000100800 */
[----:B-1----:R-:W4:Y:S04]  /*13c1b0*/  LDL.LU R5, [R1+0x32c] ;  /* 0x00032c0001057983 */ /* 0x002f280000300800 */
[----:B------:R1:W-:Y:S04]  /*13c1c0*/  STL.64 [R1+0x1328], R26 ;  /* 0x0013281a01007387 */ /* 0x0003e80000100a00 */
[----:B-1----:R-:W4:Y:S01]  /*13c1d0*/  LDL.LU.64 R26, [R1+0x5ab0] ;  /* 0x005ab000011a7983 */ /* 0x002f220000300a00 */
        /* <DEDUP_REMOVED lines=8> */
[----:B------:R-:W-:Y:S01]  /*13c260*/  STL [R1+0x30c], R22 ;  /* 0x00030c1601007387 */ /* 0x000fe20000100800 */
[----:B------:R-:W-:-:S03]  /*13c270*/  LOP3.LUT R3, R3, 0xffff, RZ, 0xc0, !PT ;  /* 0x0000ffff03037812 */ /* 0x000fc600078ec0ff */
[----:B------:R-:W-:Y:S01]  /*13c280*/  STL [R1+0x168], R11 ;  /* 0x0001680b01007387 */ /* 0x000fe20000100800 */
[----:B------:R-:W-:Y:S02]  /*13c290*/  LOP3.LUT R9, R10, 0xffff, RZ, 0xc0, !PT ;  /* 0x0000ffff0a097812 */ /* 0x000fe400078ec0ff */
[----:B------:R-:W-:-:S03]  /*13c2a0*/  LOP3.LUT R6, R6, 0xffff, RZ, 0xc0, !PT ;  /* 0x0000ffff06067812 */ /* 0x000fc600078ec0ff */
[----:B------:R1:W-:Y:S01]  /*13c2b0*/  STL [R1+0x4cb0], R9 ;  /* 0x004cb00901007387 */ /* 0x0003e20000100800 */
[----:B------:R-:W-:Y:S02]  /*13c2c0*/  PRMT R10, R9, 0x3340, R0 ;  /* 0x00003340090a7816 */ /* 0x000fe40000000000 */
[----:B-1----:R-:W-:-:S04]  /*13c2d0*/  PRMT R9, R3, 0x3340, R6 ;  /* 0x0000334003097816 */ /* 0x002fc80000000006 */
[----:B------:R-:W-:-:S05]  /*13c2e0*/  PRMT R9, R9, 0x5410, R10 ;  /* 0x0000541009097816 */ /* 0x000fca000000000a */
[----:B------:R-:W-:Y:S01]  /*13c2f0*/  STL [R1+0x2b7c], R9 ;  /* 0x002b7c0901007387 */ /* 0x000fe20000100800 */
[----:B------:R-:W-:Y:S02]  /*13c300*/  SHF.R.U32.HI R3, RZ, 0x8, R3 ;  /* 0x00000008ff037819 */ /* 0x000fe40000011603 */
[----:B------:R-:W-:Y:S02]  /*13c310*/  SHF.R.U32.HI R6, RZ, 0x8, R6 ;  /* 0x00000008ff067819 */ /* 0x000fe40000011606 */
[----:B------:R-:W-:Y:S02]  /*13c320*/  LOP3.LUT R7, R7, 0xffff, RZ, 0xc0, !PT ;  /* 0x0000ffff07077812 */ /* 0x000fe400078ec0ff */
[----:B------:R-:W-:Y:S02]  /*13c330*/  LOP3.LUT R3, R3, 0xffff, RZ, 0xc0, !PT ;  /* 0x0000ffff03037812 */ /* 0x000fe400078ec0ff */
[----:B------:R-:W-:Y:S02]  /*13c340*/  LOP3.LUT R6, R6, 0xffff, RZ, 0xc0, !PT ;  /* 0x0000ffff06067812 */ /* 0x000fe400078ec0ff */
[----:B------:R-:W-:-:S02]  /*13c350*/  PRMT R7, R7, 0x3340, R0 ;  /* 0x0000334007077816 */ /* 0x000fc40000000000 */
[----:B------:R-:W-:Y:S02]  /*13c360*/  PRMT R3, R3, 0x3340, R6 ;  /* 0x0000334003037816 */ /* 0x000fe40000000006 */
[----:B--2---:R-:W-:Y:S02]  /*13c370*/  LOP3.LUT R8, R8, 0xffff, RZ, 0xc0, !PT ;  /* 0x0000ffff08087812 */ /* 0x004fe400078ec0ff */
[----:B---3--:R-:W-:Y:S02]  /*13c380*/  LOP3.LUT R22, R4, 0xffff, RZ, 0xc0, !PT ;  /* 0x0000ffff04167812 */ /* 0x008fe400078ec0ff */
[----:B----4-:R-:W-:-:S05]  /*13c390*/  IADD3 R10, P1, PT, R2, R27, RZ ;  /* 0x0000001b020a7210 */ /* 0x010fca0007f3e0ff */
[----:B------:R-:W-:-:S05]  /*13c3a0*/  IMAD.X R11, R12, 0x1, R26, P1 ;  /* 0x000000010c0b7824 */ /* 0x000fca00008e061a */
[----:B------:R1:W-:Y:S04]  /*13c3b0*/  STL.64 [R1+0x1320], R10 ;  /* 0x0013200a01007387 */ /* 0x0003e80000100a00 */
[----:B-1----:R-:W2:Y:S04]  /*13c3c0*/  LDL.LU R11, [R1+0x26dc] ;  /* 0x0026dc00010b7983 */ /* 0x002ea80000300800 */
[----:B------:R-:W3:Y:S04]  /*13c3d0*/  LDL.LU R9, [R1+0x188] ;  /* 0x0001880001097983 */ /* 0x000ee80000300800 */
[----:B------:R-:W4:Y:S01]  /*13c3e0*/  LDL.LU R23, [R1+0x330] ;  /* 0x0003300001177983 */ /* 0x000f220000300800 */
[----:B------:R-:W-:-:S03]  /*13c3f0*/  LOP3.LUT R10, R5, 0xffff, RZ, 0xc0, !PT ;  /* 0x0000ffff050a7812 */ /* 0x000fc600078ec0ff */
[----:B------:R-:W-:Y:S01]  /*13c400*/  STL [R1+0x174], R7 ;  /* 0x0001740701007387 */ /* 0x000fe20000100800 */
[----:B------:R-:W-:-:S03]  /*13c410*/  PRMT R4, R22, 0x3340, R0 ;  /* 0x0000334016047816 */ /* 0x000fc60000000000 */
[----:B------:R1:W-:Y:S02]  /*13c420*/  STL [R1+0x2b1c], R3 ;  /* 0x002b1c0301007387 */ /* 0x0003e40000100800 */
[----:B-1----:R-:W-:-:S04]  /*13c430*/  PRMT R3, R8, 0x3340, R10 ;  /* 0x0000334008037816 */ /* 0x002fc8000000000a */
[----:B------:R-:W-:Y:S02]  /*13c440*/  PRMT R3, R3, 0x5410, R4 ;  /* 0x0000541003037816 */ /* 0x000fe40000000004 */
[----:B------:R-:W-:-:S03]  /*13c450*/  IADD3 R4, P1, PT, R2, R25, RZ ;  /* 0x0000001902047210 */ /* 0x000fc60007f3e0ff */
[----:B------:R-:W-:Y:S02]  /*13c460*/  STL [R1+0x710], R3 ;  /* 0x0007100301007387 */ /* 0x000fe40000100800 */
[----:B------:R-:W-:Y:S02]  /*13c470*/  IMAD.X R5, R12, 0x1, R24, P1 ;  /* 0x000000010c057824 */ /* 0x000fe400008e0618 */
[----:B------:R-:W4:Y:S04]  /*13c480*/  LDL.LU R6, [R1+0x3cc] ;  /* 0x0003cc0001067983 */ /* 0x000f280000300800 */
[----:B------:R-:W4:Y:S04]  /*13c490*/  LDL.LU R7, [R1+0x17c] ;  /* 0x00017c0001077983 */ /* 0x000f280000300800 */
[----:B------:R1:W-:Y:S04]  /*13c4a0*/  STL.64 [R1+0x12f8], R4 ;  /* 0x0012f80401007387 */ /* 0x0003e80000100a00 */
[----:B-1----:R-:W4:Y:S04]  /*13c4b0*/  LDL.LU R4, [R1+0x224] ;  /* 0x0002240001047983 */ /* 0x002f280000300800 */
[----:B------:R-:W4:Y:S04]  /*13c4c0*/  LDL.LU R3, [R1+0x4d60] ;  /* 0x004d600001037983 */ /* 0x000f280000300800 */
[----:B------:R-:W4:Y:S04]  /*13c4d0*/  LDL.LU R5, [R1+0x29b8] ;  /* 0x0029b80001057983 */ /* 0x000f280000300800 */
[----:B------:R1:W-:Y:S01]  /*13c4e0*/  STL.64 [R1+0x5a90], R24 ;  /* 0x005a901801007387 */ /* 0x0003e20000100a00 */
[----:B------:R-:W-:-:S02]  /*13c4f0*/  SHF.R.U32.HI R22, RZ, 0x8, R22 ;  /* 0x00000008ff167819 */ /* 0x000fc40000011616 */
[----:B-1----:R-:W-:Y:S02]  /*13c500*/  SHF.R.U32.HI R24, RZ, 0x8, R8 ;  /* 0x00000008ff187819 */ /* 0x002fe40000011608 */
[----:B------:R-:W4:Y:S01]  /*13c510*/  LDL.LU R8, [R1+0x5aa8] ;  /* 0x005aa80001087983 */ /* 0x000f220000300800 */
[----:B------:R-:W-:-:S03]  /*13c520*/  SHF.R.U32.HI R25, RZ, 0x8, R10 ;  /* 0x00000008ff197819 */ /* 0x000fc6000001160a */
[----:B------:R-:W4:Y:S01]  /*13c530*/  LDL.LU R10, [R1+0x4cfc] ;  /* 0x004cfc00010a7983 */ /* 0x000f220000300800 */
[----:B------:R-:W-:Y:S02]  /*13c540*/  LOP3.LUT R24, R24, 0xffff, RZ, 0xc0, !PT ;  /* 0x0000ffff18187812 */ /* 0x000fe400078ec0ff */
[----:B------:R-:W-:Y:S02]  /*13c550*/  LOP3.LUT R25, R25, 0xffff, RZ, 0xc0, !PT ;  /* 0x0000ffff19197812 */ /* 0x000fe400078ec0ff */
[----:B------:R-:W-:Y:S02]  /*13c560*/  LOP3.LUT R22, R22, 0xffff, RZ, 0xc0, !PT ;  /* 0x0000ffff16167812 */ /* 0x000fe400078ec0ff */
[----:B------:R-:W-:Y:S02]  /*13c570*/  PRMT R24, R24, 0x3340, R25 ;  /* 0x0000334018187816 */ /* 0x000fe40000000019 */
[----:B------:R-:W-:-:S03]  /*13c580*/  PRMT R22, R22, 0x3340, R0 ;  /* 0x0000334016167816 */ /* 0x000fc60000000000 */
[----:B------:R4:W-:Y:S04]  /*13c590*/  STL [R1+0x470], R24 ;  /* 0x0004701801007387 */ /* 0x0009e80000100800 */
[----:B------:R1:W-:Y:S01]  /*13c5a0*/  STL [R1+0x170], R22 ;  /* 0x0001701601007387 */ /* 0x0003e20000100800 */
[----:B--2---:R-:W-:Y:S02]  /*13c5b0*/  LOP3.LUT R11, R11, 0xffff, RZ, 0xc0, !PT ;  /* 0x0000ffff0b0b7812 */ /* 0x004fe400078ec0ff */
[----:B---3--:R-:W-:Y:S02]  /*13c5c0*/  LOP3.LUT R9, R9, 0xffff, RZ, 0xc0, !PT ;  /* 0x0000ffff09097812 */ /* 0x008fe400078ec0ff */
[----:B----4-:R-:W-:Y:S02]  /*13c5d0*/  LOP3.LUT R24, R23, 0xffff, RZ, 0xc0, !PT ;  /* 0x0000ffff17187812 */ /* 0x010fe400078ec0ff */
[----:B------:R-:W-:-:S02]  /*13c5e0*/  PRMT R23, R9, 0x3340, R0 ;  /* 0x0000334009177816 */ /* 0x000fc40000000000 */
[----:B-1----:R-:W-:-:S04]  /*13c5f0*/  PRMT R22, R11, 0x3340, R24 ;  /* 0x000033400b167816 */ /* 0x002fc80000000018 */
[----:B------:R-:W-:Y:S02]  /*13c600*/  PRMT R25, R22, 0x5410, R23 ;  /* 0x0000541016197816 */ /* 0x000fe40000000017 */
[----:B------:R-:W-:Y:S02]  /*13c610*/  IADD3 R22, P1, PT, R2, R17, RZ ;  /* 0x0000001102167210 */ /* 0x000fe40007f3e0ff */
[----:B------:R-:W-:-:S03]  /*13c620*/  SHF.R.U32.HI R11, RZ, 0x8, R11 ;  /* 0x00000008ff0b7819 */ /* 0x000fc6000001160b */
[----:B------:R-:W-:Y:S01]  /*13c630*/  IMAD.X R23, R12, 0x1, R15, P1 ;  /* 0x000000010c177824 */ /* 0x000fe200008e060f */
[----:B------:R-:W-:Y:S01]  /*13c640*/  SHF.R.U32.HI R24, RZ, 0x8, R24 ;  /* 0x00000008ff187819 */ /* 0x000fe20000011618 */
[----:B------:R-:W-:Y:S01]  /*13c650*/  STL [R1+0x714], R25 ;  /* 0x0007141901007387 */ /* 0x000fe20000100800 */
[----:B------:R-:W-:-:S03]  /*13c660*/  SHF.R.U32.HI R9, RZ, 0x8, R9 ;  /* 0x00000008ff097819 */ /* 0x000fc60000011609 */
[----:B------:R1:W-:Y:S01]  /*13c670*/  STL.64 [R1+0x12f0], R22 ;  /* 0x0012f01601007387 */ /* 0x0003e20000100a00 */
[----:B------:R-:W-:Y:S02]  /*13c680*/  LOP3.LUT R11, R11, 0xffff, RZ, 0xc0, !PT ;  /* 0x0000ffff0b0b7812 */ /* 0x000fe400078ec0ff */
[----:B------:R-:W-:Y:S02]  /*13c690*/  LOP3.LUT R24, R24, 0xffff, RZ, 0xc0, !PT ;  /* 0x0000ffff18187812 */ /* 0x000fe400078ec0ff */
[----:B------:R-:W-:Y:S02]  /*13c6a0*/  LOP3.LUT R9, R9, 0xffff, RZ, 0xc0, !PT ;  /* 0x0000ffff09097812 */ /* 0x000fe400078ec0ff */
[----:B------:R-:W-:Y:S01]  /*13c6b0*/  PRMT R11, R11, 0x3340, R24 ;  /* 0x000033400b0b7816 */ /* 0x000fe20000000018 */
[----:B-1----:R-:W2:Y:S01]  /*13c6c0*/  LDL.LU.64 R22, [R1+0x5aa0] ;  /* 0x005aa00001167983 */ /* 0x002ea20000300a00 */
[----:B------:R-:W-:-:S03]  /*13c6d0*/  PRMT R9, R9, 0x3340, R0 ;  /* 0x0000334009097816 */ /* 0x000fc60000000000 */
[----:B------:R1:W-:Y:S04]  /*13c6e0*/  STL [R1+0x46c], R11 ;  /* 0x00046c0b01007387 */ /* 0x0003e80000100800 */
[----:B------:R3:W-:Y:S01]  /*13c6f0*/  STL [R1+0x178], R9 ;  /* 0x0001780901007387 */ /* 0x0007e20000100800 */
[----:B-1----:R-:W-:Y:S02]  /*13c700*/  LOP3.LUT R11, R3, 0xffff, RZ, 0xc0, !PT ;  /* 0x0000ffff030b7812 */ /* 0x002fe400078ec0ff */
[----:B------:R-:W-:Y:S02]  /*13c710*/  LOP3.LUT R3, R5, 0xffff, RZ, 0xc0, !PT ;  /* 0x0000ffff05037812 */ /* 0x000fe400078ec0ff */
[----:B------:R-:W4:Y:S01]  /*13c720*/  LDL.LU R5, [R1+0x3e8] ;  /* 0x0003e80001057983 */ /* 0x000f220000300800 */
[----:B------:R-:W-:-:S02]  /*13c730*/  LOP3.LUT R6, R6, 0xffff, RZ, 0xc0, !PT ;  /* 0x0000ffff06067812 */ /* 0x000fc400078ec0ff */
[----:B------:R-:W-:Y:S02]  /*13c740*/  LOP3.LUT R7, R7, 0xffff, RZ, 0xc0, !PT ;  /* 0x0000ffff07077812 */ /* 0x000fe400078ec0ff */
[----:B------:R-:W-:Y:S02]  /*13c750*/  LOP3.LUT R4, R4, 0xffff, RZ, 0xc0, !PT ;  /* 0x0000ffff04047812 */ /* 0x000fe400078ec0ff */
[----:B------:R-:W-:Y:S02]  /*13c760*/  PRMT R24, R7, 0x3340, R0 ;  /* 0x0000334007187816 */ /* 0x000fe40000000000 */
[----:B---3--:R-:W-:-:S04]  /*13c770*/  PRMT R9, R6, 0x3340, R4 ;  /* 0x0000334006097816 */ /* 0x008fc80000000004 */
[----:B------:R-:W-:Y:S02]  /*13c780*/  PRMT R24, R9, 0x5410, R24 ;  /* 0x0000541009187816 */ /* 0x000fe40000000018 */
[----:B------:R-:W3:Y:S01]  /*13c790*/  LDL.LU R9, [R1+0x2ac] ;  /* 0x0002ac0001097983 */ /* 0x000ee20000300800 */
[----:B------:R-:W-:Y:S02]  /*13c7a0*/  PRMT R25, R3, 0x3340, R0 ;  /* 0x0000334003197816 */ /* 0x000fe40000000000 */
[----:B------:R-:W-:Y:S01]  /*13c7b0*/  LOP3.LUT R10, R10, 0xffff, RZ, 0xc0, !PT ;  /* 0x0000ffff0a0a7812 */ /* 0x000fe200078ec0ff */
[----:B------:R1:W-:Y:S03]  /*13c7c0*/  STL [R1+0x718], R24 ;  /* 0x0007181801007387 */ /* 0x0003e60000100800 */
[----:B-1----:R-:W-:-:S04]  /*13c7d0*/  PRMT R24, R11, 0x3340, R10 ;  /* 0x000033400b187816 */ /* 0x002fc8000000000a */
[----:B------:R-:W-:Y:S02]  /*13c7e0*/  PRMT R25, R24, 0x5410, R25 ;  /* 0x0000541018197816 */ /* 0x000fe40000000019 */
[----:B------:R-:W-:-:S03]  /*13c7f0*/  IADD3 R24, P1, PT, R2, R16, RZ ;  /* 0x0000001002187210 */ /* 0x000fc60007f3e0ff */
[----:B------:R1:W-:Y:S01]  /*13c800*/  STL [R1+0x800], R25 ;  /* 0x0008001901007387 */ /* 0x0003e20000100800 */
[----:B------:R-:W-:Y:S02]  /*13c810*/  SHF.R.U32.HI R10, RZ, 0x8, R10 ;  /* 0x00000008ff0a7819 */ /* 0x000fe4000001160a */
[----:B------:R-:W-:Y:S02]  /*13c820*/  SHF.R.U32.HI R11, RZ, 0x8, R11 ;  /* 0x00000008ff0b7819 */ /* 0x000fe4000001160b */
[----:B------:R-:W-:Y:S01]  /*13c830*/  SHF.R.U32.HI R6, RZ, 0x8, R6 ;  /* 0x00000008ff067819 */ /* 0x000fe20000011606 */
[----:B-1----:R-:W-:Y:S01]  /*13c840*/  IMAD.X R25, R12, 0x1, R14, P1 ;  /* 0x000000010c197824 */ /* 0x002fe200008e060e */
[----:B------:R-:W-:-:S04]  /*13c850*/  SHF.R.U32.HI R4, RZ, 0x8, R4 ;  /* 0x00000008ff047819 */ /* 0x000fc80000011604 */
[----:B------:R1:W-:Y:S01]  /*13c860*/  STL.64 [R1+0x12d8], R24 ;  /* 0x0012d81801007387 */ /* 0x0003e20000100a00 */
[----:B------:R-:W-:Y:S02]  /*13c870*/  SHF.R.U32.HI R7, RZ, 0x8, R7 ;  /* 0x00000008ff077819 */ /* 0x000fe40000011607 */
[----:B-1----:R-:W-:Y:S02]  /*13c880*/  LOP3.LUT R25, R10, 0xffff, RZ, 0xc0, !PT ;  /* 0x0000ffff0a197812 */ /* 0x002fe400078ec0ff */
[----:B------:R-:W-:Y:S02]  /*13c890*/  LOP3.LUT R24, R11, 0xffff, RZ, 0xc0, !PT ;  /* 0x0000ffff0b187812 */ /* 0x000fe400078ec0ff */
[----:B------:R-:W-:Y:S02]  /*13c8a0*/  LOP3.LUT R10, R6, 0xffff, RZ, 0xc0, !PT ;  /* 0x0000ffff060a7812 */ /* 0x000fe400078ec0ff */
[----:B------:R-:W-:Y:S01]  /*13c8b0*/  LOP3.LUT R11, R4, 0xffff, RZ, 0xc0, !PT ;  /* 0x0000ffff040b7812 */ /* 0x000fe200078ec0ff */
[----:B------:R-:W3:Y:S01]  /*13c8c0*/  LDL.LU R6, [R1+0x4d74] ;  /* 0x004d740001067983 */ /* 0x000ee20000300800 */
[----:B------:R-:W-:-:S02]  /*13c8d0*/  PRMT R24, R24, 0x3340, R25 ;  /* 0x0000334018187816 */ /* 0x000fc40000000019 */
[----:B------:R-:W-:Y:S01]  /*13c8e0*/  PRMT R11, R10, 0x3340, R11 ;  /* 0x000033400a0b7816 */ /* 0x000fe2000000000b */
[----:B------:R-:W3:Y:S04]  /*13c8f0*/  LDL.LU R4, [R1+0x29ac] ;  /* 0x0029ac0001047983 */ /* 0x000ee80000300800 */
[----:B------:R-:W3:Y:S01]  /*13c900*/  LDL.LU R10, [R1+0x4d0c] ;  /* 0x004d0c00010a7983 */ /* 0x000ee20000300800 */
[----:B------:R-:W-:-:S03]  /*13c910*/  SHF.R.U32.HI R3, RZ, 0x8, R3 ;  /* 0x00000008ff037819 */ /* 0x000fc60000011603 */
[----:B------:R-:W-:Y:S01]  /*13c920*/  STL [R1+0x468], R24 ;  /* 0x0004681801007387 */ /* 0x000fe20000100800 */
[----:B------:R-:W-:Y:S02]  /*13c930*/  LOP3.LUT R7, R7, 0xffff, RZ, 0xc0, !PT ;  /* 0x0000ffff07077812 */ /* 0x000fe400078ec0ff */
[----:B------:R-:W-:Y:S01]  /*13c940*/  LOP3.LUT R3, R3, 0xffff, RZ, 0xc0, !PT ;  /* 0x0000ffff03037812 */ /* 0x000fe200078ec0ff */
[----:B------:R1:W-:Y:S03]  /*13c950*/  STL [R1+0x308], R11 ;  /* 0x0003080b01007387 */ /* 0x0003e60000100800 */
[--C-:B------:R-:W-:Y:S02]  /*13c960*/  PRMT R3, R3, 0x3340, R0.reuse ;  /* 0x0000334003037816 */ /* 0x100fe40000000000 */
[----:B-1----:R-:W-:Y:S02]  /*13c970*/  PRMT R11, R7, 0x3340, R0 ;  /* 0x00003340070b7816 */ /* 0x002fe40000000000 */
[----:B--2---:R-:W-:Y:S01]  /*13c980*/  IADD3 R24, P1, PT, R2, R23, RZ ;  /* 0x0000001702187210 */ /* 0x004fe20007f3e0ff */
[----:B------:R-:W-:Y:S04]  /*13c990*/  STL.64 [R1+0x5a80], R22 ;  /* 0x005a801601007387 */ /* 0x000fe80000100a00 */
[----:B------:R-:W-:-:S05]  /*13c9a0*/  IMAD.X R25, R12, 0x1, R22, P1 ;  /* 0x000000010c197824 */ /* 0x000fca00008e0616 */
[----:B------:R-:W-:Y:S04]  /*13c9b0*/  STL.64 [R1+0x12d0], R24 ;  /* 0x0012d01801007387 */ /* 0x000fe80000100a00 */
[----:B------:R1:W-:Y:S04]  /*13c9c0*/  STL [R1+0x98], R11 ;  /* 0x0000980b01007387 */ /* 0x0003e80000100800 */
[----:B------:R2:W-:Y:S01]  /*13c9d0*/  STL [R1+0x180], R3 ;  /* 0x0001800301007387 */ /* 0x0005e20000100800 */
[----:B-1----:R-:W-:Y:S02]  /*13c9e0*/  LOP3.LUT R11, R13, 0xffff, RZ, 0xc0, !PT ;  /* 0x0000ffff0d0b7812 */ /* 0x002fe400078ec0ff */
[----:B----4-:R-:W-:Y:S01]  /*13c9f0*/  LOP3.LUT R7, R5, 0xffff, RZ, 0xc0, !PT ;  /* 0x0000ffff05077812 */ /* 0x010fe200078ec0ff */
[----:B--2---:R-:W2:Y:S04]  /*13ca00*/  LDL.LU R3, [R1+0x4d58] ;  /* 0x004d580001037983 */ /* 0x004ea80000300800 */
[----:B------:R-:W4:Y:S04]  /*13ca10*/  LDL.LU R5, [R1+0x2838] ;  /* 0x0028380001057983 */ /* 0x000f280000300800 */
[----:B------:R-:W4:Y:S01]  /*13ca20*/  LDL.LU R13, [R1+0x4cd8] ;  /* 0x004cd800010d7983 */ /* 0x000f220000300800 */
[----:B------:R-:W-:-:S02]  /*13ca30*/  PRMT R23, R11, 0x3340, R0 ;  /* 0x000033400b177816 */ /* 0x000fc40000000000 */
[----:B---3--:R-:W-:Y:S01]  /*13ca40*/  LOP3.LUT R9, R9, 0xffff, RZ, 0xc0, !PT ;  /* 0x0000ffff09097812 */ /* 0x008fe200078ec0ff */
[----:B------:R1:W-:Y:S03]  /*13ca50*/  STL [R1+0x57cc], R11 ;  /* 0x0057cc0b01007387 */ /* 0x0003e60000100800 */
[----:B------:R-:W-:Y:S02]  /*13ca60*/  PRMT R22, R7, 0x3340, R9 ;  /* 0x0000334007167816 */ /* 0x000fe40000000009 */
[----:B------:R-:W-:Y:S02]  /*13ca70*/  SHF.R.U32.HI R7, RZ, 0x8, R7 ;  /* 0x00000008ff077819 */ /* 0x000fe40000011607 */
[----:B------:R-:W-:Y:S02]  /*13ca80*/  SHF.R.U32.HI R9, RZ, 0x8, R9 ;  /* 0x00000008ff097819 */ /* 0x000fe40000011609 */
[----:B-1----:R-:W-:-:S02]  /*13ca90*/  PRMT R11, R22, 0x5410, R23 ;  /* 0x00005410160b7816 */ /* 0x002fc40000000017 */
[----:B------:R-:W-:Y:S02]  /*13caa0*/  IADD3 R22, P1, PT, R2, R21, RZ ;  /* 0x0000001502167210 */ /* 0x000fe40007f3e0ff */
[----:B------:R-:W-:Y:S02]  /*13cab0*/  LOP3.LUT R7, R7, 0xffff, RZ, 0xc0, !PT ;  /* 0x0000ffff07077812 */ /* 0x000fe400078ec0ff */
[----:B------:R-:W-:Y:S01]  /*13cac0*/  LOP3.LUT R9, R9, 0xffff, RZ, 0xc0, !PT ;  /* 0x0000ffff09097812 */ /* 0x000fe200078ec0ff */
[----:B------:R-:W-:Y:S01]  /*13cad0*/  IMAD.X R23, R12, 0x1, R19, P1 ;  /* 0x000000010c177824 */ /* 0x000fe200008e0613 */
[----:B------:R-:W-:Y:S02]  /*13cae0*/  STL [R1+0x2b78], R11 ;  /* 0x002b780b01007387 */ /* 0x000fe40000100800 */
[----:B------:R-:W-:Y:S02]  /*13caf0*/  PRMT R7, R7, 0x3340, R9 ;  /* 0x0000334007077816 */ /* 0x000fe40000000009 */
[----:B------:R-:W-:Y:S04]  /*13cb00*/  STL.64 [R1+0x12b8], R22 ;  /* 0x0012b81601007387 */ /* 0x000fe80000100a00 */
[----:B------:R1:W-:Y:S04]  /*13cb10*/  STL [R1+0x2b18], R7 ;  /* 0x002b180701007387 */ /* 0x0003e80000100800 */
[----:B-1----:R-:W3:Y:S01]  /*13cb20*/  LDL.LU R7, [R1+0x1b0] ;  /* 0x0001b00001077983 */ /* 0x002ee20000300800 */
[----:B------:R-:W-:-:S03]  /*13cb30*/  LOP3.LUT R9, R6, 0xffff, RZ, 0xc0, !PT ;  /* 0x0000ffff06097812 */ /* 0x000fc600078ec0ff */
[----:B------:R-:W3:Y:S01]  /*13cb40*/  LDL.LU R6, [R1+0x2704] ;  /* 0x0027040001067983 */ /* 0x000ee20000300800 */
[----:B------:R-:W-:-:S03]  /*13cb50*/  LOP3.LUT R11, R4, 0xffff, RZ, 0xc0, !PT ;  /* 0x0000ffff040b7812 */ /* 0x000fc600078ec0ff */
[----:B------:R-:W3:Y:S01]  /*13cb60*/  LDL.LU R4, [R1+0x350] ;  /* 0x0003500001047983 */ /* 0x000ee20000300800 */
[----:B------:R-:W-:Y:S02]  /*13cb70*/  LOP3.LUT R10, R10, 0xffff, RZ, 0xc0, !PT ;  /* 0x0000ffff0a0a7812 */ /* 0x000fe400078ec0ff */
[----:B------:R-:W-:Y:S02]  /*13cb80*/  PRMT R23, R11, 0x3340, R0 ;  /* 0x000033400b177816 */ /* 0x000fe40000000000 */
[--C-:B------:R-:W-:Y:S02]  /*13cb90*/  PRMT R22, R9, 0x3340, R10.reuse ;  /* 0x0000334009167816 */ /* 0x100fe4000000000a */
[----:B------:R-:W-:Y:S02]  /*13cba0*/  SHF.R.U32.HI R9, RZ, 0x8, R9 ;  /* 0x00000008ff097819 */ /* 0x000fe40000011609 */
[----:B------:R-:W-:Y:S02]  /*13cbb0*/  SHF.R.U32.HI R10, RZ, 0x8, R10 ;  /* 0x00000008ff0a7819 */ /* 0x000fe4000001160a */
[----:B------:R-:W-:-:S02]  /*13cbc0*/  PRMT R24, R22, 0x5410, R23 ;  /* 0x0000541016187816 */ /* 0x000fc40000000017 */
[----:B------:R-:W-:Y:S02]  /*13cbd0*/  IADD3 R22, P1, PT, R2, R20, RZ ;  /* 0x0000001402167210 */ /* 0x000fe40007f3e0ff */
[----:B------:R-:W-:Y:S02]  /*13cbe0*/  LOP3.LUT R9, R9, 0xffff, RZ, 0xc0, !PT ;  /* 0x0000ffff09097812 */ /* 0x000fe400078ec0ff */
[----:B------:R-:W-:Y:S01]  /*13cbf0*/  LOP3.LUT R10, R10, 0xffff, RZ, 0xc0, !PT ;  /* 0x0000ffff0a0a7812 */ /* 0x000fe200078ec0ff */
[----:B------:R-:W-:Y:S01]  /*13cc00*/  IMAD.X R23, R12, 0x1, R18, P1 ;  /* 0x000000010c177824 */ /* 0x000fe200008e0612 */
[----:B------:R-:W-:Y:S02]  /*13cc10*/  STL [R1+0x804], R24 ;  /* 0x0008041801007387 */ /* 0x000fe40000100800 */
[----:B------:R-:W-:Y:S02]  /*13cc20*/  PRMT R10, R9, 0x3340, R10 ;  /* 0x00003340090a7816 */ /* 0x000fe4000000000a */
[----:B------:R-:W3:Y:S04]  /*13cc30*/  LDL.LU R12, [R1+0x5a98] ;  /* 0x005a9800010c7983 */ /* 0x000ee80000300800 */
[----:B------:R-:W-:Y:S04]  /*13cc40*/  STL.64 [R1+0x12b0], R22 ;  /* 0x0012b01601007387 */ /* 0x000fe80000100a00 */
[----:B------:R1:W-:Y:S01]  /*13cc50*/  STL [R1+0x464], R10 ;  /* 0x0004640a01007387 */ /* 0x0003e20000100800 */
[----:B--2---:R-:W-:-:S02]  /*13cc60*/  LOP3.LUT R9, R3, 0xffff, RZ, 0xc0, !PT ;  /* 0x0000ffff03097812 */ /* 0x004fc400078ec0ff */
[----:B----4-:R-:W-:Y:S02]  /*13cc70*/  LOP3.LUT R3, R5, 0xffff, RZ, 0xc0, !PT ;  /* 0x0000ffff05037812 */ /* 0x010fe400078ec0ff */
[----:B-1----:R-:W-:Y:S02]  /*13cc80*/  LOP3.LUT R10, R13, 0xffff, RZ, 0xc0, !PT ;  /* 0x0000ffff0d0a7812 */ /* 0x002fe400078ec0ff */
[----:B------:R-:W-:Y:S02]  /*13cc90*/  PRMT R13, R3, 0x3340, R0 ;  /* 0x00003340030d7816 */ /* 0x000fe40000000000 */
[----:B------:R-:W-:-:S04]  /*13cca0*/  PRMT R5, R9, 0x3340, R10 ;  /* 0x0000334009057816 */ /* 0x000fc8000000000a */
[----:B------:R-:W-:Y:S02]  /*13ccb0*/  PRMT R13, R5, 0x5410, R13 ;  /* 0x00005410050d7816 */ /* 0x000fe4000000000d */
[----:B------:R-:W2:Y:S04]  /*13ccc0*/  LDL.LU R5, [R1+0x400] ;  /* 0x0004000001057983 */ /* 0x000ea80000300800 */
[----:B------:R1:W-:Y:S04]  /*13ccd0*/  STL [R1+0x7d4], R13 ;  /* 0x0007d40d01007387 */ /* 0x0003e80000100800 */
[----:B-1----:R-:W4:Y:S01]  /*13cce0*/  LDL.LU R13, [R1+0x2c0] ;  /* 0x0002c000010d7983 */ /* 0x002f220000300800 */
        /* <DEDUP_REMOVED lines=9> */
[----:B---3--:R-:W-:-:S03]  /*13cd80*/  LOP3.LUT R22, R7, 0xffff, RZ, 0xc0, !PT ;  /* 0x0000ffff07167812 */ /* 0x008fc600078ec0ff */
[----:B------:R1:W-:Y:S01]  /*13cd90*/  STL [R1+0x17c], R9 ;  /* 0x00017c0901007387 */ /* 0x0003e20000100800 */
[----:B0-----:R-:W-:Y:S01]  /*13cda0*/  VIADD R2, R2, UR5 ;  /* 0x0000000502027c36 */ /* 0x001fe20008000000 */
[----:B------:R-:W-:Y:S01]  /*13cdb0*/  SHF.R.U32.HI R11, RZ, 0x8, R11 ;  /* 0x00000008ff0b7819 */ /* 0x000fe2000001160b */
[----:B------:R-:W0:Y:S01]  /*13cdc0*/  LDCU UR5, c[0x0][0x3b8] ;  /* 0x00007700ff0577ac */ /* 0x000e220008000800 */
[----:B------:R-:W3:Y:S02]  /*13cdd0*/  LDL.LU R7, [R1+0x2708] ;  /* 0x0027080001077983 */ /* 0x000ee40000300800 */
[----:B------:R-:W-:Y:S02]  /*13cde0*/  IADD3 R24, P1, PT, R2, R29, RZ ;  /* 0x0000001d02187210 */ /* 0x000fe40007f3e0ff */
[----:B------:R-:W-:Y:S02]  /*13cdf0*/  LOP3.LUT R3, R6, 0xffff, RZ, 0xc0, !PT ;  /* 0x0000ffff06037812 */ /* 0x000fe400078ec0ff */
[----:B-1----:R-:W-:-:S02]  /*13ce00*/  LOP3.LUT R9, R4, 0xffff, RZ, 0xc0, !PT ;  /* 0x0000ffff04097812 */ /* 0x002fc400078ec0ff */
[----:B------:R-:W-:Y:S02]  /*13ce10*/  PRMT R6, R22, 0x3340, R0 ;  /* 0x0000334016067816 */ /* 0x000fe40000000000 */
[----:B------:R-:W-:-:S04]  /*13ce20*/  PRMT R4, R3, 0x3340, R9 ;  /* 0x0000334003047816 */ /* 0x000fc80000000009 */
[----:B------:R-:W-:Y:S02]  /*13ce30*/  PRMT R6, R4, 0x5410, R6 ;  /* 0x0000541004067816 */ /* 0x000fe40000000006 */
[----:B------:R-:W3:Y:S01]  /*13ce40*/  LDL.LU R4, [R1+0x1bc] ;  /* 0x0001bc0001047983 */ /* 0x000ee20000300800 */
[----:B------:R-:W-:Y:S02]  /*13ce50*/  SHF.R.U32.HI R3, RZ, 0x8, R3 ;  /* 0x00000008ff037819 */ /* 0x000fe40000011603 */
[----:B------:R-:W-:Y:S01]  /*13ce60*/  SHF.R.U32.HI R9, RZ, 0x8, R9 ;  /* 0x00000008ff097819 */ /* 0x000fe20000011609 */
[----:B------:R1:W-:Y:S01]  /*13ce70*/  STL [R1+0x7d0], R6 ;  /* 0x0007d00601007387 */ /* 0x0003e20000100800 */
[----:B------:R-:W-:Y:S02]  /*13ce80*/  LOP3.LUT R11, R11, 0xffff, RZ, 0xc0, !PT ;  /* 0x0000ffff0b0b7812 */ /* 0x000fe400078ec0ff */
[----:B------:R-:W-:Y:S01]  /*13ce90*/  LOP3.LUT R3, R3, 0xffff, RZ, 0xc0, !PT ;  /* 0x0000ffff03037812 */ /* 0x000fe200078ec0ff */
[----:B------:R-:W3:Y:S01]  /*13cea0*/  LDL.LU R10, [R1+0x358] ;  /* 0x00035800010a7983 */ /* 0x000ee20000300800 */
[----:B------:R-:W-:-:S02]  /*13ceb0*/  LOP3.LUT R9, R9, 0xffff, RZ, 0xc0, !PT ;  /* 0x0000ffff09097812 */ /* 0x000fc400078ec0ff */
[----:B-1----:R-:W-:Y:S02]  /*13cec0*/  SHF.R.S32.HI R6, RZ, 0x1f, R2 ;  /* 0x0000001fff067819 */ /* 0x002fe40000011402 */
[----:B------:R-:W-:-:S03]  /*13ced0*/  PRMT R23, R11, 0x3340, R0 ;  /* 0x000033400b177816 */ /* 0x000fc60000000000 */
[----:B------:R-:W-:Y:S01]  /*13cee0*/  IMAD.X R25, R6, 0x1, R28, P1 ;  /* 0x0000000106197824 */ /* 0x000fe200008e061c */
[----:B------:R-:W-:-:S04]  /*13cef0*/  PRMT R11, R3, 0x3340, R9 ;  /* 0x00003340030b7816 */ /* 0x000fc80000000009 */
[----:B------:R1:W-:Y:S01]  /*13cf00*/  STL.64 [R1+0x1288], R24 ;  /* 0x0012881801007387 */ /* 0x0003e20000100a00 */
[----:B------:R-:W-:-:S03]  /*13cf10*/  LOP3.LUT R3, R12, 0xffff, RZ, 0xc0, !PT ;  /* 0x0000ffff0c037812 */ /* 0x000fc600078ec0ff */
[----:B------:R-:W-:Y:S04]  /*13cf20*/  STL [R1+0x188], R23 ;  /* 0x0001881701007387 */ /* 0x000fe80000100800 */
[----:B------:R4:W-:Y:S01]  /*13cf30*/  STL [R1+0x304], R11 ;  /* 0x0003040b01007387 */ /* 0x0009e20000100800 */
[----:B------:R-:W-:Y:S02]  /*13cf40*/  PRMT R12, R3, 0x3340, R0 ;  /* 0x00003340030c7816 */ /* 0x000fe40000000000 */
[----:B-1----:R-:W-:-:S05]  /*13cf50*/  IADD3 R24, P1, PT, R2, R27, RZ ;  /* 0x0000001b02187210 */ /* 0x002fca0007f3e0ff */
[----:B------:R-:W-:Y:S01]  /*13cf60*/  IMAD.X R25, R6, 0x1, R26, P1 ;  /* 0x0000000106197824 */ /* 0x000fe200008e061a */
[----:B--2---:R-:W-:Y:S02]  /*13cf70*/  LOP3.LUT R9, R5, 0xffff, RZ, 0xc0, !PT ;  /* 0x0000ffff05097812 */ /* 0x004fe400078ec0ff */
[----:B----4-:R-:W-:-:S04]  /*13cf80*/  LOP3.LUT R11, R13, 0xffff, RZ, 0xc0, !PT ;  /* 0x0000ffff0d0b7812 */ /* 0x010fc800078ec0ff */
[----:B------:R-:W-:-:S04]  /*13cf90*/  PRMT R5, R9, 0x3340, R11 ;  /* 0x0000334009057816 */ /* 0x000fc8000000000b */
[----:B------:R-:W-:Y:S02]  /*13cfa0*/  PRMT R13, R5, 0x5410, R12 ;  /* 0x00005410050d7816 */ /* 0x000fe4000000000c */
[----:B------:R-:W2:Y:S04]  /*13cfb0*/  LDL.LU R5, [R1+0x4d7c] ;  /* 0x004d7c0001057983 */ /* 0x000ea80000300800 */
[----:B------:R-:W4:Y:S04]  /*13cfc0*/  LDL.LU R12, [R1+0x29c8] ;  /* 0x0029c800010c7983 */ /* 0x000f280000300800 */
        /* <DEDUP_REMOVED lines=12> */
[----:B---3--:R-:W-:Y:S02]  /*13d090*/  LOP3.LUT R7, R7, 0xffff, RZ, 0xc0, !PT ;  /* 0x0000ffff07077812 */ /* 0x008fe400078ec0ff */
[----:B------:R-:W-:Y:S02]  /*13d0a0*/  LOP3.LUT R4, R4, 0xffff, RZ, 0xc0, !PT ;  /* 0x0000ffff04047812 */ /* 0x000fe400078ec0ff */
[----:B------:R-:W-:Y:S01]  /*13d0b0*/  LOP3.LUT R10, R10, 0xffff, RZ, 0xc0, !PT ;  /* 0x0000ffff0a0a7812 */ /* 0x000fe200078ec0ff */
[----:B------:R-:W-:Y:S01]  /*13d0c0*/  STL [R1+0x184], R22 ;  /* 0x0001841601007387 */ /* 0x000fe20000100800 */
[----:B------:R-:W-:-:S03]  /*13d0d0*/  PRMT R11, R4, 0x3340, R0 ;  /* 0x00003340040b7816 */ /* 0x000fc60000000000 */
[----:B------:R1:W-:Y:S02]  /*13d0e0*/  STL [R1+0x45c], R9 ;  /* 0x00045c0901007387 */ /* 0x0003e40000100800 */
[----:B-1----:R-:W-:-:S04]  /*13d0f0*/  PRMT R9, R7, 0x3340, R10 ;  /* 0x0000334007097816 */ /* 0x002fc8000000000a */
[----:B------:R-:W-:Y:S02]  /*13d100*/  PRMT R9, R9, 0x5410, R11 ;  /* 0x0000541009097816 */ /* 0x000fe4000000000b */
[----:B------:R-:W-:Y:S02]  /*13d110*/  SHF.R.U32.HI R7, RZ, 0x8, R7 ;  /* 0x00000008ff077819 */ /* 0x000fe40000011607 */
[----:B------:R-:W-:Y:S01]  /*13d120*/  SHF.R.U32.HI R11, RZ, 0x8, R10 ;  /* 0x00000008ff0b7819 */ /* 0x000fe2000001160a */
[----:B------:R1:W-:Y:S01]  /*13d130*/  STL [R1+0x7c0], R9 ;  /* 0x0007c00901007387 */ /* 0x0003e20000100800 */
[----:B------:R-:W-:Y:S02]  /*13d140*/  SHF.R.U32.HI R4, RZ, 0x8, R4 ;  /* 0x00000008ff047819 */ /* 0x000fe40000011604 */
[----:B------:R-:W-:Y:S02]  /*13d150*/  LOP3.LUT R7, R7, 0xffff, RZ, 0xc0, !PT ;  /* 0x0000ffff07077812 */ /* 0x000fe400078ec0ff */
[----:B------:R-:W-:-:S02]  /*13d160*/  LOP3.LUT R11, R11, 0xffff, RZ, 0xc0, !PT ;  /* 0x0000ffff0b0b7812 */ /* 0x000fc400078ec0ff */
[----:B------:R-:W-:Y:S02]  /*13d170*/  LOP3.LUT R4, R4, 0xffff, RZ, 0xc0, !PT ;  /* 0x0000ffff04047812 */ /* 0x000fe400078ec0ff */
[----:B------:R-:W-:Y:S02]  /*13d180*/  PRMT R7, R7, 0x3340, R11 ;  /* 0x0000334007077816 */ /* 0x000fe4000000000b */
[----:B------:R-:W-:Y:S02]  /*13d190*/  PRMT R4, R4, 0x3340, R0 ;  /* 0x0000334004047816 */ /* 0x000fe40000000000 */
[----:B--2---:R-:W-:Y:S02]  /*13d1a0*/  LOP3.LUT R11, R5, 0xffff, RZ, 0xc0, !PT ;  /* 0x0000ffff050b7812 */ /* 0x004fe400078ec0ff */
[----:B----4-:R-:W-:Y:S01]  /*13d1b0*/  IADD3 R22, P1, PT, R2, R25, RZ ;  /* 0x0000001902167210 */ /* 0x010fe20007f3e0ff */
[----:B------:R2:W-:Y:S04]  /*13d1c0*/  STL.64 [R1+0x5a78], R24 ;  /* 0x005a781801007387 */ /* 0x0005e80000100a00 */
[----:B------:R-:W-:Y:S01]  /*13d1d0*/  IMAD.X R23, R6, 0x1, R24, P1 ;  /* 0x0000000106177824 */ /* 0x000fe200008e0618 */
[----:B-1----:R-:W3:Y:S04]  /*13d1e0*/  LDL.LU R9, [R1+0x40c] ;  /* 0x00040c0001097983 */ /* 0x002ee80000300800 */
[----:B------:R-:W-:Y:S04]  /*13d1f0*/  STL.64 [R1+0x1228], R22 ;  /* 0x0012281601007387 */ /* 0x000fe80000100a00 */
[----:B------:R-:W4:Y:S01]  /*13d200*/  LDL.LU R10, [R1+0x2cc] ;  /* 0x0002cc00010a7983 */ /* 0x000f220000300800 */
[----:B--2---:R-:W-:-:S02]  /*13d210*/  LOP3.LUT R24, R12, 0xffff, RZ, 0xc0, !PT ;  /* 0x0000ffff0c187812 */ /* 0x004fc400078ec0ff */
[----:B------:R-:W-:Y:S01]  /*13d220*/  LOP3.LUT R13, R13, 0xffff, RZ, 0xc0, !PT ;  /* 0x0000ffff0d0d7812 */ /* 0x000fe200078ec0ff */
[----:B------:R-:W-:Y:S01]  /*13d230*/  STL [R1+0x458], R7 ;  /* 0x0004580701007387 */ /* 0x000fe20000100800 */
[----:B------:R-:W-:-:S03]  /*13d240*/  PRMT R5, R24, 0x3340, R0 ;  /* 0x0000334018057816 */ /* 0x000fc60000000000 */
[----:B------:R1:W-:Y:S02]  /*13d250*/  STL [R1+0x1a0], R4 ;  /* 0x0001a00401007387 */ /* 0x0003e40000100800 */
[----:B-1----:R-:W-:-:S04]  /*13d260*/  PRMT R4, R11, 0x3340, R13 ;  /* 0x000033400b047816 */ /* 0x002fc8000000000d */
[----:B------:R-:W-:Y:S02]  /*13d270*/  PRMT R7, R4, 0x5410, R5 ;  /* 0x0000541004077816 */ /* 0x000fe40000000005 */
[----:B------:R-:W-:Y:S02]  /*13d280*/  IADD3 R4, P1, PT, R2, R17, RZ ;  /* 0x0000001102047210 */ /* 0x000fe40007f3e0ff */
[----:B------:R-:W-:-:S03]  /*13d290*/  SHF.R.U32.HI R23, RZ, 0x8, R3 ;  /* 0x00000008ff177819 */ /* 0x000fc60000011603 */
[----:B------:R-:W-:Y:S01]  /*13d2a0*/  IMAD.X R5, R6, 0x1, R15, P1 ;  /* 0x0000000106057824 */ /* 0x000fe200008e060f */
[----:B------:R-:W-:Y:S04]  /*13d2b0*/  STL [R1+0x16d0], R7 ;  /* 0x0016d00701007387 */ /* 0x000fe80000100800 */
[----:B------:R-:W2:Y:S04]  /*13d2c0*/  LDL.LU R3, [R1+0x4d8c] ;  /* 0x004d8c0001037983 */ /* 0x000ea80000300800 */
[----:B------:R1:W-:Y:S01]  /*13d2d0*/  STL.64 [R1+0x1218], R4 ;  /* 0x0012180401007387 */ /* 0x0003e20000100a00 */
[----:B------:R-:W-:-:S03]  /*13d2e0*/  SHF.R.U32.HI R22, RZ, 0x8, R13 ;  /* 0x00000008ff167819 */ /* 0x000fc6000001160d */
[----:B-1----:R-:W2:Y:S04]  /*13d2f0*/  LDL.LU R4, [R1+0x29bc] ;  /* 0x0029bc0001047983 */ /* 0x002ea80000300800 */
[----:B------:R-:W2:Y:S04]  /*13d300*/  LDL.LU R7, [R1+0x4d2c] ;  /* 0x004d2c0001077983 */ /* 0x000ea80000300800 */
[----:B------:R-:W2:Y:S04]  /*13d310*/  LDL.LU R5, [R1+0x4d6c] ;  /* 0x004d6c0001057983 */ /* 0x000ea80000300800 */
[----:B------:R-:W2:Y:S04]  /*13d320*/  LDL.LU R12, [R1+0x283c] ;  /* 0x00283c00010c7983 */ /* 0x000ea80000300800 */
[----:B------:R-:W2:Y:S01]  /*13d330*/  LDL.LU R13, [R1+0x4cf4] ;  /* 0x004cf400010d7983 */ /* 0x000ea20000300800 */
[----:B------:R-:W-:-:S02]  /*13d340*/  SHF.R.U32.HI R11, RZ, 0x8, R11 ;  /* 0x00000008ff0b7819 */ /* 0x000fc4000001160b */
[----:B------:R-:W-:Y:S02]  /*13d350*/  LOP3.LUT R23, R23, 0xffff, RZ, 0xc0, !PT ;  /* 0x0000ffff17177812 */ /* 0x000fe400078ec0ff */
[----:B------:R-:W-:Y:S02]  /*13d360*/  LOP3.LUT R22, R22, 0xffff, RZ, 0xc0, !PT ;  /* 0x0000ffff16167812 */ /* 0x000fe400078ec0ff */
[----:B------:R-:W-:Y:S02]  /*13d370*/  LOP3.LUT R11, R11, 0xffff, RZ, 0xc0, !PT ;  /* 0x0000ffff0b0b7812 */ /* 0x000fe400078ec0ff */
[----:B------:R-:W-:Y:S02]  /*13d380*/  PRMT R23, R23, 0x3340, R0 ;  /* 0x0000334017177816 */ /* 0x000fe40000000000 */
[----:B------:R-:W-:Y:S02]  /*13d390*/  PRMT R22, R11, 0x3340, R22 ;  /* 0x000033400b167816 */ /* 0x000fe40000000016 */
[----:B------:R-:W-:Y:S01]  /*13d3a0*/  LOP3.LUT R11, R8, 0xffff, RZ, 0xc0, !PT ;  /* 0x0000ffff080b7812 */ /* 0x000fe200078ec0ff */
[----:B------:R1:W-:Y:S04]  /*13d3b0*/  STL [R1+0x18c], R23 ;  /* 0x00018c1701007387 */ /* 0x0003e80000100800 */
[----:B------:R0:W-:Y:S04]  /*13d3c0*/  STL [R1+0x454], R22 ;  /* 0x0004541601007387 */ /* 0x0001e80000100800 */
[----:B------:R-:W2:Y:S04]  /*13d3d0*/  LDL.LU R8, [R1+0x5a88] ;  /* 0x005a880001087983 */ /* 0x000ea80000300800 */
[----:B------:R0:W-:Y:S01]  /*13d3e0*/  STL [R1+0x57d0], R11 ;  /* 0x0057d00b01007387 */ /* 0x0001e20000100800 */
[----:B-1----:R-:W-:-:S02]  /*13d3f0*/  PRMT R23, R11, 0x3340, R0 ;  /* 0x000033400b177816 */ /* 0x002fc40000000000 */
[----:B---3--:R-:W-:Y:S02]  /*13d400*/  LOP3.LUT R9, R9, 0xffff, RZ, 0xc0, !PT ;  /* 0x0000ffff09097812 */ /* 0x008fe400078ec0ff */
[----:B----4-:R-:W-:-:S04]  /*13d410*/  LOP3.LUT R10, R10, 0xffff, RZ, 0xc0, !PT ;  /* 0x0000ffff0a0a7812 */ /* 0x010fc800078ec0ff */
[----:B0-----:R-:W-:-:S04]  /*13d420*/  PRMT R22, R9, 0x3340, R10 ;  /* 0x0000334009167816 */ /* 0x001fc8000000000a */
[----:B------:R-:W-:Y:S02]  /*13d430*/  PRMT R11, R22, 0x5410, R23 ;  /* 0x00005410160b7816 */ /* 0x000fe40000000017 */
[----:B------:R-:W-:Y:S02]  /*13d440*/  IADD3 R22, P1, PT, R2, R16, RZ ;  /* 0x0000001002167210 */ /* 0x000fe40007f3e0ff */
[----:B------:R-:W-:Y:S02]  /*13d450*/  SHF.R.U32.HI R9, RZ, 0x8, R9 ;  /* 0x00000008ff097819 */ /* 0x000fe40000011609 */
[----:B------:R-:W-:Y:S01]  /*13d460*/  SHF.R.U32.HI R10, RZ, 0x8, R10 ;  /* 0x00000008ff0a7819 */ /* 0x000fe2000001160a */
[----:B------:R0:W-:Y:S01]  /*13d470*/  STL [R1+0x2b6c], R11 ;  /* 0x002b6c0b01007387 */ /* 0x0001e20000100800 */
[----:B------:R-:W-:Y:S01]  /*13d480*/  IMAD.X R23, R6, 0x1, R14, P1 ;  /* 0x0000000106177824 */ /* 0x000fe200008e060e */
[----:B------:R-:W-:Y:S02]  /*13d490*/  LOP3.LUT R9, R9, 0xffff, RZ, 0xc0, !PT ;  /* 0x0000ffff09097812 */ /* 0x000fe400078ec0ff */
[----:B------:R-:W-:-:S02]  /*13d4a0*/  LOP3.LUT R10, R10, 0xffff, RZ, 0xc0, !PT ;  /* 0x0000ffff0a0a7812 */ /* 0x000fc400078ec0ff */
[----:B0-----:R-:W-:Y:S01]  /*13d4b0*/  SHF.R.U32.HI R11, RZ, 0x8, R24 ;  /* 0x00000008ff0b7819 */ /* 0x001fe20000011618 */
[----:B------:R0:W-:Y:S03]  /*13d4c0*/  STL.64 [R1+0x1210], R22 ;  /* 0x0012101601007387 */ /* 0x0001e60000100a00 */
[----:B------:R-:W-:Y:S02]  /*13d4d0*/  LOP3.LUT R11, R11, 0xffff, RZ, 0xc0, !PT ;  /* 0x0000ffff0b0b7812 */ /* 0x000fe400078ec0ff */
[----:B------:R-:W-:Y:S02]  /*13d4e0*/  PRMT R9, R9, 0x3340, R10 ;  /* 0x0000334009097816 */ /* 0x000fe4000000000a */
[----:B------:R-:W-:Y:S01]  /*13d4f0*/  PRMT R11, R11, 0x3340, R0 ;  /* 0x000033400b0b7816 */ /* 0x000fe20000000000 */
[----:B0-----:R-:W3:Y:S04]  /*13d500*/  LDL.LU.64 R22, [R1+0x5a80] ;  /* 0x005a800001167983 */ /* 0x001ee80000300a00 */
[----:B------:R-:W-:Y:S04]  /*13d510*/  STL [R1+0x5748], R9 ;  /* 0x0057480901007387 */ /* 0x000fe80000100800 */
[----:B------:R0:W-:Y:S01]  /*13d520*/  STL [R1+0x218], R11 ;  /* 0x0002180b01007387 */ /* 0x0001e20000100800 */
[----:B--2---:R-:W-:-:S02]  /*13d530*/  LOP3.LUT R10, R3, 0xffff, RZ, 0xc0, !PT ;  /* 0x0000ffff030a7812 */ /* 0x004fc400078ec0ff */
[----:B------:R-:W-:Y:S02]  /*13d540*/  LOP3.LUT R4, R4, 0xffff, RZ, 0xc0, !PT ;  /* 0x0000ffff04047812 */ /* 0x000fe400078ec0ff */
[----:B0-----:R-:W-:Y:S02]  /*13d550*/  LOP3.LUT R11, R7, 0xffff, RZ, 0xc0, !PT ;  /* 0x0000ffff070b7812 */ /* 0x001fe400078ec0ff */
[----:B------:R-:W-:Y:S02]  /*13d560*/  LOP3.LUT R3, R5, 0xffff, RZ, 0xc0, !PT ;  /* 0x0000ffff05037812 */ /* 0x000fe400078ec0ff */
[----:B------:R-:W-:Y:S02]  /*13d570*/  LOP3.LUT R9, R12, 0xffff, RZ, 0xc0, !PT ;  /* 0x0000ffff0c097812 */ /* 0x000fe400078ec0ff */
[----:B------:R-:W-:Y:S02]  /*13d580*/  PRMT R12, R4, 0x3340, R0 ;  /* 0x00003340040c7816 */ /* 0x000fe40000000000 */
[----:B------:R-:W-:-:S02]  /*13d590*/  PRMT R5, R10, 0x3340, R11 ;  /* 0x000033400a057816 */ /* 0x000fc4000000000b */
[----:B------:R-:W-:Y:S02]  /*13d5a0*/  LOP3.LUT R7, R13, 0xffff, RZ, 0xc0, !PT ;  /* 0x0000ffff0d077812 */ /* 0x000fe400078ec0ff */
[----:B------:R-:W-:Y:S02]  /*13d5b0*/  PRMT R13, R5, 0x5410, R12 ;  /* 0x00005410050d7816 */ /* 0x000fe4000000000c */
[----:B------:R-:W2:Y:S04]  /*13d5c0*/  LDL.LU R5, [R1+0x273c] ;  /* 0x00273c0001057983 */ /* 0x000ea80000300800 */
[----:B------:R-:W4:Y:S04]  /*13d5d0*/  LDL.LU R12, [R1+0x1e4] ;  /* 0x0001e400010c7983 */ /* 0x000f280000300800 */
        /* <DEDUP_REMOVED lines=9> */
[----:B------:R-:W-:Y:S02]  /*13d670*/  LOP3.LUT R10, R10, 0xffff, RZ, 0xc0, !PT ;  /* 0x0000ffff0a0a7812 */ /* 0x000fe400078ec0ff */
[----:B------:R-:W-:Y:S01]  /*13d680*/  LOP3.LUT R11, R11, 0xffff, RZ, 0xc0, !PT ;  /* 0x0000ffff0b0b7812 */ /* 0x000fe200078ec0ff */
[----:B------:R0:W-:Y:S01]  /*13d690*/  STL [R1+0x7c8], R25 ;  /* 0x0007c81901007387 */ /* 0x0001e20000100800 */
[----:B------:R-:W-:Y:S02]  /*13d6a0*/  LOP3.LUT R3, R3, 0xffff, RZ, 0xc0, !PT ;  /* 0x0000ffff03037812 */ /* 0x000fe400078ec0ff */
[----:B------:R-:W-:Y:S02]  /*13d6b0*/  LOP3.LUT R7, R7, 0xffff, RZ, 0xc0, !PT ;  /* 0x0000ffff07077812 */ /* 0x000fe400078ec0ff */
[----:B------:R-:W-:Y:S02]  /*13d6c0*/  SHF.R.U32.HI R9, RZ, 0x8, R9 ;  /* 0x00000008ff097819 */ /* 0x000fe40000011609 */
[----:B------:R-:W-:-:S02]  /*13d6d0*/  PRMT R3, R3, 0x3340, R7 ;  /* 0x0000334003037816 */ /* 0x000fc40000000007 */
[----:B------:R-:W-:Y:S02]  /*13d6e0*/  LOP3.LUT R9, R9, 0xffff, RZ, 0xc0, !PT ;  /* 0x0000ffff09097812 */ /* 0x000fe400078ec0ff */
[----:B------:R-:W-:Y:S02]  /*13d6f0*/  SHF.R.U32.HI R4, RZ, 0x8, R4 ;  /* 0x00000008ff047819 */ /* 0x000fe40000011604 */
[----:B------:R-:W-:Y:S02]  /*13d700*/  PRMT R9, R9, 0x3340, R0 ;  /* 0x0000334009097816 */ /* 0x000fe40000000000 */
[----:B------:R-:W-:Y:S02]  /*13d710*/  LOP3.LUT R4, R4, 0xffff, RZ, 0xc0, !PT ;  /* 0x0000ffff04047812 */ /* 0x000fe400078ec0ff */
[----:B---3--:R-:W-:Y:S01]  /*13d720*/  IADD3 R24, P1, PT, R2, R23, RZ ;  /* 0x0000001702187210 */ /* 0x008fe20007f3e0ff */
[----:B------:R1:W-:Y:S04]  /*13d730*/  STL.64 [R1+0x5a70], R22 ;  /* 0x005a701601007387 */ /* 0x0003e80000100a00 */
[----:B0-----:R-:W-:Y:S01]  /*13d740*/  IMAD.X R25, R6, 0x1, R22, P1 ;  /* 0x0000000106197824 */ /* 0x001fe200008e0616 */
[----:B-1----:R-:W-:-:S02]  /*13d750*/  PRMT R22, R10, 0x3340, R11 ;  /* 0x000033400a167816 */ /* 0x002fc4000000000b */
[----:B------:R-:W-:Y:S02]  /*13d760*/  IADD3 R10, P1, PT, R2, R21, RZ ;  /* 0x00000015020a7210 */ /* 0x000fe40007f3e0ff */
[----:B------:R-:W-:Y:S04]  /*13d770*/  STL.64 [R1+0x11f8], R24 ;  /* 0x0011f81801007387 */ /* 0x000fe80000100a00 */
[----:B------:R0:W-:Y:S01]  /*13d780*/  STL [R1+0x44c], R22 ;  /* 0x00044c1601007387 */ /* 0x0001e20000100800 */
[----:B------:R-:W-:-:S03]  /*13d790*/  IMAD.X R11, R6, 0x1, R19, P1 ;  /* 0x00000001060b7824 */ /* 0x000fc600008e0613 */
[----:B------:R1:W-:Y:S01]  /*13d7a0*/  STL [R1+0x448], R3 ;  /* 0x0004480301007387 */ /* 0x0003e20000100800 */
[----:B0-----:R-:W-:-:S03]  /*13d7b0*/  IADD3 R22, P1, PT, R2, R20, RZ ;  /* 0x0000001402167210 */ /* 0x001fc60007f3e0ff */
[----:B-1----:R-:W3:Y:S04]  /*13d7c0*/  LDL.LU R3, [R1+0x1e0] ;  /* 0x0001e00001037983 */ /* 0x002ee80000300800 */
[----:B------:R-:W3:Y:S04]  /*13d7d0*/  LDL.LU R7, [R1+0x2738] ;  /* 0x0027380001077983 */ /* 0x000ee80000300800 */
[----:B------:R0:W-:Y:S01]  /*13d7e0*/  STL.64 [R1+0x11f0], R10 ;  /* 0x0011f00a01007387 */ /* 0x0001e20000100a00 */
[----:B------:R-:W-:Y:S01]  /*13d7f0*/  IMAD.X R23, R6, 0x1, R18, P1 ;  /* 0x0000000106177824 */ /* 0x000fe200008e0612 */
[----:B------:R-:W-:-:S02]  /*13d800*/  PRMT R6, R4, 0x3340, R0 ;  /* 0x0000334004067816 */ /* 0x000fc40000000000 */
[----:B--2---:R-:W-:Y:S01]  /*13d810*/  LOP3.LUT R4, R5, 0xffff, RZ, 0xc0, !PT ;  /* 0x0000ffff05047812 */ /* 0x004fe200078ec0ff */
[----:B0-----:R-:W2:Y:S04]  /*13d820*/  LDL.LU R10, [R1+0x380] ;  /* 0x00038000010a7983 */ /* 0x001ea80000300800 */
[----:B------:R0:W-:Y:S01]  /*13d830*/  STL [R1+0x214], R9 ;  /* 0x0002140901007387 */ /* 0x0001e20000100800 */
[----:B----4-:R-:W-:-:S03]  /*13d840*/  LOP3.LUT R13, R13, 0xffff, RZ, 0xc0, !PT ;  /* 0x0000ffff0d0d7812 */ /* 0x010fc600078ec0ff */
[----:B------:R-:W-:Y:S04]  /*13d850*/  STL.64 [R1+0x1220], R22 ;  /* 0x0012201601007387 */ /* 0x000fe80000100a00 */
[----:B------:R1:W-:Y:S01]  /*13d860*/  STL [R1+0x20c], R6 ;  /* 0x00020c0601007387 */ /* 0x0003e20000100800 */
[----:B------:R-:W-:Y:S02]  /*13d870*/  PRMT R5, R4, 0x3340, R13 ;  /* 0x0000334004057816 */ /* 0x000fe4000000000d */
[----:B0-----:R-:W-:-:S04]  /*13d880*/  LOP3.LUT R9, R12, 0xffff, RZ, 0xc0, !PT ;  /* 0x0000ffff0c097812 */ /* 0x001fc800078ec0ff */
[----:B-1----:R-:W-:-:S04]  /*13d890*/  PRMT R6, R9, 0x3340, R0 ;  /* 0x0000334009067816 */ /* 0x002fc80000000000 */
[----:B------:R-:W-:Y:S02]  /*13d8a0*/  PRMT R5, R5, 0x5410, R6 ;  /* 0x0000541005057816 */ /* 0x000fe40000000006 */
[----:B------:R-:W4:Y:S04]  /*13d8b0*/  LDL.LU R6, [R1+0x424] ;  /* 0x0004240001067983 */ /* 0x000f280000300800 */
[----:B------:R0:W-:Y:S04]  /*13d8c0*/  STL [R1+0x99c], R5 ;  /* 0x00099c0501007387 */ /* 0x0001e80000100800 */
[----:B------:R-:W4:Y:S01]  /*13d8d0*/  LDL.LU R12, [R1+0x2e4] ;  /* 0x0002e400010c7983 */ /* 0x000f220000300800 */
[----:B------:R-:W-:-:S03]  /*13d8e0*/  SHF.R.U32.HI R11, RZ, 0x8, R4 ;  /* 0x00000008ff0b7819 */ /* 0x000fc60000011604 */
[----:B------:R-:W4:Y:S04]  /*13d8f0*/  LDL.LU R4, [R1+0x4d94] ;  /* 0x004d940001047983 */ /* 0x000f280000300800 */
[----:B0-----:R-:W4:Y:S01]  /*13d900*/  LDL.LU R5, [R1+0x29d8] ;  /* 0x0029d80001057983 */ /* 0x001f220000300800 */
[----:B------:R-:W-:-:S03]  /*13d910*/  SHF.R.U32.HI R22, RZ, 0x8, R13 ;  /* 0x00000008ff167819 */ /* 0x000fc6000001160d */
[----:B------:R-:W4:Y:S01]  /*13d920*/  LDL.LU R13, [R1+0x4d40] ;  /* 0x004d4000010d7983 */ /* 0x000f220000300800 */
[----:B------:R-:W-:Y:S02]  /*13d930*/  SHF.R.U32.HI R9, RZ, 0x8, R9 ;  /* 0x00000008ff097819 */ /* 0x000fe40000011609 */
[----:B------:R-:W-:Y:S02]  /*13d940*/  LOP3.LUT R11, R11, 0xffff, RZ, 0xc0, !PT ;  /* 0x0000ffff0b0b7812 */ /* 0x000fe400078ec0ff */
[----:B------:R-:W-:Y:S02]  /*13d950*/  LOP3.LUT R22, R22, 0xffff, RZ, 0xc0, !PT ;  /* 0x0000ffff16167812 */ /* 0x000fe400078ec0ff */
[----:B------:R-:W-:Y:S02]  /*13d960*/  LOP3.LUT R9, R9, 0xffff, RZ, 0xc0, !PT ;  /* 0x0000ffff09097812 */ /* 0x000fe400078ec0ff */
[----:B------:R-:W-:Y:S02]  /*13d970*/  PRMT R11, R11, 0x3340, R22 ;  /* 0x000033400b0b7816 */ /* 0x000fe40000000016 */
[----:B------:R-:W-:Y:S01]  /*13d980*/  PRMT R9, R9, 0x3340, R0 ;  /* 0x0000334009097816 */ /* 0x000fe20000000000 */
[----:B------:R-:W-:Y:S01]  /*13d990*/  VIADD R2, R2, UR5 ;  /* 0x0000000502027c36 */ /* 0x000fe20008000000 */
[----:B------:R-:W-:Y:S01]  /*13d9a0*/  LOP3.LUT R8, R8, 0xffff, RZ, 0xc0, !PT ;  /* 0x0000ffff08087812 */ /* 0x000fe200078ec0ff */
[----:B------:R0:W-:Y:S04]  /*13d9b0*/  STL [R1+0x450], R11 ;  /* 0x0004500b01007387 */ /* 0x0001e80000100800 */
[----:B------:R1:W-:Y:S01]  /*13d9c0*/  STL [R1+0x228], R9 ;  /* 0x0002280901007387 */ /* 0x0003e20000100800 */
[----:B------:R-:W0:Y:S01]  /*13d9d0*/  LDCU UR5, c[0x0][0x3b8] ;  /* 0x00007700ff0577ac */ /* 0x000e220008000800 */
[----:B------:R-:W-:-:S02]  /*13d9e0*/  IADD3 R22, P1, PT, R2, R29, RZ ;  /* 0x0000001d02167210 */ /* 0x000fc40007f3e0ff */
[----:B---3--:R-:W-:Y:S02]  /*13d9f0*/  LOP3.LUT R3, R3, 0xffff, RZ, 0xc0, !PT ;  /* 0x0000ffff03037812 */ /* 0x008fe400078ec0ff */
[----:B------:R-:W-:Y:S02]  /*13da00*/  LOP3.LUT R7, R7, 0xffff, RZ, 0xc0, !PT ;  /* 0x0000ffff07077812 */ /* 0x000fe400078ec0ff */
[----:B0-----:R-:W-:Y:S02]  /*13da10*/  PRMT R11, R3, 0x3340, R0 ;  /* 0x00003340030b7816 */ /* 0x001fe40000000000 */
[----:B------:R-:W-:Y:S02]  /*13da20*/  SHF.R.U32.HI R3, RZ, 0x8, R3 ;  /* 0x00000008ff037819 */ /* 0x000fe40000011603 */
[----:B--2---:R-:W-:-:S04]  /*13da30*/  LOP3.LUT R10, R10, 0xffff, RZ, 0xc0, !PT ;  /* 0x0000ffff0a0a7812 */ /* 0x004fc800078ec0ff */
[--C-:B-1----:R-:W-:Y:S02]  /*13da40*/  PRMT R9, R7, 0x3340, R10.reuse ;  /* 0x0000334007097816 */ /* 0x102fe4000000000a */
[----:B------:R-:W-:Y:S02]  /*13da50*/  SHF.R.U32.HI R7, RZ, 0x8, R7 ;  /* 0x00000008ff077819 */ /* 0x000fe40000011607 */
[----:B------:R-:W-:Y:S02]  /*13da60*/  SHF.R.U32.HI R10, RZ, 0x8, R10 ;  /* 0x00000008ff0a7819 */ /* 0x000fe4000001160a */
[----:B------:R-:W-:Y:S02]  /*13da70*/  PRMT R11, R9, 0x5410, R11 ;  /* 0x00005410090b7816 */ /* 0x000fe4000000000b */
[----:B------:R-:W-:Y:S02]  /*13da80*/  SHF.R.S32.HI R9, RZ, 0x1f, R2 ;  /* 0x0000001fff097819 */ /* 0x000fe40000011402 */
[----:B------:R-:W-:-:S02]  /*13da90*/  LOP3.LUT R7, R7, 0xffff, RZ, 0xc0, !PT ;  /* 0x0000ffff07077812 */ /* 0x000fc400078ec0ff */
[----:B------:R-:W-:Y:S02]  /*13daa0*/  LOP3.LUT R10, R10, 0xffff, RZ, 0xc0, !PT ;  /* 0x0000ffff0a0a7812 */ /* 0x000fe400078ec0ff */
[----:B------:R-:W-:Y:S01]  /*13dab0*/  LOP3.LUT R3, R3, 0xffff, RZ, 0xc0, !PT ;  /* 0x0000ffff03037812 */ /* 0x000fe200078ec0ff */
[----:B------:R-:W-:Y:S01]  /*13dac0*/  IMAD.X R23, R9, 0x1, R28, P1 ;  /* 0x0000000109177824 */ /* 0x000fe200008e061c */
[----:B------:R-:W-:Y:S02]  /*13dad0*/  PRMT R7, R7, 0x3340, R10 ;  /* 0x0000334007077816 */ /* 0x000fe4000000000a */
[----:B------:R-:W-:Y:S01]  /*13dae0*/  PRMT R3, R3, 0x3340, R0 ;  /* 0x0000334003037816 */ /* 0x000fe20000000000 */
[----:B------:R0:W-:Y:S04]  /*13daf0*/  STL [R1+0x98c], R11 ;  /* 0x00098c0b01007387 */ /* 0x0001e80000100800 */
[----:B------:R1:W-:Y:S04]  /*13db00*/  STL.64 [R1+0x11d8], R22 ;  /* 0x0011d81601007387 */ /* 0x0003e80000100a00 */
[----:B------:R-:W-:Y:S01]  /*13db10*/  STL [R1+0x444], R7 ;  /* 0x0004440701007387 */ /* 0x000fe20000100800 */
[----:B----4-:R-:W-:-:S03]  /*13db20*/  LOP3.LUT R12, R12, 0xffff, RZ, 0xc0, !PT ;  /* 0x0000ffff0c0c7812 */ /* 0x010fc600078ec0ff */
[----:B------:R2:W-:Y:S01]  /*13db30*/  STL [R1+0x224], R3 ;  /* 0x0002240301007387 */ /* 0x0005e20000100800 */
[----:B0-----:R-:W-:Y:S02]  /*13db40*/  LOP3.LUT R11, R6, 0xffff, RZ, 0xc0, !PT ;  /* 0x0000ffff060b7812 */ /* 0x001fe400078ec0ff */
[----:B-1----:R-:W-:Y:S02]  /*13db50*/  LOP3.LUT R22, R4, 0xffff, RZ, 0xc0, !PT ;  /* 0x0000ffff04167812 */ /* 0x002fe400078ec0ff */
[----:B------:R-:W-:Y:S02]  /*13db60*/  LOP3.LUT R4, R5, 0xffff, RZ, 0xc0, !PT ;  /* 0x0000ffff05047812 */ /* 0x000fe400078ec0ff */
[----:B------:R-:W-:Y:S02]  /*13db70*/  PRMT R5, R8, 0x3340, R0 ;  /* 0x0000334008057816 */ /* 0x000fe40000000000 */
[----:B--2---:R-:W-:Y:S02]  /*13db80*/  PRMT R3, R11, 0x3340, R12 ;  /* 0x000033400b037816 */ /* 0x004fe4000000000c */
[----:B------:R-:W-:-:S02]  /*13db90*/  LOP3.LUT R23, R13, 0xffff, RZ, 0xc0, !PT ;  /* 0x0000ffff0d177812 */ /* 0x000fc400078ec0ff */
[----:B------:R-:W-:Y:S02]  /*13dba0*/  PRMT R5, R3, 0x5410, R5 ;  /* 0x0000541003057816 */ /* 0x000fe40000000005 */
[----:B------:R-:W2:Y:S04]  /*13dbb0*/  LDL.LU R3, [R1+0x4d9c] ;  /* 0x004d9c0001037983 */ /* 0x000ea80000300800 */
[----:B------:R-:W3:Y:S04]  /*13dbc0*/  LDL.LU R13, [R1+0x29cc] ;  /* 0x0029cc00010d7983 */ /* 0x000ee80000300800 */
[----:B------:R0:W-:Y:S01]  /*13dbd0*/  STL [R1+0x96c], R5 ;  /* 0x00096c0501007387 */ /* 0x0001e20000100800 */
[----:B------:R-:W-:-:S03]  /*13dbe0*/  PRMT R24, R4, 0x3340, R0 ;  /* 0x0000334004187816 */ /* 0x000fc60000000000 */
[----:B------:R-:W4:Y:S04]  /*13dbf0*/  LDL.LU R7, [R1+0x4d44] ;  /* 0x004d440001077983 */ /* 0x000f280000300800 */
[----:B------:R-:W2:Y:S04]  /*13dc00*/  LDL.LU R6, [R1+0x42c] ;  /* 0x00042c0001067983 */ /* 0x000ea80000300800 */
[----:B------:R-:W2:Y:S01]  /*13dc10*/  LDL.LU R10, [R1+0x1a4] ;  /* 0x0001a400010a7983 */ /* 0x000ea20000300800 */
[----:B0-----:R-:W-:-:S04]  /*13dc20*/  PRMT R5, R22, 0x3340, R23 ;  /* 0x0000334016057816 */ /* 0x001fc80000000017 */
[----:B------:R-:W-:Y:S02]  /*13dc30*/  PRMT R25, R5, 0x5410, R24 ;  /* 0x0000541005197816 */ /* 0x000fe40000000018 */
[----:B------:R-:W-:Y:S01]  /*13dc40*/  IADD3 R24, P1, PT, R2, R27, RZ ;  /* 0x0000001b02187210 */ /* 0x000fe20007f3e0ff */
[----:B------:R-:W2:Y:S04]  /*13dc50*/  LDL.LU R5, [R1+0x2f0] ;  /* 0x0002f00001057983 */ /* 0x000ea80000300800 */
[----:B------:R0:W-:Y:S02]  /*13dc60*/  STL [R1+0x97c], R25 ;  /* 0x00097c1901007387 */ /* 0x0001e40000100800 */
[----:B0-----:R-:W-:-:S05]  /*13dc70*/  IMAD.X R25, R9, 0x1, R26, P1 ;  /* 0x0000000109197824 */ /* 0x001fca00008e061a */
[----:B------:R0:W-:Y:S04]  /*13dc80*/  STL.64 [R1+0x11d0], R24 ;  /* 0x0011d01801007387 */ /* 0x0001e80000100a00 */
[----:B0-----:R-:W2:Y:S01]  /*13dc90*/  LDL.LU.64 R24, [R1+0x5a78] ;  /* 0x005a780001187983 */ /* 0x001ea20000300a00 */
[----:B------:R-:W-:Y:S02]  /*13dca0*/  SHF.R.U32.HI R22, RZ, 0x8, R22 ;  /* 0x00000008ff167819 */ /* 0x000fe40000011616 */
[----:B------:R-:W-:Y:S02]  /*13dcb0*/  SHF.R.U32.HI R23, RZ, 0x8, R23 ;  /* 0x00000008ff177819 */ /* 0x000fe40000011617 */
[----:B------:R-:W-:Y:S02]  /*13dcc0*/  SHF.R.U32.HI R11, RZ, 0x8, R11 ;  /* 0x00000008ff0b7819 */ /* 0x000fe4000001160b */
[----:B------:R-:W-:-:S02]  /*13dcd0*/  SHF.R.U32.HI R12, RZ, 0x8, R12 ;  /* 0x00000008ff0c7819 */ /* 0x000fc4000001160c */
[----:B------:R-:W-:Y:S02]  /*13dce0*/  LOP3.LUT R22, R22, 0xffff, RZ, 0xc0, !PT ;  /* 0x0000ffff16167812 */ /* 0x000fe400078ec0ff */
[----:B------:R-:W-:Y:S02]  /*13dcf0*/  LOP3.LUT R23, R23, 0xffff, RZ, 0xc0, !PT ;  /* 0x0000ffff17177812 */ /* 0x000fe400078ec0ff */
[----:B------:R-:W-:Y:S02]  /*13dd00*/  LOP3.LUT R11, R11, 0xffff, RZ, 0xc0, !PT ;  /* 0x0000ffff0b0b7812 */ /* 0x000fe400078ec0ff */
[----:B------:R-:W-:Y:S02]  /*13dd10*/  LOP3.LUT R12, R12, 0xffff, RZ, 0xc0, !PT ;  /* 0x0000ffff0c0c7812 */ /* 0x000fe400078ec0ff */
[----:B------:R-:W-:Y:S02]  /*13dd20*/  SHF.R.U32.HI R8, RZ, 0x8, R8 ;  /* 0x00000008ff087819 */ /* 0x000fe40000011608 */
[----:B------:R-:W-:-:S02]  /*13dd30*/  PRMT R23, R22, 0x3340, R23 ;  /* 0x0000334016177816 */ /* 0x000fc40000000017 */
[----:B------:R-:W-:Y:S02]  /*13dd40*/  SHF.R.U32.HI R4, RZ, 0x8, R4 ;  /* 0x00000008ff047819 */ /* 0x000fe40000011604 */
[----:B------:R-:W-:Y:S02]  /*13dd50*/  PRMT R11, R11, 0x3340, R12 ;  /* 0x000033400b0b7816 */ /* 0x000fe4000000000c */
[----:B------:R-:W-:Y:S01]  /*13dd60*/  LOP3.LUT R8, R8, 0xffff, RZ, 0xc0, !PT ;  /* 0x0000ffff08087812 */ /* 0x000fe200078ec0ff */
[----:B------:R-:W-:Y:S01]  /*13dd70*/  STL [R1+0x440], R23 ;  /* 0x0004401701007387 */ /* 0x000fe20000100800 */
[----:B------:R-:W-:Y:S02]  /*13dd80*/  LOP3.LUT R4, R4, 0xffff, RZ, 0xc0, !PT ;  /* 0x0000ffff04047812 */ /* 0x000fe400078ec0ff */
[--C-:B------:R-:W-:Y:S01]  /*13dd90*/  PRMT R12, R8, 0x3340, R0.reuse ;  /* 0x00003340080c7816 */ /* 0x100fe20000000000 */
[----:B------:R0:W-:Y:S02]  /*13dda0*/  STL [R1+0x2fc], R11 ;  /* 0x0002fc0b01007387 */ /* 0x0001e40000100800 */
[----:B0-----:R-:W-:-:S02]  /*13ddb0*/  PRMT R11, R4, 0x3340, R0 ;  /* 0x00003340040b7816 */ /* 0x001fc40000000000 */
[----:B--2---:R-:W-:-:S05]  /*13ddc0*/  IADD3 R22, P1, PT, R2, R25, RZ ;  /* 0x0000001902167210 */ /* 0x004fca0007f3e0ff */
[----:B------:R-:W-:-:S05]  /*13ddd0*/  IMAD.X R23, R9, 0x1, R24, P1 ;  /* 0x0000000109177824 */ /* 0x000fca00008e0618 */
[----:B------:R-:W-:Y:S04]  /*13dde0*/  STL.64 [R1+0xec8], R22 ;  /* 0x000ec81601007387 */ /* 0x000fe80000100a00 */
[----:B------:R-:W2:Y:S04]  /*13ddf0*/  LDL.LU R8, [R1+0x4d84] ;  /* 0x004d840001087983 */ /* 0x000ea80000300800 */
[----:B------:R0:W-:Y:S04]  /*13de00*/  STL [R1+0x21c], R12 ;  /* 0x00021c0c01007387 */ /* 0x0001e80000100800 */
[----:B------:R-:W2:Y:S04]  /*13de10*/  LDL.LU R4, [R1+0x2848] ;  /* 0x0028480001047983 */ /* 0x000ea80000300800 */
[----:B------:R1:W-:Y:S04]  /*13de20*/  STL [R1+0x220], R11 ;  /* 0x0002200b01007387 */ /* 0x0003e80000100800 */
[----:B0-----:R-:W2:Y:S01]  /*13de30*/  LDL.LU R12, [R1+0x4d24] ;  /* 0x004d2400010c7983 */ /* 0x001ea20000300800 */
[----:B------:R-:W-:-:S02]  /*13de40*/  LOP3.LUT R3, R3, 0xffff, RZ, 0xc0, !PT ;  /* 0x0000ffff03037812 */ /* 0x000fc400078ec0ff */
[----:B---3--:R-:W-:Y:S02]  /*13de50*/  LOP3.LUT R13, R13, 0xffff, RZ, 0xc0, !PT ;  /* 0x0000ffff0d0d7812 */ /* 0x008fe400078ec0ff */
[----:B----4-:R-:W-:Y:S02]  /*13de60*/  LOP3.LUT R7, R7, 0xffff, RZ, 0xc0, !PT ;  /* 0x0000ffff07077812 */ /* 0x010fe400078ec0ff */
[----:B-1----:R-:W-:Y:S02]  /*13de70*/  LOP3.LUT R11, R10, 0xffff, RZ, 0xc0, !PT ;  /* 0x0000ffff0a0b7812 */ /* 0x002fe400078ec0ff */
[----:B------:R-:W-:Y:S02]  /*13de80*/  PRMT R22, R13, 0x3340, R0 ;  /* 0x000033400d167816 */ /* 0x000fe40000000000 */
[----:B------:R-:W-:Y:S02]  /*13de90*/  PRMT R10, R3, 0x3340, R7 ;  /* 0x00003340030a7816 */ /* 0x000fe40000000007 */
[----:B------:R-:W-:-:S02]  /*13dea0*/  LOP3.LUT R6, R6, 0xffff, RZ, 0xc0, !PT ;  /* 0x0000ffff06067812 */ /* 0x000fc400078ec0ff */
[----:B------:R-:W-:Y:S02]  /*13deb0*/  LOP3.LUT R5, R5, 0xffff, RZ, 0xc0, !PT ;  /* 0x0000ffff05057812 */ /* 0x000fe400078ec0ff */
[----:B------:R-:W-:Y:S01]  /*13dec0*/  PRMT R10, R10, 0x5410, R22 ;  /* 0x000054100a0a7816 */ /* 0x000fe20000000016 */
[----:B------:R-:W-:Y:S01]  /*13ded0*/  STL [R1+0x57d4], R11 ;  /* 0x0057d40b01007387 */ /* 0x000fe20000100800 */
[----:B------:R-:W-:-:S03]  /*13dee0*/  PRMT R22, R11, 0x3340, R0 ;  /* 0x000033400b167816 */ /* 0x000fc60000000000 */
[----:B------:R0:W-:Y:S02]  /*13def0*/  STL [R1+0x89c], R10 ;  /* 0x00089c0a01007387 */ /* 0x0001e40000100800 */
[----:B0-----:R-:W-:-:S04]  /*13df00*/  PRMT R10, R6, 0x3340, R5 ;  /* 0x00003340060a7816 */ /* 0x001fc80000000005 */
[----:B------:R-:W-:Y:S02]  /*13df10*/  PRMT R22, R10, 0x5410, R22 ;  /* 0x000054100a167816 */ /* 0x000fe40000000016 */
[----:B------:R-:W-:-:S05]  /*13df20*/  IADD3 R10, P1, PT, R2, R17, RZ ;  /* 0x00000011020a7210 */ /* 0x000fca0007f3e0ff */
[----:B------:R-:W-:Y:S01]  /*13df30*/  IMAD.X R11, R9, 0x1, R15, P1 ;  /* 0x00000001090b7824 */ /* 0x000fe200008e060f */
[----:B------:R0:W-:Y:S04]  /*13df40*/  STL [R1+0x2b68], R22 ;  /* 0x002b681601007387 */ /* 0x0001e80000100800 */
[----:B------:R1:W-:Y:S01]  /*13df50*/  STL.64 [R1+0xeb8], R10 ;  /* 0x000eb80a01007387 */ /* 0x0003e20000100a00 */
[----:B------:R-:W-:Y:S02]  /*13df60*/  SHF.R.U32.HI R7, RZ, 0x8, R7 ;  /* 0x00000008ff077819 */ /* 0x000fe40000011607 */
[----:B0-----:R-:W-:Y:S02]  /*13df70*/  SHF.R.U32.HI R22, RZ, 0x8, R5 ;  /* 0x00000008ff167819 */ /* 0x001fe40000011605 */
[----:B-1----:R-:W-:-:S02]  /*13df80*/  SHF.R.U32.HI R11, RZ, 0x8, R6 ;  /* 0x00000008ff0b7819 */ /* 0x002fc40000011606 */
[----:B------:R-:W-:Y:S02]  /*13df90*/  SHF.R.U32.HI R6, RZ, 0x8, R3 ;  /* 0x00000008ff067819 */ /* 0x000fe40000011603 */
[----:B------:R-:W-:Y:S01]  /*13dfa0*/  LOP3.LUT R22, R22, 0xffff, RZ, 0xc0, !PT ;  /* 0x0000ffff16167812 */ /* 0x000fe200078ec0ff */
[----:B------:R-:W3:Y:S01]  /*13dfb0*/  LDL.LU R10, [R1+0x4d90] ;  /* 0x004d9000010a7983 */ /* 0x000ee20000300800 */
[----:B------:R-:W-:Y:S02]  /*13dfc0*/  LOP3.LUT R11, R11, 0xffff, RZ, 0xc0, !PT ;  /* 0x0000ffff0b0b7812 */ /* 0x000fe400078ec0ff */
[----:B------:R-:W-:Y:S02]  /*13dfd0*/  LOP3.LUT R6, R6, 0xffff, RZ, 0xc0, !PT ;  /* 0x0000ffff06067812 */ /* 0x000fe400078ec0ff */
[----:B------:R-:W-:Y:S01]  /*13dfe0*/  LOP3.LUT R7, R7, 0xffff, RZ, 0xc0, !PT ;  /* 0x0000ffff07077812 */ /* 0x000fe200078ec0ff */
[----:B------:R-:W4:Y:S01]  /*13dff0*/  LDL.LU R5, [R1+0x284c] ;  /* 0x00284c0001057983 */ /* 0x000f220000300800 */
[----:B------:R-:W-:-:S03]  /*13e000*/  PRMT R11, R11, 0x3340, R22 ;  /* 0x000033400b0b7816 */ /* 0x000fc60000000016 */
[----:B------:R-:W4:Y:S01]  /*13e010*/  LDL.LU R3, [R1+0x4d28] ;  /* 0x004d280001037983 */ /* 0x000f220000300800 */
[----:B------:R-:W-:-:S03]  /*13e020*/  PRMT R6, R6, 0x3340, R7 ;  /* 0x0000334006067816 */ /* 0x000fc60000000007 */
[----:B------:R0:W-:Y:S04]  /*13e030*/  STL [R1+0x298c], R11 ;  /* 0x00298c0b01007387 */ /* 0x0001e80000100800 */
[----:B------:R1:W-:Y:S01]  /*13e040*/  STL [R1+0x43c], R6 ;  /* 0x00043c0601007387 */ /* 0x0003e20000100800 */
[----:B------:R-:W-:-:S05]  /*13e050*/  IADD3 R22, P1, PT, R2, R16, RZ ;  /* 0x0000001002167210 */ /* 0x000fca0007f3e0ff */
[----:B------:R-:W-:Y:S01]  /*13e060*/  IMAD.X R23, R9, 0x1, R14, P1 ;  /* 0x0000000109177824 */ /* 0x000fe200008e060e */
[----:B--2---:R-:W-:Y:S02]  /*13e070*/  LOP3.LUT R8, R8, 0xffff, RZ, 0xc0, !PT ;  /* 0x0000ffff08087812 */ /* 0x004fe400078ec0ff */
[----:B0-----:R-:W-:-:S04]  /*13e080*/  LOP3.LUT R11, R4, 0xffff, RZ, 0xc0, !PT ;  /* 0x0000ffff040b7812 */ /* 0x001fc800078ec0ff */
[----:B-1----:R-:W-:Y:S02]  /*13e090*/  PRMT R6, R11, 0x3340, R0 ;  /* 0x000033400b067816 */ /* 0x002fe40000000000 */
[----:B------:R-:W-:-:S04]  /*13e0a0*/  LOP3.LUT R12, R12, 0xffff, RZ, 0xc0, !PT ;  /* 0x0000ffff0c0c7812 */ /* 0x000fc800078ec0ff */
[----:B------:R-:W-:-:S04]  /*13e0b0*/  PRMT R4, R8, 0x3340, R12 ;  /* 0x0000334008047816 */ /* 0x000fc8000000000c */
[----:B------:R-:W-:Y:S02]  /*13e0c0*/  PRMT R4, R4, 0x5410, R6 ;  /* 0x0000541004047816 */ /* 0x000fe40000000006 */
[----:B------:R-:W2:Y:S04]  /*13e0d0*/  LDL.LU R6, [R1+0x2758] ;  /* 0x0027580001067983 */ /* 0x000ea80000300800 */
[----:B------:R-:W2:Y:S04]  /*13e0e0*/  LDL.LU R7, [R1+0x200] ;  /* 0x0002000001077983 */ /* 0x000ea80000300800 */
[----:B------:R0:W-:Y:S04]  /*13e0f0*/  STL [R1+0x898], R4 ;  /* 0x0008980401007387 */ /* 0x0001e80000100800 */
[----:B0-----:R-:W2:Y:S04]  /*13e100*/  LDL.LU R4, [R1+0x3a0] ;  /* 0x0003a00001047983 */ /* 0x001ea80000300800 */
[----:B------:R-:W-:Y:S04]  /*13e110*/  STL.64 [R1+0x5a50], R16 ;  /* 0x005a501001007387 */ /* 0x000fe80000100a00 */
[----:B------:R0:W-:Y:S04]  /*13e120*/  STL.64 [R1+0xec0], R22 ;  /* 0x000ec01601007387 */ /* 0x0001e80000100a00 */
[----:B0-----:R-:W2:Y:S01]  /*13e130*/  LDL.LU.64 R22, [R1+0x5a70] ;  /* 0x005a700001167983 */ /* 0x001ea20000300a00 */
[----:B------:R-:W-:-:S02]  /*13e140*/  SHF.R.U32.HI R16, RZ, 0x8, R8 ;  /* 0x00000008ff107819 */ /* 0x000fc40000011608 */
[----:B------:R-:W-:Y:S02]  /*13e150*/  SHF.R.U32.HI R17, RZ, 0x8, R12 ;  /* 0x00000008ff117819 */ /* 0x000fe4000001160c */
[----:B------:R-:W-:Y:S01]  /*13e160*/  SHF.R.U32.HI R11, RZ, 0x8, R11 ;  /* 0x00000008ff0b7819 */ /* 0x000fe2000001160b */
[----:B------:R-:W2:Y:S01]  /*13e170*/  LDL.LU R8, [R1+0x5a68] ;  /* 0x005a680001087983 */ /* 0x000ea20000300800 */
[----:B------:R-:W-:Y:S02]  /*13e180*/  LOP3.LUT R16, R16, 0xffff, RZ, 0xc0, !PT ;  /* 0x0000ffff10107812 */ /* 0x000fe400078ec0ff */
[----:B------:R-:W-:Y:S02]  /*13e190*/  LOP3.LUT R17, R17, 0xffff, RZ, 0xc0, !PT ;  /* 0x0000ffff11117812 */ /* 0x000fe400078ec0ff */
[----:B------:R-:W-:Y:S01]  /*13e1a0*/  LOP3.LUT R11, R11, 0xffff, RZ, 0xc0, !PT ;  /* 0x0000ffff0b0b7812 */ /* 0x000fe200078ec0ff */
[----:B------:R-:W2:Y:S01]  /*13e1b0*/  LDL.LU R12, [R1+0x5a64] ;  /* 0x005a6400010c7983 */ /* 0x000ea20000300800 */
[----:B------:R-:W-:-:S02]  /*13e1c0*/  PRMT R16, R16, 0x3340, R17 ;  /* 0x0000334010107816 */ /* 0x000fc40000000011 */
[----:B------:R-:W-:-:S03]  /*13e1d0*/  PRMT R11, R11, 0x3340, R0 ;  /* 0x000033400b0b7816 */ /* 0x000fc60000000000 */
[----:B------:R4:W-:Y:S04]  /*13e1e0*/  STL [R1+0x438], R16 ;  /* 0x0004381001007387 */ /* 0x0009e80000100800 */
[----:B------:R0:W-:Y:S01]  /*13e1f0*/  STL [R1+0x210], R11 ;  /* 0x0002100b01007387 */ /* 0x0001e20000100800 */
[----:B---3--:R-:W-:Y:S02]  /*13e200*/  LOP3.LUT R10, R10, 0xffff, RZ, 0xc0, !PT ;  /* 0x0000ffff0a0a7812 */ /* 0x008fe400078ec0ff */
[----:B----4-:R-:W-:Y:S02]  /*13e210*/  LOP3.LUT R16, R5, 0xffff, RZ, 0xc0, !PT ;  /* 0x0000ffff05107812 */ /* 0x010fe400078ec0ff */
[----:B0-----:R-:W-:Y:S01]  /*13e220*/  LOP3.LUT R11, R3, 0xffff, RZ, 0xc0, !PT ;  /* 0x0000ffff030b7812 */ /* 0x001fe200078ec0ff */
[----:B------:R-:W3:Y:S04]  /*13e230*/  LDL.LU R5, [R1+0x275c] ;  /* 0x00275c0001057983 */ /* 0x000ee80000300800 */
[----:B------:R-:W4:Y:S04]  /*13e240*/  LDL.LU R3, [R1+0x3a4] ;  /* 0x0003a40001037983 */ /* 0x000f280000300800 */
[----:B------:R0:W-:Y:S01]  /*13e250*/  STL [R1+0x4c80], R16 ;  /* 0x004c801001007387 */ /* 0x0001e20000100800 */
[----:B------:R-:W-:-:S02]  /*13e260*/  PRMT R17, R16, 0x3340, R0 ;  /* 0x0000334010117816 */ /* 0x000fc40000000000 */
[----:B0-----:R-:W-:-:S04]  /*13e270*/  PRMT R16, R10, 0x3340, R11 ;  /* 0x000033400a107816 */ /* 0x001fc8000000000b */
[----:B------:R-:W-:-:S05]  /*13e280*/  PRMT R17, R16, 0x5410, R17 ;  /* 0x0000541010117816 */ /* 0x000fca0000000011 */
[----:B------:R0:W-:Y:S01]  /*13e290*/  STL [R1+0x2b58], R17 ;  /* 0x002b581101007387 */ /* 0x0001e20000100800 */
[----:B--2---:R-:W-:-:S03]  /*13e2a0*/  IADD3 R16, P1, PT, R2, R23, RZ ;  /* 0x0000001702107210 */ /* 0x004fc60007f3e0ff */
[----:B------:R-:W-:Y:S02]  /*13e2b0*/  STL.64 [R1+0x5a48], R22 ;  /* 0x005a481601007387 */ /* 0x000fe40000100a00 */
[----:B0-----:R-:W-:-:S05]  /*13e2c0*/  IMAD.X R17, R9, 0x1, R22, P1 ;  /* 0x0000000109117824 */ /* 0x001fca00008e0616 */
[----:B------:R0:W-:Y:S02]  /*13e2d0*/  STL.64 [R1+0xeb0], R16 ;  /* 0x000eb01001007387 */ /* 0x0001e40000100a00 */
[----:B0-----:R-:W-:Y:S02]  /*13e2e0*/  SHF.R.U32.HI R16, RZ, 0x8, R13 ;  /* 0x00000008ff107819 */ /* 0x001fe4000001160d */
[----:B------:R-:W2:Y:S01]  /*13e2f0*/  LDL.LU R13, [R1+0x5a60] ;  /* 0x005a6000010d7983 */ /* 0x000ea20000300800 */
[----:B------:R-:W-:Y:S02]  /*13e300*/  SHF.R.U32.HI R10, RZ, 0x8, R10 ;  /* 0x00000008ff0a7819 */ /* 0x000fe4000001160a */
[----:B------:R-:W-:Y:S02]  /*13e310*/  SHF.R.U32.HI R11, RZ, 0x8, R11 ;  /* 0x00000008ff0b7819 */ /* 0x000fe4000001160b */
[----:B------:R-:W-:Y:S02]  /*13e320*/  LOP3.LUT R16, R16, 0xffff, RZ, 0xc0, !PT ;  /* 0x0000ffff10107812 */ /* 0x000fe400078ec0ff */
[----:B------:R-:W-:-:S02]  /*13e330*/  LOP3.LUT R10, R10, 0xffff, RZ, 0xc0, !PT ;  /* 0x0000ffff0a0a7812 */ /* 0x000fc400078ec0ff */
[----:B------:R-:W-:Y:S02]  /*13e340*/  LOP3.LUT R11, R11, 0xffff, RZ, 0xc0, !PT ;  /* 0x0000ffff0b0b7812 */ /* 0x000fe400078ec0ff */
[----:B------:R-:W-:Y:S02]  /*13e350*/  PRMT R16, R16, 0x3340, R0 ;  /* 0x0000334010107816 */ /* 0x000fe40000000000 */
[----:B------:R-:W-:-:S03]  /*13e360*/  PRMT R10, R10, 0x3340, R11 ;  /* 0x000033400a0a7816 */ /* 0x000fc6000000000b */
[----:B------:R-:W-:Y:S04]  /*13e370*/  STL [R1+0x208], R16 ;  /* 0x0002081001007387 */ /* 0x000fe80000100800 */
[----:B------:R0:W-:Y:S01]  /*13e380*/  STL [R1+0x2978], R10 ;  /* 0x0029780a01007387 */ /* 0x0001e20000100800 */
[----:B------:R-:W-:Y:S02]  /*13e390*/  LOP3.LUT R6, R6, 0xffff, RZ, 0xc0, !PT ;  /* 0x0000ffff06067812 */ /* 0x000fe400078ec0ff */
[----:B------:R-:W-:Y:S02]  /*13e3a0*/  LOP3.LUT R7, R7, 0xffff, RZ, 0xc0, !PT ;  /* 0x0000ffff07077812 */ /* 0x000fe400078ec0ff */
[----:B0-----:R-:W-:Y:S02]  /*13e3b0*/  LOP3.LUT R10, R4, 0xffff, RZ, 0xc0, !PT ;  /* 0x0000ffff040a7812 */ /* 0x001fe400078ec0ff */
[----:B------:R-:W-:Y:S01]  /*13e3c0*/  PRMT R16, R7, 0x3340, R0 ;  /* 0x0000334007107816 */ /* 0x000fe20000000000 */
[----:B------:R-:W4:Y:S01]  /*13e3d0*/  LDL.LU R4, [R1+0x26a8] ;  /* 0x0026a80001047983 */ /* 0x000f220000300800 */
[----:B------:R-:W-:-:S02]  /*13e3e0*/  PRMT R11, R6, 0x3340, R10 ;  /* 0x00003340060b7816 */ /* 0x000fc4000000000a */
[----:B------:R-:W-:Y:S02]  /*13e3f0*/  SHF.R.U32.HI R6, RZ, 0x8, R6 ;  /* 0x00000008ff067819 */ /* 0x000fe40000011606 */
[----:B------:R-:W-:Y:S02]  /*13e400*/  SHF.R.U32.HI R10, RZ, 0x8, R10 ;  /* 0x00000008ff0a7819 */ /* 0x000fe4000001160a */
[----:B------:R-:W-:Y:S02]  /*13e410*/  PRMT R11, R11, 0x5410, R16 ;  /* 0x000054100b0b7816 */ /* 0x000fe40000000010 */
[----:B------:R-:W-:Y:S02]  /*13e420*/  IADD3 R16, P1, PT, R2, R21, RZ ;  /* 0x0000001502107210 */ /* 0x000fe40007f3e0ff */
[----:B------:R-:W-:Y:S02]  /*13e430*/  LOP3.LUT R6, R6, 0xffff, RZ, 0xc0, !PT ;  /* 0x0000ffff06067812 */ /* 0x000fe400078ec0ff */
[----:B------:R-:W-:Y:S01]  /*13e440*/  LOP3.LUT R10, R10, 0xffff, RZ, 0xc0, !PT ;  /* 0x0000ffff0a0a7812 */ /* 0x000fe200078ec0ff */
[----:B------:R-:W-:-:S03]  /*13e450*/  IMAD.X R17, R9, 0x1, R19, P1 ;  /* 0x0000000109117824 */ /* 0x000fc600008e0613 */
[----:B------:R-:W-:Y:S01]  /*13e460*/  PRMT R10, R6, 0x3340, R10 ;  /* 0x00003340060a7816 */ /* 0x000fe2000000000a */
[----:B------:R0:W-:Y:S04]  /*13e470*/  STL [R1+0x82c], R11 ;  /* 0x00082c0b01007387 */ /* 0x0001e80000100800 */
[----:B------:R-:W-:Y:S04]  /*13e480*/  STL.64 [R1+0xe88], R16 ;  /* 0x000e881001007387 */ /* 0x000fe80000100a00 */
[----:B------:R1:W-:Y:S01]  /*13e490*/  STL [R1+0x434], R10 ;  /* 0x0004340a01007387 */ /* 0x0003e20000100800 */
[----:B--2---:R-:W-:-:S03]  /*13e4a0*/  LOP3.LUT R6, R13, 0xffff, RZ, 0xc0, !PT ;  /* 0x0000ffff0d067812 */ /* 0x004fc600078ec0ff */
[----:B------:R-:W2:Y:S01]  /*13e4b0*/  LDL.LU R13, [R1+0x5a5c] ;  /* 0x005a5c00010d7983 */ /* 0x000ea20000300800 */
[----:B---3--:R-:W-:Y:S02]  /*13e4c0*/  LOP3.LUT R5, R5, 0xffff, RZ, 0xc0, !PT ;  /* 0x0000ffff05057812 */ /* 0x008fe400078ec0ff */
[----:B----4-:R-:W-:Y:S02]  /*13e4d0*/  LOP3.LUT R3, R3, 0xffff, RZ, 0xc0, !PT ;  /* 0x0000ffff03037812 */ /* 0x010fe400078ec0ff */
[----:B0-----:R-:W-:Y:S02]  /*13e4e0*/  PRMT R11, R6, 0x3340, R0 ;  /* 0x00003340060b7816 */ /* 0x001fe40000000000 */
[----:B-1----:R-:W-:-:S04]  /*13e4f0*/  PRMT R10, R5, 0x3340, R3 ;  /* 0x00003340050a7816 */ /* 0x002fc80000000003 */
[----:B------:R-:W-:Y:S02]  /*13e500*/  PRMT R16, R10, 0x5410, R11 ;  /* 0x000054100a107816 */ /* 0x000fe4000000000b */
[----:B------:R-:W-:Y:S02]  /*13e510*/  IADD3 R10, P1, PT, R2, R20, RZ ;  /* 0x00000014020a7210 */ /* 0x000fe40007f3e0ff */
[----:B------:R-:W-:Y:S02]  /*13e520*/  SHF.R.U32.HI R7, RZ, 0x8, R7 ;  /* 0x00000008ff077819 */ /* 0x000fe40000011607 */
[----:B------:R-:W-:Y:S01]  /*13e530*/  SHF.R.U32.HI R5, RZ, 0x8, R5 ;  /* 0x00000008ff057819 */ /* 0x000fe20000011605 */
[----:B------:R-:W-:Y:S01]  /*13e540*/  IMAD.X R11, R9, 0x1, R18, P1 ;  /* 0x00000001090b7824 */ /* 0x000fe200008e0612 */
[----:B------:R-:W-:Y:S01]  /*13e550*/  SHF.R.U32.HI R3, RZ, 0x8, R3 ;  /* 0x00000008ff037819 */ /* 0x000fe20000011603 */
[----:B------:R-:W-:Y:S04]  /*13e560*/  STL [R1+0x7fc], R16 ;  /* 0x0007fc1001007387 */ /* 0x000fe80000100800 */
[----:B------:R0:W-:Y:S01]  /*13e570*/  STL.64 [R1+0xe80], R10 ;  /* 0x000e800a01007387 */ /* 0x0001e20000100a00 */
[----:B------:R-:W-:-:S03]  /*13e580*/  LOP3.LUT R9, R3, 0xffff, RZ, 0xc0, !PT ;  /* 0x0000ffff03097812 */ /* 0x000fc600078ec0ff */
[----:B------:R-:W3:Y:S01]  /*13e590*/  LDL.LU R3, [R1+0x4dc0] ;  /* 0x004dc00001037983 */ /* 0x000ee20000300800 */
[----:B0-----:R-:W-:Y:S02]  /*13e5a0*/  LOP3.LUT R11, R7, 0xffff, RZ, 0xc0, !PT ;  /* 0x0000ffff070b7812 */ /* 0x001fe400078ec0ff */
[----:B------:R-:W-:Y:S01]  /*13e5b0*/  LOP3.LUT R7, R5, 0xffff, RZ, 0xc0, !PT ;  /* 0x0000ffff05077812 */ /* 0x000fe200078ec0ff */
[----:B------:R-:W4:Y:S04]  /*13e5c0*/  LDL.LU R10, [R1+0x29e8] ;  /* 0x0029e800010a7983 */ /* 0x000f280000300800 */
[----:B------:R-:W3:Y:S01]  /*13e5d0*/  LDL.LU R5, [R1+0x4d5c] ;  /* 0x004d5c0001057983 */ /* 0x000ee20000300800 */
[----:B------:R-:W-:Y:S02]  /*13e5e0*/  PRMT R11, R11, 0x3340, R0 ;  /* 0x000033400b0b7816 */ /* 0x000fe40000000000 */
[----:B------:R-:W-:-:S02]  /*13e5f0*/  PRMT R7, R7, 0x3340, R9 ;  /* 0x0000334007077816 */ /* 0x000fc40000000009 */
[----:B------:R-:W-:Y:S01]  /*13e600*/  LOP3.LUT R9, R4, 0xffff, RZ, 0xc0, !PT ;  /* 0x0000ffff04097812 */ /* 0x000fe200078ec0ff */
[----:B------:R-:W-:Y:S04]  /*13e610*/  STL [R1+0x204], R11 ;  /* 0x0002040b01007387 */ /* 0x000fe80000100800 */
[----:B------:R0:W-:Y:S04]  /*13e620*/  STL [R1+0x430], R7 ;  /* 0x0004300701007387 */ /* 0x0001e80000100800 */
[----:B------:R-:W3:Y:S01]  /*13e630*/  LDL.LU R4, [R1+0x318] ;  /* 0x0003180001047983 */ /* 0x000ee20000300800 */
[----:B------:R-:W-:Y:S01]  /*13e640*/  VIADD R2, R2, UR5 ;  /* 0x0000000502027c36 */ /* 0x000fe20008000000 */
[----:B------:R-:W-:-:S02]  /*13e650*/  SHF.R.U32.HI R6, RZ, 0x8, R6 ;  /* 0x00000008ff067819 */ /* 0x000fc40000011606 */
[----:B------:R-:W-:Y:S01]  /*13e660*/  LOP3.LUT R8, R8, 0xffff, RZ, 0xc0, !PT ;  /* 0x0000ffff08087812 */ /* 0x000fe200078ec0ff */
[----:B------:R-:W1:Y:S01]  /*13e670*/  LDCU UR5, c[0x0][0x3b8] ;  /* 0x00007700ff0577ac */ /* 0x000e620008000800 */
[----:B0-----:R-:W-:-:S04]  /*13e680*/  LOP3.LUT R7, R12, 0xffff, RZ, 0xc0, !PT ;  /* 0x0000ffff0c077812 */ /* 0x001fc800078ec0ff */
[----:B------:R-:W-:Y:S02]  /*13e690*/  PRMT R16, R7, 0x3340, R0 ;  /* 0x0000334007107816 */ /* 0x000fe40000000000 */
[----:B------:R-:W-:Y:S02]  /*13e6a0*/  SHF.R.U32.HI R7, RZ, 0x8, R7 ;  /* 0x00000008ff077819 */ /* 0x000fe40000011607 */
[----:B------:R-:W-:Y:S02]  /*13e6b0*/  LOP3.LUT R6, R6, 0xffff, RZ, 0xc0, !PT ;  /* 0x0000ffff06067812 */ /* 0x000fe400078ec0ff */
[----:B------:R-:W-:Y:S02]  /*13e6c0*/  LOP3.LUT R7, R7, 0xffff, RZ, 0xc0, !PT ;  /* 0x0000ffff07077812 */ /* 0x000fe400078ec0ff */
[----:B--2---:R-:W-:Y:S02]  /*13e6d0*/  LOP3.LUT R11, R13, 0xffff, RZ, 0xc0, !PT ;  /* 0x0000ffff0d0b7812 */ /* 0x004fe400078ec0ff */
[----:B------:R-:W2:Y:S02]  /*13e6e0*/  LDL.LU R13, [R1+0x5a58] ;  /* 0x005a5800010d7983 */ /* 0x000ea40000300800 */
[----:B------:R-:W-:-:S02]  /*13e6f0*/  PRMT R12, R9, 0x3340, R11 ;  /* 0x00003340090c7816 */ /* 0x000fc4000000000b */
[----:B------:R-:W-:Y:S02]  /*13e700*/  SHF.R.U32.HI R9, RZ, 0x8, R9 ;  /* 0x00000008ff097819 */ /* 0x000fe40000011609 */
[----:B------:R-:W-:Y:S02]  /*13e710*/  SHF.R.U32.HI R11, RZ, 0x8, R11 ;  /* 0x00000008ff0b7819 */ /* 0x000fe4000001160b */
[----:B------:R-:W-:Y:S02]  /*13e720*/  LOP3.LUT R9, R9, 0xffff, RZ, 0xc0, !PT ;  /* 0x0000ffff09097812 */ /* 0x000fe400078ec0ff */
[----:B------:R-:W-:Y:S02]  /*13e730*/  LOP3.LUT R11, R11, 0xffff, RZ, 0xc0, !PT ;  /* 0x0000ffff0b0b7812 */ /* 0x000fe400078ec0ff */
[----:B------:R-:W-:Y:S02]  /*13e740*/  PRMT R12, R12, 0x5410, R16 ;  /* 0x000054100c0c7816 */ /* 0x000fe40000000010 */
[----:B------:R-:W-:-:S02]  /*13e750*/  IADD3 R16, P1, PT, R2, R29, RZ ;  /* 0x0000001d02107210 */ /* 0x000fc40007f3e0ff */
[----:B------:R-:W-:Y:S02]  /*13e760*/  PRMT R11, R9, 0x3340, R11 ;  /* 0x00003340090b7816 */ /* 0x000fe4000000000b */
[----:B------:R-:W-:Y:S01]  /*13e770*/  SHF.R.S32.HI R9, RZ, 0x1f, R2 ;  /* 0x0000001fff097819 */ /* 0x000fe20000011402 */
[----:B------:R0:W-:Y:S04]  /*13e780*/  STL [R1+0x7bc], R12 ;  /* 0x0007bc0c01007387 */ /* 0x0001e80000100800 */
[----:B------:R1:W-:Y:S01]  /*13e790*/  STL [R1+0x42c], R11 ;  /* 0x00042c0b01007387 */ /* 0x0003e20000100800 */
[----:B------:R-:W-:-:S05]  /*13e7a0*/  IMAD.X R17, R9, 0x1, R28, P1 ;  /* 0x0000000109117824 */ /* 0x000fca00008e061c */
[----:B------:R-:W-:Y:S01]  /*13e7b0*/  STL.64 [R1+0xe78], R16 ;  /* 0x000e781001007387 */ /* 0x000fe20000100a00 */
[--C-:B0-----:R-:W-:Y:S02]  /*13e7c0*/  PRMT R12, R7, 0x3340, R0.reuse ;  /* 0x00003340070c7816 */ /* 0x101fe40000000000 */
[----:B-1----:R-:W-:Y:S01]  /*13e7d0*/  PRMT R11, R6, 0x3340, R0 ;  /* 0x00003340060b7816 */ /* 0x002fe20000000000 */
[----:B------:R-:W2:Y:S04]  /*13e7e0*/  LDL.LU R7, [R1+0x4dd0] ;  /* 0x004dd00001077983 */ /* 0x000ea80000300800 */
[----:B------:R0:W-:Y:S04]  /*13e7f0*/  STL [R1+0x200], R12 ;  /* 0x0002000c01007387 */ /* 0x0001e80000100800 */
[----:B------:R-:W2:Y:S04]  /*13e800*/  LDL.LU R6, [R1+0x29dc] ;  /* 0x0029dc0001067983 */ /* 0x000ea80000300800 */
[----:B------:R1:W-:Y:S04]  /*13e810*/  STL [R1+0x1fc], R11 ;  /* 0x0001fc0b01007387 */ /* 0x0003e80000100800 */
[----:B0-----:R-:W2:Y:S01]  /*13e820*/  LDL.LU R12, [R1+0x4d68] ;  /* 0x004d6800010c7983 */ /* 0x001ea20000300800 */
[----:B----4-:R-:W-:-:S02]  /*13e830*/  LOP3.LUT R22, R10, 0xffff, RZ, 0xc0, !PT ;  /* 0x0000ffff0a167812 */ /* 0x010fc400078ec0ff */
[----:B---3--:R-:W-:Y:S02]  /*13e840*/  LOP3.LUT R3, R3, 0xffff, RZ, 0xc0, !PT ;  /* 0x0000ffff03037812 */ /* 0x008fe400078ec0ff */
[----:B------:R-:W-:Y:S02]  /*13e850*/  LOP3.LUT R10, R5, 0xffff, RZ, 0xc0, !PT ;  /* 0x0000ffff050a7812 */ /* 0x000fe400078ec0ff */
[----:B------:R-:W-:Y:S02]  /*13e860*/  LOP3.LUT R4, R4, 0xffff, RZ, 0xc0, !PT ;  /* 0x0000ffff04047812 */ /* 0x000fe400078ec0ff */
[----:B-1----:R-:W-:Y:S01]  /*13e870*/  PRMT R11, R3, 0x3340, R10 ;  /* 0x00003340030b7816 */ /* 0x002fe2000000000a */
[----:B------:R0:W-:Y:S01]  /*13e880*/  STL [R1+0x4c7c], R8 ;  /* 0x004c7c0801007387 */ /* 0x0001e20000100800 */
[----:B------:R-:W-:Y:S02]  /*13e890*/  IADD3 R16, P1, PT, R2, R27, RZ ;  /* 0x0000001b02107210 */ /* 0x000fe40007f3e0ff */
[----:B------:R-:W-:-:S02]  /*13e8a0*/  SHF.R.U32.HI R3, RZ, 0x8, R3 ;  /* 0x00000008ff037819 */ /* 0x000fc40000011603 */
[----:B------:R-:W-:Y:S01]  /*13e8b0*/  SHF.R.U32.HI R10, RZ, 0x8, R10 ;  /* 0x00000008ff0a7819 */ /* 0x000fe2000001160a */
[----:B------:R-:W-:Y:S01]  /*13e8c0*/  IMAD.X R17, R9, 0x1, R26, P1 ;  /* 0x0000000109117824 */ /* 0x000fe200008e061a */
[----:B------:R-:W-:Y:S02]  /*13e8d0*/  LOP3.LUT R3, R3, 0xffff, RZ, 0xc0, !PT ;  /* 0x0000ffff03037812 */ /* 0x000fe400078ec0ff */
[----:B------:R-:W-:-:S04]  /*13e8e0*/  LOP3.LUT R10, R10, 0xffff, RZ, 0xc0, !PT ;  /* 0x0000ffff0a0a7812 */ /* 0x000fc800078ec0ff */
[----:B------:R-:W-:Y:S02]  /*13e8f0*/  PRMT R10, R3, 0x3340, R10 ;  /* 0x00003340030a7816 */ /* 0x000fe4000000000a */
[----:B--2---:R-:W-:Y:S02]  /*13e900*/  LOP3.LUT R5, R13, 0xffff, RZ, 0xc0, !PT ;  /* 0x0000ffff0d057812 */ /* 0x004fe400078ec0ff */
[----:B------:R-:W-:-:S04]  /*13e910*/  PRMT R13, R22, 0x3340, R0 ;  /* 0x00003340160d7816 */ /* 0x000fc80000000000 */
[----:B------:R-:W-:Y:S02]  /*13e920*/  PRMT R13, R11, 0x5410, R13 ;  /* 0x000054100b0d7816 */ /* 0x000fe4000000000d */
[----:B------:R-:W-:Y:S02]  /*13e930*/  PRMT R11, R8, 0x3340, R0 ;  /* 0x00003340080b7816 */ /* 0x000fe40000000000 */
[----:B0-----:R-:W-:Y:S01]  /*13e940*/  PRMT R8, R5, 0x3340, R4 ;  /* 0x0000334005087816 */ /* 0x001fe20000000004 */
[----:B------:R0:W-:Y:S03]  /*13e950*/  STL [R1+0x7ec], R13 ;  /* 0x0007ec0d01007387 */ /* 0x0001e60000100800 */
[----:B------:R-:W-:Y:S02]  /*13e960*/  PRMT R8, R8, 0x5410, R11 ;  /* 0x0000541008087816 */ /* 0x000fe4000000000b */
[----:B------:R-:W-:-:S04]  /*13e970*/  SHF.R.U32.HI R11, RZ, 0x8, R5 ;  /* 0x00000008ff0b7819 */ /* 0x000fc80000011605 */
[----:B------:R-:W-:Y:S02]  /*13e980*/  LOP3.LUT R11, R11, 0xffff, RZ, 0xc0, !PT ;  /* 0x0000ffff0b0b7812 */ /* 0x000fe400078ec0ff */
[----:B0-----:R-:W-:-:S04]  /*13e990*/  SHF.R.U32.HI R13, RZ, 0x8, R4 ;  /* 0x00000008ff0d7819 */ /* 0x001fc80000011604 */
[----:B------:R-:W-:Y:S01]  /*13e9a0*/  LOP3.LUT R13, R13, 0xffff, RZ, 0xc0, !PT ;  /* 0x0000ffff0d0d7812 */ /* 0x000fe200078ec0ff */
[----:B------:R0:W-:Y:S04]  /*13e9b0*/  STL [R1+0x2b4c], R8 ;  /* 0x002b4c0801007387 */ /* 0x0001e80000100800 */
[----:B------:R1:W-:Y:S04]  /*13e9c0*/  STL.64 [R1+0xe70], R16 ;  /* 0x000e701001007387 */ /* 0x0003e80000100a00 */
[----:B------:R-:W2:Y:S01]  /*13e9d0*/  LDL.LU R4, [R1+0x4da4] ;  /* 0x004da40001047983 */ /* 0x000ea20000300800 */
[----:B------:R-:W-:-:S03]  /*13e9e0*/  PRMT R13, R11, 0x3340, R13 ;  /* 0x000033400b0d7816 */ /* 0x000fc6000000000d */
[----:B------:R-:W3:Y:S01]  /*13e9f0*/  LDL.LU R5, [R1+0x2858] ;  /* 0x0028580001057983 */ /* 0x000ee20000300800 */
[----:B------:R-:W-:Y:S02]  /*13ea00*/  LOP3.LUT R3, R7, 0xffff, RZ, 0xc0, !PT ;  /* 0x0000ffff07037812 */ /* 0x000fe400078ec0ff */
[----:B------:R-:W-:Y:S01]  /*13ea10*/  LOP3.LUT R11, R6, 0xffff, RZ, 0xc0, !PT ;  /* 0x0000ffff060b7812 */ /* 0x000fe200078ec0ff */
[----:B0-----:R-:W4:Y:S04]  /*13ea20*/  LDL.LU R8, [R1+0x4d48] ;  /* 0x004d480001087983 */ /* 0x001f280000300800 */
[----:B------:R-:W-:Y:S04]  /*13ea30*/  STL [R1+0x5750], R13 ;  /* 0x0057500d01007387 */ /* 0x000fe80000100800 */
[----:B------:R0:W-:Y:S01]  /*13ea40*/  STL [R1+0x424], R10 ;  /* 0x0004240a01007387 */ /* 0x0001e20000100800 */
[----:B------:R-:W-:-:S02]  /*13ea50*/  PRMT R7, R11, 0x3340, R0 ;  /* 0x000033400b077816 */ /* 0x000fc40000000000 */
[----:B-1----:R-:W-:Y:S02]  /*13ea60*/  IADD3 R16, P1, PT, R2, R25, RZ ;  /* 0x0000001902107210 */ /* 0x002fe40007f3e0ff */
[----:B0-----:R-:W-:-:S04]  /*13ea70*/  LOP3.LUT R10, R12, 0xffff, RZ, 0xc0, !PT ;  /* 0x0000ffff0c0a7812 */ /* 0x001fc800078ec0ff */
[----:B------:R-:W-:Y:S01]  /*13ea80*/  PRMT R6, R3, 0x3340, R10 ;  /* 0x0000334003067816 */ /* 0x000fe2000000000a */
[----:B------:R-:W-:-:S03]  /*13ea90*/  IMAD.X R17, R9, 0x1, R24, P1 ;  /* 0x0000000109117824 */ /* 0x000fc600008e0618 */
[----:B------:R-:W-:Y:S02]  /*13eaa0*/  PRMT R12, R6, 0x5410, R7 ;  /* 0x00005410060c7816 */ /* 0x000fe40000000007 */
[----:B------:R-:W4:Y:S04]  /*13eab0*/  LDL.LU R7, [R1+0x4db0] ;  /* 0x004db00001077983 */ /* 0x000f280000300800 */
[----:B------:R-:W4:Y:S04]  /*13eac0*/  LDL.LU R6, [R1+0x285c] ;  /* 0x00285c0001067983 */ /* 0x000f280000300800 */
[----:B------:R0:W-:Y:S04]  /*13ead0*/  STL [R1+0x77c], R12 ;  /* 0x00077c0c01007387 */ /* 0x0001e80000100800 */
[----:B0-----:R-:W4:Y:S04]  /*13eae0*/  LDL.LU R12, [R1+0x4d50] ;  /* 0x004d5000010c7983 */ /* 0x001f280000300800 */
[----:B------:R-:W-:Y:S04]  /*13eaf0*/  STL [R1+0x5a3c], R25 ;  /* 0x005a3c1901007387 */ /* 0x000fe80000100800 */
        /* <DEDUP_REMOVED lines=14> */
[----:B----4-:R-:W-:Y:S02]  /*13ebe0*/  LOP3.LUT R13, R8, 0xffff, RZ, 0xc0, !PT ;  /* 0x0000ffff080d7812 */ /* 0x010fe400078ec0ff */
[----:B------:R-:W-:-:S02]  /*13ebf0*/  PRMT R5, R3, 0x3340, R0 ;  /* 0x0000334003057816 */ /* 0x000fc40000000000 */
[--C-:B------:R-:W-:Y:S02]  /*13ec00*/  PRMT R4, R10, 0x3340, R13.reuse ;  /* 0x000033400a047816 */ /* 0x100fe4000000000d */
[----:B------:R-:W-:Y:S02]  /*13ec10*/  SHF.R.U32.HI R10, RZ, 0x8, R10 ;  /* 0x00000008ff0a7819 */ /* 0x000fe4000001160a */
[----:B------:R-:W-:Y:S02]  /*13ec20*/  SHF.R.U32.HI R13, RZ, 0x8, R13 ;  /* 0x00000008ff0d7819 */ /* 0x000fe4000001160d */
[----:B------:R-:W-:Y:S02]  /*13ec30*/  PRMT R8, R4, 0x5410, R5 ;  /* 0x0000541004087816 */ /* 0x000fe40000000005 */
[----:B------:R-:W-:Y:S02]  /*13ec40*/  SHF.R.U32.HI R3, RZ, 0x8, R3 ;  /* 0x00000008ff037819 */ /* 0x000fe40000011603 */
[----:B------:R-:W-:-:S02]  /*13ec50*/  LOP3.LUT R10, R10, 0xffff, RZ, 0xc0, !PT ;  /* 0x0000ffff0a0a7812 */ /* 0x000fc400078ec0ff */
[----:B------:R-:W-:Y:S02]  /*13ec60*/  LOP3.LUT R13, R13, 0xffff, RZ, 0xc0, !PT ;  /* 0x0000ffff0d0d7812 */ /* 0x000fe400078ec0ff */
[----:B------:R-:W-:Y:S01]  /*13ec70*/  LOP3.LUT R3, R3, 0xffff, RZ, 0xc0, !PT ;  /* 0x0000ffff03037812 */ /* 0x000fe200078ec0ff */
[----:B------:R-:W-:Y:S01]  /*13ec80*/  STL [R1+0x75c], R8 ;  /* 0x00075c0801007387 */ /* 0x000fe20000100800 */
[----:B------:R-:W-:Y:S02]  /*13ec90*/  PRMT R13, R10, 0x3340, R13 ;  /* 0x000033400a0d7816 */ /* 0x000fe4000000000d */
[----:B------:R-:W-:Y:S02]  /*13eca0*/  PRMT R10, R3, 0x3340, R0 ;  /* 0x00003340030a7816 */ /* 0x000fe40000000000 */
[----:B------:R-:W-:Y:S02]  /*13ecb0*/  LOP3.LUT R6, R6, 0xffff, RZ, 0xc0, !PT ;  /* 0x0000ffff06067812 */ /* 0x000fe400078ec0ff */
[----:B------:R-:W-:-:S02]  /*13ecc0*/  LOP3.LUT R3, R7, 0xffff, RZ, 0xc0, !PT ;  /* 0x0000ffff07037812 */ /* 0x000fc400078ec0ff */
[----:B------:R-:W-:Y:S02]  /*13ecd0*/  PRMT R7, R6, 0x3340, R0 ;  /* 0x0000334006077816 */ /* 0x000fe40000000000 */
[----:B------:R-:W-:-:S05]  /*13ece0*/  IADD3 R4, P1, PT, R2, R17, RZ ;  /* 0x0000001102047210 */ /* 0x000fca0007f3e0ff */
[----:B------:R-:W-:-:S05]  /*13ecf0*/  IMAD.X R5, R9, 0x1, R15, P1 ;  /* 0x0000000109057824 */ /* 0x000fca00008e060f */
[----:B------:R0:W-:Y:S01]  /*13ed00*/  STL.64 [R1+0xe40], R4 ;  /* 0x000e400401007387 */ /* 0x0001e20000100a00 */
[----:B------:R-:W-:-:S03]  /*13ed10*/  IADD3 R22, P1, PT, R2, R16, RZ ;  /* 0x0000001002167210 */ /* 0x000fc60007f3e0ff */
[----:B0-----:R-:W2:Y:S04]  /*13ed20*/  LDL.LU R4, [R1+0x276c] ;  /* 0x00276c0001047983 */ /* 0x001ea80000300800 */
[----:B------:R-:W3:Y:S04]  /*13ed30*/  LDL.LU R5, [R1+0x29c] ;  /* 0x00029c0001057983 */ /* 0x000ee80000300800 */
[----:B------:R-:W4:Y:S04]  /*13ed40*/  LDL.LU R8, [R1+0x3b8] ;  /* 0x0003b80001087983 */ /* 0x000f280000300800 */
[----:B------:R-:W-:Y:S04]  /*13ed50*/  STL [R1+0x418], R13 ;  /* 0x0004180d01007387 */ /* 0x000fe80000100800 */
[----:B------:R0:W-:Y:S04]  /*13ed60*/  STL [R1+0x1ac], R10 ;  /* 0x0001ac0a01007387 */ /* 0x0001e80000100800 */
[----:B------:R1:W-:Y:S01]  /*13ed70*/  STL [R1+0x4c74], R6 ;  /* 0x004c740601007387 */ /* 0x0003e20000100800 */
[----:B0-----:R-:W-:-:S04]  /*13ed80*/  LOP3.LUT R10, R12, 0xffff, RZ, 0xc0, !PT ;  /* 0x0000ffff0c0a7812 */ /* 0x001fc800078ec0ff */
[----:B-1----:R-:W-:Y:S01]  /*13ed90*/  PRMT R6, R3, 0x3340, R10 ;  /* 0x0000334003067816 */ /* 0x002fe2000000000a */
[----:B------:R-:W-:-:S03]  /*13eda0*/  IMAD.X R23, R9, 0x1, R14, P1 ;  /* 0x0000000109177824 */ /* 0x000fc600008e060e */
[----:B------:R-:W-:Y:S02]  /*13edb0*/  PRMT R12, R6, 0x5410, R7 ;  /* 0x00005410060c7816 */ /* 0x000fe40000000007 */
[----:B------:R-:W4:Y:S04]  /*13edc0*/  LDL.LU R6, [R1+0x26cc] ;  /* 0x0026cc0001067983 */ /* 0x000f280000300800 */
[----:B------:R-:W4:Y:S04]  /*13edd0*/  LDL.LU R7, [R1+0x1b4] ;  /* 0x0001b40001077983 */ /* 0x000f280000300800 */
[----:B------:R0:W-:Y:S04]  /*13ede0*/  STL [R1+0x2b3c], R12 ;  /* 0x002b3c0c01007387 */ /* 0x0001e80000100800 */
[----:B0-----:R-:W4:Y:S04]  /*13edf0*/  LDL.LU R12, [R1+0x328] ;  /* 0x00032800010c7983 */ /* 0x001f280000300800 */
[----:B------:R-:W-:Y:S04]  /*13ee00*/  STL.64 [R1+0x5a40], R16 ;  /* 0x005a401001007387 */ /* 0x000fe80000100a00 */
        /* <DEDUP_REMOVED lines=13> */
[----:B---3--:R-:W-:Y:S02]  /*13eee0*/  LOP3.LUT R3, R5, 0xffff, RZ, 0xc0, !PT ;  /* 0x0000ffff05037812 */ /* 0x008fe400078ec0ff */
[----:B----4-:R-:W-:Y:S02]  /*13eef0*/  LOP3.LUT R11, R8, 0xffff, RZ, 0xc0, !PT ;  /* 0x0000ffff080b7812 */ /* 0x010fe400078ec0ff */
[----:B------:R-:W-:-:S02]  /*13ef00*/  PRMT R8, R3, 0x3340, R0 ;  /* 0x0000334003087816 */ /* 0x000fc40000000000 */
[----:B------:R-:W-:-:S04]  /*13ef10*/  PRMT R5, R4, 0x3340, R11 ;  /* 0x0000334004057816 */ /* 0x000fc8000000000b */
[----:B------:R-:W-:Y:S02]  /*13ef20*/  PRMT R5, R5, 0x5410, R8 ;  /* 0x0000541005057816 */ /* 0x000fe40000000008 */
[----:B0-----:R-:W-:-:S03]  /*13ef30*/  SHF.R.U32.HI R10, RZ, 0x8, R4 ;  /* 0x00000008ff0a7819 */ /* 0x001fc60000011604 */
[----:B------:R0:W-:Y:S04]  /*13ef40*/  STL [R1+0x70c], R5 ;  /* 0x00070c0501007387 */ /* 0x0001e80000100800 */
[----:B0-----:R-:W2:Y:S04]  /*13ef50*/  LDL.LU R5, [R1+0x277c] ;  /* 0x00277c0001057983 */ /* 0x001ea80000300800 */
[----:B------:R-:W3:Y:S01]  /*13ef60*/  LDL.LU R4, [R1+0x2a4] ;  /* 0x0002a40001047983 */ /* 0x000ee20000300800 */
[----:B------:R-:W-:-:S05]  /*13ef70*/  IADD3 R16, P1, PT, R2, R23, RZ ;  /* 0x0000001702107210 */ /* 0x000fca0007f3e0ff */
[----:B------:R-:W-:-:S05]  /*13ef80*/  IMAD.X R17, R9, 0x1, R22, P1 ;  /* 0x0000000109117824 */ /* 0x000fca00008e0616 */
[----:B------:R-:W-:Y:S04]  /*13ef90*/  STL.64 [R1+0xe38], R16 ;  /* 0x000e381001007387 */ /* 0x000fe80000100a00 */
[----:B------:R-:W4:Y:S01]  /*13efa0*/  LDL.LU R8, [R1+0x3c4] ;  /* 0x0003c40001087983 */ /* 0x000f220000300800 */
[----:B------:R-:W-:Y:S02]  /*13efb0*/  SHF.R.U32.HI R11, RZ, 0x8, R11 ;  /* 0x00000008ff0b7819 */ /* 0x000fe4000001160b */
[----:B------:R-:W-:Y:S02]  /*13efc0*/  SHF.R.U32.HI R3, RZ, 0x8, R3 ;  /* 0x00000008ff037819 */ /* 0x000fe40000011603 */
[----:B------:R-:W-:Y:S02]  /*13efd0*/  LOP3.LUT R10, R10, 0xffff, RZ, 0xc0, !PT ;  /* 0x0000ffff0a0a7812 */ /* 0x000fe400078ec0ff */
[----:B------:R-:W-:-:S02]  /*13efe0*/  LOP3.LUT R11, R11, 0xffff, RZ, 0xc0, !PT ;  /* 0x0000ffff0b0b7812 */ /* 0x000fc400078ec0ff */
[----:B------:R-:W-:Y:S02]  /*13eff0*/  LOP3.LUT R3, R3, 0xffff, RZ, 0xc0, !PT ;  /* 0x0000ffff03037812 */ /* 0x000fe400078ec0ff */
[----:B------:R-:W-:Y:S02]  /*13f000*/  PRMT R11, R10, 0x3340, R11 ;  /* 0x000033400a0b7816 */ /* 0x000fe4000000000b */
[--C-:B------:R-:W-:Y:S02]  /*13f010*/  PRMT R10, R3, 0x3340, R0.reuse ;  /* 0x00003340030a7816 */ /* 0x100fe40000000000 */
[----:B------:R-:W-:Y:S02]  /*13f020*/  LOP3.LUT R3, R7, 0xffff, RZ, 0xc0, !PT ;  /* 0x0000ffff07037812 */ /* 0x000fe400078ec0ff */
[----:B------:R-:W-:Y:S02]  /*13f030*/  LOP3.LUT R6, R6, 0xffff, RZ, 0xc0, !PT ;  /* 0x0000ffff06067812 */ /* 0x000fe400078ec0ff */
[----:B------:R-:W-:Y:S01]  /*13f040*/  LOP3.LUT R7, R12, 0xffff, RZ, 0xc0, !PT ;  /* 0x0000ffff0c077812 */ /* 0x000fe200078ec0ff */
[----:B------:R0:W-:Y:S04]  /*13f050*/  STL [R1+0x2f0], R11 ;  /* 0x0002f00b01007387 */ /* 0x0001e80000100800 */
[----:B------:R1:W-:Y:S01]  /*13f060*/  STL [R1+0x1b0], R10 ;  /* 0x0001b00a01007387 */ /* 0x0003e20000100800 */
[----:B0-----:R-:W-:-:S02]  /*13f070*/  PRMT R11, R3, 0x3340, R0 ;  /* 0x00003340030b7816 */ /* 0x001fc40000000000 */
[----:B-1----:R-:W-:-:S04]  /*13f080*/  PRMT R10, R6, 0x3340, R7 ;  /* 0x00003340060a7816 */ /* 0x002fc80000000007 */
[----:B------:R-:W-:Y:S02]  /*13f090*/  PRMT R12, R10, 0x5410, R11 ;  /* 0x000054100a0c7816 */ /* 0x000fe4000000000b */
[----:B------:R-:W-:-:S05]  /*13f0a0*/  IADD3 R10, P1, PT, R2, R21, RZ ;  /* 0x00000015020a7210 */ /* 0x000fca0007f3e0ff */
[----:B------:R-:W-:Y:S01]  /*13f0b0*/  IMAD.X R11, R9, 0x1, R19, P1 ;  /* 0x00000001090b7824 */ /* 0x000fe200008e0613 */
[----:B------:R-:W-:Y:S01]  /*13f0c0*/  STL [R1+0x71c], R12 ;  /* 0x00071c0c01007387 */ /* 0x000fe20000100800 */
[----:B------:R-:W-:-:S03]  /*13f0d0*/  SHF.R.U32.HI R6, RZ, 0x8, R6 ;  /* 0x00000008ff067819 */ /* 0x000fc60000011606 */
[----:B------:R0:W-:Y:S01]  /*13f0e0*/  STL.64 [R1+0xe30], R10 ;  /* 0x000e300a01007387 */ /* 0x0001e20000100a00 */
[----:B------:R-:W-:Y:S02]  /*13f0f0*/  SHF.R.U32.HI R3, RZ, 0x8, R3 ;  /* 0x00000008ff037819 */ /* 0x000fe40000011603 */
[----:B0-----:R-:W-:Y:S02]  /*13f100*/  SHF.R.U32.HI R11, RZ, 0x8, R7 ;  /* 0x00000008ff0b7819 */ /* 0x001fe40000011607 */
[----:B------:R-:W-:Y:S02]  /*13f110*/  LOP3.LUT R10, R6, 0xffff, RZ, 0xc0, !PT ;  /* 0x0000ffff060a7812 */ /* 0x000fe400078ec0ff */
[----:B------:R-:W-:Y:S01]  /*13f120*/  LOP3.LUT R3, R3, 0xffff, RZ, 0xc0, !PT ;  /* 0x0000ffff03037812 */ /* 0x000fe200078ec0ff */
[----:B------:R-:W4:Y:S01]  /*13f130*/  LDL.LU R7, [R1+0x29f8] ;  /* 0x0029f80001077983 */ /* 0x000f220000300800 */
[----:B------:R-:W-:-:S03]  /*13f140*/  LOP3.LUT R11, R11, 0xffff, RZ, 0xc0, !PT ;  /* 0x0000ffff0b0b7812 */ /* 0x000fc600078ec0ff */
[----:B------:R-:W4:Y:S04]  /*13f150*/  LDL.LU R6, [R1+0x4e00] ;  /* 0x004e000001067983 */ /* 0x000f280000300800 */
[----:B------:R-:W4:Y:S01]  /*13f160*/  LDL.LU R12, [R1+0x4d78] ;  /* 0x004d7800010c7983 */ /* 0x000f220000300800 */
[----:B------:R-:W-:Y:S02]  /*13f170*/  PRMT R13, R10, 0x3340, R11 ;  /* 0x000033400a0d7816 */ /* 0x000fe4000000000b */
[----:B------:R-:W-:-:S05]  /*13f180*/  IADD3 R10, P1, PT, R2, R20, RZ ;  /* 0x00000014020a7210 */ /* 0x000fca0007f3e0ff */
[----:B------:R-:W-:Y:S01]  /*13f190*/  IMAD.X R11, R9, 0x1, R18, P1 ;  /* 0x00000001090b7824 */ /* 0x000fe200008e0612 */
[----:B------:R-:W-:Y:S01]  /*13f1a0*/  PRMT R9, R3, 0x3340, R0 ;  /* 0x0000334003097816 */ /* 0x000fe20000000000 */
[----:B------:R-:W-:Y:S04]  /*13f1b0*/  STL [R1+0x40c], R13 ;  /* 0x00040c0d01007387 */ /* 0x000fe80000100800 */
[----:B------:R-:W-:Y:S04]  /*13f1c0*/  STL.64 [R1+0xe28], R10 ;  /* 0x000e280a01007387 */ /* 0x000fe80000100a00 */
[----:B------:R0:W-:Y:S01]  /*13f1d0*/  STL [R1+0x1b8], R9 ;  /* 0x0001b80901007387 */ /* 0x0001e20000100800 */
[----:B--2---:R-:W-:-:S02]  /*13f1e0*/  LOP3.LUT R5, R5, 0xffff, RZ, 0xc0, !PT ;  /* 0x0000ffff05057812 */ /* 0x004fc400078ec0ff */
[----:B---3--:R-:W-:-:S04]  /*13f1f0*/  LOP3.LUT R3, R4, 0xffff, RZ, 0xc0, !PT ;  /* 0x0000ffff04037812 */ /* 0x008fc800078ec0ff */
[----:B0-----:R-:W-:Y:S02]  /*13f200*/  PRMT R9, R3, 0x3340, R0 ;  /* 0x0000334003097816 */ /* 0x001fe40000000000 */
[----:B----4-:R-:W-:-:S04]  /*13f210*/  LOP3.LUT R4, R8, 0xffff, RZ, 0xc0, !PT ;  /* 0x0000ffff08047812 */ /* 0x010fc800078ec0ff */
[----:B------:R-:W-:-:S04]  /*13f220*/  PRMT R8, R5, 0x3340, R4 ;  /* 0x0000334005087816 */ /* 0x000fc80000000004 */
[----:B------:R-:W-:Y:S02]  /*13f230*/  PRMT R9, R8, 0x5410, R9 ;  /* 0x0000541008097816 */ /* 0x000fe40000000009 */
[----:B------:R-:W-:Y:S02]  /*13f240*/  SHF.R.U32.HI R8, RZ, 0x8, R5 ;  /* 0x00000008ff087819 */ /* 0x000fe40000011605 */
[----:B------:R-:W-:Y:S01]  /*13f250*/  SHF.R.U32.HI R5, RZ, 0x8, R4 ;  /* 0x00000008ff057819 */ /* 0x000fe20000011604 */
[----:B------:R0:W-:Y:S04]  /*13f260*/  STL [R1+0x704], R9 ;  /* 0x0007040901007387 */ /* 0x0001e80000100800 */
[----:B------:R-:W2:Y:S01]  /*13f270*/  LDL.LU R4, [R1+0x26e8] ;  /* 0x0026e80001047983 */ /* 0x000ea20000300800 */
[----:B------:R-:W-:-:S03]  /*13f280*/  LOP3.LUT R11, R5, 0xffff, RZ, 0xc0, !PT ;  /* 0x0000ffff050b7812 */ /* 0x000fc600078ec0ff */
[----:B------:R-:W3:Y:S04]  /*13f290*/  LDL.LU R13, [R1+0x1c0] ;  /* 0x0001c000010d7983 */ /* 0x000ee80000300800 */
[----:B------:R-:W4:Y:S04]  /*13f2a0*/  LDL.LU R10, [R1+0x340] ;  /* 0x00034000010a7983 */ /* 0x000f280000300800 */
[----:B------:R-:W4:Y:S01]  /*13f2b0*/  LDL.LU R5, [R1+0x4e18] ;  /* 0x004e180001057983 */ /* 0x000f220000300800 */
[----:B0-----:R-:W-:-:S03]  /*13f2c0*/  LOP3.LUT R9, R8, 0xffff, RZ, 0xc0, !PT ;  /* 0x0000ffff08097812 */ /* 0x001fc600078ec0ff */
[----:B------:R-:W4:Y:S01]  /*13f2d0*/  LDL.LU R8, [R1+0x29ec] ;  /* 0x0029ec0001087983 */ /* 0x000f220000300800 */
[----:B------:R-:W-:-:S03]  /*13f2e0*/  PRMT R16, R9, 0x3340, R11 ;  /* 0x0000334009107816 */ /* 0x000fc6000000000b */
[----:B------:R-:W4:Y:S01]  /*13f2f0*/  LDL.LU R11, [R1+0x4d88] ;  /* 0x004d8800010b7983 */ /* 0x000f220000300800 */
[----:B------:R-:W-:-:S04]  /*13f300*/  SHF.R.U32.HI R3, RZ, 0x8, R3 ;  /* 0x00000008ff037819 */ /* 0x000fc80000011603 */
[----:B------:R-:W-:-:S04]  /*13f310*/  LOP3.LUT R3, R3, 0xffff, RZ, 0xc0, !PT ;  /* 0x0000ffff03037812 */ /* 0x000fc800078ec0ff */
[----:B------:R-:W-:Y:S01]  /*13f320*/  PRMT R9, R3, 0x3340, R0 ;  /* 0x0000334003097816 */ /* 0x000fe20000000000 */
[----:B------:R-:W-:Y:S01]  /*13f330*/  STL [R1+0x2ec], R16 ;  /* 0x0002ec1001007387 */ /* 0x000fe20000100800 */
[----:B------:R-:W-:Y:S01]  /*13f340*/  VIADD R2, R2, UR5 ;  /* 0x0000000502027c36 */ /* 0x000fe20008000000 */
[----:B------:R-:W0:Y:S02]  /*13f350*/  LDCU UR5, c[0x0][0x3b8] ;  /* 0x00007700ff0577ac */ /* 0x000e240008000800 */
[----:B------:R1:W-:Y:S01]  /*13f360*/  STL [R1+0x1b4], R9 ;  /* 0x0001b40901007387 */ /* 0x0003e20000100800 */
[----:B------:R-:W-:Y:S02]  /*13f370*/  LOP3.LUT R3, R7, 0xffff, RZ, 0xc0, !PT ;  /* 0x0000ffff07037812 */ /* 0x000fe400078ec0ff */
[----:B------:R-:W-:Y:S02]  /*13f380*/  LOP3.LUT R6, R6, 0xffff, RZ, 0xc0, !PT ;  /* 0x0000ffff06067812 */ /* 0x000fe400078ec0ff */
[----:B------:R-:W-:-:S02]  /*13f390*/  LOP3.LUT R7, R12, 0xffff, RZ, 0xc0, !PT ;  /* 0x0000ffff0c077812 */ /* 0x000fc400078ec0ff */
[----:B------:R-:W-:Y:S02]  /*13f3a0*/  PRMT R12, R3, 0x3340, R0 ;  /* 0x00003340030c7816 */ /* 0x000fe40000000000 */
[--C-:B-1----:R-:W-:Y:S02]  /*13f3b0*/  PRMT R9, R6, 0x3340, R7.reuse ;  /* 0x0000334006097816 */ /* 0x102fe40000000007 */
[----:B------:R-:W-:Y:S02]  /*13f3c0*/  SHF.R.U32.HI R6, RZ, 0x8, R6 ;  /* 0x00000008ff067819 */ /* 0x000fe40000011606 */
[----:B------:R-:W-:Y:S02]  /*13f3d0*/  SHF.R.U32.HI R7, RZ, 0x8, R7 ;  /* 0x00000008ff077819 */ /* 0x000fe40000011607 */
[----:B------:R-:W-:Y:S02]  /*13f3e0*/  IADD3 R16, P1, PT, R2, R29, RZ ;  /* 0x0000001d02107210 */ /* 0x000fe40007f3e0ff */
[----:B------:R-:W-:-:S02]  /*13f3f0*/  PRMT R9, R9, 0x5410, R12 ;  /* 0x0000541009097816 */ /* 0x000fc4000000000c */
[----:B------:R-:W-:Y:S02]  /*13f400*/  SHF.R.S32.HI R12, RZ, 0x1f, R2 ;  /* 0x0000001fff0c7819 */ /* 0x000fe40000011402 */
[----:B------:R-:W-:Y:S02]  /*13f410*/  SHF.R.U32.HI R3, RZ, 0x8, R3 ;  /* 0x00000008ff037819 */ /* 0x000fe40000011603 */
[----:B------:R-:W-:Y:S02]  /*13f420*/  LOP3.LUT R6, R6, 0xffff, RZ, 0xc0, !PT ;  /* 0x0000ffff06067812 */ /* 0x000fe400078ec0ff */
[----:B------:R-:W-:Y:S01]  /*13f430*/  LOP3.LUT R7, R7, 0xffff, RZ, 0xc0, !PT ;  /* 0x0000ffff07077812 */ /* 0x000fe200078ec0ff */
[----:B------:R1:W-:Y:S01]  /*13f440*/  STL [R1+0x6f4], R9 ;  /* 0x0006f40901007387 */ /* 0x0003e20000100800 */
[----:B------:R-:W-:Y:S01]  /*13f450*/  LOP3.LUT R3, R3, 0xffff, RZ, 0xc0, !PT ;  /* 0x0000ffff03037812 */ /* 0x000fe200078ec0ff */
[----:B------:R-:W-:Y:S01]  /*13f460*/  IMAD.X R17, R12, 0x1, R28, P1 ;  /* 0x000000010c117824 */ /* 0x000fe200008e061c */
[----:B-1----:R-:W-:-:S02]  /*13f470*/  PRMT R9, R6, 0x3340, R7 ;  /* 0x0000334006097816 */ /* 0x002fc40000000007 */
[----:B------:R-:W-:Y:S02]  /*13f480*/  PRMT R6, R3, 0x3340, R0 ;  /* 0x0000334003067816 */ /* 0x000fe40000000000 */
[----:B------:R-:W-:Y:S04]  /*13f490*/  STL.64 [R1+0xe20], R16 ;  /* 0x000e201001007387 */ /* 0x000fe80000100a00 */
[----:B------:R-:W-:Y:S04]  /*13f4a0*/  STL [R1+0x5860], R9 ;  /* 0x0058600901007387 */ /* 0x000fe80000100800 */
[----:B------:R-:W4:Y:S04]  /*13f4b0*/  LDL.LU R7, [R1+0x4dd8] ;  /* 0x004dd80001077983 */ /* 0x000f280000300800 */
[----:B------:R1:W-:Y:S04]  /*13f4c0*/  STL [R1+0x1bc], R6 ;  /* 0x0001bc0601007387 */ /* 0x0003e80000100800 */
[----:B-1----:R-:W4:Y:S01]  /*13f4d0*/  LDL.LU R6, [R1+0x288c] ;  /* 0x00288c0001067983 */ /* 0x002f220000300800 */
[----:B------:R-:W-:-:S05]  /*13f4e0*/  IADD3 R16, P1, PT, R2, R27, RZ ;  /* 0x0000001b02107210 */ /* 0x000fca0007f3e0ff */
[----:B------:R-:W-:Y:S01]  /*13f4f0*/  IMAD.X R17, R12, 0x1, R26, P1 ;  /* 0x000000010c117824 */ /* 0x000fe200008e061a */
[----:B--2---:R-:W-:Y:S02]  /*13f500*/  LOP3.LUT R3, R4, 0xffff, RZ, 0xc0, !PT ;  /* 0x0000ffff04037812 */ /* 0x004fe400078ec0ff */
[----:B---3--:R-:W-:Y:S02]  /*13f510*/  LOP3.LUT R13, R13, 0xffff, RZ, 0xc0, !PT ;  /* 0x0000ffff0d0d7812 */ /* 0x008fe400078ec0ff */
[----:B----4-:R-:W-:Y:S02]  /*13f520*/  LOP3.LUT R25, R10, 0xffff, RZ, 0xc0, !PT ;  /* 0x0000ffff0a197812 */ /* 0x010fe400078ec0ff */
[----:B------:R-:W-:Y:S01]  /*13f530*/  LOP3.LUT R9, R5, 0xffff, RZ, 0xc0, !PT ;  /* 0x0000ffff05097812 */ /* 0x000fe200078ec0ff */
[----:B------:R-:W2:Y:S01]  /*13f540*/  LDL.LU R4, [R1+0x4d64] ;  /* 0x004d640001047983 */ /* 0x000ea20000300800 */
[----:B------:R-:W-:Y:S02]  /*13f550*/  PRMT R10, R13, 0x3340, R0 ;  /* 0x000033400d0a7816 */ /* 0x000fe40000000000 */
[----:B------:R-:W-:Y:S01]  /*13f560*/  PRMT R5, R3, 0x3340, R25 ;  /* 0x0000334003057816 */ /* 0x000fe20000000019 */
[----:B------:R1:W-:Y:S01]  /*13f570*/  STL [R1+0x57dc], R13 ;  /* 0x0057dc0d01007387 */ /* 0x0003e20000100800 */
[----:B------:R-:W-:-:S02]  /*13f580*/  LOP3.LUT R8, R8, 0xffff, RZ, 0xc0, !PT ;  /* 0x0000ffff08087812 */ /* 0x000fc400078ec0ff */
[----:B------:R-:W-:Y:S02]  /*13f590*/  LOP3.LUT R11, R11, 0xffff, RZ, 0xc0, !PT ;  /* 0x0000ffff0b0b7812 */ /* 0x000fe400078ec0ff */
[----:B-1----:R-:W-:Y:S02]  /*13f5a0*/  PRMT R13, R5, 0x5410, R10 ;  /* 0x00005410050d7816 */ /* 0x002fe4000000000a */
[----:B------:R-:W-:Y:S02]  /*13f5b0*/  PRMT R10, R8, 0x3340, R0 ;  /* 0x00003340080a7816 */ /* 0x000fe40000000000 */
[----:B------:R-:W-:-:S04]  /*13f5c0*/  PRMT R5, R9, 0x3340, R11 ;  /* 0x0000334009057816 */ /* 0x000fc8000000000b */
[----:B------:R-:W-:Y:S01]  /*13f5d0*/  PRMT R5, R5, 0x5410, R10 ;  /* 0x0000541005057816 */ /* 0x000fe2000000000a */
[----:B------:R1:W-:Y:S04]  /*13f5e0*/  STL [R1+0x29e8], R13 ;  /* 0x0029e80d01007387 */ /* 0x0003e80000100800 */
[----:B------:R-:W-:Y:S04]  /*13f5f0*/  STL [R1+0x6ec], R5 ;  /* 0x0006ec0501007387 */ /* 0x000fe80000100800 */
[----:B------:R3:W-:Y:S01]  /*13f600*/  STL.64 [R1+0xe00], R16 ;  /* 0x000e001001007387 */ /* 0x0007e20000100a00 */
[----:B-1----:R-:W-:-:S03]  /*13f610*/  SHF.R.U32.HI R13, RZ, 0x8, R3 ;  /* 0x00000008ff0d7819 */ /* 0x002fc60000011603 */
[----:B---3--:R-:W3:Y:S04]  /*13f620*/  LDL.LU.64 R16, [R1+0x5a40] ;  /* 0x005a400001107983 */ /* 0x008ee80000300a00 */
[----:B------:R1:W-:Y:S04]  /*13f630*/  STL.64 [R1+0x5a28], R26 ;  /* 0x005a281a01007387 */ /* 0x0003e80000100a00 */
[----:B------:R-:W4:Y:S04]  /*13f640*/  LDL.LU R10, [R1+0x4ddc] ;  /* 0x004ddc00010a7983 */ /* 0x000f280000300800 */
[----:B------:R-:W3:Y:S04]  /*13f650*/  LDL.LU R3, [R1+0x2898] ;  /* 0x0028980001037983 */ /* 0x000ee80000300800 */
[----:B------:R-:W3:Y:S01]  /*13f660*/  LDL.LU R5, [R1+0x4d70] ;  /* 0x004d700001057983 */ /* 0x000ee20000300800 */
[----:B-1----:R-:W-:-:S03]  /*13f670*/  SHF.R.U32.HI R26, RZ, 0x8, R25 ;  /* 0x00000008ff1a7819 */ /* 0x002fc60000011619 */
[----:B------:R-:W3:Y:S01]  /*13f680*/  LDL.LU R25, [R1+0x5a3c] ;  /* 0x005a3c0001197983 */ /* 0x000ee20000300800 */
        /* <DEDUP_REMOVED lines=8> */
[----:B------:R-:W-:Y:S04]  /*13f710*/  STL [R1+0x2928], R26 ;  /* 0x0029281a01007387 */ /* 0x000fe80000100800 */
[----:B------:R2:W-:Y:S01]  /*13f720*/  STL [R1+0x3fc], R13 ;  /* 0x0003fc0d01007387 */ /* 0x0005e20000100800 */
[----:B------:R-:W-:Y:S02]  /*13f730*/  LOP3.LUT R11, R7, 0xffff, RZ, 0xc0, !PT ;  /* 0x0000ffff070b7812 */ /* 0x000fe400078ec0ff */
[----:B------:R-:W-:-:S04]  /*13f740*/  LOP3.LUT R9, R6, 0xffff, RZ, 0xc0, !PT ;  /* 0x0000ffff06097812 */ /* 0x000fc800078ec0ff */
[----:B------:R-:W-:Y:S02]  /*13f750*/  PRMT R6, R9, 0x3340, R0 ;  /* 0x0000334009067816 */ /* 0x000fe40000000000 */
[----:B------:R-:W-:-:S04]  /*13f760*/  SHF.R.U32.HI R9, RZ, 0x8, R9 ;  /* 0x00000008ff097819 */ /* 0x000fc80000011609 */
[----:B------:R-:W-:Y:S02]  /*13f770*/  LOP3.LUT R9, R9, 0xffff, RZ, 0xc0, !PT ;  /* 0x0000ffff09097812 */ /* 0x000fe400078ec0ff */
[----:B--2---:R-:W-:-:S04]  /*13f780*/  LOP3.LUT R13, R4, 0xffff, RZ, 0xc0, !PT ;  /* 0x0000ffff040d7812 */ /* 0x004fc800078ec0ff */
[----:B------:R-:W-:Y:S02]  /*13f790*/  PRMT R4, R11, 0x3340, R13 ;  /* 0x000033400b047816 */ /* 0x000fe4000000000d */
[----:B------:R-:W-:Y:S02]  /*13f7a0*/  SHF.R.U32.HI R11, RZ, 0x8, R11 ;  /* 0x00000008ff0b7819 */ /* 0x000fe4000001160b */
[----:B------:R-:W-:Y:S02]  /*13f7b0*/  SHF.R.U32.HI R13, RZ, 0x8, R13 ;  /* 0x00000008ff0d7819 */ /* 0x000fe4000001160d */
[----:B------:R-:W-:Y:S02]  /*13f7c0*/  PRMT R4, R4, 0x5410, R6 ;  /* 0x0000541004047816 */ /* 0x000fe40000000006 */
[----:B------:R-:W-:Y:S02]  /*13f7d0*/  LOP3.LUT R11, R11, 0xffff, RZ, 0xc0, !PT ;  /* 0x0000ffff0b0b7812 */ /* 0x000fe400078ec0ff */
[----:B------:R-:W-:Y:S01]  /*13f7e0*/  LOP3.LUT R13, R13, 0xffff, RZ, 0xc0, !PT ;  /* 0x0000ffff0d0d7812 */ /* 0x000fe200078ec0ff */
[----:B------:R-:W-:Y:S03]  /*13f7f0*/  STL [R1+0x6e8], R4 ;  /* 0x0006e80401007387 */ /* 0x000fe60000100800 */
[----:B------:R-:W-:-:S02]  /*13f800*/  PRMT R11, R11, 0x3340, R13 ;  /* 0x000033400b0b7816 */ /* 0x000fc4000000000d */
[----:B------:R-:W-:Y:S02]  /*13f810*/  PRMT R13, R9, 0x3340, R0 ;  /* 0x00003340090d7816 */ /* 0x000fe40000000000 */
[----:B---3--:R-:W-:-:S05]  /*13f820*/  IADD3 R6, P1, PT, R2, R25, RZ ;  /* 0x0000001902067210 */ /* 0x008fca0007f3e0ff */
[----:B------:R-:W-:-:S05]  /*13f830*/  IMAD.X R7, R12, 0x1, R24, P1 ;  /* 0x000000010c077824 */ /* 0x000fca00008e0618 */
[----:B------:R1:W-:Y:S01]  /*13f840*/  STL.64 [R1+0xe08], R6 ;  /* 0x000e080601007387 */ /* 0x0003e20000100a00 */
[----:B----4-:R-:W-:Y:S02]  /*13f850*/  LOP3.LUT R9, R10, 0xffff, RZ, 0xc0, !PT ;  /* 0x0000ffff0a097812 */ /* 0x010fe400078ec0ff */
[----:B------:R-:W-:Y:S01]  /*13f860*/  LOP3.LUT R26, R5, 0xffff, RZ, 0xc0, !PT ;  /* 0x0000ffff051a7812 */ /* 0x000fe200078ec0ff */
[----:B-1----:R-:W2:Y:S04]  /*13f870*/  LDL.LU R7, [R1+0x2798] ;  /* 0x0027980001077983 */ /* 0x002ea80000300800 */
[----:B------:R-:W3:Y:S04]  /*13f880*/  LDL.LU R6, [R1+0x2b0] ;  /* 0x0002b00001067983 */ /* 0x000ee80000300800 */
[----:B------:R-:W4:Y:S04]  /*13f890*/  LDL.LU R4, [R1+0x3f0] ;  /* 0x0003f00001047983 */ /* 0x000f280000300800 */
[----:B------:R1:W-:Y:S04]  /*13f8a0*/  STL [R1+0x3f4], R11 ;  /* 0x0003f40b01007387 */ /* 0x0003e80000100800 */
[----:B------:R-:W-:Y:S01]  /*13f8b0*/  STL [R1+0x1cc], R13 ;  /* 0x0001cc0d01007387 */ /* 0x000fe20000100800 */
[----:B-1----:R-:W-:-:S02]  /*13f8c0*/  LOP3.LUT R11, R3, 0xffff, RZ, 0xc0, !PT ;  /* 0x0000ffff030b7812 */ /* 0x002fc400078ec0ff */
[----:B------:R-:W-:Y:S02]  /*13f8d0*/  PRMT R3, R9, 0x3340, R26 ;  /* 0x0000334009037816 */ /* 0x000fe4000000001a */
[----:B------:R-:W-:Y:S01]  /*13f8e0*/  PRMT R5, R11, 0x3340, R0 ;  /* 0x000033400b057816 */ /* 0x000fe20000000000 */
[----:B------:R-:W-:Y:S03]  /*13f8f0*/  STL [R1+0x57e0], R11 ;  /* 0x0057e00b01007387 */ /* 0x000fe60000100800 */
[----:B------:R-:W-:Y:S02]  /*13f900*/  PRMT R10, R3, 0x5410, R5 ;  /* 0x00005410030a7816 */ /* 0x000fe40000000005 */
[----:B------:R-:W4:Y:S04]  /*13f910*/  LDL.LU R3, [R1+0x279c] ;  /* 0x00279c0001037983 */ /* 0x000f280000300800 */
[----:B------:R-:W4:Y:S04]  /*13f920*/  LDL.LU R5, [R1+0x2b8] ;  /* 0x0002b80001057983 */ /* 0x000f280000300800 */
[----:B------:R1:W-:Y:S02]  /*13f930*/  STL [R1+0x29dc], R10 ;  /* 0x0029dc0a01007387 */ /* 0x0003e40000100800 */
[----:B-1----:R-:W-:-:S05]  /*13f940*/  IADD3 R10, P1, PT, R2, R17, RZ ;  /* 0x00000011020a7210 */ /* 0x002fca0007f3e0ff */
[----:B------:R-:W-:-:S05]  /*13f950*/  IMAD.X R11, R12, 0x1, R15, P1 ;  /* 0x000000010c0b7824 */ /* 0x000fca00008e060f */
[----:B------:R1:W-:Y:S04]  /*13f960*/  STL.64 [R1+0xdf8], R10 ;  /* 0x000df80a01007387 */ /* 0x0003e80000100a00 */
[----:B-1----:R-:W4:Y:S01]  /*13f970*/  LDL.LU R10, [R1+0x3f8] ;  /* 0x0003f800010a7983 */ /* 0x002f220000300800 */
[----:B------:R-:W-:Y:S02]  /*13f980*/  SHF.R.U32.HI R13, RZ, 0x8, R8 ;  /* 0x00000008ff0d7819 */ /* 0x000fe40000011608 */
[----:B------:R-:W-:Y:S02]  /*13f990*/  SHF.R.U32.HI R9, RZ, 0x8, R9 ;  /* 0x00000008ff097819 */ /* 0x000fe40000011609 */
[----:B------:R-:W-:Y:S01]  /*13f9a0*/  SHF.R.U32.HI R11, RZ, 0x8, R26 ;  /* 0x00000008ff0b7819 */ /* 0x000fe2000001161a */
[----:B------:R-:W4:Y:S01]  /*13f9b0*/  LDL.LU R8, [R1+0x5a38] ;  /* 0x005a380001087983 */ /* 0x000f220000300800 */
[----:B------:R-:W-:-:S02]  /*13f9c0*/  LOP3.LUT R13, R13, 0xffff, RZ, 0xc0, !PT ;  /* 0x0000ffff0d0d7812 */ /* 0x000fc400078ec0ff */
[----:B------:R-:W-:Y:S02]  /*13f9d0*/  LOP3.LUT R9, R9, 0xffff, RZ, 0xc0, !PT ;  /* 0x0000ffff09097812 */ /* 0x000fe400078ec0ff */
[----:B------:R-:W-:Y:S02]  /*13f9e0*/  LOP3.LUT R11, R11, 0xffff, RZ, 0xc0, !PT ;  /* 0x0000ffff0b0b7812 */ /* 0x000fe400078ec0ff */
[----:B------:R-:W-:Y:S02]  /*13f9f0*/  PRMT R26, R13, 0x3340, R0 ;  /* 0x000033400d1a7816 */ /* 0x000fe40000000000 */
[----:B------:R-:W-:-:S03]  /*13fa00*/  PRMT R13, R9, 0x3340, R11 ;  /* 0x00003340090d7816 */ /* 0x000fc6000000000b */
[----:B------:R1:W-:Y:S04]  /*13fa10*/  STL [R1+0x1c8], R26 ;  /* 0x0001c81a01007387 */ /* 0x0003e80000100800 */
[----:B------:R4:W-:Y:S01]  /*13fa20*/  STL [R1+0x288c], R13 ;  /* 0x00288c0d01007387 */ /* 0x0009e20000100800 */
[----:B-1----:R-:W-:-:S05]  /*13fa30*/  IADD3 R26, P1, PT, R2, R16, RZ ;  /* 0x00000010021a7210 */ /* 0x002fca0007f3e0ff */
[----:B------:R-:W-:Y:S01]  /*13fa40*/  IMAD.X R27, R12, 0x1, R14, P1 ;  /* 0x000000010c1b7824 */ /* 0x000fe200008e060e */
[----:B--2---:R-:W-:Y:S02]  /*13fa50*/  LOP3.LUT R11, R7, 0xffff, RZ, 0xc0, !PT ;  /* 0x0000ffff070b7812 */ /* 0x004fe400078ec0ff */
[----:B---3--:R-:W-:Y:S02]  /*13fa60*/  LOP3.LUT R9, R6, 0xffff, RZ, 0xc0, !PT ;  /* 0x0000ffff06097812 */ /* 0x008fe400078ec0ff */
[----:B----4-:R-:W-:Y:S01]  /*13fa70*/  LOP3.LUT R13, R4, 0xffff, RZ, 0xc0, !PT ;  /* 0x0000ffff040d7812 */ /* 0x010fe200078ec0ff */
[----:B------:R-:W2:Y:S01]  /*13fa80*/  LDL.LU R7, [R1+0x4e44] ;  /* 0x004e440001077983 */ /* 0x000ea20000300800 */
[----:B------:R-:W-:Y:S02]  /*13fa90*/  PRMT R6, R9, 0x3340, R0 ;  /* 0x0000334009067816 */ /* 0x000fe40000000000 */
[----:B------:R-:W-:Y:S02]  /*13faa0*/  PRMT R4, R11, 0x3340, R13 ;  /* 0x000033400b047816 */ /* 0x000fe4000000000d */
[----:B------:R-:W-:-:S02]  /*13fab0*/  SHF.R.U32.HI R11, RZ, 0x8, R11 ;  /* 0x00000008ff0b7819 */ /* 0x000fc4000001160b */
[----:B------:R-:W-:Y:S02]  /*13fac0*/  SHF.R.U32.HI R13, RZ, 0x8, R13 ;  /* 0x00000008ff0d7819 */ /* 0x000fe4000001160d */
[----:B------:R-:W-:Y:S02]  /*13fad0*/  SHF.R.U32.HI R9, RZ, 0x8, R9 ;  /* 0x00000008ff097819 */ /* 0x000fe40000011609 */
[----:B------:R-:W-:Y:S02]  /*13fae0*/  PRMT R6, R4, 0x5410, R6 ;  /* 0x0000541004067816 */ /* 0x000fe40000000006 */
[----:B------:R-:W-:Y:S01]  /*13faf0*/  LOP3.LUT R11, R11, 0xffff, RZ, 0xc0, !PT ;  /* 0x0000ffff0b0b7812 */ /* 0x000fe200078ec0ff */
[----:B------:R-:W3:Y:S01]  /*13fb00*/  LDL.LU R4, [R1+0x2a08] ;  /* 0x002a080001047983 */ /* 0x000ee20000300800 */
[----:B------:R-:W-:-:S03]  /*13fb10*/  LOP3.LUT R13, R13, 0xffff, RZ, 0xc0, !PT ;  /* 0x0000ffff0d0d7812 */ /* 0x000fc600078ec0ff */
[----:B------:R1:W-:Y:S01]  /*13fb20*/  STL [R1+0x6cc], R6 ;  /* 0x0006cc0601007387 */ /* 0x0003e20000100800 */
[----:B------:R-:W-:Y:S02]  /*13fb30*/  LOP3.LUT R9, R9, 0xffff, RZ, 0xc0, !PT ;  /* 0x0000ffff09097812 */ /* 0x000fe400078ec0ff */
[----:B------:R-:W-:Y:S02]  /*13fb40*/  PRMT R13, R11, 0x3340, R13 ;  /* 0x000033400b0d7816 */ /* 0x000fe4000000000d */
[--C-:B------:R-:W-:Y:S01]  /*13fb50*/  PRMT R11, R9, 0x3340, R0.reuse ;  /* 0x00003340090b7816 */ /* 0x100fe20000000000 */
[----:B-1----:R-:W4:Y:S01]  /*13fb60*/  LDL.LU R6, [R1+0x4d98] ;  /* 0x004d980001067983 */ /* 0x002f220000300800 */
[----:B------:R-:W-:Y:S02]  /*13fb70*/  LOP3.LUT R9, R3, 0xffff, RZ, 0xc0, !PT ;  /* 0x0000ffff03097812 */ /* 0x000fe400078ec0ff */
[----:B------:R-:W-:Y:S01]  /*13fb80*/  LOP3.LUT R3, R5, 0xffff, RZ, 0xc0, !PT ;  /* 0x0000ffff05037812 */ /* 0x000fe200078ec0ff */
[----:B------:R-:W-:Y:S04]  /*13fb90*/  STL.64 [R1+0xdf0], R26 ;  /* 0x000df01a01007387 */ /* 0x000fe80000100a00 */
[----:B------:R1:W-:Y:S04]  /*13fba0*/  STL [R1+0x3e8], R13 ;  /* 0x0003e80d01007387 */ /* 0x0003e80000100800 */
[----:B------:R0:W-:Y:S04]  /*13fbb0*/  STL [R1+0x1dc], R11 ;  /* 0x0001dc0b01007387 */ /* 0x0001e80000100800 */
[----:B------:R-:W4:Y:S01]  /*13fbc0*/  LDL.LU R5, [R1+0x270c] ;  /* 0x00270c0001057983 */ /* 0x000f220000300800 */
[----:B-1----:R-:W-:-:S02]  /*13fbd0*/  PRMT R13, R3, 0x3340, R0 ;  /* 0x00003340030d7816 */ /* 0x002fc40000000000 */
[----:B------:R-:W-:-:S04]  /*13fbe0*/  LOP3.LUT R10, R10, 0xffff, RZ, 0xc0, !PT ;  /* 0x0000ffff0a0a7812 */ /* 0x000fc800078ec0ff */
[----:B0-----:R-:W-:-:S04]  /*13fbf0*/  PRMT R11, R9, 0x3340, R10 ;  /* 0x00003340090b7816 */ /* 0x001fc8000000000a */
[----:B------:R-:W-:Y:S02]  /*13fc00*/  PRMT R11, R11, 0x5410, R13 ;  /* 0x000054100b0b7816 */ /* 0x000fe4000000000d */
[----:B------:R-:W4:Y:S01]  /*13fc10*/  LDL.LU R13, [R1+0x364] ;  /* 0x00036400010d7983 */ /* 0x000f220000300800 */
[----:B------:R-:W-:Y:S02]  /*13fc20*/  SHF.R.U32.HI R9, RZ, 0x8, R9 ;  /* 0x00000008ff097819 */ /* 0x000fe40000011609 */
[----:B------:R-:W-:Y:S02]  /*13fc30*/  SHF.R.U32.HI R10, RZ, 0x8, R10 ;  /* 0x00000008ff0a7819 */ /* 0x000fe4000001160a */
[----:B------:R-:W-:Y:S02]  /*13fc40*/  SHF.R.U32.HI R3, RZ, 0x8, R3 ;  /* 0x00000008ff037819 */ /* 0x000fe40000011603 */
[----:B------:R-:W-:Y:S02]  /*13fc50*/  IADD3 R26, P1, PT, R2, R23, RZ ;  /* 0x00000017021a7210 */ /* 0x000fe40007f3e0ff */
[----:B------:R-:W-:-:S02]  /*13fc60*/  LOP3.LUT R9, R9, 0xffff, RZ, 0xc0, !PT ;  /* 0x0000ffff09097812 */ /* 0x000fc400078ec0ff */
[----:B------:R-:W-:Y:S02]  /*13fc70*/  LOP3.LUT R10, R10, 0xffff, RZ, 0xc0, !PT ;  /* 0x0000ffff0a0a7812 */ /* 0x000fe400078ec0ff */
[----:B------:R-:W-:Y:S01]  /*13fc80*/  LOP3.LUT R3, R3, 0xffff, RZ, 0xc0, !PT ;  /* 0x0000ffff03037812 */ /* 0x000fe200078ec0ff */
[----:B------:R-:W-:Y:S01]  /*13fc90*/  IMAD.X R27, R12, 0x1, R22, P1 ;  /* 0x000000010c1b7824 */ /* 0x000fe200008e0616 */
[----:B------:R-:W-:Y:S02]  /*13fca0*/  PRMT R10, R9, 0x3340, R10 ;  /* 0x00003340090a7816 */ /* 0x000fe4000000000a */
[----:B------:R-:W-:Y:S01]  /*13fcb0*/  PRMT R9, R3, 0x3340, R0 ;  /* 0x0000334003097816 */ /* 0x000fe20000000000 */
[----:B------:R-:W-:Y:S04]  /*13fcc0*/  STL [R1+0x6d8], R11 ;  /* 0x0006d80b01007387 */ /* 0x000fe80000100800 */
[----:B------:R-:W-:Y:S04]  /*13fcd0*/  STL.64 [R1+0xde8], R26 ;  /* 0x000de81a01007387 */ /* 0x000fe80000100a00 */
[----:B------:R0:W-:Y:S04]  /*13fce0*/  STL [R1+0x2e4], R10 ;  /* 0x0002e40a01007387 */ /* 0x0001e80000100800 */
[----:B------:R1:W-:Y:S01]  /*13fcf0*/  STL [R1+0x1ec], R9 ;  /* 0x0001ec0901007387 */ /* 0x0003e20000100800 */
[----:B0-----:R-:W-:-:S05]  /*13fd00*/  IADD3 R10, P1, PT, R2, R21, RZ ;  /* 0x00000015020a7210 */ /* 0x001fca0007f3e0ff */
[----:B------:R-:W-:Y:S01]  /*13fd10*/  IMAD.X R11, R12, 0x1, R19, P1 ;  /* 0x000000010c0b7824 */ /* 0x000fe200008e0613 */
[----:B--2---:R-:W-:Y:S02]  /*13fd20*/  LOP3.LUT R3, R7, 0xffff, RZ, 0xc0, !PT ;  /* 0x0000ffff07037812 */ /* 0x004fe400078ec0ff */
[----:B---3--:R-:W-:-:S04]  /*13fd30*/  LOP3.LUT R4, R4, 0xffff, RZ, 0xc0, !PT ;  /* 0x0000ffff04047812 */ /* 0x008fc800078ec0ff */
[----:B-1----:R-:W-:Y:S02]  /*13fd40*/  PRMT R9, R4, 0x3340, R0 ;  /* 0x0000334004097816 */ /* 0x002fe40000000000 */
[----:B----4-:R-:W-:-:S04]  /*13fd50*/  LOP3.LUT R6, R6, 0xffff, RZ, 0xc0, !PT ;  /* 0x0000ffff06067812 */ /* 0x010fc800078ec0ff */
[--C-:B------:R-:W-:Y:S02]  /*13fd60*/  PRMT R7, R3, 0x3340, R6.reuse ;  /* 0x0000334003077816 */ /* 0x100fe40000000006 */
[----:B------:R-:W-:Y:S02]  /*13fd70*/  SHF.R.U32.HI R3, RZ, 0x8, R3 ;  /* 0x00000008ff037819 */ /* 0x000fe40000011603 */
[----:B------:R-:W-:Y:S02]  /*13fd80*/  SHF.R.U32.HI R6, RZ, 0x8, R6 ;  /* 0x00000008ff067819 */ /* 0x000fe40000011606 */
[----:B------:R-:W-:Y:S02]  /*13fd90*/  PRMT R7, R7, 0x5410, R9 ;  /* 0x0000541007077816 */ /* 0x000fe40000000009 */
[----:B------:R-:W-:Y:S02]  /*13fda0*/  LOP3.LUT R3, R3, 0xffff, RZ, 0xc0, !PT ;  /* 0x0000ffff03037812 */ /* 0x000fe400078ec0ff */
[----:B------:R-:W-:Y:S01]  /*13fdb0*/  LOP3.LUT R6, R6, 0xffff, RZ, 0xc0, !PT ;  /* 0x0000ffff06067812 */ /* 0x000fe200078ec0ff */
[----:B------:R0:W-:Y:S04]  /*13fdc0*/  STL [R1+0x6bc], R7 ;  /* 0x0006bc0701007387 */ /* 0x0001e80000100800 */
[----:B------:R1:W-:Y:S01]  /*13fdd0*/  STL.64 [R1+0xde0], R10 ;  /* 0x000de00a01007387 */ /* 0x0003e20000100a00 */
[----:B------:R-:W-:-:S02]  /*13fde0*/  PRMT R3, R3, 0x3340, R6 ;  /* 0x0000334003037816 */ /* 0x000fc40000000006 */
[----:B------:R-:W-:Y:S01]  /*13fdf0*/  LOP3.LUT R6, R8, 0xffff, RZ, 0xc0, !PT ;  /* 0x0000ffff08067812 */ /* 0x000fe200078ec0ff */
[----:B------:R-:W2:Y:S01]  /*13fe00*/  LDL.LU R9, [R1+0x2718] ;  /* 0x0027180001097983 */ /* 0x000ea20000300800 */
[----:B0-----:R-:W-:Y:S02]  /*13fe10*/  LOP3.LUT R7, R5, 0xffff, RZ, 0xc0, !PT ;  /* 0x0000ffff05077812 */ /* 0x001fe400078ec0ff */
[----:B------:R-:W-:Y:S01]  /*13fe20*/  PRMT R26, R6, 0x3340, R0 ;  /* 0x00003340061a7816 */ /* 0x000fe20000000000 */
[----:B-1----:R-:W3:Y:S04]  /*13fe30*/  LDL.LU R10, [R1+0x368] ;  /* 0x00036800010a7983 */ /* 0x002ee80000300800 */
[----:B------:R0:W-:Y:S04]  /*13fe40*/  STL [R1+0x2e0], R3 ;  /* 0x0002e00301007387 */ /* 0x0001e80000100800 */
[----:B0-----:R-:W4:Y:S04]  /*13fe50*/  LDL.LU R3, [R1+0x29fc] ;  /* 0x0029fc0001037983 */ /* 0x001f280000300800 */
[----:B------:R-:W4:Y:S04]  /*13fe60*/  LDL.LU R5, [R1+0x4e60] ;  /* 0x004e600001057983 */ /* 0x000f280000300800 */
[----:B------:R-:W4:Y:S01]  /*13fe70*/  LDL.LU R8, [R1+0x4da8] ;  /* 0x004da80001087983 */ /* 0x000f220000300800 */
[----:B------:R-:W-:-:S04]  /*13fe80*/  LOP3.LUT R11, R13, 0xffff, RZ, 0xc0, !PT ;  /* 0x0000ffff0d0b7812 */ /* 0x000fc800078ec0ff */
[----:B------:R-:W-:-:S04]  /*13fe90*/  PRMT R13, R7, 0x3340, R11 ;  /* 0x00003340070d7816 */ /* 0x000fc8000000000b */
[----:B------:R-:W-:Y:S02]  /*13fea0*/  PRMT R13, R13, 0x5410, R26 ;  /* 0x000054100d0d7816 */ /* 0x000fe4000000001a */
[----:B------:R-:W-:Y:S01]  /*13feb0*/  IADD3 R26, P1, PT, R2, R20, RZ ;  /* 0x00000014021a7210 */ /* 0x000fe20007f3e0ff */
[----:B------:R-:W-:Y:S04]  /*13fec0*/  STL.64 [R1+0x5a10], R20 ;  /* 0x005a101401007387 */ /* 0x000fe80000100a00 */
[----:B------:R-:W-:Y:S01]  /*13fed0*/  STL [R1+0x6b8], R13 ;  /* 0x0006b80d01007387 */ /* 0x000fe20000100800 */
[----:B------:R-:W-:-:S03]  /*13fee0*/  IMAD.X R27, R12, 0x1, R18, P1 ;  /* 0x000000010c1b7824 */ /* 0x000fc600008e0612 */
[----:B------:R-:W4:Y:S01]  /*13fef0*/  LDL.LU R12, [R1+0x5a34] ;  /* 0x005a3400010c7983 */ /* 0x000f220000300800 */
[----:B------:R-:W-:Y:S02]  /*13ff00*/  SHF.R.U32.HI R7, RZ, 0x8, R7 ;  /* 0x00000008ff077819 */ /* 0x000fe40000011607 */
[----:B------:R-:W-:Y:S02]  /*13ff10*/  SHF.R.U32.HI R11, RZ, 0x8, R11 ;  /* 0x00000008ff0b7819 */ /* 0x000fe4000001160b */
[----:B------:R-:W-:Y:S02]  /*13ff20*/  SHF.R.U32.HI R6, RZ, 0x8, R6 ;  /* 0x00000008ff067819 */ /* 0x000fe40000011606 */
[----:B------:R-:W-:Y:S02]  /*13ff30*/  SHF.R.U32.HI R4, RZ, 0x8, R4 ;  /* 0x00000008ff047819 */ /* 0x000fe40000011604 */
[----:B------:R-:W-:Y:S02]  /*13ff40*/  LOP3.LUT R7, R7, 0xffff, RZ, 0xc0, !PT ;  /* 0x0000ffff07077812 */ /* 0x000fe400078ec0ff */
[----:B------:R-:W-:-:S02]  /*13ff50*/  LOP3.LUT R11, R11, 0xffff, RZ, 0xc0, !PT ;  /* 0x0000ffff0b0b7812 */ /* 0x000fc400078ec0ff */
[----:B------:R-:W-:Y:S02]  /*13ff60*/  LOP3.LUT R6, R6, 0xffff, RZ, 0xc0, !PT ;  /* 0x0000ffff06067812 */ /* 0x000fe400078ec0ff */
[----:B------:R-:W-:Y:S02]  /*13ff70*/  LOP3.LUT R4, R4, 0xffff, RZ, 0xc0, !PT ;  /* 0x0000ffff04047812 */ /* 0x000fe400078ec0ff */
[----:B------:R-:W-:Y:S02]  /*13ff80*/  PRMT R7, R7, 0x3340, R11 ;  /* 0x0000334007077816 */ /* 0x000fe4000000000b */
[--C-:B------:R-:W-:Y:S01]  /*13ff90*/  PRMT R6, R6, 0x3340, R0.reuse ;  /* 0x0000334006067816 */ /* 0x100fe20000000000 */
[----:B------:R-:W-:Y:S01]  /*13ffa0*/  STL.64 [R1+0xdc8], R26 ;  /* 0x000dc81a01007387 */ /* 0x000fe20000100a00 */
[----:B------:R-:W-:-:S03]  /*13ffb0*/  PRMT R4, R4, 0x3340, R0 ;  /* 0x0000334004047816 */ /* 0x000fc60000000000 */
[----:B------:R0:W-:Y:S04]  /*13ffc0*/  STL [R1+0x2d8], R7 ;  /* 0x0002d80701007387 */ /* 0x0001e80000100800 */
[----:B0-----:R-:W4:Y:S04]  /*13ffd0*/  LDL.LU R7, [R1+0x4e20] ;  /* 0x004e200001077983 */ /* 0x001f280000300800 */
[----:B------:R0:W-:Y:S04]  /*13ffe0*/  STL [R1+0x1f8], R6 ;  /* 0x0001f80601007387 */ /* 0x0001e80000100800 */
[----:B0-----:R-:W4:Y:S04]  /*13fff0*/  LDL.LU R6, [R1+0x28d8] ;  /* 0x0028d80001067983 */ /* 0x001f280000300800 */
[----:B------:R0:W-:Y:S04]  /*140000*/  STL [R1+0x1f4], R4 ;  /* 0x0001f40401007387 */ /* 0x0001e80000100800 */
[----:B0-----:R-:W4:Y:S01]  /*140010*/  LDL.LU R4, [R1+0x4d80] ;  /* 0x004d800001047983 */ /* 0x001f220000300800 */
[----:B------:R-:W-:Y:S01]  /*140020*/  VIADD R2, R2, UR5 ;  /* 0x0000000502027c36 */ /* 0x000fe20008000000 */
[----:B------:R-:W0:Y:S04]  /*140030*/  LDCU UR5, c[0x0][0x3b8] ;  /* 0x00007700ff0577ac */ /* 0x000e280008000800 */
[----:B------:R-:W-:-:S02]  /*140040*/  SHF.R.S32.HI R11, RZ, 0x1f, R2 ;  /* 0x0000001fff0b7819 */ /* 0x000fc40000011402 */
[----:B------:R-:W-:-:S05]  /*140050*/  IADD3 R26, P1, PT, R2, R29, RZ ;  /* 0x0000001d021a7210 */ /* 0x000fca0007f3e0ff */
[----:B------:R-:W-:Y:S01]  /*140060*/  IMAD.X R27, R11, 0x1, R28, P1 ;  /* 0x000000010b1b7824 */ /* 0x000fe200008e061c */
[----:B--2---:R-:W-:Y:S02]  /*140070*/  LOP3.LUT R13, R9, 0xffff, RZ, 0xc0, !PT ;  /* 0x0000ffff090d7812 */ /* 0x004fe400078ec0ff */
[----:B---3--:R-:W-:Y:S02]  /*140080*/  LOP3.LUT R20, R10, 0xffff, RZ, 0xc0, !PT ;  /* 0x0000ffff0a147812 */ /* 0x008fe400078ec0ff */
[----:B----4-:R-:W-:Y:S02]  /*140090*/  LOP3.LUT R9, R12, 0xffff, RZ, 0xc0, !PT ;  /* 0x0000ffff0c097812 */ /* 0x010fe400078ec0ff */
[----:B------:R-:W2:Y:S04]  /*1400a0*/  LDL.LU R12, [R1+0x5a30] ;  /* 0x005a3000010c7983 */ /* 0x000ea80000300800 */
[----:B------:R1:W-:Y:S01]  /*1400b0*/  STL [R1+0x2b98], R9 ;  /* 0x002b980901007387 */ /* 0x0003e20000100800 */
[----:B------:R-:W-:-:S02]  /*1400c0*/  PRMT R10, R9, 0x3340, R0 ;  /* 0x00003340090a7816 */ /* 0x000fc40000000000 */
[----:B-1----:R-:W-:-:S04]  /*1400d0*/  PRMT R9, R13, 0x3340, R20 ;  /* 0x000033400d097816 */ /* 0x002fc80000000014 */
[----:B------:R-:W-:Y:S02]  /*1400e0*/  PRMT R9, R9, 0x5410, R10 ;  /* 0x0000541009097816 */ /* 0x000fe4000000000a */
[----:B------:R-:W-:Y:S02]  /*1400f0*/  LOP3.LUT R10, R3, 0xffff, RZ, 0xc0, !PT ;  /* 0x0000ffff030a7812 */ /* 0x000fe400078ec0ff */
[----:B------:R-:W-:Y:S01]  /*140100*/  LOP3.LUT R3, R5, 0xffff, RZ, 0xc0, !PT ;  /* 0x0000ffff05037812 */ /* 0x000fe200078ec0ff */
[----:B------:R1:W-:Y:S02]  /*140110*/  STL [R1+0x29d8], R9 ;  /* 0x0029d80901007387 */ /* 0x0003e40000100800 */
[----:B-1----:R-:W-:Y:S02]  /*140120*/  LOP3.LUT R9, R8, 0xffff, RZ, 0xc0, !PT ;  /* 0x0000ffff08097812 */ /* 0x002fe400078ec0ff */
[----:B------:R-:W-:Y:S02]  /*140130*/  PRMT R8, R10, 0x3340, R0 ;  /* 0x000033400a087816 */ /* 0x000fe40000000000 */
[----:B------:R-:W-:-:S04]  /*140140*/  PRMT R5, R3, 0x3340, R9 ;  /* 0x0000334003057816 */ /* 0x000fc80000000009 */
[----:B------:R-:W-:Y:S02]  /*140150*/  PRMT R8, R5, 0x5410, R8 ;  /* 0x0000541005087816 */ /* 0x000fe40000000008 */
[----:B------:R-:W3:Y:S04]  /*140160*/  LDL.LU R5, [R1+0x27ac] ;  /* 0x0027ac0001057983 */ /* 0x000ee80000300800 */
[----:B------:R-:W-:Y:S04]  /*140170*/  STL [R1+0x68c], R8 ;  /* 0x00068c0801007387 */ /* 0x000fe80000100800 */
[----:B------:R1:W-:Y:S04]  /*140180*/  STL.64 [R1+0xdc0], R26 ;  /* 0x000dc01a01007387 */ /* 0x0003e80000100a00 */
[----:B-1----:R-:W4:Y:S01]  /*140190*/  LDL.LU.64 R26, [R1+0x5a28] ;  /* 0x005a2800011a7983 */ /* 0x002f220000300a00 */
[----:B------:R-:W-:-:S02]  /*1401a0*/  SHF.R.U32.HI R13, RZ, 0x8, R13 ;  /* 0x00000008ff0d7819 */ /* 0x000fc4000001160d */
[----:B------:R-:W-:Y:S02]  /*1401b0*/  SHF.R.U32.HI R20, RZ, 0x8, R20 ;  /* 0x00000008ff147819 */ /* 0x000fe40000011614 */
[----:B------:R-:W-:Y:S02]  /*1401c0*/  SHF.R.U32.HI R3, RZ, 0x8, R3 ;  /* 0x00000008ff037819 */ /* 0x000fe40000011603 */
[----:B------:R-:W-:Y:S02]  /*1401d0*/  SHF.R.U32.HI R9, RZ, 0x8, R9 ;  /* 0x00000008ff097819 */ /* 0x000fe40000011609 */
[----:B------:R-:W-:Y:S02]  /*1401e0*/  LOP3.LUT R13, R13, 0xffff, RZ, 0xc0, !PT ;  /* 0x0000ffff0d0d7812 */ /* 0x000fe400078ec0ff */
[----:B------:R-:W-:Y:S02]  /*1401f0*/  LOP3.LUT R20, R20, 0xffff, RZ, 0xc0, !PT ;  /* 0x0000ffff14147812 */ /* 0x000fe400078ec0ff */
[----:B------:R-:W-:-:S02]  /*140200*/  LOP3.LUT R3, R3, 0xffff, RZ, 0xc0, !PT ;  /* 0x0000ffff03037812 */ /* 0x000fc400078ec0ff */
[----:B------:R-:W-:Y:S01]  /*140210*/  LOP3.LUT R9, R9, 0xffff, RZ, 0xc0, !PT ;  /* 0x0000ffff09097812 */ /* 0x000fe200078ec0ff */
[----:B------:R-:W2:Y:S01]  /*140220*/  LDL.LU R8, [R1+0x410] ;  /* 0x0004100001087983 */ /* 0x000ea20000300800 */
[----:B------:R-:W-:Y:S02]  /*140230*/  PRMT R13, R13, 0x3340, R20 ;  /* 0x000033400d0d7816 */ /* 0x000fe40000000014 */
[----:B------:R-:W-:Y:S02]  /*140240*/  PRMT R9, R3, 0x3340, R9 ;  /* 0x0000334003097816 */ /* 0x000fe40000000009 */
[----:B------:R-:W-:Y:S01]  /*140250*/  LOP3.LUT R7, R7, 0xffff, RZ, 0xc0, !PT ;  /* 0x0000ffff07077812 */ /* 0x000fe200078ec0ff */
[----:B------:R-:W-:Y:S04]  /*140260*/  STL [R1+0x283c], R13 ;  /* 0x00283c0d01007387 */ /* 0x000fe80000100800 */
[----:B------:R1:W-:Y:S01]  /*140270*/  STL [R1+0x2cc], R9 ;  /* 0x0002cc0901007387 */ /* 0x0003e20000100800 */
[----:B------:R-:W-:-:S04]  /*140280*/  LOP3.LUT R3, R6, 0xffff, RZ, 0xc0, !PT ;  /* 0x0000ffff06037812 */ /* 0x000fc800078ec0ff */
[----:B------:R-:W-:Y:S02]  /*140290*/  PRMT R6, R3, 0x3340, R0 ;  /* 0x0000334003067816 */ /* 0x000fe40000000000 */
[----:B-1----:R-:W-:Y:S02]  /*1402a0*/  LOP3.LUT R9, R4, 0xffff, RZ, 0xc0, !PT ;  /* 0x0000ffff04097812 */ /* 0x002fe400078ec0ff */
[----:B------:R-:W-:Y:S02]  /*1402b0*/  SHF.R.U32.HI R3, RZ, 0x8, R3 ;  /* 0x00000008ff037819 */ /* 0x000fe40000011603 */
[----:B------:R-:W-:Y:S02]  /*1402c0*/  PRMT R4, R7, 0x3340, R9 ;  /* 0x0000334007047816 */ /* 0x000fe40000000009 */
[----:B------:R-:W-:Y:S02]  /*1402d0*/  SHF.R.U32.HI R7, RZ, 0x8, R7 ;  /* 0x00000008ff077819 */ /* 0x000fe40000011607 */
[----:B------:R-:W-:-:S02]  /*1402e0*/  SHF.R.U32.HI R9, RZ, 0x8, R9 ;  /* 0x00000008ff097819 */ /* 0x000fc40000011609 */
[----:B------:R-:W-:Y:S02]  /*1402f0*/  LOP3.LUT R3, R3, 0xffff, RZ, 0xc0, !PT ;  /* 0x0000ffff03037812 */ /* 0x000fe400078ec0ff */
[----:B------:R-:W-:Y:S02]  /*140300*/  LOP3.LUT R7, R7, 0xffff, RZ, 0xc0, !PT ;  /* 0x0000ffff07077812 */ /* 0x000fe400078ec0ff */
[----:B------:R-:W-:Y:S02]  /*140310*/  LOP3.LUT R9, R9, 0xffff, RZ, 0xc0, !PT ;  /* 0x0000ffff09097812 */ /* 0x000fe400078ec0ff */
[----:B------:R-:W-:Y:S02]  /*140320*/  PRMT R13, R4, 0x5410, R6 ;  /* 0x00005410040d7816 */ /* 0x000fe40000000006 */
[----:B------:R-:W3:Y:S01]  /*140330*/  LDL.LU R4, [R1+0x272c] ;  /* 0x00272c0001047983 */ /* 0x000ee20000300800 */
[----:B------:R-:W-:Y:S02]  /*140340*/  PRMT R9, R7, 0x3340, R9 ;  /* 0x0000334007097816 */ /* 0x000fe40000000009 */
[----:B------:R-:W-:Y:S01]  /*140350*/  PRMT R7, R3, 0x3340, R0 ;  /* 0x0000334003077816 */ /* 0x000fe20000000000 */
[----:B------:R-:W3:Y:S04]  /*140360*/  LDL.LU R6, [R1+0x1d8] ;  /* 0x0001d80001067983 */ /* 0x000ee80000300800 */
[----:B------:R-:W-:Y:S01]  /*140370*/  STL [R1+0x69c], R13 ;  /* 0x00069c0d01007387 */ /* 0x000fe20000100800 */
[----:B----4-:R-:W-:-:S05]  /*140380*/  IADD3 R20, P1, PT, R2, R27, RZ ;  /* 0x0000001b02147210 */ /* 0x010fca0007f3e0ff */
[----:B------:R-:W-:-:S05]  /*140390*/  IMAD.X R21, R11, 0x1, R26, P1 ;  /* 0x000000010b157824 */ /* 0x000fca00008e061a */
[----:B------:R-:W-:Y:S04]  /*1403a0*/  STL.64 [R1+0xdb8], R20 ;  /* 0x000db81401007387 */ /* 0x000fe80000100a00 */
[----:B------:R2:W-:Y:S04]  /*1403b0*/  STL [R1+0x2c0], R9 ;  /* 0x0002c00901007387 */ /* 0x0005e80000100800 */
[----:B------:R1:W-:Y:S01]  /*1403c0*/  STL [R1+0x1f0], R7 ;  /* 0x0001f00701007387 */ /* 0x0003e20000100800 */
[----:B--2---:R-:W-:-:S03]  /*1403d0*/  LOP3.LUT R9, R12, 0xffff, RZ, 0xc0, !PT ;  /* 0x0000ffff0c097812 */ /* 0x004fc600078ec0ff */
[----:B------:R-:W2:Y:S01]  /*1403e0*/  LDL.LU R12, [R1+0x5a20] ;  /* 0x005a2000010c7983 */ /* 0x000ea20000300800 */
[----:B---3--:R-:W-:Y:S02]  /*1403f0*/  LOP3.LUT R3, R5, 0xffff, RZ, 0xc0, !PT ;  /* 0x0000ffff05037812 */ /* 0x008fe400078ec0ff */
[----:B-1----:R-:W-:Y:S02]  /*140400*/  LOP3.LUT R7, R8, 0xffff, RZ, 0xc0, !PT ;  /* 0x0000ffff08077812 */ /* 0x002fe400078ec0ff */
[----:B------:R-:W-:Y:S02]  /*140410*/  PRMT R8, R9, 0x3340, R0 ;  /* 0x0000334009087816 */ /* 0x000fe40000000000 */
[----:B------:R-:W-:Y:S02]  /*140420*/  SHF.R.U32.HI R10, RZ, 0x8, R10 ;  /* 0x00000008ff0a7819 */ /* 0x000fe4000001160a */
[----:B------:R-:W-:Y:S02]  /*140430*/  PRMT R5, R3, 0x3340, R7 ;  /* 0x0000334003057816 */ /* 0x000fe40000000007 */
[----:B------:R-:W-:-:S02]  /*140440*/  SHF.R.U32.HI R3, RZ, 0x8, R3 ;  /* 0x00000008ff037819 */ /* 0x000fc40000011603 */
[----:B------:R-:W-:Y:S02]  /*140450*/  SHF.R.U32.HI R7, RZ, 0x8, R7 ;  /* 0x00000008ff077819 */ /* 0x000fe40000011607 */
[----:B------:R-:W-:Y:S02]  /*140460*/  IADD3 R20, P1, PT, R2, R25, RZ ;  /* 0x0000001902147210 */ /* 0x000fe40007f3e0ff */
[----:B------:R-:W-:Y:S02]  /*140470*/  PRMT R13, R5, 0x5410, R8 ;  /* 0x00005410050d7816 */ /* 0x000fe40000000008 */
[----:B------:R-:W-:Y:S02]  /*140480*/  LOP3.LUT R10, R10, 0xffff, RZ, 0xc0, !PT ;  /* 0x0000ffff0a0a7812 */ /* 0x000fe400078ec0ff */
[----:B------:R-:W-:Y:S02]  /*140490*/  LOP3.LUT R3, R3, 0xffff, RZ, 0xc0, !PT ;  /* 0x0000ffff03037812 */ /* 0x000fe400078ec0ff */
[----:B------:R-:W-:Y:S01]  /*1404a0*/  LOP3.LUT R7, R7, 0xffff, RZ, 0xc0, !PT ;  /* 0x0000ffff07077812 */ /* 0x000fe200078ec0ff */
[----:B------:R-:W3:Y:S01]  /*1404b0*/  LDL.LU R5, [R1+0x27b8] ;  /* 0x0027b80001057983 */ /* 0x000ee20000300800 */
[----:B------:R-:W-:-:S03]  /*1404c0*/  IMAD.X R21, R11, 0x1, R24, P1 ;  /* 0x000000010b157824 */ /* 0x000fc600008e0618 */
[----:B------:R-:W4:Y:S01]  /*1404d0*/  LDL.LU R8, [R1+0x2dc] ;  /* 0x0002dc0001087983 */ /* 0x000f220000300800 */
[----:B------:R-:W-:-:S03]  /*1404e0*/  PRMT R10, R10, 0x3340, R0 ;  /* 0x000033400a0a7816 */ /* 0x000fc60000000000 */
[----:B------:R-:W-:Y:S01]  /*1404f0*/  STL [R1+0x688], R13 ;  /* 0x0006880d01007387 */ /* 0x000fe20000100800 */
[----:B------:R-:W-:-:S03]  /*140500*/  PRMT R3, R3, 0x3340, R7 ;  /* 0x0000334003037816 */ /* 0x000fc60000000007 */
[----:B------:R-:W-:Y:S04]  /*140510*/  STL [R1+0x5a04], R25 ;  /* 0x005a041901007387 */ /* 0x000fe80000100800 */
[----:B------:R1:W-:Y:S04]  /*140520*/  STL [R1+0x5a08], R24 ;  /* 0x005a081801007387 */ /* 0x0003e80000100800 */
[----:B------:R-:W-:Y:S04]  /*140530*/  STL.64 [R1+0xdb0], R20 ;  /* 0x000db01401007387 */ /* 0x000fe80000100a00 */
[----:B------:R-:W-:Y:S04]  /*140540*/  STL [R1+0x1e8], R10 ;  /* 0x0001e80a01007387 */ /* 0x000fe80000100800 */
[----:B------:R0:W-:Y:S01]  /*140550*/  STL [R1+0x2bc], R3 ;  /* 0x0002bc0301007387 */ /* 0x0001e20000100800 */
[----:B-1----:R-:W-:-:S02]  /*140560*/  LOP3.LUT R24, R6, 0xffff, RZ, 0xc0, !PT ;  /* 0x0000ffff06187812 */ /* 0x002fc400078ec0ff */
[----:B--2---:R-:W-:Y:S02]  /*140570*/  LOP3.LUT R6, R12, 0xffff, RZ, 0xc0, !PT ;  /* 0x0000ffff0c067812 */ /* 0x004fe400078ec0ff */
[----:B------:R-:W2:Y:S01]  /*140580*/  LDL.LU R12, [R1+0x5a1c] ;  /* 0x005a1c00010c7983 */ /* 0x000ea20000300800 */
[----:B------:R-:W-:Y:S02]  /*140590*/  LOP3.LUT R4, R4, 0xffff, RZ, 0xc0, !PT ;  /* 0x0000ffff04047812 */ /* 0x000fe400078ec0ff */
[----:B------:R-:W-:Y:S02]  /*1405a0*/  PRMT R7, R24, 0x3340, R0 ;  /* 0x0000334018077816 */ /* 0x000fe40000000000 */
[----:B------:R-:W-:Y:S02]  /*1405b0*/  SHF.R.U32.HI R9, RZ, 0x8, R9 ;  /* 0x00000008ff097819 */ /* 0x000fe40000011609 */
[----:B0-----:R-:W-:Y:S02]  /*1405c0*/  PRMT R3, R4, 0x3340, R6 ;  /* 0x0000334004037816 */ /* 0x001fe40000000006 */
[----:B------:R-:W-:-:S02]  /*1405d0*/  SHF.R.U32.HI R4, RZ, 0x8, R4 ;  /* 0x00000008ff047819 */ /* 0x000fc40000011604 */
[----:B------:R-:W-:Y:S02]  /*1405e0*/  SHF.R.U32.HI R6, RZ, 0x8, R6 ;  /* 0x00000008ff067819 */ /* 0x000fe40000011606 */
[----:B------:R-:W-:Y:S02]  /*1405f0*/  IADD3 R20, P1, PT, R2, R17, RZ ;  /* 0x0000001102147210 */ /* 0x000fe40007f3e0ff */
[----:B------:R-:W-:Y:S02]  /*140600*/  PRMT R3, R3, 0x5410, R7 ;  /* 0x0000541003037816 */ /* 0x000fe40000000007 */
[----:B------:R-:W-:Y:S02]  /*140610*/  LOP3.LUT R9, R9, 0xffff, RZ, 0xc0, !PT ;  /* 0x0000ffff09097812 */ /* 0x000fe400078ec0ff */
[----:B------:R-:W-:Y:S02]  /*140620*/  LOP3.LUT R4, R4, 0xffff, RZ, 0xc0, !PT ;  /* 0x0000ffff04047812 */ /* 0x000fe400078ec0ff */
[----:B------:R-:W-:Y:S01]  /*140630*/  LOP3.LUT R6, R6, 0xffff, RZ, 0xc0, !PT ;  /* 0x0000ffff06067812 */ /* 0x000fe200078ec0ff */
[----:B------:R-:W-:Y:S01]  /*140640*/  IMAD.X R21, R11, 0x1, R15, P1 ;  /* 0x000000010b157824 */ /* 0x000fe200008e060f */
[----:B------:R-:W-:Y:S01]  /*140650*/  PRMT R9, R9, 0x3340, R0 ;  /* 0x0000334009097816 */ /* 0x000fe20000000000 */
[----:B------:R0:W-:Y:S01]  /*140660*/  STL [R1+0x67c], R3 ;  /* 0x00067c0301007387 */ /* 0x0001e20000100800 */
[----:B------:R-:W-:-:S03]  /*140670*/  PRMT R4, R4, 0x3340, R6 ;  /* 0x0000334004047816 */ /* 0x000fc60000000006 */
[----:B------:R-:W2:Y:S04]  /*140680*/  LDL.LU R7, [R1+0x4e90] ;  /* 0x004e900001077983 */ /* 0x000ea80000300800 */
[----:B0-----:R-:W2:Y:S04]  /*140690*/  LDL.LU R3, [R1+0x2a48] ;  /* 0x002a480001037983 */ /* 0x001ea80000300800 */
[----:B------:R-:W-:Y:S04]  /*1406a0*/  STL.64 [R1+0xda8], R20 ;  /* 0x000da81401007387 */ /* 0x000fe80000100a00 */
[----:B------:R-:W-:Y:S04]  /*1406b0*/  STL [R1+0x1e4], R9 ;  /* 0x0001e40901007387 */ /* 0x000fe80000100800 */
[----:B------:R2:W-:Y:S01]  /*1406c0*/  STL [R1+0x2b8], R4 ;  /* 0x0002b80401007387 */ /* 0x0005e20000100800 */
[----:B---3--:R-:W-:-:S02]  /*1406d0*/  LOP3.LUT R5, R5, 0xffff, RZ, 0xc0, !PT ;  /* 0x0000ffff05057812 */ /* 0x008fc400078ec0ff */
[----:B----4-:R-:W-:Y:S02]  /*1406e0*/  LOP3.LUT R6, R8, 0xffff, RZ, 0xc0, !PT ;  /* 0x0000ffff08067812 */ /* 0x010fe400078ec0ff */
[----:B--2---:R-:W-:Y:S02]  /*1406f0*/  LOP3.LUT R4, R12, 0xffff, RZ, 0xc0, !PT ;  /* 0x0000ffff0c047812 */ /* 0x004fe400078ec0ff */
[----:B------:R-:W2:Y:S01]  /*140700*/  LDL.LU R12, [R1+0x5a18] ;  /* 0x005a1800010c7983 */ /* 0x000ea20000300800 */
[----:B------:R-:W-:Y:S02]  /*140710*/  PRMT R9, R6, 0x3340, R0 ;  /* 0x0000334006097816 */ /* 0x000fe40000000000 */
[----:B------:R-:W-:-:S04]  /*140720*/  PRMT R8, R5, 0x3340, R4 ;  /* 0x0000334005087816 */ /* 0x000fc80000000004 */
[----:B------:R-:W-:Y:S02]  /*140730*/  PRMT R10, R8, 0x5410, R9 ;  /* 0x00005410080a7816 */ /* 0x000fe40000000009 */
[----:B------:R-:W-:Y:S02]  /*140740*/  IADD3 R8, P1, PT, R2, R16, RZ ;  /* 0x0000001002087210 */ /* 0x000fe40007f3e0ff */
[----:B------:R-:W-:-:S03]  /*140750*/  SHF.R.U32.HI R5, RZ, 0x8, R5 ;  /* 0x00000008ff057819 */ /* 0x000fc60000011605 */
[----:B------:R-:W-:Y:S01]  /*140760*/  IMAD.X R9, R11, 0x1, R14, P1 ;  /* 0x000000010b097824 */ /* 0x000fe200008e060e */
[----:B------:R0:W-:Y:S01]  /*140770*/  STL [R1+0x660], R10 ;  /* 0x0006600a01007387 */ /* 0x0001e20000100800 */
[----:B------:R-:W-:-:S03]  /*140780*/  SHF.R.U32.HI R4, RZ, 0x8, R4 ;  /* 0x00000008ff047819 */ /* 0x000fc60000011604 */
[----:B------:R1:W-:Y:S01]  /*140790*/  STL.64 [R1+0xda0], R8 ;  /* 0x000da00801007387 */ /* 0x0003e20000100a00 */
[----:B0-----:R-:W-:Y:S02]  /*1407a0*/  LOP3.LUT R10, R4, 0xffff, RZ, 0xc0, !PT ;  /* 0x0000ffff040a7812 */ /* 0x001fe400078ec0ff */
[----:B-1----:R-:W-:Y:S02]  /*1407b0*/  SHF.R.U32.HI R9, RZ, 0x8, R6 ;  /* 0x00000008ff097819 */ /* 0x002fe40000011606 */
[----:B------:R-:W-:Y:S01]  /*1407c0*/  LOP3.LUT R8, R5, 0xffff, RZ, 0xc0, !PT ;  /* 0x0000ffff05087812 */ /* 0x000fe200078ec0ff */
[----:B------:R-:W3:Y:S04]  /*1407d0*/  LDL.LU R6, [R1+0x4e9c] ;  /* 0x004e9c0001067983 */ /* 0x000ee80000300800 */
[----:B------:R-:W4:Y:S01]  /*1407e0*/  LDL.LU R4, [R1+0x2a58] ;  /* 0x002a580001047983 */ /* 0x000f220000300800 */
[----:B------:R-:W-:-:S02]  /*1407f0*/  LOP3.LUT R9, R9, 0xffff, RZ, 0xc0, !PT ;  /* 0x0000ffff09097812 */ /* 0x000fc400078ec0ff */
[----:B------:R-:W-:Y:S01]  /*140800*/  PRMT R10, R8, 0x3340, R10 ;  /* 0x00003340080a7816 */ /* 0x000fe2000000000a */
[----:B------:R-:W3:Y:S04]  /*140810*/  LDL.LU R5, [R1+0x4dc8] ;  /* 0x004dc80001057983 */ /* 0x000ee80000300800 */
[----:B------:R-:W3:Y:S01]  /*140820*/  LDL.LU R8, [R1+0x2748] ;  /* 0x0027480001087983 */ /* 0x000ee20000300800 */
[----:B------:R-:W-:-:S03]  /*140830*/  PRMT R9, R9, 0x3340, R0 ;  /* 0x0000334009097816 */ /* 0x000fc60000000000 */
[----:B------:R0:W-:Y:S04]  /*140840*/  STL [R1+0x2b4], R10 ;  /* 0x0002b40a01007387 */ /* 0x0001e80000100800 */
[----:B------:R-:W3:Y:S04]  /*140850*/  LDL.LU R13, [R1+0x290] ;  /* 0x00029000010d7983 */ /* 0x000ee80000300800 */
[----:B------:R2:W-:Y:S01]  /*140860*/  STL [R1+0x1e0], R9 ;  /* 0x0001e00901007387 */ /* 0x0005e20000100800 */
[----:B------:R-:W-:Y:S02]  /*140870*/  LOP3.LUT R7, R7, 0xffff, RZ, 0xc0, !PT ;  /* 0x0000ffff07077812 */ /* 0x000fe400078ec0ff */
[----:B------:R-:W-:-:S04]  /*140880*/  LOP3.LUT R3, R3, 0xffff, RZ, 0xc0, !PT ;  /* 0x0000ffff03037812 */ /* 0x000fc800078ec0ff */
[----:B------:R-:W-:Y:S01]  /*140890*/  PRMT R20, R3, 0x3340, R0 ;  /* 0x0000334003147816 */ /* 0x000fe20000000000 */
[----:B0-----:R-:W3:Y:S01]  /*1408a0*/  LDL.LU R10, [R1+0x390] ;  /* 0x00039000010a7983 */ /* 0x001ee20000300800 */
[----:B--2---:R-:W-:-:S04]  /*1408b0*/  LOP3.LUT R9, R12, 0xffff, RZ, 0xc0, !PT ;  /* 0x0000ffff0c097812 */ /* 0x004fc800078ec0ff */
[----:B------:R-:W-:-:S04]  /*1408c0*/  PRMT R12, R7, 0x3340, R9 ;  /* 0x00003340070c7816 */ /* 0x000fc80000000009 */
[----:B------:R-:W-:Y:S02]  /*1408d0*/  PRMT R12, R12, 0x5410, R20 ;  /* 0x000054100c0c7816 */ /* 0x000fe40000000014 */
[----:B------:R-:W-:-:S05]  /*1408e0*/  IADD3 R20, P1, PT, R2, R23, RZ ;  /* 0x0000001702147210 */ /* 0x000fca0007f3e0ff */
[----:B------:R-:W-:Y:S01]  /*1408f0*/  IMAD.X R21, R11, 0x1, R22, P1 ;  /* 0x000000010b157824 */ /* 0x000fe200008e0616 */
[----:B------:R-:W-:Y:S04]  /*140900*/  STL [R1+0x5828], R12 ;  /* 0x0058280c01007387 */ /* 0x000fe80000100800 */
[----:B------:R0:W-:Y:S04]  /*140910*/  STL.64 [R1+0xd70], R20 ;  /* 0x000d701401007387 */ /* 0x0001e80000100a00 */
[----:B0-----:R-:W2:Y:S01]  /*140920*/  LDL.LU.64 R20, [R1+0x5a10] ;  /* 0x005a100001147983 */ /* 0x001ea20000300a00 */
[----:B------:R-:W-:-:S02]  /*140930*/  SHF.R.U32.HI R12, RZ, 0x8, R24 ;  /* 0x00000008ff0c7819 */ /* 0x000fc40000011618 */
[----:B------:R-:W-:Y:S02]  /*140940*/  SHF.R.U32.HI R7, RZ, 0x8, R7 ;  /* 0x00000008ff077819 */ /* 0x000fe40000011607 */
[----:B------:R-:W-:Y:S02]  /*140950*/  SHF.R.U32.HI R9, RZ, 0x8, R9 ;  /* 0x00000008ff097819 */ /* 0x000fe40000011609 */
[----:B------:R-:W-:Y:S02]  /*140960*/  LOP3.LUT R12, R12, 0xffff, RZ, 0xc0, !PT ;  /* 0x0000ffff0c0c7812 */ /* 0x000fe400078ec0ff */
[----:B------:R-:W-:Y:S02]  /*140970*/  LOP3.LUT R7, R7, 0xffff, RZ, 0xc0, !PT ;  /* 0x0000ffff07077812 */ /* 0x000fe400078ec0ff */
[----:B------:R-:W-:Y:S02]  /*140980*/  LOP3.LUT R9, R9, 0xffff, RZ, 0xc0, !PT ;  /* 0x0000ffff09097812 */ /* 0x000fe400078ec0ff */
[----:B------:R-:W-:-:S02]  /*140990*/  SHF.R.U32.HI R3, RZ, 0x8, R3 ;  /* 0x00000008ff037819 */ /* 0x000fc40000011603 */
[----:B------:R-:W-:Y:S02]  /*1409a0*/  PRMT R12, R12, 0x3340, R0 ;  /* 0x000033400c0c7816 */ /* 0x000fe40000000000 */
[----:B------:R-:W-:Y:S02]  /*1409b0*/  PRMT R7, R7, 0x3340, R9 ;  /* 0x0000334007077816 */ /* 0x000fe40000000009 */
[----:B------:R-:W-:Y:S01]  /*1409c0*/  LOP3.LUT R3, R3, 0xffff, RZ, 0xc0, !PT ;  /* 0x0000ffff03037812 */ /* 0x000fe200078ec0ff */
[----:B------:R-:W-:Y:S04]  /*1409d0*/  STL [R1+0x1d8], R12 ;  /* 0x0001d80c01007387 */ /* 0x000fe80000100800 */
[----:B------:R0:W-:Y:S01]  /*1409e0*/  STL [R1+0x2b0], R7 ;  /* 0x0002b00701007387 */ /* 0x0001e20000100800 */
[----:B----4-:R-:W-:-:S02]  /*1409f0*/  LOP3.LUT R4, R4, 0xffff, RZ, 0xc0, !PT ;  /* 0x0000ffff04047812 */ /* 0x010fc400078ec0ff */
[----:B---3--:R-:W-:Y:S02]  /*140a00*/  LOP3.LUT R5, R5, 0xffff, RZ, 0xc0, !PT ;  /* 0x0000ffff05057812 */ /* 0x008fe400078ec0ff */
[----:B0-----:R-:W-:Y:S02]  /*140a10*/  PRMT R7, R3, 0x3340, R0 ;  /* 0x0000334003077816 */ /* 0x001fe40000000000 */
[----:B------:R-:W-:Y:S02]  /*140a20*/  LOP3.LUT R3, R6, 0xffff, RZ, 0xc0, !PT ;  /* 0x0000ffff06037812 */ /* 0x000fe400078ec0ff */
[----:B------:R-:W-:Y:S02]  /*140a30*/  LOP3.LUT R13, R13, 0xffff, RZ, 0xc0, !PT ;  /* 0x0000ffff0d0d7812 */ /* 0x000fe400078ec0ff */
[----:B------:R-:W-:Y:S02]  /*140a40*/  PRMT R12, R3, 0x3340, R5 ;  /* 0x00003340030c7816 */ /* 0x000fe40000000005 */
[----:B------:R-:W-:-:S02]  /*140a50*/  LOP3.LUT R9, R8, 0xffff, RZ, 0xc0, !PT ;  /* 0x0000ffff08097812 */ /* 0x000fc400078ec0ff */
[----:B------:R-:W-:Y:S02]  /*140a60*/  LOP3.LUT R10, R10, 0xffff, RZ, 0xc0, !PT ;  /* 0x0000ffff0a0a7812 */ /* 0x000fe400078ec0ff */
[----:B------:R-:W-:Y:S02]  /*140a70*/  SHF.R.U32.HI R3, RZ, 0x8, R3 ;  /* 0x00000008ff037819 */ /* 0x000fe40000011603 */
[----:B------:R-:W-:Y:S02]  /*140a80*/  SHF.R.U32.HI R5, RZ, 0x8, R5 ;  /* 0x00000008ff057819 */ /* 0x000fe40000011605 */
[----:B------:R-:W-:Y:S02]  /*140a90*/  LOP3.LUT R3, R3, 0xffff, RZ, 0xc0, !PT ;  /* 0x0000ffff03037812 */ /* 0x000fe400078ec0ff */
[----:B------:R-:W-:-:S04]  /*140aa0*/  LOP3.LUT R5, R5, 0xffff, RZ, 0xc0, !PT ;  /* 0x0000ffff05057812 */ /* 0x000fc800078ec0ff */
[----:B------:R-:W-:Y:S02]  /*140ab0*/  PRMT R3, R3, 0x3340, R5 ;  /* 0x0000334003037816 */ /* 0x000fe40000000005 */
[----:B--2---:R-:W-:-:S05]  /*140ac0*/  IADD3 R24, P1, PT, R2, R21, RZ ;  /* 0x0000001502187210 */ /* 0x004fca0007f3e0ff */
[----:B------:R-:W-:-:S05]  /*140ad0*/  IMAD.X R25, R11, 0x1, R19, P1 ;  /* 0x000000010b197824 */ /* 0x000fca00008e0613 */
[----:B------:R-:W-:Y:S04]  /*140ae0*/  STL.64 [R1+0xd78], R24 ;  /* 0x000d781801007387 */ /* 0x000fe80000100a00 */
[----:B------:R0:W-:Y:S04]  /*140af0*/  STL [R1+0x1d4], R7 ;  /* 0x0001d40701007387 */ /* 0x0001e80000100800 */
[----:B0-----:R-:W2:Y:S01]  /*140b00*/  LDL.LU R7, [R1+0x4e64] ;  /* 0x004e640001077983 */ /* 0x001ea20000300800 */
[----:B------:R-:W-:-:S03]  /*140b10*/  PRMT R24, R4, 0x3340, R0 ;  /* 0x0000334004187816 */ /* 0x000fc60000000000 */
[----:B------:R-:W3:Y:S04]  /*140b20*/  LDL.LU R6, [R1+0x2918] ;  /* 0x0029180001067983 */ /* 0x000ee80000300800 */
[----:B------:R-:W4:Y:S01]  /*140b30*/  LDL.LU R8, [R1+0x4da0] ;  /* 0x004da00001087983 */ /* 0x000f220000300800 */
[----:B------:R-:W-:-:S03]  /*140b40*/  PRMT R12, R12, 0x5410, R24 ;  /* 0x000054100c0c7816 */ /* 0x000fc60000000018 */
[----:B------:R-:W-:Y:S01]  /*140b50*/  STL [R1+0x57e4], R13 ;  /* 0x0057e40d01007387 */ /* 0x000fe20000100800 */
[----:B------:R-:W-:-:S03]  /*140b60*/  PRMT R24, R13, 0x3340, R0 ;  /* 0x000033400d187816 */ /* 0x000fc60000000000 */
[----:B------:R0:W-:Y:S02]  /*140b70*/  STL [R1+0x5e0], R12 ;  /* 0x0005e00c01007387 */ /* 0x0001e40000100800 */
[--C-:B0-----:R-:W-:Y:S02]  /*140b80*/  PRMT R12, R9, 0x3340, R10.reuse ;  /* 0x00003340090c7816 */ /* 0x101fe4000000000a */
[----:B------:R-:W-:Y:S02]  /*140b90*/  SHF.R.U32.HI R9, RZ, 0x8, R9 ;  /* 0x00000008ff097819 */ /* 0x000fe40000011609 */
[----:B------:R-:W-:Y:S02]  /*140ba0*/  SHF.R.U32.HI R10, RZ, 0x8, R10 ;  /* 0x00000008ff0a7819 */ /* 0x000fe4000001160a */
[----:B------:R-:W-:Y:S02]  /*140bb0*/  PRMT R24, R12, 0x5410, R24 ;  /* 0x000054100c187816 */ /* 0x000fe40000000018 */
[----:B------:R-:W-:-:S02]  /*140bc0*/  IADD3 R12, P1, PT, R2, R20, RZ ;  /* 0x00000014020c7210 */ /* 0x000fc40007f3e0ff */
[----:B------:R-:W-:Y:S02]  /*140bd0*/  LOP3.LUT R9, R9, 0xffff, RZ, 0xc0, !PT ;  /* 0x0000ffff09097812 */ /* 0x000fe400078ec0ff */
[----:B------:R-:W-:Y:S01]  /*140be0*/  LOP3.LUT R10, R10, 0xffff, RZ, 0xc0, !PT ;  /* 0x0000ffff0a0a7812 */ /* 0x000fe200078ec0ff */
[----:B------:R-:W-:-:S03]  /*140bf0*/  IMAD.X R13, R11, 0x1, R18, P1 ;  /* 0x000000010b0d7824 */ /* 0x000fc600008e0612 */
[----:B------:R-:W-:Y:S01]  /*140c00*/  PRMT R9, R9, 0x3340, R10 ;  /* 0x0000334009097816 */ /* 0x000fe2000000000a */
[----:B------:R-:W-:Y:S04]  /*140c10*/  STL [R1+0x29cc], R24 ;  /* 0x0029cc1801007387 */ /* 0x000fe80000100800 */
[----:B------:R-:W-:Y:S04]  /*140c20*/  STL.64 [R1+0xd68], R12 ;  /* 0x000d680c01007387 */ /* 0x000fe80000100a00 */
[----:B------:R-:W4:Y:S04]  /*140c30*/  LDL.LU R5, [R1+0x4e70] ;  /* 0x004e700001057983 */ /* 0x000f280000300800 */
[----:B------:R-:W-:Y:S04]  /*140c40*/  STL [R1+0x16d4], R9 ;  /* 0x0016d40901007387 */ /* 0x000fe80000100800 */
[----:B------:R-:W4:Y:S04]  /*140c50*/  LDL.LU R11, [R1+0x292c] ;  /* 0x00292c00010b7983 */ /* 0x000f280000300800 */
[----:B------:R0:W-:Y:S04]  /*140c60*/  STL [R1+0x2ac], R3 ;  /* 0x0002ac0301007387 */ /* 0x0001e80000100800 */
[----:B0-----:R-:W4:Y:S04]  /*140c70*/  LDL.LU R3, [R1+0x4dac] ;  /* 0x004dac0001037983 */ /* 0x001f280000300800 */
[----:B------:R-:W4:Y:S04]  /*140c80*/  LDL.LU R9, [R1+0x27c8] ;  /* 0x0027c80001097983 */ /* 0x000f280000300800 */
[----:B------:R-:W4:Y:S04]  /*140c90*/  LDL.LU R10, [R1+0x2f4] ;  /* 0x0002f400010a7983 */ /* 0x000f280000300800 */
[----:B------:R-:W4:Y:S01]  /*140ca0*/  LDL.LU R25, [R1+0x1030] ;  /* 0x0010300001197983 */ /* 0x000f220000300800 */
[----:B------:R-:W-:Y:S01]  /*140cb0*/  VIADD R2, R2, UR5 ;  /* 0x0000000502027c36 */ /* 0x000fe20008000000 */
[----:B------:R-:W-:Y:S01]  /*140cc0*/  SHF.R.U32.HI R4, RZ, 0x8, R4 ;  /* 0x00000008ff047819 */ /* 0x000fe20000011604 */
[----:B------:R-:W0:Y:S03]  /*140cd0*/  LDCU UR5, c[0x0][0x3b8] ;  /* 0x00007700ff0577ac */ /* 0x000e260008000800 */
[----:B------:R-:W-:-:S04]  /*140ce0*/  LOP3.LUT R4, R4, 0xffff, RZ, 0xc0, !PT ;  /* 0x0000ffff04047812 */ /* 0x000fc800078ec0ff */
[--C-:B------:R-:W-:Y:S02]  /*140cf0*/  PRMT R4, R4, 0x3340, R0.reuse ;  /* 0x0000334004047816 */ /* 0x100fe40000000000 */
[----:B--2---:R-:W-:Y:S02]  /*140d00*/  LOP3.LUT R7, R7, 0xffff, RZ, 0xc0, !PT ;  /* 0x0000ffff07077812 */ /* 0x004fe400078ec0ff */
[----:B---3--:R-:W-:Y:S02]  /*140d10*/  LOP3.LUT R6, R6, 0xffff, RZ, 0xc0, !PT ;  /* 0x0000ffff06067812 */ /* 0x008fe400078ec0ff */
[----:B----4-:R-:W-:Y:S02]  /*140d20*/  LOP3.LUT R8, R8, 0xffff, RZ, 0xc0, !PT ;  /* 0x0000ffff08087812 */ /* 0x010fe400078ec0ff */
[----:B------:R-:W-:Y:S02]  /*140d30*/  PRMT R13, R6, 0x3340, R0 ;  /* 0x00003340060d7816 */ /* 0x000fe40000000000 */
[----:B------:R-:W-:-:S02]  /*140d40*/  PRMT R12, R7, 0x3340, R8 ;  /* 0x00003340070c7816 */ /* 0x000fc40000000008 */
[----:B------:R-:W-:Y:S02]  /*140d50*/  SHF.R.U32.HI R7, RZ, 0x8, R7 ;  /* 0x00000008ff077819 */ /* 0x000fe40000011607 */
[----:B------:R-:W-:Y:S02]  /*140d60*/  SHF.R.U32.HI R8, RZ, 0x8, R8 ;  /* 0x00000008ff087819 */ /* 0x000fe40000011608 */
[----:B------:R-:W-:Y:S02]  /*140d70*/  PRMT R12, R12, 0x5410, R13 ;  /* 0x000054100c0c7816 */ /* 0x000fe4000000000d */
[----:B------:R-:W-:Y:S02]  /*140d80*/  LOP3.LUT R7, R7, 0xffff, RZ, 0xc0, !PT ;  /* 0x0000ffff07077812 */ /* 0x000fe400078ec0ff */
[----:B------:R-:W-:Y:S02]  /*140d90*/  LOP3.LUT R8, R8, 0xffff, RZ, 0xc0, !PT ;  /* 0x0000ffff08087812 */ /* 0x000fe400078ec0ff */
[----:B------:R-:W-:Y:S01]  /*140da0*/  SHF.R.U32.HI R6, RZ, 0x8, R6 ;  /* 0x00000008ff067819 */ /* 0x000fe20000011606 */
[----:B------:R1:W-:Y:S01]  /*140db0*/  STL [R1+0x41c], R12 ;  /* 0x00041c0c01007387 */ /* 0x0003e20000100800 */
[----:B------:R-:W-:-:S02]  /*140dc0*/  PRMT R7, R7, 0x3340, R8 ;  /* 0x0000334007077816 */ /* 0x000fc40000000008 */
[----:B------:R-:W-:Y:S02]  /*140dd0*/  SHF.R.S32.HI R8, RZ, 0x1f, R2 ;  /* 0x0000001fff087819 */ /* 0x000fe40000011402 */
[----:B------:R-:W-:Y:S02]  /*140de0*/  LOP3.LUT R6, R6, 0xffff, RZ, 0xc0, !PT ;  /* 0x0000ffff06067812 */ /* 0x000fe400078ec0ff */
[----:B-1----:R-:W-:Y:S02]  /*140df0*/  IADD3 R12, P1, PT, R2, R29, RZ ;  /* 0x0000001d020c7210 */ /* 0x002fe40007f3e0ff */
[----:B------:R-:W-:-:S03]  /*140e00*/  PRMT R6, R6, 0x3340, R0 ;  /* 0x0000334006067816 */ /* 0x000fc60000000000 */
[----:B------:R-:W-:Y:S01]  /*140e10*/  IMAD.X R13, R8, 0x1, R28, P1 ;  /* 0x00000001080d7824 */ /* 0x000fe200008e061c */
[----:B------:R1:W-:Y:S01]  /*140e20*/  STL [R1+0x2a4], R7 ;  /* 0x0002a40701007387 */ /* 0x0003e20000100800 */
[----:B------:R-:W-:Y:S02]  /*140e30*/  LOP3.LUT R5, R5, 0xffff, RZ, 0xc0, !PT ;  /* 0x0000ffff05057812 */ /* 0x000fe400078ec0ff */
[----:B------:R-:W-:Y:S01]  /*140e40*/  LOP3.LUT R11, R11, 0xffff, RZ, 0xc0, !PT ;  /* 0x0000ffff0b0b7812 */ /* 0x000fe200078ec0ff */
[----:B------:R2:W-:Y:S04]  /*140e50*/  STL.64 [R1+0xd60], R12 ;  /* 0x000d600c01007387 */ /* 0x0005e80000100a00 */
[----:B-1----:R-:W3:Y:S04]  /*140e60*/  LDL.LU R7, [R1+0x274c] ;  /* 0x00274c0001077983 */ /* 0x002ee80000300800 */
[----:B------:R1:W-:Y:S01]  /*140e70*/  STL [R1+0x1d0], R6 ;  /* 0x0001d00601007387 */ /* 0x0003e20000100800 */
[----:B------:R-:W-:-:S02]  /*140e80*/  LOP3.LUT R3, R3, 0xffff, RZ, 0xc0, !PT ;  /* 0x0000ffff03037812 */ /* 0x000fc400078ec0ff */
[----:B--2---:R-:W-:Y:S02]  /*140e90*/  LOP3.LUT R12, R10, 0xffff, RZ, 0xc0, !PT ;  /* 0x0000ffff0a0c7812 */ /* 0x004fe400078ec0ff */
[----:B------:R-:W-:Y:S02]  /*140ea0*/  PRMT R13, R11, 0x3340, R0 ;  /* 0x000033400b0d7816 */ /* 0x000fe40000000000 */
[----:B------:R-:W-:Y:S01]  /*140eb0*/  PRMT R10, R5, 0x3340, R3 ;  /* 0x00003340050a7816 */ /* 0x000fe20000000003 */
[----:B-1----:R-:W2:Y:S04]  /*140ec0*/  LDL.LU R6, [R1+0x294] ;  /* 0x0002940001067983 */ /* 0x002ea80000300800 */
[----:B------:R1:W-:Y:S01]  /*140ed0*/  STL [R1+0x1c4], R4 ;  /* 0x0001c40401007387 */ /* 0x0003e20000100800 */
[----:B------:R-:W-:-:S02]  /*140ee0*/  PRMT R24, R10, 0x5410, R13 ;  /* 0x000054100a187816 */ /* 0x000fc4000000000d */
[----:B------:R-:W-:Y:S02]  /*140ef0*/  LOP3.LUT R9, R9, 0xffff, RZ, 0xc0, !PT ;  /* 0x0000ffff09097812 */ /* 0x000fe400078ec0ff */
[----:B------:R-:W-:Y:S01]  /*140f00*/  PRMT R13, R12, 0x3340, R0 ;  /* 0x000033400c0d7816 */ /* 0x000fe20000000000 */
[----:B-1----:R-:W4:Y:S04]  /*140f10*/  LDL.LU R4, [R1+0x39c] ;  /* 0x00039c0001047983 */ /* 0x002f280000300800 */
[----:B------:R1:W-:Y:S04]  /*140f20*/  STL [R1+0x57e8], R11 ;  /* 0x0057e80b01007387 */ /* 0x0003e80000100800 */
[----:B------:R0:W-:Y:S01]  /*140f30*/  STL [R1+0x29bc], R24 ;  /* 0x0029bc1801007387 */ /* 0x0001e20000100800 */
[----:B-1----:R-:W-:-:S02]  /*140f40*/  LOP3.LUT R11, R25, 0xffff, RZ, 0xc0, !PT ;  /* 0x0000ffff190b7812 */ /* 0x002fc400078ec0ff */
[----:B0-----:R-:W-:Y:S02]  /*140f50*/  IADD3 R24, P1, PT, R2, R27, RZ ;  /* 0x0000001b02187210 */ /* 0x001fe40007f3e0ff */
[----:B------:R-:W-:-:S03]  /*140f60*/  PRMT R10, R9, 0x3340, R11 ;  /* 0x00003340090a7816 */ /* 0x000fc6000000000b */
[----:B------:R-:W-:Y:S01]  /*140f70*/  IMAD.X R25, R8, 0x1, R26, P1 ;  /* 0x0000000108197824 */ /* 0x000fe200008e061a */
[----:B------:R-:W-:Y:S02]  /*140f80*/  PRMT R10, R10, 0x5410, R13 ;  /* 0x000054100a0a7816 */ /* 0x000fe4000000000d */
[----:B------:R-:W-:-:S03]  /*140f90*/  SHF.R.U32.HI R13, RZ, 0x8, R5 ;  /* 0x00000008ff0d7819 */ /* 0x000fc60000011605 */
[----:B------:R-:W-:Y:S04]  /*140fa0*/  STL [R1+0x29b8], R10 ;  /* 0x0029b80a01007387 */ /* 0x000fe80000100800 */
[----:B------:R0:W-:Y:S01]  /*140fb0*/  STL.64 [R1+0xd30], R24 ;  /* 0x000d301801007387 */ /* 0x0001e20000100a00 */
[----:B------:R-:W-:Y:S02]  /*140fc0*/  LOP3.LUT R13, R13, 0xffff, RZ, 0xc0, !PT ;  /* 0x0000ffff0d0d7812 */ /* 0x000fe400078ec0ff */
[----:B0-----:R-:W-:Y:S01]  /*140fd0*/  SHF.R.U32.HI R25, RZ, 0x8, R3 ;  /* 0x00000008ff197819 */ /* 0x001fe20000011603 */
[----:B------:R-:W4:Y:S04]  /*140fe0*/  LDL.LU R24, [R1+0x5a08] ;  /* 0x005a080001187983 */ /* 0x000f280000300800 */
[----:B------:R-:W4:Y:S04]  /*140ff0*/  LDL.LU R10, [R1+0x27cc] ;  /* 0x0027cc00010a7983 */ /* 0x000f280000300800 */
[----:B------:R-:W4:Y:S01]  /*141000*/  LDL.LU R3, [R1+0x300] ;  /* 0x0003000001037983 */ /* 0x000f220000300800 */
[----:B------:R-:W-:-:S03]  /*141010*/  LOP3.LUT R25, R25, 0xffff, RZ, 0xc0, !PT ;  /* 0x0000ffff19197812 */ /* 0x000fc600078ec0ff */
[----:B------:R-:W4:Y:S01]  /*141020*/  LDL.LU R5, [R1+0x269c] ;  /* 0x00269c0001057983 */ /* 0x000f220000300800 */
[----:B------:R-:W-:-:S03]  /*141030*/  PRMT R13, R13, 0x3340, R25 ;  /* 0x000033400d0d7816 */ /* 0x000fc60000000019 */
[----:B------:R-:W4:Y:S01]  /*141040*/  LDL.LU R25, [R1+0x5a04] ;  /* 0x005a040001197983 */ /* 0x000f220000300800 */
[----:B------:R-:W-:Y:S02]  /*141050*/  SHF.R.U32.HI R9, RZ, 0x8, R9 ;  /* 0x00000008ff097819 */ /* 0x000fe40000011609 */
[----:B------:R-:W-:Y:S02]  /*141060*/  SHF.R.U32.HI R11, RZ, 0x8, R11 ;  /* 0x00000008ff0b7819 */ /* 0x000fe4000001160b */
[----:B------:R-:W-:Y:S02]  /*141070*/  LOP3.LUT R9, R9, 0xffff, RZ, 0xc0, !PT ;  /* 0x0000ffff09097812 */ /* 0x000fe400078ec0ff */
[----:B------:R-:W-:-:S04]  /*141080*/  LOP3.LUT R11, R11, 0xffff, RZ, 0xc0, !PT ;  /* 0x0000ffff0b0b7812 */ /* 0x000fc800078ec0ff */
[----:B------:R-:W-:Y:S01]  /*141090*/  PRMT R11, R9, 0x3340, R11 ;  /* 0x00003340090b7816 */ /* 0x000fe2000000000b */
[----:B------:R2:W-:Y:S04]  /*1410a0*/  STL [R1+0x1030], R13 ;  /* 0x0010300d01007387 */ /* 0x0005e80000100800 */
[----:B------:R4:W-:Y:S01]  /*1410b0*/  STL [R1+0x29c], R11 ;  /* 0x00029c0b01007387 */ /* 0x0009e20000100800 */
[----:B---3--:R-:W-:Y:S02]  /*1410c0*/  LOP3.LUT R9, R7, 0xffff, RZ, 0xc0, !PT ;  /* 0x0000ffff07097812 */ /* 0x008fe400078ec0ff */
[----:B--2---:R-:W-:-:S04]  /*1410d0*/  LOP3.LUT R13, R6, 0xffff, RZ, 0xc0, !PT ;  /* 0x0000ffff060d7812 */ /* 0x004fc800078ec0ff */
[----:B------:R-:W-:Y:S02]  /*1410e0*/  PRMT R6, R13, 0x3340, R0 ;  /* 0x000033400d067816 */ /* 0x000fe40000000000 */
[----:B----4-:R-:W-:-:S04]  /*1410f0*/  LOP3.LUT R11, R4, 0xffff, RZ, 0xc0, !PT ;  /* 0x0000ffff040b7812 */ /* 0x010fc800078ec0ff */
[----:B------:R-:W-:-:S04]  /*141100*/  PRMT R4, R9, 0x3340, R11 ;  /* 0x0000334009047816 */ /* 0x000fc8000000000b */
[----:B------:R-:W-:-:S05]  /*141110*/  PRMT R4, R4, 0x5410, R6 ;  /* 0x0000541004047816 */ /* 0x000fca0000000006 */
[----:B------:R-:W-:Y:S01]  /*141120*/  STL [R1+0x29ac], R4 ;  /* 0x0029ac0401007387 */ /* 0x000fe20000100800 */
[----:B------:R-:W-:-:S05]  /*141130*/  IADD3 R6, P1, PT, R2, R25, RZ ;  /* 0x0000001902067210 */ /* 0x000fca0007f3e0ff */
[----:B------:R-:W-:-:S05]  /*141140*/  IMAD.X R7, R8, 0x1, R24, P1 ;  /* 0x0000000108077824 */ /* 0x000fca00008e0618 */
[----:B------:R0:W-:Y:S04]  /*141150*/  STL.64 [R1+0xd58], R6 ;  /* 0x000d580601007387 */ /* 0x0001e80000100a00 */
[----:B0-----:R-:W2:Y:S04]  /*141160*/  LDL.LU R7, [R1+0x4edc] ;  /* 0x004edc0001077983 */ /* 0x001ea80000300800 */
[----:B------:R-:W3:Y:S04]  /*141170*/  LDL.LU R6, [R1+0x2aa8] ;  /* 0x002aa80001067983 */ /* 0x000ee80000300800 */
[----:B------:R-:W4:Y:S01]  /*141180*/  LDL.LU R4, [R1+0x4e10] ;  /* 0x004e100001047983 */ /* 0x000f220000300800 */
[----:B------:R-:W-:-:S02]  /*141190*/  SHF.R.U32.HI R12, RZ, 0x8, R12 ;  /* 0x00000008ff0c7819 */ /* 0x000fc4000001160c */
[----:B------:R-:W-:Y:S02]  /*1411a0*/  SHF.R.U32.HI R9, RZ, 0x8, R9 ;  /* 0x00000008ff097819 */ /* 0x000fe40000011609 */
[----:B------:R-:W-:Y:S02]  /*1411b0*/  SHF.R.U32.HI R11, RZ, 0x8, R11 ;  /* 0x00000008ff0b7819 */ /* 0x000fe4000001160b */
[----:B------:R-:W-:Y:S02]  /*1411c0*/  LOP3.LUT R12, R12, 0xffff, RZ, 0xc0, !PT ;  /* 0x0000ffff0c0c7812 */ /* 0x000fe400078ec0ff */
[----:B------:R-:W-:Y:S02]  /*1411d0*/  LOP3.LUT R9, R9, 0xffff, RZ, 0xc0, !PT ;  /* 0x0000ffff09097812 */ /* 0x000fe400078ec0ff */
[----:B------:R-:W-:Y:S02]  /*1411e0*/  LOP3.LUT R11, R11, 0xffff, RZ, 0xc0, !PT ;  /* 0x0000ffff0b0b7812 */ /* 0x000fe400078ec0ff */
[----:B------:R-:W-:Y:S01]  /*1411f0*/  PRMT R12, R12, 0x3340, R0 ;  /* 0x000033400c0c7816 */ /* 0x000fe20000000000 */
[----:B------:R-:W-:Y:S01]  /*141200*/  STL.64 [R1+0x59f8], R24 ;  /* 0x0059f81801007387 */ /* 0x000fe20000100a00 */
[----:B------:R-:W-:-:S02]  /*141210*/  PRMT R9, R9, 0x3340, R11 ;  /* 0x0000334009097816 */ /* 0x000fc4000000000b */
[----:B------:R-:W-:Y:S02]  /*141220*/  LOP3.LUT R11, R10, 0xffff, RZ, 0xc0, !PT ;  /* 0x0000ffff0a0b7812 */ /* 0x000fe400078ec0ff */
[----:B------:R-:W-:Y:S01]  /*141230*/  LOP3.LUT R10, R3, 0xffff, RZ, 0xc0, !PT ;  /* 0x0000ffff030a7812 */ /* 0x000fe200078ec0ff */
[----:B------:R0:W-:Y:S02]  /*141240*/  STL [R1+0x1c0], R12 ;  /* 0x0001c00c01007387 */ /* 0x0001e40000100800 */
[----:B0-----:R-:W-:Y:S02]  /*141250*/  LOP3.LUT R12, R5, 0xffff, RZ, 0xc0, !PT ;  /* 0x0000ffff050c7812 */ /* 0x001fe400078ec0ff */
[----:B------:R-:W-:Y:S02]  /*141260*/  PRMT R5, R10, 0x3340, R0 ;  /* 0x000033400a057816 */ /* 0x000fe40000000000 */
[----:B------:R-:W-:Y:S02]  /*141270*/  PRMT R3, R11, 0x3340, R12 ;  /* 0x000033400b037816 */ /* 0x000fe4000000000c */
[----:B------:R-:W-:-:S02]  /*141280*/  IADD3 R24, P1, PT, R2, R17, RZ ;  /* 0x0000001102187210 */ /* 0x000fc40007f3e0ff */
[----:B------:R-:W-:Y:S02]  /*141290*/  SHF.R.U32.HI R11, RZ, 0x8, R11 ;  /* 0x00000008ff0b7819 */ /* 0x000fe4000001160b */
[----:B------:R-:W-:Y:S02]  /*1412a0*/  PRMT R3, R3, 0x5410, R5 ;  /* 0x0000541003037816 */ /* 0x000fe40000000005 */
[----:B------:R-:W-:Y:S02]  /*1412b0*/  SHF.R.U32.HI R12, RZ, 0x8, R12 ;  /* 0x00000008ff0c7819 */ /* 0x000fe4000001160c */
[----:B------:R-:W-:Y:S01]  /*1412c0*/  SHF.R.U32.HI R10, RZ, 0x8, R10 ;  /* 0x00000008ff0a7819 */ /* 0x000fe2000001160a */
[----:B------:R-:W-:Y:S01]  /*1412d0*/  STL [R1+0x294], R9 ;  /* 0x0002940901007387 */ /* 0x000fe20000100800 */
[----:B------:R-:W-:-:S03]  /*1412e0*/  IMAD.X R25, R8, 0x1, R15, P1 ;  /* 0x0000000108197824 */ /* 0x000fc600008e060f */
[----:B------:R0:W-:Y:S01]  /*1412f0*/  STL [R1+0x29a8], R3 ;  /* 0x0029a80301007387 */ /* 0x0001e20000100800 */
[----:B------:R-:W-:Y:S02]  /*141300*/  LOP3.LUT R11, R11, 0xffff, RZ, 0xc0, !PT ;  /* 0x0000ffff0b0b7812 */ /* 0x000fe400078ec0ff */
[----:B------:R-:W-:Y:S02]  /*141310*/  LOP3.LUT R12, R12, 0xffff, RZ, 0xc0, !PT ;  /* 0x0000ffff0c0c7812 */ /* 0x000fe400078ec0ff */
[----:B------:R-:W-:Y:S01]  /*141320*/  LOP3.LUT R10, R10, 0xffff, RZ, 0xc0, !PT ;  /* 0x0000ffff0a0a7812 */ /* 0x000fe200078ec0ff */
[----:B0-----:R-:W4:Y:S04]  /*141330*/  LDL.LU R3, [R1+0x2768] ;  /* 0x0027680001037983 */ /* 0x001f280000300800 */
[----:B------:R-:W4:Y:S04]  /*141340*/  LDL.LU R5, [R1+0x298] ;  /* 0x0002980001057983 */ /* 0x000f280000300800 */
[----:B------:R-:W4:Y:S04]  /*141350*/  LDL.LU R9, [R1+0x3ac] ;  /* 0x0003ac0001097983 */ /* 0x000f280000300800 */
[----:B------:R0:W-:Y:S02]  /*141360*/  STL.64 [R1+0xd28], R24 ;  /* 0x000d281801007387 */ /* 0x0001e40000100a00 */
[----:B0-----:R-:W-:-:S02]  /*141370*/  PRMT R24, R11, 0x3340, R12 ;  /* 0x000033400b187816 */ /* 0x001fc4000000000c */
[----:B------:R-:W-:-:S03]  /*141380*/  PRMT R12, R10, 0x3340, R0 ;  /* 0x000033400a0c7816 */ /* 0x000fc60000000000 */
[----:B------:R-:W-:Y:S04]  /*141390*/  STL [R1+0x290], R24 ;  /* 0x0002901801007387 */ /* 0x000fe80000100800 */
[----:B------:R4:W-:Y:S01]  /*1413a0*/  STL [R1+0x194], R12 ;  /* 0x0001940c01007387 */ /* 0x0009e20000100800 */
[----:B--2---:R-:W-:Y:S02]  /*1413b0*/  LOP3.LUT R11, R7, 0xffff, RZ, 0xc0, !PT ;  /* 0x0000ffff070b7812 */ /* 0x004fe400078ec0ff */
[----:B---3--:R-:W-:Y:S02]  /*1413c0*/  LOP3.LUT R10, R6, 0xffff, RZ, 0xc0, !PT ;  /* 0x0000ffff060a7812 */ /* 0x008fe400078ec0ff */
[----:B----4-:R-:W-:Y:S01]  /*1413d0*/  LOP3.LUT R12, R4, 0xffff, RZ, 0xc0, !PT ;  /* 0x0000ffff040c7812 */ /* 0x010fe200078ec0ff */
[----:B------:R-:W2:Y:S01]  /*1413e0*/  LDL.LU R7, [R1+0x4ef4] ;  /* 0x004ef40001077983 */ /* 0x000ea20000300800 */
[----:B------:R-:W-:-:S02]  /*1413f0*/  PRMT R6, R10, 0x3340, R0 ;  /* 0x000033400a067816 */ /* 0x000fc40000000000 */
[----:B------:R-:W-:-:S04]  /*141400*/  PRMT R4, R11, 0x3340, R12 ;  /* 0x000033400b047816 */ /* 0x000fc8000000000c */
[----:B------:R-:W-:Y:S02]  /*141410*/  PRMT R4, R4, 0x5410, R6 ;  /* 0x0000541004047816 */ /* 0x000fe40000000006 */
[----:B------:R-:W3:Y:S04]  /*141420*/  LDL.LU R6, [R1+0x2ab8] ;  /* 0x002ab80001067983 */ /* 0x000ee80000300800 */
[----:B------:R0:W-:Y:S04]  /*141430*/  STL [R1+0x2998], R4 ;  /* 0x0029980401007387 */ /* 0x0001e80000100800 */
[----:B0-----:R-:W4:Y:S01]  /*141440*/  LDL.LU R4, [R1+0x4e24] ;  /* 0x004e240001047983 */ /* 0x001f220000300800 */
        /* <DEDUP_REMOVED lines=9> */
[----:B------:R-:W-:Y:S01]  /*1414e0*/  PRMT R11, R11, 0x3340, R12 ;  /* 0x000033400b0b7816 */ /* 0x000fe2000000000c */
[----:B------:R-:W-:Y:S04]  /*1414f0*/  STL.64 [R1+0x59f0], R16 ;  /* 0x0059f01001007387 */ /* 0x000fe80000100a00 */
[----:B------:R-:W-:Y:S04]  /*141500*/  STL.64 [R1+0xd20], R24 ;  /* 0x000d201801007387 */ /* 0x000fe80000100a00 */
[----:B------:R-:W-:Y:S04]  /*141510*/  STL [R1+0x190], R13 ;  /* 0x0001900d01007387 */ /* 0x000fe80000100800 */
[----:B------:R0:W-:Y:S01]  /*141520*/  STL [R1+0x4e8], R11 ;  /* 0x0004e80b01007387 */ /* 0x0001e20000100800 */
[----:B------:R-:W-:-:S02]  /*141530*/  SHF.R.U32.HI R10, RZ, 0x8, R10 ;  /* 0x00000008ff0a7819 */ /* 0x000fc4000001160a */
[----:B------:R-:W-:Y:S02]  /*141540*/  LOP3.LUT R3, R3, 0xffff, RZ, 0xc0, !PT ;  /* 0x0000ffff03037812 */ /* 0x000fe400078ec0ff */
[----:B------:R-:W-:Y:S02]  /*141550*/  LOP3.LUT R5, R5, 0xffff, RZ, 0xc0, !PT ;  /* 0x0000ffff05057812 */ /* 0x000fe400078ec0ff */
[----:B------:R-:W-:Y:S02]  /*141560*/  LOP3.LUT R9, R9, 0xffff, RZ, 0xc0, !PT ;  /* 0x0000ffff09097812 */ /* 0x000fe400078ec0ff */
[----:B------:R-:W-:Y:S02]  /*141570*/  PRMT R12, R5, 0x3340, R0 ;  /* 0x00003340050c7816 */ /* 0x000fe40000000000 */
[----:B0-----:R-:W-:Y:S02]  /*141580*/  PRMT R11, R3, 0x3340, R9 ;  /* 0x00003340030b7816 */ /* 0x001fe40000000009 */
[----:B------:R-:W-:-:S02]  /*141590*/  SHF.R.U32.HI R3, RZ, 0x8, R3 ;  /* 0x00000008ff037819 */ /* 0x000fc40000011603 */
[----:B------:R-:W-:Y:S02]  /*1415a0*/  SHF.R.U32.HI R9, RZ, 0x8, R9 ;  /* 0x00000008ff097819 */ /* 0x000fe40000011609 */
[----:B------:R-:W-:Y:S02]  /*1415b0*/  IADD3 R16, P1, PT, R2, R23, RZ ;  /* 0x0000001702107210 */ /* 0x000fe40007f3e0ff */
[----:B------:R-:W-:Y:S01]  /*1415c0*/  PRMT R12, R11, 0x5410, R12 ;  /* 0x000054100b0c7816 */ /* 0x000fe2000000000c */
[----:B------:R0:W-:Y:S01]  /*1415d0*/  STL [R1+0x2a48], R5 ;  /* 0x002a480501007387 */ /* 0x0001e20000100800 */
[----:B------:R-:W-:Y:S02]  /*1415e0*/  LOP3.LUT R10, R10, 0xffff, RZ, 0xc0, !PT ;  /* 0x0000ffff0a0a7812 */ /* 0x000fe400078ec0ff */
[----:B------:R-:W-:Y:S02]  /*1415f0*/  LOP3.LUT R3, R3, 0xffff, RZ, 0xc0, !PT ;  /* 0x0000ffff03037812 */ /* 0x000fe400078ec0ff */
[----:B------:R-:W-:Y:S01]  /*141600*/  LOP3.LUT R9, R9, 0xffff, RZ, 0xc0, !PT ;  /* 0x0000ffff09097812 */ /* 0x000fe200078ec0ff */
[----:B------:R-:W-:Y:S01]  /*141610*/  IMAD.X R17, R8, 0x1, R22, P1 ;  /* 0x0000000108117824 */ /* 0x000fe200008e0616 */
[----:B0-----:R-:W4:Y:S04]  /*141620*/  LDL.LU R5, [R1+0x4eac] ;  /* 0x004eac0001057983 */ /* 0x001f280000300800 */
[----:B------:R-:W4:Y:S04]  /*141630*/  LDL.LU R11, [R1+0x2a4c] ;  /* 0x002a4c00010b7983 */ /* 0x000f280000300800 */
[----:B------:R-:W4:Y:S04]  /*141640*/  LDL.LU R13, [R1+0x4dcc] ;  /* 0x004dcc00010d7983 */ /* 0x000f280000300800 */
[----:B------:R0:W-:Y:S04]  /*141650*/  STL [R1+0x299c], R12 ;  /* 0x00299c0c01007387 */ /* 0x0001e80000100800 */
[----:B------:R-:W-:Y:S01]  /*141660*/  STL.64 [R1+0xd08], R16 ;  /* 0x000d081001007387 */ /* 0x000fe20000100a00 */
[----:B0-----:R-:W-:-:S02]  /*141670*/  PRMT R12, R10, 0x3340, R0 ;  /* 0x000033400a0c7816 */ /* 0x001fc40000000000 */
[----:B------:R-:W-:-:S03]  /*141680*/  PRMT R10, R3, 0x3340, R9 ;  /* 0x00003340030a7816 */ /* 0x000fc60000000009 */
[----:B------:R-:W-:Y:S04]  /*141690*/  STL [R1+0x39c], R12 ;  /* 0x00039c0c01007387 */ /* 0x000fe80000100800 */
[----:B------:R4:W-:Y:S01]  /*1416a0*/  STL [R1+0x87c], R10 ;  /* 0x00087c0a01007387 */ /* 0x0009e20000100800 */
[----:B--2---:R-:W-:Y:S02]  /*1416b0*/  LOP3.LUT R3, R7, 0xffff, RZ, 0xc0, !PT ;  /* 0x0000ffff07037812 */ /* 0x004fe400078ec0ff */
[----:B---3--:R-:W-:-:S04]  /*1416c0*/  LOP3.LUT R9, R6, 0xffff, RZ, 0xc0, !PT ;  /* 0x0000ffff06097812 */ /* 0x008fc800078ec0ff */
[----:B------:R-:W-:Y:S02]  /*1416d0*/  PRMT R6, R9, 0x3340, R0 ;  /* 0x0000334009067816 */ /* 0x000fe40000000000 */
[----:B----4-:R-:W-:-:S04]  /*1416e0*/  LOP3.LUT R10, R4, 0xffff, RZ, 0xc0, !PT ;  /* 0x0000ffff040a7812 */ /* 0x010fc800078ec0ff */
[----:B------:R-:W-:-:S04]  /*1416f0*/  PRMT R4, R3, 0x3340, R10 ;  /* 0x0000334003047816 */ /* 0x000fc8000000000a */
[----:B------:R-:W-:Y:S02]  /*141700*/  PRMT R4, R4, 0x5410, R6 ;  /* 0x0000541004047816 */ /* 0x000fe40000000006 */
[----:B------:R-:W-:-:S05]  /*141710*/  IADD3 R6, P1, PT, R2, R21, RZ ;  /* 0x0000001502067210 */ /* 0x000fca0007f3e0ff */
[----:B------:R-:W-:Y:S01]  /*141720*/  IMAD.X R7, R8, 0x1, R19, P1 ;  /* 0x0000000108077824 */ /* 0x000fe200008e0613 */
[----:B------:R-:W-:Y:S04]  /*141730*/  STL [R1+0x2988], R4 ;  /* 0x0029880401007387 */ /* 0x000fe80000100800 */
[----:B------:R0:W-:Y:S04]  /*141740*/  STL.64 [R1+0xd00], R6 ;  /* 0x000d000601007387 */ /* 0x0001e80000100a00 */
[----:B0-----:R-:W2:Y:S04]  /*141750*/  LDL.LU R7, [R1+0x27ec] ;  /* 0x0027ec0001077983 */ /* 0x001ea80000300800 */
[----:B------:R-:W3:Y:S04]  /*141760*/  LDL.LU R6, [R1+0x31c] ;  /* 0x00031c0001067983 */ /* 0x000ee80000300800 */
[----:B------:R-:W4:Y:S01]  /*141770*/  LDL.LU R4, [R1+0x26bc] ;  /* 0x0026bc0001047983 */ /* 0x000f220000300800 */
[----:B------:R-:W-:-:S02]  /*141780*/  SHF.R.U32.HI R3, RZ, 0x8, R3 ;  /* 0x00000008ff037819 */ /* 0x000fc40000011603 */
[----:B------:R-:W-:Y:S02]  /*141790*/  SHF.R.U32.HI R10, RZ, 0x8, R10 ;  /* 0x00000008ff0a7819 */ /* 0x000fe4000001160a */
[----:B------:R-:W-:Y:S02]  /*1417a0*/  LOP3.LUT R3, R3, 0xffff, RZ, 0xc0, !PT ;  /* 0x0000ffff03037812 */ /* 0x000fe400078ec0ff */
[----:B------:R-:W-:-:S04]  /*1417b0*/  LOP3.LUT R10, R10, 0xffff, RZ, 0xc0, !PT ;  /* 0x0000ffff0a0a7812 */ /* 0x000fc800078ec0ff */
[----:B------:R-:W-:Y:S02]  /*1417c0*/  PRMT R3, R3, 0x3340, R10 ;  /* 0x0000334003037816 */ /* 0x000fe4000000000a */
[----:B------:R-:W4:Y:S04]  /*1417d0*/  LDL.LU R10, [R1+0x2a5c] ;  /* 0x002a5c00010a7983 */ /* 0x000f280000300800 */
[----:B------:R0:W-:Y:S01]  /*1417e0*/  STL [R1+0x628], R3 ;  /* 0x0006280301007387 */ /* 0x0001e20000100800 */
[----:B------:R-:W-:Y:S02]  /*1417f0*/  LOP3.LUT R12, R5, 0xffff, RZ, 0xc0, !PT ;  /* 0x0000ffff050c7812 */ /* 0x000fe400078ec0ff */
[----:B------:R-:W-:Y:S02]  /*141800*/  LOP3.LUT R11, R11, 0xffff, RZ, 0xc0, !PT ;  /* 0x0000ffff0b0b7812 */ /* 0x000fe400078ec0ff */
[----:B------:R-:W-:-:S02]  /*141810*/  LOP3.LUT R13, R13, 0xffff, RZ, 0xc0, !PT ;  /* 0x0000ffff0d0d7812 */ /* 0x000fc400078ec0ff */
[----:B------:R-:W-:Y:S01]  /*141820*/  PRMT R17, R11, 0x3340, R0 ;  /* 0x000033400b117816 */ /* 0x000fe20000000000 */
[----:B0-----:R-:W4:Y:S04]  /*141830*/  LDL.LU R3, [R1+0x4eb4] ;  /* 0x004eb40001037983 */ /* 0x001f280000300800 */
[----:B------:R-:W4:Y:S01]  /*141840*/  LDL.LU R5, [R1+0x4de0] ;  /* 0x004de00001057983 */ /* 0x000f220000300800 */
[--C-:B------:R-:W-:Y:S02]  /*141850*/  PRMT R16, R12, 0x3340, R13.reuse ;  /* 0x000033400c107816 */ /* 0x100fe4000000000d */
[----:B------:R-:W-:Y:S02]  /*141860*/  SHF.R.U32.HI R12, RZ, 0x8, R12 ;  /* 0x00000008ff0c7819 */ /* 0x000fe4000001160c */
[----:B------:R-:W-:-:S02]  /*141870*/  SHF.R.U32.HI R13, RZ, 0x8, R13 ;  /* 0x00000008ff0d7819 */ /* 0x000fc4000001160d */
[----:B------:R-:W-:Y:S02]  /*141880*/  SHF.R.U32.HI R11, RZ, 0x8, R11 ;  /* 0x00000008ff0b7819 */ /* 0x000fe4000001160b */
[----:B------:R-:W-:Y:S02]  /*141890*/  PRMT R24, R16, 0x5410, R17 ;  /* 0x0000541010187816 */ /* 0x000fe40000000011 */
[----:B------:R-:W-:Y:S02]  /*1418a0*/  IADD3 R16, P1, PT, R2, R20, RZ ;  /* 0x0000001402107210 */ /* 0x000fe40007f3e0ff */
[----:B------:R-:W-:Y:S02]  /*1418b0*/  SHF.R.U32.HI R9, RZ, 0x8, R9 ;  /* 0x00000008ff097819 */ /* 0x000fe40000011609 */
[----:B------:R-:W-:Y:S02]  /*1418c0*/  LOP3.LUT R12, R12, 0xffff, RZ, 0xc0, !PT ;  /* 0x0000ffff0c0c7812 */ /* 0x000fe400078ec0ff */
[----:B------:R-:W-:-:S02]  /*1418d0*/  LOP3.LUT R13, R13, 0xffff, RZ, 0xc0, !PT ;  /* 0x0000ffff0d0d7812 */ /* 0x000fc400078ec0ff */
[----:B------:R-:W-:Y:S02]  /*1418e0*/  LOP3.LUT R11, R11, 0xffff, RZ, 0xc0, !PT ;  /* 0x0000ffff0b0b7812 */ /* 0x000fe400078ec0ff */
[----:B------:R-:W-:Y:S01]  /*1418f0*/  LOP3.LUT R9, R9, 0xffff, RZ, 0xc0, !PT ;  /* 0x0000ffff09097812 */ /* 0x000fe200078ec0ff */
[----:B------:R-:W-:Y:S01]  /*141900*/  IMAD.X R17, R8, 0x1, R18, P1 ;  /* 0x0000000108117824 */ /* 0x000fe200008e0612 */
[----:B------:R-:W-:Y:S02]  /*141910*/  PRMT R12, R12, 0x3340, R13 ;  /* 0x000033400c0c7816 */ /* 0x000fe4000000000d */
[--C-:B------:R-:W-:Y:S01]  /*141920*/  PRMT R11, R11, 0x3340, R0.reuse ;  /* 0x000033400b0b7816 */ /* 0x100fe20000000000 */
[----:B------:R-:W-:Y:S01]  /*141930*/  STL [R1+0x297c], R24 ;  /* 0x00297c1801007387 */ /* 0x000fe20000100800 */
[----:B------:R-:W-:-:S03]  /*141940*/  PRMT R9, R9, 0x3340, R0 ;  /* 0x0000334009097816 */ /* 0x000fc60000000000 */
[----:B------:R-:W4:Y:S04]  /*141950*/  LDL.LU R8, [R1+0x5a00] ;  /* 0x005a000001087983 */ /* 0x000f280000300800 */
[----:B------:R-:W-:Y:S04]  /*141960*/  STL.64 [R1+0xce0], R16 ;  /* 0x000ce01001007387 */ /* 0x000fe80000100a00 */
[----:B------:R-:W-:Y:S04]  /*141970*/  STL [R1+0x624], R12 ;  /* 0x0006240c01007387 */ /* 0x000fe80000100800 */
[----:B------:R2:W-:Y:S04]  /*141980*/  STL [R1+0x398], R11 ;  /* 0x0003980b01007387 */ /* 0x0005e80000100800 */
[----:B------:R0:W-:Y:S01]  /*141990*/  STL [R1+0x394], R9 ;  /* 0x0003940901007387 */ /* 0x0001e20000100800 */
[----:B--2---:R-:W-:-:S02]  /*1419a0*/  LOP3.LUT R11, R7, 0xffff, RZ, 0xc0, !PT ;  /* 0x0000ffff070b7812 */ /* 0x004fc400078ec0ff */
[----:B---3--:R-:W-:Y:S01]  /*1419b0*/  LOP3.LUT R16, R6, 0xffff, RZ, 0xc0, !PT ;  /* 0x0000ffff06107812 */ /* 0x008fe200078ec0ff */
[----:B------:R-:W2:Y:S01]  /*1419c0*/  LDL.LU R7, [R1+0x2868] ;  /* 0x0028680001077983 */ /* 0x000ea20000300800 */
[----:B----4-:R-:W-:-:S03]  /*1419d0*/  LOP3.LUT R12, R4, 0xffff, RZ, 0xc0, !PT ;  /* 0x0000ffff040c7812 */ /* 0x010fc600078ec0ff */
[----:B------:R-:W3:Y:S04]  /*1419e0*/  LDL.LU R6, [R1+0x320] ;  /* 0x0003200001067983 */ /* 0x000ee80000300800 */
[----:B------:R-:W4:Y:S01]  /*1419f0*/  LDL.LU R4, [R1+0x26c8] ;  /* 0x0026c80001047983 */ /* 0x000f220000300800 */
[----:B------:R-:W-:Y:S02]  /*141a00*/  PRMT R13, R16, 0x3340, R0 ;  /* 0x00003340100d7816 */ /* 0x000fe40000000000 */
[----:B0-----:R-:W-:-:S04]  /*141a10*/  PRMT R9, R11, 0x3340, R12 ;  /* 0x000033400b097816 */ /* 0x001fc8000000000c */
[----:B------:R-:W-:Y:S02]  /*141a20*/  PRMT R9, R9, 0x5410, R13 ;  /* 0x0000541009097816 */ /* 0x000fe4000000000d */
[----:B------:R-:W-:Y:S01]  /*141a30*/  LOP3.LUT R13, R10, 0xffff, RZ, 0xc0, !PT ;  /* 0x0000ffff0a0d7812 */ /* 0x000fe200078ec0ff */
[----:B------:R-:W-:Y:S02]  /*141a40*/  VIADD R2, R2, UR5 ;  /* 0x0000000502027c36 */ /* 0x000fe40008000000 */
[----:B------:R0:W-:Y:S04]  /*141a50*/  STL [R1+0x2968], R9 ;  /* 0x0029680901007387 */ /* 0x0001e80000100800 */
[----:B------:R1:W-:Y:S01]  /*141a60*/  STL [R1+0x57ec], R13 ;  /* 0x0057ec0d01007387 */ /* 0x0003e20000100800 */
[----:B------:R-:W-:-:S02]  /*141a70*/  LOP3.LUT R3, R3, 0xffff, RZ, 0xc0, !PT ;  /* 0x0000ffff03037812 */ /* 0x000fc400078ec0ff */
[----:B------:R-:W-:Y:S02]  /*141a80*/  LOP3.LUT R17, R5, 0xffff, RZ, 0xc0, !PT ;  /* 0x0000ffff05117812 */ /* 0x000fe400078ec0ff */
[----:B0-----:R-:W-:Y:S02]  /*141a90*/  PRMT R9, R13, 0x3340, R0 ;  /* 0x000033400d097816 */ /* 0x001fe40000000000 */
[----:B------:R-:W-:Y:S02]  /*141aa0*/  SHF.R.U32.HI R11, RZ, 0x8, R11 ;  /* 0x00000008ff0b7819 */ /* 0x000fe4000001160b */
[----:B------:R-:W-:Y:S02]  /*141ab0*/  SHF.R.U32.HI R12, RZ, 0x8, R12 ;  /* 0x00000008ff0c7819 */ /* 0x000fe4000001160c */
[----:B------:R-:W-:Y:S02]  /*141ac0*/  PRMT R5, R3, 0x3340, R17 ;  /* 0x0000334003057816 */ /* 0x000fe40000000011 */
[----:B------:R-:W-:-:S02]  /*141ad0*/  IADD3 R24, P1, PT, R2, R29, RZ ;  /* 0x0000001d02187210 */ /* 0x000fc40007f3e0ff */
[----:B-1----:R-:W-:Y:S02]  /*141ae0*/  SHF.R.U32.HI R13, RZ, 0x8, R3 ;  /* 0x00000008ff0d7819 */ /* 0x002fe40000011603 */
[----:B------:R-:W-:Y:S02]  /*141af0*/  SHF.R.U32.HI R17, RZ, 0x8, R17 ;  /* 0x00000008ff117819 */ /* 0x000fe40000011611 */
[----:B------:R-:W-:Y:S02]  /*141b00*/  PRMT R9, R5, 0x5410, R9 ;  /* 0x0000541005097816 */ /* 0x000fe40000000009 */
[----:B------:R-:W-:Y:S02]  /*141b10*/  SHF.R.S32.HI R5, RZ, 0x1f, R2 ;  /* 0x0000001fff057819 */ /* 0x000fe40000011402 */
[----:B------:R-:W-:Y:S02]  /*141b20*/  LOP3.LUT R13, R13, 0xffff, RZ, 0xc0, !PT ;  /* 0x0000ffff0d0d7812 */ /* 0x000fe400078ec0ff */
[----:B------:R-:W-:-:S02]  /*141b30*/  LOP3.LUT R17, R17, 0xffff, RZ, 0xc0, !PT ;  /* 0x0000ffff11117812 */ /* 0x000fc400078ec0ff */
[----:B------:R-:W-:Y:S02]  /*141b40*/  LOP3.LUT R11, R11, 0xffff, RZ, 0xc0, !PT ;  /* 0x0000ffff0b0b7812 */ /* 0x000fe400078ec0ff */
[----:B------:R-:W-:Y:S01]  /*141b50*/  LOP3.LUT R12, R12, 0xffff, RZ, 0xc0, !PT ;  /* 0x0000ffff0c0c7812 */ /* 0x000fe200078ec0ff */
[----:B------:R-:W-:Y:S01]  /*141b60*/  IMAD.X R25, R5, 0x1, R28, P1 ;  /* 0x0000000105197824 */ /* 0x000fe200008e061c */
[----:B------:R0:W-:Y:S04]  /*141b70*/  STL [R1+0x296c], R9 ;  /* 0x00296c0901007387 */ /* 0x0001e80000100800 */
[----:B------:R-:W-:Y:S01]  /*141b80*/  STL.64 [R1+0x59e0], R28 ;  /* 0x0059e01c01007387 */ /* 0x000fe20000100a00 */
[----:B------:R-:W-:-:S03]  /*141b90*/  PRMT R13, R13, 0x3340, R17 ;  /* 0x000033400d0d7816 */ /* 0x000fc60000000011 */
[----:B------:R-:W4:Y:S01]  /*141ba0*/  LDL.LU R10, [R1+0x2778] ;  /* 0x00277800010a7983 */ /* 0x000f220000300800 */
[----:B------:R-:W-:-:S03]  /*141bb0*/  PRMT R12, R11, 0x3340, R12 ;  /* 0x000033400b0c7816 */ /* 0x000fc6000000000c */
[----:B------:R1:W-:Y:S01]  /*141bc0*/  STL.64 [R1+0xc70], R24 ;  /* 0x000c701801007387 */ /* 0x0003e20000100a00 */
[----:B------:R-:W2:Y:S03]  /*141bd0*/  LDCU UR5, c[0x0][0x3b8] ;  /* 0x00007700ff0577ac */ /* 0x000ea60008000800 */
[----:B0-----:R-:W4:Y:S04]  /*141be0*/  LDL.LU R9, [R1+0x2a0] ;  /* 0x0002a00001097983 */ /* 0x001f280000300800 */
[----:B------:R-:W4:Y:S04]  /*141bf0*/  LDL.LU R3, [R1+0x3c0] ;  /* 0x0003c00001037983 */ /* 0x000f280000300800 */
[----:B------:R-:W-:Y:S04]  /*141c00*/  STL [R1+0x79c], R13 ;  /* 0x00079c0d01007387 */ /* 0x000fe80000100800 */
        /* <DEDUP_REMOVED lines=8> */
[----:B------:R-:W-:-:S04]  /*141c90*/  PRMT R4, R11, 0x3340, R12 ;  /* 0x000033400b047816 */ /* 0x000fc8000000000c */
[----:B------:R-:W-:Y:S02]  /*141ca0*/  PRMT R4, R4, 0x5410, R6 ;  /* 0x0000541004047816 */ /* 0x000fe40000000006 */
[----:B------:R-:W3:Y:S04]  /*141cb0*/  LDL.LU R6, [R1+0x2af8] ;  /* 0x002af80001067983 */ /* 0x000ee80000300800 */
[----:B------:R0:W-:Y:S04]  /*141cc0*/  STL [R1+0x295c], R4 ;  /* 0x00295c0401007387 */ /* 0x0001e80000100800 */
[----:B0-----:R-:W4:Y:S04]  /*141cd0*/  LDL.LU R4, [R1+0x4e5c] ;  /* 0x004e5c0001047983 */ /* 0x001f280000300800 */
        /* <DEDUP_REMOVED lines=11> */
[----:B------:R-:W-:Y:S04]  /*141d90*/  STL [R1+0x3b8], R13 ;  /* 0x0003b80d01007387 */ /* 0x000fe80000100800 */
[----:B------:R0:W-:Y:S01]  /*141da0*/  STL [R1+0x698], R11 ;  /* 0x0006980b01007387 */ /* 0x0001e20000100800 */
[----:B------:R-:W-:-:S04]  /*141db0*/  LOP3.LUT R9, R9, 0xffff, RZ, 0xc0, !PT ;  /* 0x0000ffff09097812 */ /* 0x000fc800078ec0ff */
[----:B------:R-:W-:Y:S02]  /*141dc0*/  PRMT R12, R9, 0x3340, R0 ;  /* 0x00003340090c7816 */ /* 0x000fe40000000000 */
[----:B0-----:R-:W-:-:S04]  /*141dd0*/  LOP3.LUT R11, R3, 0xffff, RZ, 0xc0, !PT ;  /* 0x0000ffff030b7812 */ /* 0x001fc800078ec0ff */
[----:B------:R-:W-:-:S04]  /*141de0*/  PRMT R3, R10, 0x3340, R11 ;  /* 0x000033400a037816 */ /* 0x000fc8000000000b */
[----:B------:R-:W-:Y:S02]  /*141df0*/  PRMT R13, R3, 0x5410, R12 ;  /* 0x00005410030d7816 */ /* 0x000fe4000000000c */
[----:B------:R-:W4:Y:S04]  /*141e00*/  LDL.LU R12, [R1+0x2788] ;  /* 0x00278800010c7983 */ /* 0x000f280000300800 */
[----:B------:R-:W4:Y:S04]  /*141e10*/  LDL.LU R3, [R1+0x3c8] ;  /* 0x0003c80001037983 */ /* 0x000f280000300800 */
[----:B------:R-:W-:Y:S01]  /*141e20*/  STL [R1+0x2958], R13 ;  /* 0x0029580d01007387 */ /* 0x000fe20000100800 */
[----:B--2---:R-:W-:-:S05]  /*141e30*/  IADD3 R16, P1, PT, R2, R25, RZ ;  /* 0x0000001902107210 */ /* 0x004fca0007f3e0ff */
[----:B------:R-:W-:-:S05]  /*141e40*/  IMAD.X R17, R5, 0x1, R24, P1 ;  /* 0x0000000105117824 */ /* 0x000fca00008e0618 */
[----:B------:R0:W-:Y:S04]  /*141e50*/  STL.64 [R1+0xc40], R16 ;  /* 0x000c401001007387 */ /* 0x0001e80000100a00 */
[----:B0-----:R-:W2:Y:S01]  /*141e60*/  LDL.LU.64 R16, [R1+0x59f0] ;  /* 0x0059f00001107983 */ /* 0x001ea20000300a00 */
[----:B------:R-:W-:Y:S02]  /*141e70*/  SHF.R.U32.HI R10, RZ, 0x8, R10 ;  /* 0x00000008ff0a7819 */ /* 0x000fe4000001160a */
[----:B------:R-:W-:Y:S02]  /*141e80*/  SHF.R.U32.HI R11, RZ, 0x8, R11 ;  /* 0x00000008ff0b7819 */ /* 0x000fe4000001160b */
[----:B------:R-:W-:Y:S02]  /*141e90*/  SHF.R.U32.HI R9, RZ, 0x8, R9 ;  /* 0x00000008ff097819 */ /* 0x000fe40000011609 */
[----:B------:R-:W-:-:S02]  /*141ea0*/  LOP3.LUT R10, R10, 0xffff, RZ, 0xc0, !PT ;  /* 0x0000ffff0a0a7812 */ /* 0x000fc400078ec0ff */
[----:B------:R-:W-:Y:S02]  /*141eb0*/  LOP3.LUT R11, R11, 0xffff, RZ, 0xc0, !PT ;  /* 0x0000ffff0b0b7812 */ /* 0x000fe400078ec0ff */
[----:B------:R-:W-:Y:S02]  /*141ec0*/  LOP3.LUT R9, R9, 0xffff, RZ, 0xc0, !PT ;  /* 0x0000ffff09097812 */ /* 0x000fe400078ec0ff */
[----:B------:R-:W-:Y:S02]  /*141ed0*/  PRMT R13, R10, 0x3340, R11 ;  /* 0x000033400a0d7816 */ /* 0x000fe4000000000b */
[--C-:B------:R-:W-:Y:S02]  /*141ee0*/  PRMT R10, R9, 0x3340, R0.reuse ;  /* 0x00003340090a7816 */ /* 0x100fe40000000000 */
[----:B------:R-:W-:Y:S02]  /*141ef0*/  LOP3.LUT R11, R7, 0xffff, RZ, 0xc0, !PT ;  /* 0x0000ffff070b7812 */ /* 0x000fe400078ec0ff */
[----:B---3--:R-:W-:Y:S01]  /*141f00*/  LOP3.LUT R9, R6, 0xffff, RZ, 0xc0, !PT ;  /* 0x0000ffff06097812 */ /* 0x008fe200078ec0ff */
[----:B------:R4:W-:Y:S03]  /*141f10*/  STL [R1+0x670], R13 ;  /* 0x0006700d01007387 */ /* 0x0009e60000100800 */
[----:B------:R-:W-:-:S02]  /*141f20*/  PRMT R6, R9, 0x3340, R0 ;  /* 0x0000334009067816 */ /* 0x000fc40000000000 */
[----:B----4-:R-:W-:-:S04]  /*141f30*/  LOP3.LUT R13, R4, 0xffff, RZ, 0xc0, !PT ;  /* 0x0000ffff040d7812 */ /* 0x010fc800078ec0ff */
[----:B------:R-:W-:-:S04]  /*141f40*/  PRMT R4, R11, 0x3340, R13 ;  /* 0x000033400b047816 */ /* 0x000fc8000000000d */
[----:B------:R-:W-:Y:S01]  /*141f50*/  PRMT R4, R4, 0x5410, R6 ;  /* 0x0000541004047816 */ /* 0x000fe20000000006 */
[----:B------:R-:W-:Y:S04]  /*141f60*/  STL [R1+0x3c4], R10 ;  /* 0x0003c40a01007387 */ /* 0x000fe80000100800 */
[----:B------:R-:W-:Y:S01]  /*141f70*/  STL [R1+0x293c], R4 ;  /* 0x00293c0401007387 */ /* 0x000fe20000100800 */
[----:B--2---:R-:W-:-:S05]  /*141f80*/  IADD3 R6, P1, PT, R2, R17, RZ ;  /* 0x0000001102067210 */ /* 0x004fca0007f3e0ff */
[----:B------:R-:W-:-:S05]  /*141f90*/  IMAD.X R7, R5, 0x1, R15, P1 ;  /* 0x0000000105077824 */ /* 0x000fca00008e060f */
[----:B------:R0:W-:Y:S04]  /*141fa0*/  STL.64 [R1+0xc18], R6 ;  /* 0x000c180601007387 */ /* 0x0001e80000100a00 */
[----:B0-----:R-:W2:Y:S04]  /*141fb0*/  LDL.LU R7, [R1+0x59ec] ;  /* 0x0059ec0001077983 */ /* 0x001ea80000300800 */
[----:B------:R-:W3:Y:S04]  /*141fc0*/  LDL.LU R4, [R1+0x4ee8] ;  /* 0x004ee80001047983 */ /* 0x000ee80000300800 */
[----:B------:R-:W4:Y:S04]  /*141fd0*/  LDL.LU R10, [R1+0x2a9c] ;  /* 0x002a9c00010a7983 */ /* 0x000f280000300800 */
        /* <DEDUP_REMOVED lines=9> */
[----:B------:R-:W-:Y:S02]  /*142070*/  LOP3.LUT R12, R12, 0xffff, RZ, 0xc0, !PT ;  /* 0x0000ffff0c0c7812 */ /* 0x000fe400078ec0ff */
[----:B------:R-:W-:Y:S01]  /*142080*/  LOP3.LUT R3, R3, 0xffff, RZ, 0xc0, !PT ;  /* 0x0000ffff03037812 */ /* 0x000fe200078ec0ff */
[----:B------:R-:W-:Y:S04]  /*142090*/  STL [R1+0x3c0], R28 ;  /* 0x0003c01c01007387 */ /* 0x000fe80000100800 */
[----:B------:R0:W-:Y:S02]  /*1420a0*/  STL [R1+0x6a8], R13 ;  /* 0x0006a80d01007387 */ /* 0x0001e40000100800 */
[----:B0-----:R-:W-:-:S02]  /*1420b0*/  PRMT R13, R12, 0x3340, R3 ;  /* 0x000033400c0d7816 */ /* 0x001fc40000000003 */
[----:B--2---:R-:W-:Y:S02]  /*1420c0*/  LOP3.LUT R11, R7, 0xffff, RZ, 0xc0, !PT ;  /* 0x0000ffff070b7812 */ /* 0x004fe400078ec0ff */
[----:B------:R-:W2:Y:S02]  /*1420d0*/  LDL.LU R7, [R1+0x59e8] ;  /* 0x0059e80001077983 */ /* 0x000ea40000300800 */
[----:B------:R-:W-:Y:S02]  /*1420e0*/  PRMT R28, R11, 0x3340, R0 ;  /* 0x000033400b1c7816 */ /* 0x000fe40000000000 */
[----:B------:R0:W-:Y:S02]  /*1420f0*/  STL [R1+0x57f0], R11 ;  /* 0x0057f00b01007387 */ /* 0x0001e40000100800 */
[----:B0-----:R-:W-:Y:S02]  /*142100*/  PRMT R11, R13, 0x5410, R28 ;  /* 0x000054100d0b7816 */ /* 0x001fe4000000001c */
[----:B------:R-:W-:-:S05]  /*142110*/  IADD3 R28, P1, PT, R2, R16, RZ ;  /* 0x00000010021c7210 */ /* 0x000fca0007f3e0ff */
[----:B------:R-:W-:Y:S01]  /*142120*/  IMAD.X R29, R5, 0x1, R14, P1 ;  /* 0x00000001051d7824 */ /* 0x000fe200008e060e */
[----:B------:R0:W-:Y:S01]  /*142130*/  STL [R1+0x2948], R11 ;  /* 0x0029480b01007387 */ /* 0x0001e20000100800 */
[----:B------:R-:W-:-:S03]  /*142140*/  SHF.R.U32.HI R13, RZ, 0x8, R9 ;  /* 0x00000008ff0d7819 */ /* 0x000fc60000011609 */
[----:B------:R1:W-:Y:S04]  /*142150*/  STL.64 [R1+0xc10], R28 ;  /* 0x000c101c01007387 */ /* 0x0003e80000100a00 */
[----:B------:R-:W2:Y:S01]  /*142160*/  LDL.LU R9, [R1+0x4f44] ;  /* 0x004f440001097983 */ /* 0x000ea20000300800 */
[----:B0-----:R-:W-:Y:S02]  /*142170*/  SHF.R.U32.HI R11, RZ, 0x8, R12 ;  /* 0x00000008ff0b7819 */ /* 0x001fe4000001160c */
[----:B------:R-:W-:Y:S02]  /*142180*/  SHF.R.U32.HI R12, RZ, 0x8, R3 ;  /* 0x00000008ff0c7819 */ /* 0x000fe40000011603 */
[----:B------:R-:W2:Y:S04]  /*142190*/  LDL.LU R3, [R1+0x4db4] ;  /* 0x004db40001037983 */ /* 0x000ea80000300800 */
[----:B-1----:R-:W2:Y:S01]  /*1421a0*/  LDL.LU R29, [R1+0x4e78] ;  /* 0x004e7800011d7983 */ /* 0x002ea20000300800 */
[----:B------:R-:W-:-:S02]  /*1421b0*/  LOP3.LUT R13, R13, 0xffff, RZ, 0xc0, !PT ;  /* 0x0000ffff0d0d7812 */ /* 0x000fc400078ec0ff */
[----:B------:R-:W-:Y:S02]  /*1421c0*/  LOP3.LUT R11, R11, 0xffff, RZ, 0xc0, !PT ;  /* 0x0000ffff0b0b7812 */ /* 0x000fe400078ec0ff */
[----:B------:R-:W-:Y:S02]  /*1421d0*/  LOP3.LUT R12, R12, 0xffff, RZ, 0xc0, !PT ;  /* 0x0000ffff0c0c7812 */ /* 0x000fe400078ec0ff */
[----:B------:R-:W-:Y:S02]  /*1421e0*/  PRMT R13, R13, 0x3340, R0 ;  /* 0x000033400d0d7816 */ /* 0x000fe40000000000 */
[----:B------:R-:W-:Y:S02]  /*1421f0*/  PRMT R11, R11, 0x3340, R12 ;  /* 0x000033400b0b7816 */ /* 0x000fe4000000000c */
[----:B---3--:R-:W-:Y:S02]  /*142200*/  LOP3.LUT R4, R4, 0xffff, RZ, 0xc0, !PT ;  /* 0x0000ffff04047812 */ /* 0x008fe400078ec0ff */
[----:B----4-:R-:W-:-:S02]  /*142210*/  LOP3.LUT R10, R10, 0xffff, RZ, 0xc0, !PT ;  /* 0x0000ffff0a0a7812 */ /* 0x010fc400078ec0ff */
[----:B------:R-:W-:Y:S01]  /*142220*/  LOP3.LUT R6, R6, 0xffff, RZ, 0xc0, !PT ;  /* 0x0000ffff06067812 */ /* 0x000fe200078ec0ff */
[----:B------:R-:W-:Y:S04]  /*142230*/  STL [R1+0x3cc], R13 ;  /* 0x0003cc0d01007387 */ /* 0x000fe80000100800 */
[----:B------:R0:W-:Y:S01]  /*142240*/  STL [R1+0x6fc], R11 ;  /* 0x0006fc0b01007387 */ /* 0x0001e20000100800 */
[----:B------:R-:W-:Y:S02]  /*142250*/  PRMT R12, R10, 0x3340, R0 ;  /* 0x000033400a0c7816 */ /* 0x000fe40000000000 */
[----:B0-----:R-:W-:-:S04]  /*142260*/  PRMT R11, R4, 0x3340, R6 ;  /* 0x00003340040b7816 */ /* 0x001fc80000000006 */
[----:B------:R-:W-:Y:S02]  /*142270*/  PRMT R11, R11, 0x5410, R12 ;  /* 0x000054100b0b7816 */ /* 0x000fe4000000000c */
[----:B------:R-:W-:Y:S02]  /*142280*/  IADD3 R12, P1, PT, R2, R23, RZ ;  /* 0x00000017020c7210 */ /* 0x000fe40007f3e0ff */
[----:B------:R-:W-:-:S03]  /*142290*/  SHF.R.U32.HI R4, RZ, 0x8, R4 ;  /* 0x00000008ff047819 */ /* 0x000fc60000011604 */
[----:B------:R-:W-:Y:S01]  /*1422a0*/  IMAD.X R13, R5, 0x1, R22, P1 ;  /* 0x00000001050d7824 */ /* 0x000fe200008e0616 */
[----:B------:R0:W-:Y:S04]  /*1422b0*/  STL [R1+0x292c], R11 ;  /* 0x00292c0b01007387 */ /* 0x0001e80000100800 */
[----:B------:R1:W-:Y:S01]  /*1422c0*/  STL.64 [R1+0x59c8], R22 ;  /* 0x0059c81601007387 */ /* 0x0003e20000100a00 */
[----:B------:R-:W-:-:S03]  /*1422d0*/  SHF.R.U32.HI R6, RZ, 0x8, R6 ;  /* 0x00000008ff067819 */ /* 0x000fc60000011606 */
[----:B------:R3:W-:Y:S01]  /*1422e0*/  STL.64 [R1+0xc00], R12 ;  /* 0x000c000c01007387 */ /* 0x0007e20000100a00 */
[----:B------:R-:W-:-:S03]  /*1422f0*/  LOP3.LUT R4, R4, 0xffff, RZ, 0xc0, !PT ;  /* 0x0000ffff04047812 */ /* 0x000fc600078ec0ff */
[----:B0-----:R-:W4:Y:S01]  /*142300*/  LDL.LU R11, [R1+0x28b8] ;  /* 0x0028b800010b7983 */ /* 0x001f220000300800 */
[----:B-1----:R-:W-:-:S03]  /*142310*/  LOP3.LUT R23, R6, 0xffff, RZ, 0xc0, !PT ;  /* 0x0000ffff06177812 */ /* 0x002fc600078ec0ff */
[----:B---3--:R-:W3:Y:S04]  /*142320*/  LDL.LU R13, [R1+0x34c] ;  /* 0x00034c00010d7983 */ /* 0x008ee80000300800 */
[----:B------:R-:W3:Y:S01]  /*142330*/  LDL.LU R12, [R1+0x2700] ;  /* 0x00270000010c7983 */ /* 0x000ee20000300800 */
[----:B------:R-:W-:-:S03]  /*142340*/  SHF.R.U32.HI R22, RZ, 0x8, R10 ;  /* 0x00000008ff167819 */ /* 0x000fc6000001160a */
[----:B------:R-:W3:Y:S04]  /*142350*/  LDL.LU R6, [R1+0x4f08] ;  /* 0x004f080001067983 */ /* 0x000ee80000300800 */
[----:B------:R-:W3:Y:S01]  /*142360*/  LDL.LU R10, [R1+0x2abc] ;  /* 0x002abc00010a7983 */ /* 0x000ee20000300800 */
[----:B------:R-:W-:-:S03]  /*142370*/  PRMT R23, R4, 0x3340, R23 ;  /* 0x0000334004177816 */ /* 0x000fc60000000017 */
[----:B------:R-:W3:Y:S01]  /*142380*/  LDL.LU R4, [R1+0x4e2c] ;  /* 0x004e2c0001047983 */ /* 0x000ee20000300800 */
[----:B------:R-:W-:-:S04]  /*142390*/  LOP3.LUT R22, R22, 0xffff, RZ, 0xc0, !PT ;  /* 0x0000ffff16167812 */ /* 0x000fc800078ec0ff */
[----:B------:R-:W-:Y:S01]  /*1423a0*/  PRMT R22, R22, 0x3340, R0 ;  /* 0x0000334016167816 */ /* 0x000fe20000000000 */
[----:B------:R-:W-:Y:S04]  /*1423b0*/  STL [R1+0x674], R23 ;  /* 0x0006741701007387 */ /* 0x000fe80000100800 */
[----:B------:R0:W-:Y:S01]  /*1423c0*/  STL [R1+0x3c8], R22 ;  /* 0x0003c81601007387 */ /* 0x0001e20000100800 */
[----:B--2---:R-:W-:Y:S02]  /*1423d0*/  LOP3.LUT R9, R9, 0xffff, RZ, 0xc0, !PT ;  /* 0x0000ffff09097812 */ /* 0x004fe400078ec0ff */
[----:B------:R-:W-:Y:S02]  /*1423e0*/  LOP3.LUT R3, R3, 0xffff, RZ, 0xc0, !PT ;  /* 0x0000ffff03037812 */ /* 0x000fe400078ec0ff */
[----:B0-----:R-:W-:-:S02]  /*1423f0*/  LOP3.LUT R22, R29, 0xffff, RZ, 0xc0, !PT ;  /* 0x0000ffff1d167812 */ /* 0x001fc400078ec0ff */
[----:B------:R-:W-:Y:S02]  /*142400*/  PRMT R28, R3, 0x3340, R0 ;  /* 0x00003340031c7816 */ /* 0x000fe40000000000 */
[--C-:B------:R-:W-:Y:S02]  /*142410*/  PRMT R23, R9, 0x3340, R22.reuse ;  /* 0x0000334009177816 */ /* 0x100fe40000000016 */
[----:B------:R-:W-:Y:S02]  /*142420*/  SHF.R.U32.HI R9, RZ, 0x8, R9 ;  /* 0x00000008ff097819 */ /* 0x000fe40000011609 */
[----:B------:R-:W-:Y:S02]  /*142430*/  SHF.R.U32.HI R22, RZ, 0x8, R22 ;  /* 0x00000008ff167819 */ /* 0x000fe40000011616 */
[----:B------:R-:W-:Y:S02]  /*142440*/  PRMT R23, R23, 0x5410, R28 ;  /* 0x0000541017177816 */ /* 0x000fe4000000001c */
[----:B------:R-:W-:-:S02]  /*142450*/  IADD3 R28, P1, PT, R2, R21, RZ ;  /* 0x00000015021c7210 */ /* 0x000fc40007f3e0ff */
[----:B------:R-:W-:Y:S02]  /*142460*/  LOP3.LUT R9, R9, 0xffff, RZ, 0xc0, !PT ;  /* 0x0000ffff09097812 */ /* 0x000fe400078ec0ff */
[----:B------:R-:W-:Y:S01]  /*142470*/  LOP3.LUT R22, R22, 0xffff, RZ, 0xc0, !PT ;  /* 0x0000ffff16167812 */ /* 0x000fe200078ec0ff */
[----:B------:R-:W-:-:S03]  /*142480*/  IMAD.X R29, R5, 0x1, R19, P1 ;  /* 0x00000001051d7824 */ /* 0x000fc600008e0613 */
[----:B------:R-:W-:Y:S02]  /*142490*/  PRMT R9, R9, 0x3340, R22 ;  /* 0x0000334009097816 */ /* 0x000fe40000000016 */
[----:B------:R-:W-:Y:S01]  /*1424a0*/  IADD3 R22, P1, PT, R2, R20, RZ ;  /* 0x0000001402167210 */ /* 0x000fe20007f3e0ff */
[----:B------:R0:W-:Y:S04]  /*1424b0*/  STL [R1+0x2918], R23 ;  /* 0x0029181701007387 */ /* 0x0001e80000100800 */
[----:B------:R1:W-:Y:S01]  /*1424c0*/  STL.64 [R1+0xbf8], R28 ;  /* 0x000bf81c01007387 */ /* 0x0003e20000100a00 */
[----:B0-----:R-:W-:-:S03]  /*1424d0*/  IMAD.X R23, R5, 0x1, R18, P1 ;  /* 0x0000000105177824 */ /* 0x001fc600008e0612 */
[----:B-1----:R-:W2:Y:S04]  /*1424e0*/  LDL.LU.64 R28, [R1+0x59e0] ;  /* 0x0059e000011c7983 */ /* 0x002ea80000300a00 */
[----:B------:R-:W-:Y:S04]  /*1424f0*/  STL.64 [R1+0x59d0], R20 ;  /* 0x0059d01401007387 */ /* 0x000fe80000100a00 */
[----:B------:R0:W-:Y:S04]  /*142500*/  STL [R1+0x66c], R9 ;  /* 0x00066c0901007387 */ /* 0x0001e80000100800 */
[----:B0-----:R-:W2:Y:S01]  /*142510*/  LDL.LU R9, [R1+0x348] ;  /* 0x0003480001097983 */ /* 0x001ea20000300800 */
[----:B------:R-:W-:-:S03]  /*142520*/  SHF.R.U32.HI R20, RZ, 0x8, R3 ;  /* 0x00000008ff147819 */ /* 0x000fc60000011603 */
[----:B------:R-:W2:Y:S04]  /*142530*/  LDL.LU R3, [R1+0x28bc] ;  /* 0x0028bc0001037983 */ /* 0x000ea80000300800 */
[----:B------:R-:W-:Y:S04]  /*142540*/  STL.64 [R1+0xbf0], R22 ;  /* 0x000bf01601007387 */ /* 0x000fe80000100a00 */
[----:B------:R-:W2:Y:S01]  /*142550*/  LDL.LU R5, [R1+0x26ec] ;  /* 0x0026ec0001057983 */ /* 0x000ea20000300800 */
[----:B------:R-:W-:Y:S02]  /*142560*/  LOP3.LUT R20, R20, 0xffff, RZ, 0xc0, !PT ;  /* 0x0000ffff14147812 */ /* 0x000fe400078ec0ff */
[----:B----4-:R-:W-:-:S02]  /*142570*/  LOP3.LUT R11, R11, 0xffff, RZ, 0xc0, !PT ;  /* 0x0000ffff0b0b7812 */ /* 0x010fc400078ec0ff */
[----:B------:R-:W-:Y:S02]  /*142580*/  PRMT R21, R20, 0x3340, R0 ;  /* 0x0000334014157816 */ /* 0x000fe40000000000 */
[----:B---3--:R-:W-:Y:S02]  /*142590*/  LOP3.LUT R20, R13, 0xffff, RZ, 0xc0, !PT ;  /* 0x0000ffff0d147812 */ /* 0x008fe400078ec0ff */
[----:B------:R-:W-:Y:S02]  /*1425a0*/  LOP3.LUT R12, R12, 0xffff, RZ, 0xc0, !PT ;  /* 0x0000ffff0c0c7812 */ /* 0x000fe400078ec0ff */
[----:B------:R-:W-:Y:S01]  /*1425b0*/  LOP3.LUT R10, R10, 0xffff, RZ, 0xc0, !PT ;  /* 0x0000ffff0a0a7812 */ /* 0x000fe200078ec0ff */
[----:B------:R0:W-:Y:S01]  /*1425c0*/  STL [R1+0x3bc], R21 ;  /* 0x0003bc1501007387 */ /* 0x0001e20000100800 */
[----:B------:R-:W-:Y:S02]  /*1425d0*/  PRMT R13, R11, 0x3340, R12 ;  /* 0x000033400b0d7816 */ /* 0x000fe4000000000c */
[----:B------:R-:W-:-:S02]  /*1425e0*/  LOP3.LUT R6, R6, 0xffff, RZ, 0xc0, !PT ;  /* 0x0000ffff06067812 */ /* 0x000fc400078ec0ff */
[----:B------:R-:W-:Y:S01]  /*1425f0*/  LOP3.LUT R4, R4, 0xffff, RZ, 0xc0, !PT ;  /* 0x0000ffff04047812 */ /* 0x000fe200078ec0ff */
[----:B------:R1:W-:Y:S01]  /*142600*/  STL [R1+0x29f8], R10 ;  /* 0x0029f80a01007387 */ /* 0x0003e20000100800 */
[----:B0-----:R-:W-:-:S04]  /*142610*/  PRMT R21, R20, 0x3340, R0 ;  /* 0x0000334014157816 */ /* 0x001fc80000000000 */
[----:B------:R-:W-:Y:S02]  /*142620*/  PRMT R21, R13, 0x5410, R21 ;  /* 0x000054100d157816 */ /* 0x000fe40000000015 */
[----:B------:R-:W-:Y:S02]  /*142630*/  PRMT R13, R10, 0x3340, R0 ;  /* 0x000033400a0d7816 */ /* 0x000fe40000000000 */
[----:B-1----:R-:W-:-:S04]  /*142640*/  PRMT R10, R6, 0x3340, R4 ;  /* 0x00003340060a7816 */ /* 0x002fc80000000004 */
[----:B------:R-:W-:Y:S01]  /*142650*/  PRMT R10, R10, 0x5410, R13 ;  /* 0x000054100a0a7816 */ /* 0x000fe2000000000d */
[----:B------:R0:W-:Y:S01]  /*142660*/  STL [R1+0x28b8], R21 ;  /* 0x0028b81501007387 */ /* 0x0001e20000100800 */
[----:B------:R-:W-:-:S03]  /*142670*/  SHF.R.U32.HI R13, RZ, 0x8, R6 ;  /* 0x00000008ff0d7819 */ /* 0x000fc60000011606 */
[----:B------:R1:W-:Y:S01]  /*142680*/  STL [R1+0x28d8], R10 ;  /* 0x0028d80a01007387 */ /* 0x0003e20000100800 */
[----:B0-----:R-:W-:-:S03]  /*142690*/  SHF.R.U32.HI R21, RZ, 0x8, R4 ;  /* 0x00000008ff157819 */ /* 0x001fc60000011604 */
[----:B------:R-:W3:Y:S04]  /*1426a0*/  LDL.LU R4, [R1+0x4f68] ;  /* 0x004f680001047983 */ /* 0x000ee80000300800 */
[----:B-1----:R-:W4:Y:S04]  /*1426b0*/  LDL.LU R10, [R1+0x4de4] ;  /* 0x004de400010a7983 */ /* 0x002f280000300800 */
[----:B------:R-:W4:Y:S01]  /*1426c0*/  LDL.LU R6, [R1+0x4e98] ;  /* 0x004e980001067983 */ /* 0x000f220000300800 */
[----:B------:R-:W-:Y:S02]  /*1426d0*/  LOP3.LUT R13, R13, 0xffff, RZ, 0xc0, !PT ;  /* 0x0000ffff0d0d7812 */ /* 0x000fe400078ec0ff */
[----:B------:R-:W-:-:S02]  /*1426e0*/  LOP3.LUT R21, R21, 0xffff, RZ, 0xc0, !PT ;  /* 0x0000ffff15157812 */ /* 0x000fc400078ec0ff */
[----:B------:R-:W-:Y:S02]  /*1426f0*/  SHF.R.U32.HI R11, RZ, 0x8, R11 ;  /* 0x00000008ff0b7819 */ /* 0x000fe4000001160b */
[----:B------:R-:W-:Y:S02]  /*142700*/  SHF.R.U32.HI R12, RZ, 0x8, R12 ;  /* 0x00000008ff0c7819 */ /* 0x000fe4000001160c */
[----:B------:R-:W-:Y:S02]  /*142710*/  PRMT R13, R13, 0x3340, R21 ;  /* 0x000033400d0d7816 */ /* 0x000fe40000000015 */
[----:B------:R-:W-:Y:S02]  /*142720*/  LOP3.LUT R11, R11, 0xffff, RZ, 0xc0, !PT ;  /* 0x0000ffff0b0b7812 */ /* 0x000fe400078ec0ff */
[----:B------:R-:W-:Y:S01]  /*142730*/  LOP3.LUT R12, R12, 0xffff, RZ, 0xc0, !PT ;  /* 0x0000ffff0c0c7812 */ /* 0x000fe200078ec0ff */
[----:B------:R0:W-:Y:S03]  /*142740*/  STL [R1+0x6dc], R13 ;  /* 0x0006dc0d01007387 */ /* 0x0001e60000100800 */
[----:B------:R-:W-:-:S05]  /*142750*/  PRMT R12, R11, 0x3340, R12 ;  /* 0x000033400b0c7816 */ /* 0x000fca000000000c */
[----:B------:R1:W-:Y:S01]  /*142760*/  STL [R1+0x638], R12 ;  /* 0x0006380c01007387 */ /* 0x0003e20000100800 */
[----:B--2---:R-:W-:Y:S02]  /*142770*/  LOP3.LUT R9, R9, 0xffff, RZ, 0xc0, !PT ;  /* 0x0000ffff09097812 */ /* 0x004fe400078ec0ff */
[----:B------:R-:W-:Y:S02]  /*142780*/  LOP3.LUT R11, R3, 0xffff, RZ, 0xc0, !PT ;  /* 0x0000ffff030b7812 */ /* 0x000fe400078ec0ff */
[----:B0-----:R-:W-:Y:S02]  /*142790*/  LOP3.LUT R13, R5, 0xffff, RZ, 0xc0, !PT ;  /* 0x0000ffff050d7812 */ /* 0x001fe400078ec0ff */
[----:B------:R-:W-:Y:S01]  /*1427a0*/  PRMT R5, R9, 0x3340, R0 ;  /* 0x0000334009057816 */ /* 0x000fe20000000000 */
[----:B------:R-:W-:Y:S01]  /*1427b0*/  VIADD R3, R2, UR5 ;  /* 0x0000000502037c36 */ /* 0x000fe20008000000 */
[----:B------:R-:W-:Y:S02]  /*1427c0*/  SHF.R.U32.HI R20, RZ, 0x8, R20 ;  /* 0x00000008ff147819 */ /* 0x000fe40000011614 */
[----:B------:R-:W-:-:S02]  /*1427d0*/  PRMT R2, R11, 0x3340, R13 ;  /* 0x000033400b027816 */ /* 0x000fc4000000000d */
[----:B------:R-:W-:Y:S01]  /*1427e0*/  LOP3.LUT R7, R7, 0xffff, RZ, 0xc0, !PT ;  /* 0x0000ffff07077812 */ /* 0x000fe200078ec0ff */
[----:B------:R-:W0:Y:S01]  /*1427f0*/  LDCU UR5, c[0x0][0x3b8] ;  /* 0x00007700ff0577ac */ /* 0x000e220008000800 */
[----:B-1----:R-:W-:Y:S02]  /*142800*/  PRMT R12, R2, 0x5410, R5 ;  /* 0x00005410020c7816 */ /* 0x002fe40000000005 */
[----:B------:R-:W2:Y:S04]  /*142810*/  LDL.LU R5, [R1+0x286c] ;  /* 0x00286c0001057983 */ /* 0x000ea80000300800 */
[----:B------:R-:W2:Y:S04]  /*142820*/  LDL.LU R2, [R1+0x404] ;  /* 0x0004040001027983 */ /* 0x000ea80000300800 */
[----:B------:R1:W-:Y:S01]  /*142830*/  STL [R1+0x2898], R12 ;  /* 0x0028980c01007387 */ /* 0x0003e20000100800 */
[----:B------:R-:W-:-:S02]  /*142840*/  IADD3 R22, P1, PT, R3, R29, RZ ;  /* 0x0000001d03167210 */ /* 0x000fc40007f3e0ff */
[----:B------:R-:W-:Y:S02]  /*142850*/  SHF.R.U32.HI R11, RZ, 0x8, R11 ;  /* 0x00000008ff0b7819 */ /* 0x000fe4000001160b */
[----:B------:R-:W-:Y:S02]  /*142860*/  SHF.R.U32.HI R13, RZ, 0x8, R13 ;  /* 0x00000008ff0d7819 */ /* 0x000fe4000001160d */
[----:B------:R-:W-:Y:S02]  /*142870*/  LOP3.LUT R20, R20, 0xffff, RZ, 0xc0, !PT ;  /* 0x0000ffff14147812 */ /* 0x000fe400078ec0ff */
[----:B-1----:R-:W-:Y:S02]  /*142880*/  SHF.R.S32.HI R12, RZ, 0x1f, R3 ;  /* 0x0000001fff0c7819 */ /* 0x002fe40000011403 */
[----:B------:R-:W-:Y:S02]  /*142890*/  LOP3.LUT R11, R11, 0xffff, RZ, 0xc0, !PT ;  /* 0x0000ffff0b0b7812 */ /* 0x000fe400078ec0ff */
[----:B------:R-:W-:Y:S01]  /*1428a0*/  LOP3.LUT R13, R13, 0xffff, RZ, 0xc0, !PT ;  /* 0x0000ffff0d0d7812 */ /* 0x000fe200078ec0ff */
[----:B------:R-:W-:Y:S01]  /*1428b0*/  IMAD.X R23, R12, 0x1, R28, P1 ;  /* 0x000000010c177824 */ /* 0x000fe200008e061c */
[----:B------:R-:W-:-:S02]  /*1428c0*/  PRMT R20, R20, 0x3340, R0 ;  /* 0x0000334014147816 */ /* 0x000fc40000000000 */
[----:B------:R-:W-:Y:S02]  /*1428d0*/  PRMT R11, R11, 0x3340, R13 ;  /* 0x000033400b0b7816 */ /* 0x000fe4000000000d */
[----:B------:R4:W-:Y:S04]  /*1428e0*/  STL.64 [R1+0xbb8], R22 ;  /* 0x000bb81601007387 */ /* 0x0009e80000100a00 */
[----:B------:R-:W-:Y:S04]  /*1428f0*/  STL [R1+0x3b4], R20 ;  /* 0x0003b41401007387 */ /* 0x000fe80000100800 */
[----:B------:R1:W-:Y:S01]  /*142900*/  STL [R1+0x634], R11 ;  /* 0x0006340b01007387 */ /* 0x0003e20000100800 */
[----:B---3--:R-:W-:-:S02]  /*142910*/  LOP3.LUT R4, R4, 0xffff, RZ, 0xc0, !PT ;  /* 0x0000ffff04047812 */ /* 0x008fc400078ec0ff */
[----:B----4-:R-:W-:Y:S02]  /*142920*/  LOP3.LUT R22, R10, 0xffff, RZ, 0xc0, !PT ;  /* 0x0000ffff0a167812 */ /* 0x010fe400078ec0ff */
[----:B------:R-:W-:Y:S02]  /*142930*/  LOP3.LUT R6, R6, 0xffff, RZ, 0xc0, !PT ;  /* 0x0000ffff06067812 */ /* 0x000fe400078ec0ff */
[----:B-1----:R-:W-:Y:S02]  /*142940*/  PRMT R11, R22, 0x3340, R0 ;  /* 0x00003340160b7816 */ /* 0x002fe40000000000 */
[----:B------:R-:W-:-:S04]  /*142950*/  PRMT R10, R4, 0x3340, R6 ;  /* 0x00003340040a7816 */ /* 0x000fc80000000006 */
[----:B------:R-:W-:Y:S02]  /*142960*/  PRMT R13, R10, 0x5410, R11 ;  /* 0x000054100a0d7816 */ /* 0x000fe4000000000b */
[----:B------:R-:W-:-:S05]  /*142970*/  IADD3 R10, P1, PT, R3, R27, RZ ;  /* 0x0000001b030a7210 */ /* 0x000fca0007f3e0ff */
[----:B------:R-:W-:Y:S01]  /*142980*/  IMAD.X R11, R12, 0x1, R26, P1 ;  /* 0x000000010c0b7824 */ /* 0x000fe200008e061a */
[----:B------:R-:W-:Y:S01]  /*142990*/  STL [R1+0x285c], R13 ;  /* 0x00285c0d01007387 */ /* 0x000fe20000100800 */
[----:B------:R-:W-:Y:S02]  /*1429a0*/  SHF.R.U32.HI R4, RZ, 0x8, R4 ;  /* 0x00000008ff047819 */ /* 0x000fe40000011604 */
[----:B------:R-:W-:Y:S01]  /*1429b0*/  SHF.R.U32.HI R6, RZ, 0x8, R6 ;  /* 0x00000008ff067819 */ /* 0x000fe20000011606 */
[----:B------:R1:W-:Y:S01]  /*1429c0*/  STL.64 [R1+0xba0], R10 ;  /* 0x000ba00a01007387 */ /* 0x0003e20000100a00 */
[----:B------:R-:W-:Y:S02]  /*1429d0*/  LOP3.LUT R4, R4, 0xffff, RZ, 0xc0, !PT ;  /* 0x0000ffff04047812 */ /* 0x000fe400078ec0ff */
[----:B------:R-:W-:Y:S02]  /*1429e0*/  LOP3.LUT R6, R6, 0xffff, RZ, 0xc0, !PT ;  /* 0x0000ffff06067812 */ /* 0x000fe400078ec0ff */
[----:B-1----:R-:W-:-:S02]  /*1429f0*/  SHF.R.U32.HI R10, RZ, 0x8, R9 ;  /* 0x00000008ff0a7819 */ /* 0x002fc40000011609 */
[----:B------:R-:W-:Y:S01]  /*142a00*/  PRMT R4, R4, 0x3340, R6 ;  /* 0x0000334004047816 */ /* 0x000fe20000000006 */
[----:B------:R-:W3:Y:S04]  /*142a10*/  LDL.LU R9, [R1+0x2878] ;  /* 0x0028780001097983 */ /* 0x000ee80000300800 */
[----:B------:R-:W4:Y:S01]  /*142a20*/  LDL.LU R11, [R1+0x408] ;  /* 0x00040800010b7983 */ /* 0x000f220000300800 */
[----:B------:R-:W-:-:S04]  /*142a30*/  LOP3.LUT R10, R10, 0xffff, RZ, 0xc0, !PT ;  /* 0x0000ffff0a0a7812 */ /* 0x000fc800078ec0ff */
[----:B------:R-:W-:-:S05]  /*142a40*/  PRMT R10, R10, 0x3340, R0 ;  /* 0x000033400a0a7816 */ /* 0x000fca0000000000 */
[----:B------:R-:W-:Y:S04]  /*142a50*/  STL [R1+0x3b0], R10 ;  /* 0x0003b00a01007387 */ /* 0x000fe80000100800 */
[----:B------:R1:W-:Y:S02]  /*142a60*/  STL [R1+0x630], R4 ;  /* 0x0006300401007387 */ /* 0x0003e40000100800 */
[----:B-1----:R-:W-:Y:S02]  /*142a70*/  PRMT R4, R7, 0x3340, R0 ;  /* 0x0000334007047816 */ /* 0x002fe40000000000 */
[----:B--2---:R-:W-:Y:S02]  /*142a80*/  LOP3.LUT R20, R5, 0xffff, RZ, 0xc0, !PT ;  /* 0x0000ffff05147812 */ /* 0x004fe400078ec0ff */
[----:B------:R-:W-:-:S04]  /*142a90*/  LOP3.LUT R13, R2, 0xffff, RZ, 0xc0, !PT ;  /* 0x0000ffff020d7812 */ /* 0x000fc800078ec0ff */
[----:B------:R-:W-:-:S04]  /*142aa0*/  PRMT R2, R20, 0x3340, R13 ;  /* 0x0000334014027816 */ /* 0x000fc8000000000d */
[----:B------:R-:W-:Y:S02]  /*142ab0*/  PRMT R2, R2, 0x5410, R4 ;  /* 0x0000541002027816 */ /* 0x000fe40000000004 */
[----:B------:R-:W-:-:S05]  /*142ac0*/  IADD3 R4, P1, PT, R3, R25, RZ ;  /* 0x0000001903047210 */ /* 0x000fca0007f3e0ff */
[----:B------:R-:W-:Y:S01]  /*142ad0*/  IMAD.X R5, R12, 0x1, R24, P1 ;  /* 0x000000010c057824 */ /* 0x000fe200008e0618 */
[----:B------:R-:W-:Y:S04]  /*142ae0*/  STL [R1+0x2868], R2 ;  /* 0x0028680201007387 */ /* 0x000fe80000100800 */
[----:B------:R1:W-:Y:S01]  /*142af0*/  STL.64 [R1+0xb98], R4 ;  /* 0x000b980401007387 */ /* 0x0003e20000100a00 */
[----:B------:R-:W-:Y:S02]  /*142b00*/  SHF.R.U32.HI R21, RZ, 0x8, R13 ;  /* 0x00000008ff157819 */ /* 0x000fe4000001160d */
[----:B------:R-:W-:Y:S01]  /*142b10*/  SHF.R.U32.HI R13, RZ, 0x8, R7 ;  /* 0x00000008ff0d7819 */ /* 0x000fe20000011607 */
[----:B-1----:R-:W2:Y:S04]  /*142b20*/  LDL.LU R5, [R1+0x5264] ;  /* 0x0052640001057983 */ /* 0x002ea80000300800 */
[----:B------:R-:W2:Y:S04]  /*142b30*/  LDL.LU R4, [R1+0x4df8] ;  /* 0x004df80001047983 */ /* 0x000ea80000300800 */
[----:B------:R-:W2:Y:S04]  /*142b40*/  LDL.LU R10, [R1+0x4ec0] ;  /* 0x004ec000010a7983 */ /* 0x000ea80000300800 */
[----:B------:R-:W2:Y:S04]  /*142b50*/  LDL.LU R6, [R1+0x4f38] ;  /* 0x004f380001067983 */ /* 0x000ea80000300800 */
[----:B------:R-:W2:Y:S04]  /*142b60*/  LDL.LU R2, [R1+0x2afc] ;  /* 0x002afc0001027983 */ /* 0x000ea80000300800 */
[----:B------:R-:W2:Y:S01]  /*142b70*/  LDL.LU R7, [R1+0x4e6c] ;  /* 0x004e6c0001077983 */ /* 0x000ea20000300800 */
[----:B------:R-:W-:-:S02]  /*142b80*/  SHF.R.U32.HI R20, RZ, 0x8, R20 ;  /* 0x00000008ff147819 */ /* 0x000fc40000011614 */
[----:B------:R-:W-:Y:S02]  /*142b90*/  LOP3.LUT R21, R21, 0xffff, RZ, 0xc0, !PT ;  /* 0x0000ffff15157812 */ /* 0x000fe400078ec0ff */
[----:B------:R-:W-:Y:S02]  /*142ba0*/  LOP3.LUT R13, R13, 0xffff, RZ, 0xc0, !PT ;  /* 0x0000ffff0d0d7812 */ /* 0x000fe400078ec0ff */
[----:B------:R-:W-:-:S04]  /*142bb0*/  LOP3.LUT R20, R20, 0xffff, RZ, 0xc0, !PT ;  /* 0x0000ffff14147812 */ /* 0x000fc800078ec0ff */
[----:B------:R-:W-:Y:S02]  /*142bc0*/  PRMT R21, R20, 0x3340, R21 ;  /* 0x0000334014157816 */ /* 0x000fe40000000015 */
[--C-:B------:R-:W-:Y:S02]  /*142bd0*/  PRMT R20, R13, 0x3340, R0.reuse ;  /* 0x000033400d147816 */ /* 0x100fe40000000000 */
        /* <DEDUP_REMOVED lines=14> */
[----:B------:R-:W-:Y:S02]  /*142cc0*/  LOP3.LUT R9, R9, 0xffff, RZ, 0xc0, !PT ;  /* 0x0000ffff09097812 */ /* 0x000fe400078ec0ff */
[----:B------:R-:W-:Y:S01]  /*142cd0*/  LOP3.LUT R11, R11, 0xffff, RZ, 0xc0, !PT ;  /* 0x0000ffff0b0b7812 */ /* 0x000fe200078ec0ff */
[----:B------:R-:W-:Y:S01]  /*142ce0*/  IMAD.X R21, R12, 0x1, R15, P1 ;  /* 0x000000010c157824 */ /* 0x000fe200008e060f */
[----:B0-----:R-:W-:-:S04]  /*142cf0*/  SHF.R.U32.HI R13, RZ, 0x8, R22 ;  /* 0x00000008ff0d7819 */ /* 0x001fc80000011616 */
[----:B------:R-:W-:Y:S02]  /*142d00*/  LOP3.LUT R13, R13, 0xffff, RZ, 0xc0, !PT ;  /* 0x0000ffff0d0d7812 */ /* 0x000fe400078ec0ff */
[----:B------:R-:W-:Y:S02]  /*142d10*/  PRMT R9, R9, 0x3340, R11 ;  /* 0x0000334009097816 */ /* 0x000fe4000000000b */
[----:B------:R-:W-:Y:S01]  /*142d20*/  PRMT R13, R13, 0x3340, R0 ;  /* 0x000033400d0d7816 */ /* 0x000fe20000000000 */
[----:B------:R0:W-:Y:S04]  /*142d30*/  STL.64 [R1+0xb68], R20 ;  /* 0x000b681401007387 */ /* 0x0001e80000100a00 */
[----:B0-----:R-:W3:Y:S04]  /*142d40*/  LDL.LU.64 R20, [R1+0x59d0] ;  /* 0x0059d00001147983 */ /* 0x001ee80000300a00 */
[----:B------:R-:W-:Y:S04]  /*142d50*/  STL [R1+0x3a8], R13 ;  /* 0x0003a80d01007387 */ /* 0x000fe80000100800 */
[----:B------:R0:W-:Y:S01]  /*142d60*/  STL [R1+0x678], R9 ;  /* 0x0006780901007387 */ /* 0x0001e20000100800 */
[----:B--2---:R-:W-:-:S02]  /*142d70*/  LOP3.LUT R5, R5, 0xffff, RZ, 0xc0, !PT ;  /* 0x0000ffff05057812 */ /* 0x004fc400078ec0ff */
[----:B------:R-:W-:Y:S02]  /*142d80*/  LOP3.LUT R4, R4, 0xffff, RZ, 0xc0, !PT ;  /* 0x0000ffff04047812 */ /* 0x000fe400078ec0ff */
[----:B------:R-:W-:Y:S02]  /*142d90*/  LOP3.LUT R11, R10, 0xffff, RZ, 0xc0, !PT ;  /* 0x0000ffff0a0b7812 */ /* 0x000fe400078ec0ff */
[----:B------:R-:W-:Y:S02]  /*142da0*/  LOP3.LUT R6, R6, 0xffff, RZ, 0xc0, !PT ;  /* 0x0000ffff06067812 */ /* 0x000fe400078ec0ff */
[----:B0-----:R-:W-:Y:S02]  /*142db0*/  LOP3.LUT R9, R2, 0xffff, RZ, 0xc0, !PT ;  /* 0x0000ffff02097812 */ /* 0x001fe400078ec0ff */
[----:B------:R-:W-:Y:S02]  /*142dc0*/  PRMT R22, R4, 0x3340, R0 ;  /* 0x0000334004167816 */ /* 0x000fe40000000000 */
[----:B------:R-:W-:-:S02]  /*142dd0*/  PRMT R13, R5, 0x3340, R11 ;  /* 0x00003340050d7816 */ /* 0x000fc4000000000b */
[----:B------:R-:W-:Y:S01]  /*142de0*/  LOP3.LUT R10, R7, 0xffff, RZ, 0xc0, !PT ;  /* 0x0000ffff070a7812 */ /* 0x000fe200078ec0ff */
[----:B------:R-:W2:Y:S04]  /*142df0*/  LDL.LU R2, [R1+0x28fc] ;  /* 0x0028fc0001027983 */ /* 0x000ea80000300800 */
[----:B------:R-:W4:Y:S01]  /*142e00*/  LDL.LU R7, [R1+0x271c] ;  /* 0x00271c0001077983 */ /* 0x000f220000300800 */
[----:B------:R-:W-:Y:S02]  /*142e10*/  PRMT R23, R13, 0x5410, R22 ;  /* 0x000054100d177816 */ /* 0x000fe40000000016 */
[----:B------:R-:W-:Y:S02]  /*142e20*/  PRMT R22, R9, 0x3340, R0 ;  /* 0x0000334009167816 */ /* 0x000fe40000000000 */
[----:B------:R-:W-:-:S04]  /*142e30*/  PRMT R13, R6, 0x3340, R10 ;  /* 0x00003340060d7816 */ /* 0x000fc8000000000a */
[----:B------:R-:W-:Y:S02]  /*142e40*/  PRMT R13, R13, 0x5410, R22 ;  /* 0x000054100d0d7816 */ /* 0x000fe40000000016 */
[----:B------:R-:W-:Y:S01]  /*142e50*/  IADD3 R22, P1, PT, R3, R16, RZ ;  /* 0x0000001003167210 */ /* 0x000fe20007f3e0ff */
[----:B------:R0:W-:Y:S04]  /*142e60*/  STL [R1+0x284c], R23 ;  /* 0x00284c1701007387 */ /* 0x0001e80000100800 */
[----:B------:R-:W-:Y:S04]  /*142e70*/  STL.64 [R1+0x59b8], R16 ;  /* 0x0059b81001007387 */ /* 0x000fe80000100a00 */
[----:B------:R-:W-:Y:S01]  /*142e80*/  STL [R1+0x2848], R13 ;  /* 0x0028480d01007387 */ /* 0x000fe20000100800 */
        /* <DEDUP_REMOVED lines=16> */
[----:B------:R-:W3:Y:S01]  /*142f90*/  LDL.LU R5, [R1+0x28ac] ;  /* 0x0028ac0001057983 */ /* 0x000ee20000300800 */
[----:B------:R-:W-:-:S03]  /*142fa0*/  LOP3.LUT R4, R4, 0xffff, RZ, 0xc0, !PT ;  /* 0x0000ffff04047812 */ /* 0x000fc600078ec0ff */
[----:B------:R-:W3:Y:S01]  /*142fb0*/  LDL.LU R6, [R1+0x2d4] ;  /* 0x0002d40001067983 */ /* 0x000ee20000300800 */
[----:B------:R-:W-:-:S03]  /*142fc0*/  PRMT R9, R9, 0x3340, R0 ;  /* 0x0000334009097816 */ /* 0x000fc60000000000 */
[----:B------:R-:W-:Y:S01]  /*142fd0*/  STL [R1+0x61c], R16 ;  /* 0x00061c1001007387 */ /* 0x000fe20000100800 */
[----:B------:R-:W-:-:S03]  /*142fe0*/  PRMT R4, R4, 0x3340, R0 ;  /* 0x0000334004047816 */ /* 0x000fc60000000000 */
[----:B------:R-:W-:Y:S01]  /*142ff0*/  STL [R1+0x618], R13 ;  /* 0x0006180d01007387 */ /* 0x000fe20000100800 */
[----:B--2---:R-:W-:-:S03]  /*143000*/  IADD3 R10, P1, PT, R3, R23, RZ ;  /* 0x00000017030a7210 */ /* 0x004fc60007f3e0ff */
[----:B------:R-:W-:Y:S02]  /*143010*/  STL.64 [R1+0x59a8], R22 ;  /* 0x0059a81601007387 */ /* 0x000fe40000100a00 */
[----:B------:R-:W-:-:S05]  /*143020*/  IMAD.X R11, R12, 0x1, R22, P1 ;  /* 0x000000010c0b7824 */ /* 0x000fca00008e0616 */
[----:B------:R-:W-:Y:S04]  /*143030*/  STL.64 [R1+0xb58], R10 ;  /* 0x000b580a01007387 */ /* 0x000fe80000100a00 */
[----:B------:R0:W-:Y:S04]  /*143040*/  STL [R1+0x3a4], R9 ;  /* 0x0003a40901007387 */ /* 0x0001e80000100800 */
[----:B------:R1:W-:Y:S01]  /*143050*/  STL [R1+0x3a0], R4 ;  /* 0x0003a00401007387 */ /* 0x0003e20000100800 */
[----:B0-----:R-:W-:-:S03]  /*143060*/  LOP3.LUT R9, R8, 0xffff, RZ, 0xc0, !PT ;  /* 0x0000ffff08097812 */ /* 0x001fc600078ec0ff */
[----:B------:R-:W2:Y:S01]  /*143070*/  LDL.LU R8, [R1+0x59c0] ;  /* 0x0059c00001087983 */ /* 0x000ea20000300800 */
[----:B------:R-:W-:-:S03]  /*143080*/  LOP3.LUT R10, R2, 0xffff, RZ, 0xc0, !PT ;  /* 0x0000ffff020a7812 */ /* 0x000fc600078ec0ff */
[----:B------:R-:W2:Y:S01]  /*143090*/  LDL.LU R2, [R1+0x2908] ;  /* 0x0029080001027983 */ /* 0x000ea20000300800 */
[----:B----4-:R-:W-:-:S03]  /*1430a0*/  LOP3.LUT R11, R7, 0xffff, RZ, 0xc0, !PT ;  /* 0x0000ffff070b7812 */ /* 0x010fc600078ec0ff */
[----:B-1----:R-:W4:Y:S04]  /*1430b0*/  LDL.LU R4, [R1+0x374] ;  /* 0x0003740001047983 */ /* 0x002f280000300800 */
[----:B------:R-:W4:Y:S01]  /*1430c0*/  LDL.LU R7, [R1+0x2728] ;  /* 0x0027280001077983 */ /* 0x000f220000300800 */
[----:B------:R-:W-:Y:S02]  /*1430d0*/  PRMT R16, R9, 0x3340, R0 ;  /* 0x0000334009107816 */ /* 0x000fe40000000000 */
[--C-:B------:R-:W-:Y:S02]  /*1430e0*/  PRMT R13, R10, 0x3340, R11.reuse ;  /* 0x000033400a0d7816 */ /* 0x100fe4000000000b */
[----:B------:R-:W-:Y:S02]  /*1430f0*/  SHF.R.U32.HI R10, RZ, 0x8, R10 ;  /* 0x00000008ff0a7819 */ /* 0x000fe4000001160a */
[----:B------:R-:W-:-:S02]  /*143100*/  SHF.R.U32.HI R11, RZ, 0x8, R11 ;  /* 0x00000008ff0b7819 */ /* 0x000fc4000001160b */
[----:B------:R-:W-:Y:S02]  /*143110*/  PRMT R13, R13, 0x5410, R16 ;  /* 0x000054100d0d7816 */ /* 0x000fe40000000010 */
[----:B---3--:R-:W-:Y:S02]  /*143120*/  IADD3 R16, P1, PT, R3, R21, RZ ;  /* 0x0000001503107210 */ /* 0x008fe40007f3e0ff */
[----:B------:R-:W-:Y:S02]  /*143130*/  LOP3.LUT R10, R10, 0xffff, RZ, 0xc0, !PT ;  /* 0x0000ffff0a0a7812 */ /* 0x000fe400078ec0ff */
[----:B------:R-:W-:Y:S01]  /*143140*/  LOP3.LUT R11, R11, 0xffff, RZ, 0xc0, !PT ;  /* 0x0000ffff0b0b7812 */ /* 0x000fe200078ec0ff */
[----:B------:R-:W-:-:S03]  /*143150*/  IMAD.X R17, R12, 0x1, R19, P1 ;  /* 0x000000010c117824 */ /* 0x000fc600008e0613 */
[----:B------:R-:W-:Y:S02]  /*143160*/  PRMT R10, R10, 0x3340, R11 ;  /* 0x000033400a0a7816 */ /* 0x000fe4000000000b */
[----:B------:R-:W-:Y:S02]  /*143170*/  LOP3.LUT R5, R5, 0xffff, RZ, 0xc0, !PT ;  /* 0x0000ffff05057812 */ /* 0x000fe400078ec0ff */
[----:B------:R-:W-:Y:S01]  /*143180*/  LOP3.LUT R6, R6, 0xffff, RZ, 0xc0, !PT ;  /* 0x0000ffff06067812 */ /* 0x000fe200078ec0ff */
[----:B------:R-:W-:Y:S04]  /*143190*/  STL [R1+0x2838], R13 ;  /* 0x0028380d01007387 */ /* 0x000fe80000100800 */
[----:B------:R-:W-:Y:S04]  /*1431a0*/  STL.64 [R1+0xb38], R16 ;  /* 0x000b381001007387 */ /* 0x000fe80000100a00 */
[----:B------:R0:W-:Y:S01]  /*1431b0*/  STL [R1+0x614], R10 ;  /* 0x0006140a01007387 */ /* 0x0001e20000100800 */
[----:B------:R-:W-:-:S02]  /*1431c0*/  PRMT R11, R6, 0x3340, R0 ;  /* 0x00003340060b7816 */ /* 0x000fc40000000000 */
[----:B------:R-:W-:-:S04]  /*1431d0*/  SHF.R.U32.HI R9, RZ, 0x8, R9 ;  /* 0x00000008ff097819 */ /* 0x000fc80000011609 */
[----:B------:R-:W-:Y:S02]  /*1431e0*/  LOP3.LUT R9, R9, 0xffff, RZ, 0xc0, !PT ;  /* 0x0000ffff09097812 */ /* 0x000fe400078ec0ff */
[----:B--2---:R-:W-:-:S04]  /*1431f0*/  LOP3.LUT R8, R8, 0xffff, RZ, 0xc0, !PT ;  /* 0x0000ffff08087812 */ /* 0x004fc800078ec0ff */
[----:B0-----:R-:W-:-:S04]  /*143200*/  PRMT R10, R5, 0x3340, R8 ;  /* 0x00003340050a7816 */ /* 0x001fc80000000008 */
[----:B------:R-:W-:Y:S02]  /*143210*/  PRMT R13, R10, 0x5410, R11 ;  /* 0x000054100a0d7816 */ /* 0x000fe4000000000b */
[----:B------:R-:W-:Y:S02]  /*143220*/  IADD3 R10, P1, PT, R3, R20, RZ ;  /* 0x00000014030a7210 */ /* 0x000fe40007f3e0ff */
[----:B------:R-:W-:Y:S02]  /*143230*/  SHF.R.U32.HI R5, RZ, 0x8, R5 ;  /* 0x00000008ff057819 */ /* 0x000fe40000011605 */
[----:B------:R-:W-:Y:S01]  /*143240*/  SHF.R.U32.HI R8, RZ, 0x8, R8 ;  /* 0x00000008ff087819 */ /* 0x000fe20000011608 */
[----:B------:R-:W-:Y:S01]  /*143250*/  IMAD.X R11, R12, 0x1, R18, P1 ;  /* 0x000000010c0b7824 */ /* 0x000fe200008e0612 */
[----:B------:R-:W-:Y:S01]  /*143260*/  STL [R1+0x282c], R13 ;  /* 0x00282c0d01007387 */ /* 0x000fe20000100800 */
[----:B------:R-:W-:Y:S02]  /*143270*/  LOP3.LUT R5, R5, 0xffff, RZ, 0xc0, !PT ;  /* 0x0000ffff05057812 */ /* 0x000fe400078ec0ff */
[----:B------:R-:W-:Y:S01]  /*143280*/  LOP3.LUT R8, R8, 0xffff, RZ, 0xc0, !PT ;  /* 0x0000ffff08087812 */ /* 0x000fe200078ec0ff */
[----:B------:R0:W-:Y:S01]  /*143290*/  STL.64 [R1+0xb30], R10 ;  /* 0x000b300a01007387 */ /* 0x0001e20000100a00 */
[----:B------:R-:W-:-:S02]  /*1432a0*/  LOP3.LUT R2, R2, 0xffff, RZ, 0xc0, !PT ;  /* 0x0000ffff02027812 */ /* 0x000fc400078ec0ff */
[----:B0-----:R-:W-:Y:S02]  /*1432b0*/  PRMT R10, R9, 0x3340, R0 ;  /* 0x00003340090a7816 */ /* 0x001fe40000000000 */
[----:B------:R-:W-:Y:S02]  /*1432c0*/  PRMT R9, R5, 0x3340, R8 ;  /* 0x0000334005097816 */ /* 0x000fe40000000008 */
[----:B------:R-:W2:Y:S04]  /*1432d0*/  LDL.LU R8, [R1+0x5270] ;  /* 0x0052700001087983 */ /* 0x000ea80000300800 */
[----:B------:R-:W-:Y:S04]  /*1432e0*/  STL [R1+0x390], R10 ;  /* 0x0003900a01007387 */ /* 0x000fe80000100800 */
[----:B------:R-:W3:Y:S04]  /*1432f0*/  LDL.LU R5, [R1+0x4e30] ;  /* 0x004e300001057983 */ /* 0x000ee80000300800 */
[----:B------:R0:W-:Y:S01]  /*143300*/  STL [R1+0x60c], R9 ;  /* 0x00060c0901007387 */ /* 0x0001e20000100800 */
[----:B----4-:R-:W-:-:S02]  /*143310*/  LOP3.LUT R13, R4, 0xffff, RZ, 0xc0, !PT ;  /* 0x0000ffff040d7812 */ /* 0x010fc400078ec0ff */
[----:B------:R-:W-:Y:S01]  /*143320*/  LOP3.LUT R4, R7, 0xffff, RZ, 0xc0, !PT ;  /* 0x0000ffff07047812 */ /* 0x000fe200078ec0ff */
[----:B------:R-:W-:Y:S01]  /*143330*/  VIADD R3, R3, UR5 ;  /* 0x0000000503037c36 */ /* 0x000fe20008000000 */
[----:B------:R-:W1:Y:S02]  /*143340*/  LDCU UR5, c[0x0][0x3b8] ;  /* 0x00007700ff0577ac */ /* 0x000e640008000800 */
[----:B------:R-:W-:Y:S01]  /*143350*/  PRMT R7, R2, 0x3340, R4 ;  /* 0x0000334002077816 */ /* 0x000fe20000000004 */
[----:B0-----:R-:W4:Y:S01]  /*143360*/  LDL.LU R9, [R1+0x4ef0] ;  /* 0x004ef00001097983 */ /* 0x001f220000300800 */
[----:B------:R-:W-:Y:S02]  /*143370*/  PRMT R10, R13, 0x3340, R0 ;  /* 0x000033400d0a7816 */ /* 0x000fe40000000000 */
[----:B------:R-:W-:Y:S02]  /*143380*/  SHF.R.U32.HI R2, RZ, 0x8, R2 ;  /* 0x00000008ff027819 */ /* 0x000fe40000011602 */
[----:B------:R-:W-:-:S02]  /*143390*/  SHF.R.U32.HI R4, RZ, 0x8, R4 ;  /* 0x00000008ff047819 */ /* 0x000fc40000011604 */
[----:B------:R-:W-:Y:S02]  /*1433a0*/  SHF.R.S32.HI R12, RZ, 0x1f, R3 ;  /* 0x0000001fff0c7819 */ /* 0x000fe40000011403 */
[----:B------:R-:W-:Y:S02]  /*1433b0*/  PRMT R7, R7, 0x5410, R10 ;  /* 0x0000541007077816 */ /* 0x000fe4000000000a */
[----:B------:R-:W-:Y:S02]  /*1433c0*/  LOP3.LUT R2, R2, 0xffff, RZ, 0xc0, !PT ;  /* 0x0000ffff02027812 */ /* 0x000fe400078ec0ff */
[----:B------:R-:W-:Y:S02]  /*1433d0*/  LOP3.LUT R4, R4, 0xffff, RZ, 0xc0, !PT ;  /* 0x0000ffff04047812 */ /* 0x000fe400078ec0ff */
[----:B------:R-:W-:Y:S02]  /*1433e0*/  IADD3 R10, P1, PT, R3, R29, RZ ;  /* 0x0000001d030a7210 */ /* 0x000fe40007f3e0ff */
[----:B------:R-:W-:-:S03]  /*1433f0*/  PRMT R2, R2, 0x3340, R4 ;  /* 0x0000334002027816 */ /* 0x000fc60000000004 */
[----:B------:R-:W-:Y:S01]  /*143400*/  IMAD.X R11, R12, 0x1, R28, P1 ;  /* 0x000000010c0b7824 */ /* 0x000fe200008e061c */
[----:B------:R0:W-:Y:S04]  /*143410*/  STL [R1+0x2828], R7 ;  /* 0x0028280701007387 */ /* 0x0001e80000100800 */
[----:B------:R-:W-:Y:S04]  /*143420*/  STL [R1+0x608], R2 ;  /* 0x0006080201007387 */ /* 0x000fe80000100800 */
[----:B0-----:R-:W4:Y:S04]  /*143430*/  LDL.LU R7, [R1+0x5278] ;  /* 0x0052780001077983 */ /* 0x001f280000300800 */
[----:B------:R0:W-:Y:S01]  /*143440*/  STL.64 [R1+0xb18], R10 ;  /* 0x000b180a01007387 */ /* 0x0001e20000100a00 */
[----:B------:R-:W-:-:S02]  /*143450*/  SHF.R.U32.HI R16, RZ, 0x8, R13 ;  /* 0x00000008ff107819 */ /* 0x000fc4000001160d */
[----:B------:R-:W-:Y:S01]  /*143460*/  SHF.R.U32.HI R13, RZ, 0x8, R6 ;  /* 0x00000008ff0d7819 */ /* 0x000fe20000011606 */
[----:B0-----:R-:W4:Y:S04]  /*143470*/  LDL.LU R10, [R1+0x4e3c] ;  /* 0x004e3c00010a7983 */ /* 0x001f280000300800 */
[----:B------:R-:W4:Y:S04]  /*143480*/  LDL.LU R11, [R1+0x4ef8] ;  /* 0x004ef800010b7983 */ /* 0x000f280000300800 */
[----:B------:R-:W4:Y:S04]  /*143490*/  LDL.LU R4, [R1+0x28d0] ;  /* 0x0028d00001047983 */ /* 0x000f280000300800 */
[----:B------:R-:W4:Y:S04]  /*1434a0*/  LDL.LU R2, [R1+0x2e8] ;  /* 0x0002e80001027983 */ /* 0x000f280000300800 */
[----:B------:R-:W4:Y:S01]  /*1434b0*/  LDL.LU R6, [R1+0x428] ;  /* 0x0004280001067983 */ /* 0x000f220000300800 */
[----:B------:R-:W-:-:S02]  /*1434c0*/  LOP3.LUT R16, R16, 0xffff, RZ, 0xc0, !PT ;  /* 0x0000ffff10107812 */ /* 0x000fc400078ec0ff */
        /* <DEDUP_REMOVED lines=17> */
[----:B------:R-:W-:Y:S01]  /*1435e0*/  IMAD.X R17, R12, 0x1, R26, P1 ;  /* 0x000000010c117824 */ /* 0x000fe200008e061a */
[----:B------:R-:W-:-:S04]  /*1435f0*/  SHF.R.U32.HI R5, RZ, 0x8, R5 ;  /* 0x00000008ff057819 */ /* 0x000fc80000011605 */
[----:B------:R-:W-:Y:S01]  /*143600*/  STL.64 [R1+0xae0], R16 ;  /* 0x000ae01001007387 */ /* 0x000fe20000100a00 */
[----:B0-----:R-:W-:-:S03]  /*143610*/  PRMT R13, R8, 0x3340, R9 ;  /* 0x00003340080d7816 */ /* 0x001fc60000000009 */
[----:B------:R-:W2:Y:S04]  /*143620*/  LDL.LU R9, [R1+0x5260] ;  /* 0x0052600001097983 */ /* 0x000ea80000300800 */
[----:B------:R0:W-:Y:S01]  /*143630*/  STL [R1+0x604], R13 ;  /* 0x0006040d01007387 */ /* 0x0001e20000100800 */
[----:B------:R-:W-:Y:S02]  /*143640*/  LOP3.LUT R7, R7, 0xffff, RZ, 0xc0, !PT ;  /* 0x0000ffff07077812 */ /* 0x000fe400078ec0ff */
[----:B------:R-:W-:-:S04]  /*143650*/  LOP3.LUT R5, R5, 0xffff, RZ, 0xc0, !PT ;  /* 0x0000ffff05057812 */ /* 0x000fc800078ec0ff */
[--C-:B------:R-:W-:Y:S02]  /*143660*/  PRMT R8, R5, 0x3340, R0.reuse ;  /* 0x0000334005087816 */ /* 0x100fe40000000000 */
[----:B------:R-:W3:Y:S01]  /*143670*/  LDL.LU R5, [R1+0x4df0] ;  /* 0x004df00001057983 */ /* 0x000ee20000300800 */
[----:B------:R-:W-:Y:S02]  /*143680*/  LOP3.LUT R10, R10, 0xffff, RZ, 0xc0, !PT ;  /* 0x0000ffff0a0a7812 */ /* 0x000fe400078ec0ff */
[----:B0-----:R-:W-:Y:S02]  /*143690*/  LOP3.LUT R13, R11, 0xffff, RZ, 0xc0, !PT ;  /* 0x0000ffff0b0d7812 */ /* 0x001fe400078ec0ff */
[----:B------:R-:W-:Y:S02]  /*1436a0*/  LOP3.LUT R22, R4, 0xffff, RZ, 0xc0, !PT ;  /* 0x0000ffff04167812 */ /* 0x000fe400078ec0ff */
[----:B------:R-:W-:Y:S02]  /*1436b0*/  LOP3.LUT R11, R2, 0xffff, RZ, 0xc0, !PT ;  /* 0x0000ffff020b7812 */ /* 0x000fe400078ec0ff */
[----:B------:R-:W-:-:S02]  /*1436c0*/  PRMT R4, R10, 0x3340, R0 ;  /* 0x000033400a047816 */ /* 0x000fc40000000000 */
[----:B------:R-:W-:Y:S01]  /*1436d0*/  PRMT R2, R7, 0x3340, R13 ;  /* 0x0000334007027816 */ /* 0x000fe2000000000d */
[----:B------:R0:W-:Y:S01]  /*1436e0*/  STL [R1+0x384], R8 ;  /* 0x0003840801007387 */ /* 0x0001e20000100800 */
[----:B------:R-:W-:Y:S02]  /*1436f0*/  LOP3.LUT R23, R6, 0xffff, RZ, 0xc0, !PT ;  /* 0x0000ffff06177812 */ /* 0x000fe400078ec0ff */
[----:B------:R-:W-:Y:S02]  /*143700*/  PRMT R2, R2, 0x5410, R4 ;  /* 0x0000541002027816 */ /* 0x000fe40000000004 */
[----:B------:R-:W-:Y:S02]  /*143710*/  PRMT R4, R11, 0x3340, R0 ;  /* 0x000033400b047816 */ /* 0x000fe40000000000 */
[----:B------:R-:W-:Y:S01]  /*143720*/  IADD3 R16, P1, PT, R3, R25, RZ ;  /* 0x0000001903107210 */ /* 0x000fe20007f3e0ff */
[----:B0-----:R-:W4:Y:S04]  /*143730*/  LDL.LU R8, [R1+0x4eb0] ;  /* 0x004eb00001087983 */ /* 0x001f280000300800 */
[----:B------:R-:W-:Y:S04]  /*143740*/  STL [R1+0x57f8], R11 ;  /* 0x0057f80b01007387 */ /* 0x000fe80000100800 */
[----:B------:R0:W-:Y:S01]  /*143750*/  STL [R1+0x280c], R2 ;  /* 0x00280c0201007387 */ /* 0x0001e20000100800 */
[----:B------:R-:W-:Y:S01]  /*143760*/  IMAD.X R17, R12, 0x1, R24, P1 ;  /* 0x000000010c117824 */ /* 0x000fe200008e0618 */
[----:B0-----:R-:W-:-:S04]  /*143770*/  PRMT R2, R22, 0x3340, R23 ;  /* 0x0000334016027816 */ /* 0x001fc80000000017 */
[----:B------:R-:W-:-:S05]  /*143780*/  PRMT R2, R2, 0x5410, R4 ;  /* 0x0000541002027816 */ /* 0x000fca0000000004 */
[----:B------:R-:W-:Y:S04]  /*143790*/  STL [R1+0x281c], R2 ;  /* 0x00281c0201007387 */ /* 0x000fe80000100800 */
[----:B------:R0:W-:Y:S04]  /*1437a0*/  STL.64 [R1+0xad0], R16 ;  /* 0x000ad01001007387 */ /* 0x0001e80000100a00 */
[----:B0-----:R-:W4:Y:S04]  /*1437b0*/  LDL.LU.64 R16, [R1+0x59b8] ;  /* 0x0059b80001107983 */ /* 0x001f280000300a00 */
[----:B------:R-:W4:Y:S04]  /*1437c0*/  LDL.LU R2, [R1+0x5268] ;  /* 0x0052680001027983 */ /* 0x000f280000300800 */
[----:B------:R-:W4:Y:S04]  /*1437d0*/  LDL.LU R6, [R1+0x4df4] ;  /* 0x004df40001067983 */ /* 0x000f280000300800 */
[----:B------:R-:W4:Y:S01]  /*1437e0*/  LDL.LU R4, [R1+0x4eb8] ;  /* 0x004eb80001047983 */ /* 0x000f220000300800 */
        /* <DEDUP_REMOVED lines=8> */
[----:B------:R-:W4:Y:S01]  /*143870*/  LDL.LU R7, [R1+0x59b0] ;  /* 0x0059b00001077983 */ /* 0x000f220000300800 */
[----:B------:R-:W-:Y:S02]  /*143880*/  PRMT R22, R22, 0x3340, R23 ;  /* 0x0000334016167816 */ /* 0x000fe40000000017 */
[----:B------:R-:W-:-:S03]  /*143890*/  PRMT R13, R11, 0x3340, R13 ;  /* 0x000033400b0d7816 */ /* 0x000fc6000000000d */
[----:B------:R-:W-:Y:S04]  /*1438a0*/  STL [R1+0x620], R22 ;  /* 0x0006201601007387 */ /* 0x000fe80000100800 */
[----:B------:R4:W-:Y:S01]  /*1438b0*/  STL [R1+0x600], R13 ;  /* 0x0006000d01007387 */ /* 0x0009e20000100800 */
[----:B--2---:R-:W-:Y:S02]  /*1438c0*/  LOP3.LUT R11, R9, 0xffff, RZ, 0xc0, !PT ;  /* 0x0000ffff090b7812 */ /* 0x004fe400078ec0ff */
[----:B---3--:R-:W-:Y:S02]  /*1438d0*/  LOP3.LUT R9, R5, 0xffff, RZ, 0xc0, !PT ;  /* 0x0000ffff05097812 */ /* 0x008fe400078ec0ff */
[----:B----4-:R-:W-:Y:S02]  /*1438e0*/  LOP3.LUT R13, R8, 0xffff, RZ, 0xc0, !PT ;  /* 0x0000ffff080d7812 */ /* 0x010fe400078ec0ff */
[----:B------:R-:W-:-:S02]  /*1438f0*/  PRMT R8, R9, 0x3340, R0 ;  /* 0x0000334009087816 */ /* 0x000fc40000000000 */
[----:B------:R-:W-:-:S04]  /*143900*/  PRMT R5, R11, 0x3340, R13 ;  /* 0x000033400b057816 */ /* 0x000fc8000000000d */
[----:B------:R-:W-:Y:S02]  /*143910*/  PRMT R22, R5, 0x5410, R8 ;  /* 0x0000541005167816 */ /* 0x000fe40000000008 */
[----:B------:R-:W-:Y:S01]  /*143920*/  SHF.R.U32.HI R11, RZ, 0x8, R11 ;  /* 0x00000008ff0b7819 */ /* 0x000fe2000001160b */
[----:B------:R-:W2:Y:S04]  /*143930*/  LDL.LU R8, [R1+0x2a1c] ;  /* 0x002a1c0001087983 */ /* 0x000ea80000300800 */
[----:B------:R-:W3:Y:S01]  /*143940*/  LDL.LU R5, [R1+0x2888] ;  /* 0x0028880001057983 */ /* 0x000ee20000300800 */
[----:B------:R-:W-:-:S03]  /*143950*/  SHF.R.U32.HI R13, RZ, 0x8, R13 ;  /* 0x00000008ff0d7819 */ /* 0x000fc6000001160d */
[----:B------:R0:W-:Y:S01]  /*143960*/  STL [R1+0x2808], R22 ;  /* 0x0028081601007387 */ /* 0x0001e20000100800 */
[----:B------:R-:W-:Y:S02]  /*143970*/  SHF.R.U32.HI R9, RZ, 0x8, R9 ;  /* 0x00000008ff097819 */ /* 0x000fe40000011609 */
[----:B------:R-:W-:Y:S02]  /*143980*/  LOP3.LUT R11, R11, 0xffff, RZ, 0xc0, !PT ;  /* 0x0000ffff0b0b7812 */ /* 0x000fe400078ec0ff */
[----:B------:R-:W-:Y:S02]  /*143990*/  LOP3.LUT R13, R13, 0xffff, RZ, 0xc0, !PT ;  /* 0x0000ffff0d0d7812 */ /* 0x000fe400078ec0ff */
[----:B------:R-:W-:Y:S02]  /*1439a0*/  LOP3.LUT R9, R9, 0xffff, RZ, 0xc0, !PT ;  /* 0x0000ffff09097812 */ /* 0x000fe400078ec0ff */
[----:B------:R-:W-:Y:S02]  /*1439b0*/  PRMT R11, R11, 0x3340, R13 ;  /* 0x000033400b0b7816 */ /* 0x000fe4000000000d */
[----:B------:R-:W-:-:S02]  /*1439c0*/  PRMT R9, R9, 0x3340, R0 ;  /* 0x0000334009097816 */ /* 0x000fc40000000000 */
[----:B0-----:R-:W-:-:S05]  /*1439d0*/  IADD3 R22, P1, PT, R3, R17, RZ ;  /* 0x0000001103167210 */ /* 0x001fca0007f3e0ff */
[----:B------:R-:W-:Y:S01]  /*1439e0*/  IMAD.X R23, R12, 0x1, R15, P1 ;  /* 0x000000010c177824 */ /* 0x000fe200008e060f */
[----:B------:R-:W-:Y:S02]  /*1439f0*/  LOP3.LUT R2, R2, 0xffff, RZ, 0xc0, !PT ;  /* 0x0000ffff02027812 */ /* 0x000fe400078ec0ff */
[----:B------:R-:W-:Y:S02]  /*143a00*/  LOP3.LUT R13, R6, 0xffff, RZ, 0xc0, !PT ;  /* 0x0000ffff060d7812 */ /* 0x000fe400078ec0ff */
[----:B------:R-:W-:Y:S04]  /*143a10*/  STL.64 [R1+0xab8], R22 ;  /* 0x000ab81601007387 */ /* 0x000fe80000100a00 */
[----:B------:R-:W-:Y:S04]  /*143a20*/  STL [R1+0x5fc], R11 ;  /* 0x0005fc0b01007387 */ /* 0x000fe80000100800 */
[----:B------:R0:W-:Y:S01]  /*143a30*/  STL [R1+0x380], R9 ;  /* 0x0003800901007387 */ /* 0x0001e20000100800 */
[----:B------:R-:W-:-:S02]  /*143a40*/  PRMT R6, R13, 0x3340, R0 ;  /* 0x000033400d067816 */ /* 0x000fc40000000000 */
[----:B0-----:R-:W-:Y:S02]  /*143a50*/  LOP3.LUT R9, R4, 0xffff, RZ, 0xc0, !PT ;  /* 0x0000ffff04097812 */ /* 0x001fe400078ec0ff */
[----:B------:R-:W-:Y:S02]  /*143a60*/  IADD3 R22, P1, PT, R3, R16, RZ ;  /* 0x0000001003167210 */ /* 0x000fe40007f3e0ff */
[----:B------:R-:W-:Y:S01]  /*143a70*/  PRMT R4, R2, 0x3340, R9 ;  /* 0x0000334002047816 */ /* 0x000fe20000000009 */
[----:B------:R-:W-:Y:S02]  /*143a80*/  STL [R1+0x57fc], R13 ;  /* 0x0057fc0d01007387 */ /* 0x000fe40000100800 */
[----:B------:R-:W-:Y:S01]  /*143a90*/  IMAD.X R23, R12, 0x1, R14, P1 ;  /* 0x000000010c177824 */ /* 0x000fe200008e060e */
[----:B------:R-:W-:Y:S02]  /*143aa0*/  PRMT R11, R4, 0x5410, R6 ;  /* 0x00005410040b7816 */ /* 0x000fe40000000006 */
[----:B------:R-:W4:Y:S04]  /*143ab0*/  LDL.LU R6, [R1+0x28ec] ;  /* 0x0028ec0001067983 */ /* 0x000f280000300800 */
[----:B------:R-:W4:Y:S04]  /*143ac0*/  LDL.LU R4, [R1+0x2f8] ;  /* 0x0002f80001047983 */ /* 0x000f280000300800 */
        /* <DEDUP_REMOVED lines=12> */
[----:B------:R0:W-:Y:S04]  /*143b90*/  STL [R1+0x37c], R10 ;  /* 0x00037c0a01007387 */ /* 0x0001e80000100800 */
[----:B------:R1:W-:Y:S04]  /*143ba0*/  STL [R1+0x610], R9 ;  /* 0x0006100901007387 */ /* 0x0003e80000100800 */
[----:B------:R-:W4:Y:S01]  /*143bb0*/  LDL.LU R7, [R1+0x59a0] ;  /* 0x0059a00001077983 */ /* 0x000f220000300800 */
[----:B0-----:R-:W-:-:S02]  /*143bc0*/  PRMT R10, R2, 0x3340, R0 ;  /* 0x00003340020a7816 */ /* 0x001fc40000000000 */
[----:B--2---:R-:W-:Y:S02]  /*143bd0*/  LOP3.LUT R8, R8, 0xffff, RZ, 0xc0, !PT ;  /* 0x0000ffff08087812 */ /* 0x004fe400078ec0ff */
[----:B---3--:R-:W-:-:S04]  /*143be0*/  LOP3.LUT R5, R5, 0xffff, RZ, 0xc0, !PT ;  /* 0x0000ffff05057812 */ /* 0x008fc800078ec0ff */
[----:B-1----:R-:W-:-:S04]  /*143bf0*/  PRMT R9, R8, 0x3340, R5 ;  /* 0x0000334008097816 */ /* 0x002fc80000000005 */
[----:B------:R-:W-:-:S05]  /*143c00*/  PRMT R9, R9, 0x5410, R10 ;  /* 0x0000541009097816 */ /* 0x000fca000000000a */
[----:B------:R0:W-:Y:S02]  /*143c10*/  STL [R1+0x27f8], R9 ;  /* 0x0027f80901007387 */ /* 0x0001e40000100800 */
[----:B0-----:R-:W-:Y:S02]  /*143c20*/  SHF.R.U32.HI R9, RZ, 0x8, R2 ;  /* 0x00000008ff097819 */ /* 0x001fe40000011602 */
[----:B----4-:R-:W-:Y:S01]  /*143c30*/  IADD3 R10, P1, PT, R3, R23, RZ ;  /* 0x00000017030a7210 */ /* 0x010fe20007f3e0ff */
[----:B------:R-:W-:Y:S04]  /*143c40*/  STL.64 [R1+0x5998], R22 ;  /* 0x0059981601007387 */ /* 0x000fe80000100a00 */
[----:B------:R-:W-:-:S05]  /*143c50*/  IMAD.X R11, R12, 0x1, R22, P1 ;  /* 0x000000010c0b7824 */ /* 0x000fca00008e0616 */
[----:B------:R0:W-:Y:S04]  /*143c60*/  STL.64 [R1+0xaa8], R10 ;  /* 0x000aa80a01007387 */ /* 0x0001e80000100a00 */
[----:B------:R-:W2:Y:S01]  /*143c70*/  LDL.LU R2, [R1+0x2a38] ;  /* 0x002a380001027983 */ /* 0x000ea20000300800 */
[----:B0-----:R-:W-:Y:S02]  /*143c80*/  SHF.R.U32.HI R11, RZ, 0x8, R5 ;  /* 0x00000008ff0b7819 */ /* 0x001fe40000011605 */
[----:B------:R-:W-:Y:S01]  /*143c90*/  SHF.R.U32.HI R10, RZ, 0x8, R8 ;  /* 0x00000008ff0a7819 */ /* 0x000fe20000011608 */
[----:B------:R-:W3:Y:S04]  /*143ca0*/  LDL.LU R5, [R1+0x3dc] ;  /* 0x0003dc0001057983 */ /* 0x000ee80000300800 */
[----:B------:R-:W4:Y:S01]  /*143cb0*/  LDL.LU R8, [R1+0x28a8] ;  /* 0x0028a80001087983 */ /* 0x000f220000300800 */
[----:B------:R-:W-:-:S02]  /*143cc0*/  LOP3.LUT R11, R11, 0xffff, RZ, 0xc0, !PT ;  /* 0x0000ffff0b0b7812 */ /* 0x000fc400078ec0ff */
[----:B------:R-:W-:Y:S02]  /*143cd0*/  LOP3.LUT R10, R10, 0xffff, RZ, 0xc0, !PT ;  /* 0x0000ffff0a0a7812 */ /* 0x000fe400078ec0ff */
[----:B------:R-:W-:Y:S02]  /*143ce0*/  LOP3.LUT R9, R9, 0xffff, RZ, 0xc0, !PT ;  /* 0x0000ffff09097812 */ /* 0x000fe400078ec0ff */
[----:B------:R-:W-:Y:S02]  /*143cf0*/  PRMT R11, R10, 0x3340, R11 ;  /* 0x000033400a0b7816 */ /* 0x000fe4000000000b */
[----:B------:R-:W-:Y:S02]  /*143d00*/  PRMT R10, R9, 0x3340, R0 ;  /* 0x00003340090a7816 */ /* 0x000fe40000000000 */
[----:B------:R-:W-:Y:S02]  /*143d10*/  LOP3.LUT R9, R4, 0xffff, RZ, 0xc0, !PT ;  /* 0x0000ffff04097812 */ /* 0x000fe400078ec0ff */
[----:B------:R-:W-:-:S02]  /*143d20*/  LOP3.LUT R6, R6, 0xffff, RZ, 0xc0, !PT ;  /* 0x0000ffff06067812 */ /* 0x000fc400078ec0ff */
[----:B------:R-:W-:Y:S01]  /*143d30*/  LOP3.LUT R4, R7, 0xffff, RZ, 0xc0, !PT ;  /* 0x0000ffff07047812 */ /* 0x000fe200078ec0ff */
[----:B------:R-:W-:Y:S04]  /*143d40*/  STL [R1+0x5f4], R11 ;  /* 0x0005f40b01007387 */ /* 0x000fe80000100800 */
[----:B------:R0:W-:Y:S01]  /*143d50*/  STL [R1+0x378], R10 ;  /* 0x0003780a01007387 */ /* 0x0001e20000100800 */
[----:B------:R-:W-:Y:S02]  /*143d60*/  PRMT R7, R6, 0x3340, R4 ;  /* 0x0000334006077816 */ /* 0x000fe40000000004 */
[----:B0-----:R-:W-:-:S04]  /*143d70*/  PRMT R10, R9, 0x3340, R0 ;  /* 0x00003340090a7816 */ /* 0x001fc80000000000 */
[----:B------:R-:W-:Y:S02]  /*143d80*/  PRMT R7, R7, 0x5410, R10 ;  /* 0x0000541007077816 */ /* 0x000fe4000000000a */
[----:B------:R-:W-:Y:S02]  /*143d90*/  IADD3 R10, P1, PT, R3, R21, RZ ;  /* 0x00000015030a7210 */ /* 0x000fe40007f3e0ff */
[----:B------:R-:W-:Y:S02]  /*143da0*/  SHF.R.U32.HI R6, RZ, 0x8, R6 ;  /* 0x00000008ff067819 */ /* 0x000fe40000011606 */
[----:B------:R-:W-:Y:S01]  /*143db0*/  SHF.R.U32.HI R4, RZ, 0x8, R4 ;  /* 0x00000008ff047819 */ /* 0x000fe20000011604 */
[----:B------:R-:W-:Y:S01]  /*143dc0*/  IMAD.X R11, R12, 0x1, R19, P1 ;  /* 0x000000010c0b7824 */ /* 0x000fe200008e0613 */
[----:B------:R-:W-:Y:S04]  /*143dd0*/  STL [R1+0x598c], R21 ;  /* 0x00598c1501007387 */ /* 0x000fe80000100800 */
[----:B------:R-:W-:Y:S04]  /*143de0*/  STL [R1+0x27ec], R7 ;  /* 0x0027ec0701007387 */ /* 0x000fe80000100800 */
[----:B------:R0:W-:Y:S01]  /*143df0*/  STL.64 [R1+0xa80], R10 ;  /* 0x000a800a01007387 */ /* 0x0001e20000100a00 */
[----:B------:R-:W-:-:S02]  /*143e00*/  SHF.R.U32.HI R9, RZ, 0x8, R9 ;  /* 0x00000008ff097819 */ /* 0x000fc40000011609 */
[----:B0-----:R-:W-:Y:S02]  /*143e10*/  LOP3.LUT R10, R6, 0xffff, RZ, 0xc0, !PT ;  /* 0x0000ffff060a7812 */ /* 0x001fe400078ec0ff */
[----:B------:R-:W-:Y:S01]  /*143e20*/  LOP3.LUT R11, R4, 0xffff, RZ, 0xc0, !PT ;  /* 0x0000ffff040b7812 */ /* 0x000fe200078ec0ff */
[----:B------:R-:W4:Y:S04]  /*143e30*/  LDL.LU R6, [R1+0x4e84] ;  /* 0x004e840001067983 */ /* 0x000f280000300800 */
[----:B------:R-:W4:Y:S04]  /*143e40*/  LDL.LU R4, [R1+0x5284] ;  /* 0x0052840001047983 */ /* 0x000f280000300800 */
[----:B------:R-:W4:Y:S01]  /*143e50*/  LDL.LU R7, [R1+0x4f60] ;  /* 0x004f600001077983 */ /* 0x000f220000300800 */
[----:B------:R-:W-:-:S02]  /*143e60*/  PRMT R13, R10, 0x3340, R11 ;  /* 0x000033400a0d7816 */ /* 0x000fc4000000000b */
[----:B------:R-:W-:Y:S02]  /*143e70*/  IADD3 R10, P1, PT, R3, R20, RZ ;  /* 0x00000014030a7210 */ /* 0x000fe40007f3e0ff */
[----:B------:R-:W-:-:S03]  /*143e80*/  LOP3.LUT R9, R9, 0xffff, RZ, 0xc0, !PT ;  /* 0x0000ffff09097812 */ /* 0x000fc600078ec0ff */
[----:B------:R-:W-:Y:S01]  /*143e90*/  IMAD.X R11, R12, 0x1, R18, P1 ;  /* 0x000000010c0b7824 */ /* 0x000fe200008e0612 */
[----:B------:R-:W-:Y:S01]  /*143ea0*/  PRMT R9, R9, 0x3340, R0 ;  /* 0x0000334009097816 */ /* 0x000fe20000000000 */
[----:B------:R-:W-:Y:S04]  /*143eb0*/  STL [R1+0x5ec], R13 ;  /* 0x0005ec0d01007387 */ /* 0x000fe80000100800 */
[----:B------:R-:W-:Y:S04]  /*143ec0*/  STL.64 [R1+0x5990], R18 ;  /* 0x0059901201007387 */ /* 0x000fe80000100a00 */
[----:B------:R0:W-:Y:S04]  /*143ed0*/  STL.64 [R1+0xaa0], R10 ;  /* 0x000aa00a01007387 */ /* 0x0001e80000100a00 */
[----:B------:R1:W-:Y:S01]  /*143ee0*/  STL [R1+0x374], R9 ;  /* 0x0003740901007387 */ /* 0x0003e20000100800 */
[----:B--2---:R-:W-:-:S02]  /*143ef0*/  LOP3.LUT R2, R2, 0xffff, RZ, 0xc0, !PT ;  /* 0x0000ffff02027812 */ /* 0x004fc400078ec0ff */
[----:B---3--:R-:W-:Y:S02]  /*143f00*/  LOP3.LUT R5, R5, 0xffff, RZ, 0xc0, !PT ;  /* 0x0000ffff05057812 */ /* 0x008fe400078ec0ff */
[----:B----4-:R-:W-:Y:S02]  /*143f10*/  LOP3.LUT R8, R8, 0xffff, RZ, 0xc0, !PT ;  /* 0x0000ffff08087812 */ /* 0x010fe400078ec0ff */
[----:B0-----:R-:W-:Y:S02]  /*143f20*/  PRMT R10, R5, 0x3340, R0 ;  /* 0x00003340050a7816 */ /* 0x001fe40000000000 */
[----:B-1----:R-:W-:Y:S02]  /*143f30*/  PRMT R9, R2, 0x3340, R8 ;  /* 0x0000334002097816 */ /* 0x002fe40000000008 */
[----:B------:R-:W-:Y:S02]  /*143f40*/  SHF.R.U32.HI R2, RZ, 0x8, R2 ;  /* 0x00000008ff027819 */ /* 0x000fe40000011602 */
[----:B------:R-:W-:-:S02]  /*143f50*/  PRMT R9, R9, 0x5410, R10 ;  /* 0x0000541009097816 */ /* 0x000fc4000000000a */
[----:B------:R-:W-:Y:S02]  /*143f60*/  LOP3.LUT R13, R2, 0xffff, RZ, 0xc0, !PT ;  /* 0x0000ffff020d7812 */ /* 0x000fe400078ec0ff */
[----:B------:R-:W-:Y:S01]  /*143f70*/  SHF.R.U32.HI R12, RZ, 0x8, R8 ;  /* 0x00000008ff0c7819 */ /* 0x000fe20000011608 */
[----:B------:R0:W-:Y:S04]  /*143f80*/  STL [R1+0x27e8], R9 ;  /* 0x0027e80901007387 */ /* 0x0001e80000100800 */
[----:B------:R-:W2:Y:S01]  /*143f90*/  LDL.LU R2, [R1+0x290c] ;  /* 0x00290c0001027983 */ /* 0x000ea20000300800 */
[----:B------:R-:W-:Y:S02]  /*143fa0*/  LOP3.LUT R18, R12, 0xffff, RZ, 0xc0, !PT ;  /* 0x0000ffff0c127812 */ /* 0x000fe400078ec0ff */
[----:B0-----:R-:W-:-:S02]  /*143fb0*/  SHF.R.U32.HI R9, RZ, 0x8, R5 ;  /* 0x00000008ff097819 */ /* 0x001fc40000011605 */
[----:B------:R-:W3:Y:S04]  /*143fc0*/  LDL.LU R5, [R1+0x314] ;  /* 0x0003140001057983 */ /* 0x000ee80000300800 */
[----:B------:R-:W4:Y:S04]  /*143fd0*/  LDL.LU R11, [R1+0x26ac] ;  /* 0x0026ac00010b7983 */ /* 0x000f280000300800 */
[----:B------:R-:W4:Y:S04]  /*143fe0*/  LDL.LU R10, [R1+0x5288] ;  /* 0x00528800010a7983 */ /* 0x000f280000300800 */
[----:B------:R-:W4:Y:S04]  /*143ff0*/  LDL.LU R8, [R1+0x4e8c] ;  /* 0x004e8c0001087983 */ /* 0x000f280000300800 */
[----:B------:R-:W4:Y:S01]  /*144000*/  LDL.LU R12, [R1+0x4f94] ;  /* 0x004f9400010c7983 */ /* 0x000f220000300800 */
[----:B------:R-:W-:-:S02]  /*144010*/  LOP3.LUT R9, R9, 0xffff, RZ, 0xc0, !PT ;  /* 0x0000ffff09097812 */ /* 0x000fc400078ec0ff */
[----:B------:R-:W-:Y:S02]  /*144020*/  PRMT R18, R13, 0x3340, R18 ;  /* 0x000033400d127816 */ /* 0x000fe40000000012 */
[----:B------:R-:W-:-:S03]  /*144030*/  PRMT R13, R9, 0x3340, R0 ;  /* 0x00003340090d7816 */ /* 0x000fc60000000000 */
[----:B------:R-:W-:Y:S04]  /*144040*/  STL [R1+0x5e8], R18 ;  /* 0x0005e81201007387 */ /* 0x000fe80000100800 */
[----:B------:R0:W-:Y:S01]  /*144050*/  STL [R1+0x370], R13 ;  /* 0x0003700d01007387 */ /* 0x0001e20000100800 */
[----:B------:R-:W-:Y:S01]  /*144060*/  VIADD R3, R3, UR5 ;  /* 0x0000000503037c36 */ /* 0x000fe20008000000 */
[----:B------:R-:W1:Y:S01]  /*144070*/  LDCU UR5, c[0x0][0x3b8] ;  /* 0x00007700ff0577ac */ /* 0x000e620008000800 */
[----:B------:R-:W-:Y:S02]  /*144080*/  LOP3.LUT R9, R6, 0xffff, RZ, 0xc0, !PT ;  /* 0x0000ffff06097812 */ /* 0x000fe400078ec0ff */
[----:B------:R-:W-:Y:S02]  /*144090*/  LOP3.LUT R4, R4, 0xffff, RZ, 0xc0, !PT ;  /* 0x0000ffff04047812 */ /* 0x000fe400078ec0ff */
[----:B------:R-:W-:-:S02]  /*1440a0*/  LOP3.LUT R6, R7, 0xffff, RZ, 0xc0, !PT ;  /* 0x0000ffff07067812 */ /* 0x000fc400078ec0ff */
[----:B0-----:R-:W-:Y:S02]  /*1440b0*/  PRMT R13, R9, 0x3340, R0 ;  /* 0x00003340090d7816 */ /* 0x001fe40000000000 */
[----:B------:R-:W-:Y:S02]  /*1440c0*/  PRMT R7, R4, 0x3340, R6 ;  /* 0x0000334004077816 */ /* 0x000fe40000000006 */
[----:B------:R-:W-:Y:S02]  /*1440d0*/  IADD3 R18, P1, PT, R3, R29, RZ ;  /* 0x0000001d03127210 */ /* 0x000fe40007f3e0ff */
[----:B------:R-:W-:Y:S02]  /*1440e0*/  SHF.R.U32.HI R4, RZ, 0x8, R4 ;  /* 0x00000008ff047819 */ /* 0x000fe40000011604 */
[----:B------:R-:W-:Y:S02]  /*1440f0*/  SHF.R.U32.HI R6, RZ, 0x8, R6 ;  /* 0x00000008ff067819 */ /* 0x000fe40000011606 */
[----:B------:R-:W-:-:S02]  /*144100*/  PRMT R13, R7, 0x5410, R13 ;  /* 0x00005410070d7816 */ /* 0x000fc4000000000d */
[----:B------:R-:W-:Y:S02]  /*144110*/  SHF.R.S32.HI R7, RZ, 0x1f, R3 ;  /* 0x0000001fff077819 */ /* 0x000fe40000011403 */
[----:B------:R-:W-:Y:S02]  /*144120*/  SHF.R.U32.HI R9, RZ, 0x8, R9 ;  /* 0x00000008ff097819 */ /* 0x000fe40000011609 */
[----:B------:R-:W-:Y:S02]  /*144130*/  LOP3.LUT R4, R4, 0xffff, RZ, 0xc0, !PT ;  /* 0x0000ffff04047812 */ /* 0x000fe400078ec0ff */
[----:B------:R-:W-:Y:S01]  /*144140*/  LOP3.LUT R6, R6, 0xffff, RZ, 0xc0, !PT ;  /* 0x0000ffff06067812 */ /* 0x000fe200078ec0ff */
[----:B------:R0:W-:Y:S01]  /*144150*/  STL [R1+0x27d8], R13 ;  /* 0x0027d80d01007387 */ /* 0x0001e20000100800 */
[----:B------:R-:W-:-:S05]  /*144160*/  IMAD.X R19, R7, 0x1, R28, P1 ;  /* 0x0000000107137824 */ /* 0x000fca00008e061c */
[----:B------:R-:W-:Y:S01]  /*144170*/  STL.64 [R1+0xa48], R18 ;  /* 0x000a481201007387 */ /* 0x000fe20000100a00 */
[----:B0-----:R-:W-:Y:S02]  /*144180*/  LOP3.LUT R13, R9, 0xffff, RZ, 0xc0, !PT ;  /* 0x0000ffff090d7812 */ /* 0x001fe400078ec0ff */
[----:B------:R-:W-:Y:S02]  /*144190*/  PRMT R9, R4, 0x3340, R6 ;  /* 0x0000334004097816 */ /* 0x000fe40000000006 */
[----:B------:R-:W4:Y:S04]  /*1441a0*/  LDL.LU R6, [R1+0x527c] ;  /* 0x00527c0001067983 */ /* 0x000f280000300800 */
[----:B------:R-:W4:Y:S04]  /*1441b0*/  LDL.LU R4, [R1+0x4e40] ;  /* 0x004e400001047983 */ /* 0x000f280000300800 */
[----:B------:R0:W-:Y:S01]  /*1441c0*/  STL [R1+0x5e4], R9 ;  /* 0x0005e40901007387 */ /* 0x0001e20000100800 */
[----:B------:R-:W-:-:S03]  /*1441d0*/  PRMT R13, R13, 0x3340, R0 ;  /* 0x000033400d0d7816 */ /* 0x000fc60000000000 */
[----:B0-----:R-:W4:Y:S04]  /*1441e0*/  LDL.LU R9, [R1+0x4f04] ;  /* 0x004f040001097983 */ /* 0x001f280000300800 */
[----:B------:R-:W-:Y:S01]  /*1441f0*/  STL [R1+0x36c], R13 ;  /* 0x00036c0d01007387 */ /* 0x000fe20000100800 */
[----:B------:R-:W-:-:S05]  /*144200*/  IADD3 R22, P1, PT, R3, R27, RZ ;  /* 0x0000001b03167210 */ /* 0x000fca0007f3e0ff */
[----:B------:R-:W-:Y:S01]  /*144210*/  IMAD.X R23, R7, 0x1, R26, P1 ;  /* 0x0000000107177824 */ /* 0x000fe200008e061a */
[----:B--2---:R-:W-:Y:S02]  /*144220*/  LOP3.LUT R2, R2, 0xffff, RZ, 0xc0, !PT ;  /* 0x0000ffff02027812 */ /* 0x004fe400078ec0ff */
[----:B---3--:R-:W-:Y:S02]  /*144230*/  LOP3.LUT R5, R5, 0xffff, RZ, 0xc0, !PT ;  /* 0x0000ffff05057812 */ /* 0x008fe400078ec0ff */
[----:B----4-:R-:W-:Y:S02]  /*144240*/  LOP3.LUT R18, R11, 0xffff, RZ, 0xc0, !PT ;  /* 0x0000ffff0b127812 */ /* 0x010fe400078ec0ff */
[----:B------:R-:W-:Y:S02]  /*144250*/  LOP3.LUT R11, R10, 0xffff, RZ, 0xc0, !PT ;  /* 0x0000ffff0a0b7812 */ /* 0x000fe400078ec0ff */
[----:B------:R-:W-:Y:S02]  /*144260*/  LOP3.LUT R10, R8, 0xffff, RZ, 0xc0, !PT ;  /* 0x0000ffff080a7812 */ /* 0x000fe400078ec0ff */
[----:B------:R-:W-:Y:S01]  /*144270*/  PRMT R8, R5, 0x3340, R0 ;  /* 0x0000334005087816 */ /* 0x000fe20000000000 */
[----:B------:R0:W-:Y:S01]  /*144280*/  STL [R1+0x28a8], R5 ;  /* 0x0028a80501007387 */ /* 0x0001e20000100800 */
[----:B------:R-:W-:-:S02]  /*144290*/  LOP3.LUT R12, R12, 0xffff, RZ, 0xc0, !PT ;  /* 0x0000ffff0c0c7812 */ /* 0x000fc400078ec0ff */
[----:B0-----:R-:W-:-:S04]  /*1442a0*/  PRMT R5, R2, 0x3340, R18 ;  /* 0x0000334002057816 */ /* 0x001fc80000000012 */
[----:B------:R-:W-:Y:S02]  /*1442b0*/  PRMT R13, R5, 0x5410, R8 ;  /* 0x00005410050d7816 */ /* 0x000fe40000000008 */
[----:B------:R-:W-:Y:S02]  /*1442c0*/  PRMT R8, R10, 0x3340, R0 ;  /* 0x000033400a087816 */ /* 0x000fe40000000000 */
[----:B------:R-:W-:-:S04]  /*1442d0*/  PRMT R5, R11, 0x3340, R12 ;  /* 0x000033400b057816 */ /* 0x000fc8000000000c */
[----:B------:R-:W-:Y:S01]  /*1442e0*/  PRMT R5, R5, 0x5410, R8 ;  /* 0x0000541005057816 */ /* 0x000fe20000000008 */
[----:B------:R0:W-:Y:S04]  /*1442f0*/  STL [R1+0x27dc], R13 ;  /* 0x0027dc0d01007387 */ /* 0x0001e80000100800 */
[----:B------:R2:W-:Y:S01]  /*144300*/  STL [R1+0x27cc], R5 ;  /* 0x0027cc0501007387 */ /* 0x0005e20000100800 */
[----:B0-----:R-:W-:-:S03]  /*144310*/  SHF.R.U32.HI R13, RZ, 0x8, R2 ;  /* 0x00000008ff0d7819 */ /* 0x001fc60000011602 */
[----:B--2---:R-:W2:Y:S04]  /*144320*/  LDL.LU R5, [R1+0x5280] ;  /* 0x0052800001057983 */ /* 0x004ea80000300800 */
[----:B------:R-:W3:Y:S04]  /*144330*/  LDL.LU R2, [R1+0x4e50] ;  /* 0x004e500001027983 */ /* 0x000ee80000300800 */
[----:B------:R-:W-:Y:S04]  /*144340*/  STL.64 [R1+0xa40], R22 ;  /* 0x000a401601007387 */ /* 0x000fe80000100a00 */
[----:B------:R-:W4:Y:S01]  /*144350*/  LDL.LU R8, [R1+0x4f10] ;  /* 0x004f100001087983 */ /* 0x000f220000300800 */
        /* <DEDUP_REMOVED lines=9> */
[----:B------:R-:W-:Y:S02]  /*1443f0*/  LOP3.LUT R6, R6, 0xffff, RZ, 0xc0, !PT ;  /* 0x0000ffff06067812 */ /* 0x000fe400078ec0ff */
[----:B------:R-:W-:Y:S01]  /*144400*/  LOP3.LUT R4, R4, 0xffff, RZ, 0xc0, !PT ;  /* 0x0000ffff04047812 */ /* 0x000fe200078ec0ff */
[----:B------:R-:W-:Y:S04]  /*144410*/  STL [R1+0x5f8], R13 ;  /* 0x0005f80d01007387 */ /* 0x000fe80000100800 */
[----:B------:R0:W-:Y:S01]  /*144420*/  STL [R1+0x5dc], R11 ;  /* 0x0005dc0b01007387 */ /* 0x0001e20000100800 */
[----:B------:R-:W-:-:S02]  /*144430*/  PRMT R12, R4, 0x3340, R0 ;  /* 0x00003340040c7816 */ /* 0x000fc40000000000 */
[----:B------:R-:W-:-:S04]  /*144440*/  LOP3.LUT R9, R9, 0xffff, RZ, 0xc0, !PT ;  /* 0x0000ffff09097812 */ /* 0x000fc800078ec0ff */
[----:B0-----:R-:W-:-:S04]  /*144450*/  PRMT R11, R6, 0x3340, R9 ;  /* 0x00003340060b7816 */ /* 0x001fc80000000009 */
[----:B------:R-:W-:Y:S02]  /*144460*/  PRMT R11, R11, 0x5410, R12 ;  /* 0x000054100b0b7816 */ /* 0x000fe4000000000c */
[----:B------:R-:W-:-:S05]  /*144470*/  IADD3 R12, P1, PT, R3, R25, RZ ;  /* 0x00000019030c7210 */ /* 0x000fca0007f3e0ff */
[----:B------:R-:W-:Y:S01]  /*144480*/  IMAD.X R13, R7, 0x1, R24, P1 ;  /* 0x00000001070d7824 */ /* 0x000fe200008e0618 */
[----:B------:R0:W-:Y:S01]  /*144490*/  STL [R1+0x27c8], R11 ;  /* 0x0027c80b01007387 */ /* 0x0001e20000100800 */
[----:B------:R-:W-:Y:S02]  /*1444a0*/  SHF.R.U32.HI R6, RZ, 0x8, R6 ;  /* 0x00000008ff067819 */ /* 0x000fe40000011606 */
[----:B------:R-:W-:Y:S01]  /*1444b0*/  SHF.R.U32.HI R4, RZ, 0x8, R4 ;  /* 0x00000008ff047819 */ /* 0x000fe20000011604 */
[----:B------:R1:W-:Y:S01]  /*1444c0*/  STL.64 [R1+0xa38], R12 ;  /* 0x000a380c01007387 */ /* 0x0003e20000100a00 */
[----:B------:R-:W-:Y:S02]  /*1444d0*/  LOP3.LUT R6, R6, 0xffff, RZ, 0xc0, !PT ;  /* 0x0000ffff06067812 */ /* 0x000fe400078ec0ff */
[----:B------:R-:W-:Y:S01]  /*1444e0*/  LOP3.LUT R4, R4, 0xffff, RZ, 0xc0, !PT ;  /* 0x0000ffff04047812 */ /* 0x000fe200078ec0ff */
[----:B0-----:R-:W4:Y:S01]  /*1444f0*/  LDL.LU R11, [R1+0x2a78] ;  /* 0x002a7800010b7983 */ /* 0x001f220000300800 */
[----:B-1----:R-:W-:-:S03]  /*144500*/  SHF.R.U32.HI R13, RZ, 0x8, R9 ;  /* 0x00000008ff0d7819 */ /* 0x002fc60000011609 */
[----:B------:R-:W4:Y:S04]  /*144510*/  LDL.LU R9, [R1+0x3e0] ;  /* 0x0003e00001097983 */ /* 0x000f280000300800 */
[----:B------:R-:W4:Y:S01]  /*144520*/  LDL.LU R12, [R1+0x28d4] ;  /* 0x0028d400010c7983 */ /* 0x000f220000300800 */
[----:B------:R-:W-:Y:S02]  /*144530*/  LOP3.LUT R13, R13, 0xffff, RZ, 0xc0, !PT ;  /* 0x0000ffff0d0d7812 */ /* 0x000fe400078ec0ff */
[----:B------:R-:W-:Y:S02]  /*144540*/  PRMT R4, R4, 0x3340, R0 ;  /* 0x0000334004047816 */ /* 0x000fe40000000000 */
[----:B------:R-:W-:-:S05]  /*144550*/  PRMT R6, R6, 0x3340, R13 ;  /* 0x0000334006067816 */ /* 0x000fca000000000d */
[----:B------:R-:W-:Y:S04]  /*144560*/  STL [R1+0x5d4], R6 ;  /* 0x0005d40601007387 */ /* 0x000fe80000100800 */
[----:B------:R0:W-:Y:S01]  /*144570*/  STL [R1+0x368], R4 ;  /* 0x0003680401007387 */ /* 0x0001e20000100800 */
[----:B------:R-:W-:-:S05]  /*144580*/  IADD3 R22, P1, PT, R3, R17, RZ ;  /* 0x0000001103167210 */ /* 0x000fca0007f3e0ff */
[----:B------:R-:W-:Y:S01]  /*144590*/  IMAD.X R23, R7, 0x1, R15, P1 ;  /* 0x0000000107177824 */ /* 0x000fe200008e060f */
[----:B------:R-:W-:Y:S02]  /*1445a0*/  SHF.R.U32.HI R19, RZ, 0x8, R10 ;  /* 0x00000008ff137819 */ /* 0x000fe4000001160a */
[----:B---3--:R-:W-:Y:S02]  /*1445b0*/  LOP3.LUT R2, R2, 0xffff, RZ, 0xc0, !PT ;  /* 0x0000ffff02027812 */ /* 0x008fe400078ec0ff */
[----:B--2---:R-:W-:Y:S02]  /*1445c0*/  LOP3.LUT R13, R5, 0xffff, RZ, 0xc0, !PT ;  /* 0x0000ffff050d7812 */ /* 0x004fe400078ec0ff */
[----:B----4-:R-:W-:Y:S02]  /*1445d0*/  LOP3.LUT R18, R8, 0xffff, RZ, 0xc0, !PT ;  /* 0x0000ffff08127812 */ /* 0x010fe400078ec0ff */
[----:B0-----:R-:W-:Y:S01]  /*1445e0*/  PRMT R4, R2, 0x3340, R0 ;  /* 0x0000334002047816 */ /* 0x001fe20000000000 */
[----:B------:R0:W-:Y:S04]  /*1445f0*/  STL [R1+0x2888], R2 ;  /* 0x0028880201007387 */ /* 0x0001e80000100800 */
[----:B------:R-:W2:Y:S04]  /*144600*/  LDL.LU R8, [R1+0x2a7c] ;  /* 0x002a7c0001087983 */ /* 0x000ea80000300800 */
[----:B------:R-:W3:Y:S01]  /*144610*/  LDL.LU R6, [R1+0x3e4] ;  /* 0x0003e40001067983 */ /* 0x000ee20000300800 */
[----:B0-----:R-:W-:-:S04]  /*144620*/  PRMT R2, R13, 0x3340, R18 ;  /* 0x000033400d027816 */ /* 0x001fc80000000012 */
[----:B------:R-:W-:-:S05]  /*144630*/  PRMT R2, R2, 0x5410, R4 ;  /* 0x0000541002027816 */ /* 0x000fca0000000004 */
[----:B------:R0:W-:Y:S04]  /*144640*/  STL [R1+0x27bc], R2 ;  /* 0x0027bc0201007387 */ /* 0x0001e80000100800 */
[----:B------:R-:W4:Y:S04]  /*144650*/  LDL.LU R4, [R1+0x28dc] ;  /* 0x0028dc0001047983 */ /* 0x000f280000300800 */
[----:B0-----:R-:W4:Y:S04]  /*144660*/  LDL.LU R2, [R1+0x2a18] ;  /* 0x002a180001027983 */ /* 0x001f280000300800 */
[----:B------:R-:W4:Y:S04]  /*144670*/  LDL.LU R5, [R1+0x324] ;  /* 0x0003240001057983 */ /* 0x000f280000300800 */
[----:B------:R0:W-:Y:S04]  /*144680*/  STL.64 [R1+0xa10], R22 ;  /* 0x000a101601007387 */ /* 0x0001e80000100a00 */
[----:B0-----:R-:W4:Y:S04]  /*144690*/  LDL.LU.64 R22, [R1+0x5998] ;  /* 0x0059980001167983 */ /* 0x001f280000300a00 */
[----:B------:R-:W4:Y:S01]  /*1446a0*/  LDL.LU R10, [R1+0x287c] ;  /* 0x00287c00010a7983 */ /* 0x000f220000300800 */
[----:B------:R-:W-:-:S02]  /*1446b0*/  SHF.R.U32.HI R13, RZ, 0x8, R13 ;  /* 0x00000008ff0d7819 */ /* 0x000fc4000001160d */
[----:B------:R-:W-:Y:S02]  /*1446c0*/  SHF.R.U32.HI R18, RZ, 0x8, R18 ;  /* 0x00000008ff127819 */ /* 0x000fe40000011612 */
[----:B------:R-:W-:Y:S02]  /*1446d0*/  LOP3.LUT R19, R19, 0xffff, RZ, 0xc0, !PT ;  /* 0x0000ffff13137812 */ /* 0x000fe400078ec0ff */
[----:B------:R-:W-:Y:S02]  /*1446e0*/  LOP3.LUT R13, R13, 0xffff, RZ, 0xc0, !PT ;  /* 0x0000ffff0d0d7812 */ /* 0x000fe400078ec0ff */
[----:B------:R-:W-:Y:S02]  /*1446f0*/  LOP3.LUT R18, R18, 0xffff, RZ, 0xc0, !PT ;  /* 0x0000ffff12127812 */ /* 0x000fe400078ec0ff */
[----:B------:R-:W-:Y:S02]  /*144700*/  PRMT R19, R19, 0x3340, R0 ;  /* 0x0000334013137816 */ /* 0x000fe40000000000 */
[----:B------:R-:W-:-:S02]  /*144710*/  LOP3.LUT R11, R11, 0xffff, RZ, 0xc0, !PT ;  /* 0x0000ffff0b0b7812 */ /* 0x000fc400078ec0ff */
[----:B------:R-:W-:Y:S02]  /*144720*/  PRMT R13, R13, 0x3340, R18 ;  /* 0x000033400d0d7816 */ /* 0x000fe40000000012 */
[----:B------:R-:W-:Y:S02]  /*144730*/  LOP3.LUT R9, R9, 0xffff, RZ, 0xc0, !PT ;  /* 0x0000ffff09097812 */ /* 0x000fe400078ec0ff */
[----:B------:R-:W-:Y:S01]  /*144740*/  LOP3.LUT R12, R12, 0xffff, RZ, 0xc0, !PT ;  /* 0x0000ffff0c0c7812 */ /* 0x000fe200078ec0ff */
[----:B------:R-:W-:Y:S04]  /*144750*/  STL [R1+0x364], R19 ;  /* 0x0003641301007387 */ /* 0x000fe80000100800 */
[----:B------:R0:W-:Y:S01]  /*144760*/  STL [R1+0x5f0], R13 ;  /* 0x0005f00d01007387 */ /* 0x0001e20000100800 */
[----:B------:R-:W-:-:S02]  /*144770*/  PRMT R18, R9, 0x3340, R0 ;  /* 0x0000334009127816 */ /* 0x000fc40000000000 */
[--C-:B0-----:R-:W-:Y:S02]  /*144780*/  PRMT R13, R11, 0x3340, R12.reuse ;  /* 0x000033400b0d7816 */ /* 0x101fe4000000000c */
[----:B------:R-:W-:Y:S02]  /*144790*/  SHF.R.U32.HI R11, RZ, 0x8, R11 ;  /* 0x00000008ff0b7819 */ /* 0x000fe4000001160b */
[----:B------:R-:W-:Y:S02]  /*1447a0*/  SHF.R.U32.HI R12, RZ, 0x8, R12 ;  /* 0x00000008ff0c7819 */ /* 0x000fe4000001160c */
[----:B------:R-:W-:Y:S02]  /*1447b0*/  PRMT R13, R13, 0x5410, R18 ;  /* 0x000054100d0d7816 */ /* 0x000fe40000000012 */
[----:B------:R-:W-:Y:S02]  /*1447c0*/  IADD3 R18, P1, PT, R3, R16, RZ ;  /* 0x0000001003127210 */ /* 0x000fe40007f3e0ff */
[----:B------:R-:W-:-:S02]  /*1447d0*/  LOP3.LUT R11, R11, 0xffff, RZ, 0xc0, !PT ;  /* 0x0000ffff0b0b7812 */ /* 0x000fc400078ec0ff */
[----:B------:R-:W-:Y:S02]  /*1447e0*/  LOP3.LUT R12, R12, 0xffff, RZ, 0xc0, !PT ;  /* 0x0000ffff0c0c7812 */ /* 0x000fe400078ec0ff */
[----:B------:R-:W-:Y:S01]  /*1447f0*/  SHF.R.U32.HI R9, RZ, 0x8, R9 ;  /* 0x00000008ff097819 */ /* 0x000fe20000011609 */
[----:B------:R-:W-:Y:S01]  /*144800*/  IMAD.X R19, R7, 0x1, R14, P1 ;  /* 0x0000000107137824 */ /* 0x000fe200008e060e */
[----:B------:R-:W-:Y:S01]  /*144810*/  PRMT R11, R11, 0x3340, R12 ;  /* 0x000033400b0b7816 */ /* 0x000fe2000000000c */
[----:B------:R-:W-:Y:S04]  /*144820*/  STL [R1+0x27ac], R13 ;  /* 0x0027ac0d01007387 */ /* 0x000fe80000100800 */
[----:B------:R-:W-:Y:S01]  /*144830*/  STL.64 [R1+0xa30], R18 ;  /* 0x000a301201007387 */ /* 0x000fe20000100a00 */
[----:B------:R-:W-:-:S03]  /*144840*/  LOP3.LUT R9, R9, 0xffff, RZ, 0xc0, !PT ;  /* 0x0000ffff09097812 */ /* 0x000fc600078ec0ff */
[----:B------:R-:W-:Y:S01]  /*144850*/  STL [R1+0x598], R11 ;  /* 0x0005980b01007387 */ /* 0x000fe20000100800 */
[----:B------:R-:W-:-:S05]  /*144860*/  PRMT R9, R9, 0x3340, R0 ;  /* 0x0000334009097816 */ /* 0x000fca0000000000 */
[----:B------:R0:W-:Y:S04]  /*144870*/  STL [R1+0x360], R9 ;  /* 0x0003600901007387 */ /* 0x0001e80000100800 */
[----:B0-----:R-:W4:Y:S01]  /*144880*/  LDL.LU R9, [R1+0x2a28] ;  /* 0x002a280001097983 */ /* 0x001f220000300800 */
[----:B--2---:R-:W-:Y:S02]  /*144890*/  LOP3.LUT R8, R8, 0xffff, RZ, 0xc0, !PT ;  /* 0x0000ffff08087812 */ /* 0x004fe400078ec0ff */
[----:B---3--:R-:W-:Y:S02]  /*1448a0*/  LOP3.LUT R6, R6, 0xffff, RZ, 0xc0, !PT ;  /* 0x0000ffff06067812 */ /* 0x008fe400078ec0ff */
[----:B----4-:R-:W-:-:S04]  /*1448b0*/  LOP3.LUT R21, R4, 0xffff, RZ, 0xc0, !PT ;  /* 0x0000ffff04157812 */ /* 0x010fc800078ec0ff */
[----:B------:R-:W-:Y:S02]  /*1448c0*/  PRMT R4, R8, 0x3340, R21 ;  /* 0x0000334008047816 */ /* 0x000fe40000000015 */
[----:B------:R-:W-:Y:S02]  /*1448d0*/  LOP3.LUT R11, R5, 0xffff, RZ, 0xc0, !PT ;  /* 0x0000ffff050b7812 */ /* 0x000fe400078ec0ff */
[----:B------:R-:W-:Y:S02]  /*1448e0*/  PRMT R5, R6, 0x3340, R0 ;  /* 0x0000334006057816 */ /* 0x000fe40000000000 */
[----:B------:R-:W-:Y:S02]  /*1448f0*/  LOP3.LUT R2, R2, 0xffff, RZ, 0xc0, !PT ;  /* 0x0000ffff02027812 */ /* 0x000fe400078ec0ff */
[----:B------:R-:W-:Y:S02]  /*144900*/  PRMT R4, R4, 0x5410, R5 ;  /* 0x0000541004047816 */ /* 0x000fe40000000005 */
[----:B------:R-:W2:Y:S04]  /*144910*/  LDL.LU R5, [R1+0x338] ;  /* 0x0003380001057983 */ /* 0x000ea80000300800 */
[----:B------:R0:W-:Y:S01]  /*144920*/  STL [R1+0x27a8], R4 ;  /* 0x0027a80401007387 */ /* 0x0001e20000100800 */
[----:B------:R-:W-:-:S02]  /*144930*/  LOP3.LUT R13, R10, 0xffff, RZ, 0xc0, !PT ;  /* 0x0000ffff0a0d7812 */ /* 0x000fc400078ec0ff */
[----:B------:R-:W-:Y:S02]  /*144940*/  PRMT R10, R11, 0x3340, R0 ;  /* 0x000033400b0a7816 */ /* 0x000fe40000000000 */
[----:B------:R-:W-:Y:S02]  /*144950*/  IADD3 R18, P1, PT, R3, R23, RZ ;  /* 0x0000001703127210 */ /* 0x000fe40007f3e0ff */
[----:B0-----:R-:W-:Y:S02]  /*144960*/  PRMT R4, R2, 0x3340, R13 ;  /* 0x0000334002047816 */ /* 0x001fe4000000000d */
[----:B------:R-:W-:Y:S02]  /*144970*/  SHF.R.U32.HI R21, RZ, 0x8, R21 ;  /* 0x00000008ff157819 */ /* 0x000fe40000011615 */
[----:B------:R-:W-:Y:S01]  /*144980*/  SHF.R.U32.HI R8, RZ, 0x8, R8 ;  /* 0x00000008ff087819 */ /* 0x000fe20000011608 */
[----:B------:R-:W-:Y:S01]  /*144990*/  IMAD.X R19, R7, 0x1, R22, P1 ;  /* 0x0000000107137824 */ /* 0x000fe200008e0616 */
[----:B------:R-:W-:-:S02]  /*1449a0*/  PRMT R12, R4, 0x5410, R10 ;  /* 0x00005410040c7816 */ /* 0x000fc4000000000a */
[----:B------:R-:W-:Y:S01]  /*1449b0*/  LOP3.LUT R21, R21, 0xffff, RZ, 0xc0, !PT ;  /* 0x0000ffff15157812 */ /* 0x000fe200078ec0ff */
[----:B------:R-:W3:Y:S04]  /*1449c0*/  LDL.LU R4, [R1+0x529c] ;  /* 0x00529c0001047983 */ /* 0x000ee80000300800 */
[----:B------:R-:W4:Y:S01]  /*1449d0*/  LDL.LU R10, [R1+0x4ed8] ;  /* 0x004ed800010a7983 */ /* 0x000f220000300800 */
[----:B------:R-:W-:-:S03]  /*1449e0*/  LOP3.LUT R8, R8, 0xffff, RZ, 0xc0, !PT ;  /* 0x0000ffff08087812 */ /* 0x000fc600078ec0ff */
[----:B------:R0:W-:Y:S04]  /*1449f0*/  STL [R1+0x2798], R12 ;  /* 0x0027980c01007387 */ /* 0x0001e80000100800 */
[----:B------:R1:W-:Y:S01]  /*144a00*/  STL.64 [R1+0x9f0], R18 ;  /* 0x0009f01201007387 */ /* 0x0003e20000100a00 */
[----:B------:R-:W-:Y:S02]  /*144a10*/  PRMT R8, R8, 0x3340, R21 ;  /* 0x0000334008087816 */ /* 0x000fe40000000015 */
[----:B0-----:R-:W-:Y:S01]  /*144a20*/  SHF.R.U32.HI R12, RZ, 0x8, R2 ;  /* 0x00000008ff0c7819 */ /* 0x001fe20000011602 */
[----:B-1----:R-:W2:Y:S04]  /*144a30*/  LDL.LU.64 R18, [R1+0x5990] ;  /* 0x0059900001127983 */ /* 0x002ea80000300a00 */
[----:B------:R-:W2:Y:S04]  /*144a40*/  LDL.LU R2, [R1+0x526c] ;  /* 0x00526c0001027983 */ /* 0x000ea80000300800 */
[----:B------:R-:W2:Y:S04]  /*144a50*/  LDL.LU R21, [R1+0x598c] ;  /* 0x00598c0001157983 */ /* 0x000ea80000300800 */
[----:B------:R0:W-:Y:S04]  /*144a60*/  STL [R1+0x590], R8 ;  /* 0x0005900801007387 */ /* 0x0001e80000100800 */
[----:B0-----:R-:W3:Y:S01]  /*144a70*/  LDL.LU R8, [R1+0x5988] ;  /* 0x0059880001087983 */ /* 0x001ee20000300800 */
[----:B------:R-:W-:-:S02]  /*144a80*/  SHF.R.U32.HI R13, RZ, 0x8, R13 ;  /* 0x00000008ff0d7819 */ /* 0x000fc4000001160d */
[----:B------:R-:W-:Y:S02]  /*144a90*/  LOP3.LUT R12, R12, 0xffff, RZ, 0xc0, !PT ;  /* 0x0000ffff0c0c7812 */ /* 0x000fe400078ec0ff */
[----:B------:R-:W-:-:S04]  /*144aa0*/  LOP3.LUT R13, R13, 0xffff, RZ, 0xc0, !PT ;  /* 0x0000ffff0d0d7812 */ /* 0x000fc800078ec0ff */
[----:B------:R-:W-:Y:S02]  /*144ab0*/  PRMT R13, R12, 0x3340, R13 ;  /* 0x000033400c0d7816 */ /* 0x000fe4000000000d */
[----:B------:R-:W-:-:S03]  /*144ac0*/  SHF.R.U32.HI R11, RZ, 0x8, R11 ;  /* 0x00000008ff0b7819 */ /* 0x000fc6000001160b */
[----:B------:R0:W-:Y:S01]  /*144ad0*/  STL [R1+0x58c], R13 ;  /* 0x00058c0d01007387 */ /* 0x0001e20000100800 */
[----:B------:R-:W-:Y:S02]  /*144ae0*/  LOP3.LUT R11, R11, 0xffff, RZ, 0xc0, !PT ;  /* 0x0000ffff0b0b7812 */ /* 0x000fe400078ec0ff */
[----:B------:R-:W-:Y:S02]  /*144af0*/  SHF.R.U32.HI R6, RZ, 0x8, R6 ;  /* 0x00000008ff067819 */ /* 0x000fe40000011606 */
[----:B------:R-:W-:Y:S02]  /*144b00*/  PRMT R11, R11, 0x3340, R0 ;  /* 0x000033400b0b7816 */ /* 0x000fe40000000000 */
[----:B------:R-:W-:Y:S02]  /*144b10*/  LOP3.LUT R9, R9, 0xffff, RZ, 0xc0, !PT ;  /* 0x0000ffff09097812 */ /* 0x000fe400078ec0ff */
[----:B--2---:R-:W-:-:S05]  /*144b20*/  IADD3 R12, P1, PT, R3, R21, RZ ;  /* 0x00000015030c7210 */ /* 0x004fca0007f3e0ff */
[----:B0-----:R-:W-:-:S05]  /*144b30*/  IMAD.X R13, R7, 0x1, R19, P1 ;  /* 0x00000001070d7824 */ /* 0x001fca00008e0613 */
[----:B------:R0:W-:Y:S04]  /*144b40*/  STL.64 [R1+0x9e8], R12 ;  /* 0x0009e80c01007387 */ /* 0x0001e80000100a00 */
[----:B------:R-:W-:Y:S04]  /*144b50*/  STL.64 [R1+0x5978], R20 ;  /* 0x0059781401007387 */ /* 0x000fe80000100a00 */
[----:B------:R1:W-:Y:S01]  /*144b60*/  STL [R1+0x35c], R11 ;  /* 0x00035c0b01007387 */ /* 0x0003e20000100800 */
[----:B0-----:R-:W-:Y:S02]  /*144b70*/  IADD3 R12, P1, PT, R3, R20, RZ ;  /* 0x00000014030c7210 */ /* 0x001fe40007f3e0ff */
[----:B-1----:R-:W-:-:S03]  /*144b80*/  LOP3.LUT R11, R6, 0xffff, RZ, 0xc0, !PT ;  /* 0x0000ffff060b7812 */ /* 0x002fc600078ec0ff */
[----:B------:R-:W-:Y:S02]  /*144b90*/  IMAD.X R13, R7, 0x1, R18, P1 ;  /* 0x00000001070d7824 */ /* 0x000fe400008e0612 */
[----:B------:R-:W2:Y:S04]  /*144ba0*/  LDL.LU R7, [R1+0x52a0] ;  /* 0x0052a00001077983 */ /* 0x000ea80000300800 */
[----:B------:R0:W-:Y:S04]  /*144bb0*/  STL.64 [R1+0x9e0], R12 ;  /* 0x0009e00c01007387 */ /* 0x0001e80000100a00 */
[----:B------:R-:W2:Y:S01]  /*144bc0*/  LDL.LU R6, [R1+0x5274] ;  /* 0x0052740001067983 */ /* 0x000ea20000300800 */
[----:B0-----:R-:W-:-:S02]  /*144bd0*/  PRMT R12, R11, 0x3340, R0 ;  /* 0x000033400b0c7816 */ /* 0x001fc40000000000 */
[----:B------:R-:W-:Y:S02]  /*144be0*/  LOP3.LUT R11, R5, 0xffff, RZ, 0xc0, !PT ;  /* 0x0000ffff050b7812 */ /* 0x000fe400078ec0ff */
[----:B---3--:R-:W-:Y:S01]  /*144bf0*/  LOP3.LUT R5, R8, 0xffff, RZ, 0xc0, !PT ;  /* 0x0000ffff08057812 */ /* 0x008fe200078ec0ff */
[----:B------:R0:W-:Y:S04]  /*144c00*/  STL [R1+0x358], R12 ;  /* 0x0003580c01007387 */ /* 0x0001e80000100800 */
[----:B------:R-:W3:Y:S01]  /*144c10*/  LDL.LU R8, [R1+0x5984] ;  /* 0x0059840001087983 */ /* 0x000ee20000300800 */
[----:B------:R-:W-:Y:S02]  /*144c20*/  PRMT R13, R11, 0x3340, R0 ;  /* 0x000033400b0d7816 */ /* 0x000fe40000000000 */
[----:B------:R-:W-:-:S02]  /*144c30*/  LOP3.LUT R4, R4, 0xffff, RZ, 0xc0, !PT ;  /* 0x0000ffff04047812 */ /* 0x000fc400078ec0ff */
[----:B----4-:R-:W-:Y:S02]  /*144c40*/  LOP3.LUT R10, R10, 0xffff, RZ, 0xc0, !PT ;  /* 0x0000ffff0a0a7812 */ /* 0x010fe400078ec0ff */
        /* <DEDUP_REMOVED lines=8> */
[----:B------:R-:W-:Y:S02]  /*144cd0*/  SHF.R.U32.HI R12, RZ, 0x8, R9 ;  /* 0x00000008ff0c7819 */ /* 0x000fe40000011609 */
[----:B------:R-:W-:Y:S01]  /*144ce0*/  SHF.R.U32.HI R9, RZ, 0x8, R4 ;  /* 0x00000008ff097819 */ /* 0x000fe20000011604 */
[----:B------:R1:W-:Y:S04]  /*144cf0*/  STL [R1+0x2788], R11 ;  /* 0x0027880b01007387 */ /* 0x0003e80000100800 */
[----:B------:R-:W4:Y:S01]  /*144d00*/  LDL.LU R4, [R1+0x528c] ;  /* 0x00528c0001047983 */ /* 0x000f220000300800 */
[----:B0-----:R-:W-:-:S03]  /*144d10*/  SHF.R.U32.HI R13, RZ, 0x8, R5 ;  /* 0x00000008ff0d7819 */ /* 0x001fc60000011605 */
[----:B------:R-:W4:Y:S01]  /*144d20*/  LDL.LU R5, [R1+0x4e94] ;  /* 0x004e940001057983 */ /* 0x000f220000300800 */
[----:B-1----:R-:W-:-:S03]  /*144d30*/  SHF.R.U32.HI R11, RZ, 0x8, R2 ;  /* 0x00000008ff0b7819 */ /* 0x002fc60000011602 */
[----:B------:R-:W4:Y:S01]  /*144d40*/  LDL.LU R2, [R1+0x4f4c] ;  /* 0x004f4c0001027983 */ /* 0x000f220000300800 */
[----:B------:R-:W-:Y:S02]  /*144d50*/  LOP3.LUT R12, R12, 0xffff, RZ, 0xc0, !PT ;  /* 0x0000ffff0c0c7812 */ /* 0x000fe400078ec0ff */
[----:B------:R-:W-:Y:S02]  /*144d60*/  LOP3.LUT R13, R13, 0xffff, RZ, 0xc0, !PT ;  /* 0x0000ffff0d0d7812 */ /* 0x000fe400078ec0ff */
[----:B------:R-:W-:Y:S02]  /*144d70*/  LOP3.LUT R9, R9, 0xffff, RZ, 0xc0, !PT ;  /* 0x0000ffff09097812 */ /* 0x000fe400078ec0ff */
[----:B------:R-:W-:Y:S02]  /*144d80*/  LOP3.LUT R11, R11, 0xffff, RZ, 0xc0, !PT ;  /* 0x0000ffff0b0b7812 */ /* 0x000fe400078ec0ff */
[----:B------:R-:W-:Y:S02]  /*144d90*/  PRMT R12, R12, 0x3340, R13 ;  /* 0x000033400c0c7816 */ /* 0x000fe4000000000d */
[----:B------:R-:W-:-:S03]  /*144da0*/  PRMT R9, R9, 0x3340, R11 ;  /* 0x0000334009097816 */ /* 0x000fc6000000000b */
[----:B------:R0:W-:Y:S04]  /*144db0*/  STL [R1+0x5d8], R12 ;  /* 0x0005d80c01007387 */ /* 0x0001e80000100800 */
[----:B------:R1:W-:Y:S01]  /*144dc0*/  STL [R1+0x580], R9 ;  /* 0x0005800901007387 */ /* 0x0003e20000100800 */
[----:B------:R-:W-:Y:S01]  /*144dd0*/  VIADD R3, R3, UR5 ;  /* 0x0000000503037c36 */ /* 0x000fe20008000000 */
[----:B------:R-:W-:Y:S01]  /*144de0*/  SHF.R.U32.HI R10, RZ, 0x8, R10 ;  /* 0x00000008ff0a7819 */ /* 0x000fe2000001160a */
[----:B------:R-:W1:Y:S03]  /*144df0*/  LDCU UR5, c[0x0][0x3b8] ;  /* 0x00007700ff0577ac */ /* 0x000e660008000800 */
[----:B0-----:R-:W-:-:S02]  /*144e00*/  IADD3 R12, P1, PT, R3, R29, RZ ;  /* 0x0000001d030c7210 */ /* 0x001fc40007f3e0ff */
[----:B------:R-:W-:-:S04]  /*144e10*/  LOP3.LUT R10, R10, 0xffff, RZ, 0xc0, !PT ;  /* 0x0000ffff0a0a7812 */ /* 0x000fc800078ec0ff */
[----:B------:R-:W-:Y:S02]  /*144e20*/  PRMT R10, R10, 0x3340, R0 ;  /* 0x000033400a0a7816 */ /* 0x000fe40000000000 */
[----:B--2---:R-:W-:Y:S02]  /*144e30*/  LOP3.LUT R7, R7, 0xffff, RZ, 0xc0, !PT ;  /* 0x0000ffff07077812 */ /* 0x004fe400078ec0ff */
[----:B-1----:R-:W-:-:S04]  /*144e40*/  LOP3.LUT R9, R6, 0xffff, RZ, 0xc0, !PT ;  /* 0x0000ffff06097812 */ /* 0x002fc800078ec0ff */
[----:B------:R-:W-:Y:S02]  /*144e50*/  PRMT R6, R7, 0x3340, R9 ;  /* 0x0000334007067816 */ /* 0x000fe40000000009 */
[----:B------:R-:W-:Y:S02]  /*144e60*/  SHF.R.U32.HI R7, RZ, 0x8, R7 ;  /* 0x00000008ff077819 */ /* 0x000fe40000011607 */
[----:B------:R-:W-:Y:S02]  /*144e70*/  SHF.R.U32.HI R9, RZ, 0x8, R9 ;  /* 0x00000008ff097819 */ /* 0x000fe40000011609 */
[----:B---3--:R-:W-:-:S04]  /*144e80*/  LOP3.LUT R8, R8, 0xffff, RZ, 0xc0, !PT ;  /* 0x0000ffff08087812 */ /* 0x008fc800078ec0ff */
[----:B------:R-:W-:-:S04]  /*144e90*/  PRMT R11, R8, 0x3340, R0 ;  /* 0x00003340080b7816 */ /* 0x000fc80000000000 */
[----:B------:R-:W-:Y:S02]  /*144ea0*/  PRMT R11, R6, 0x5410, R11 ;  /* 0x00005410060b7816 */ /* 0x000fe4000000000b */
[----:B------:R-:W-:Y:S02]  /*144eb0*/  SHF.R.S32.HI R6, RZ, 0x1f, R3 ;  /* 0x0000001fff067819 */ /* 0x000fe40000011403 */
[----:B------:R-:W-:Y:S02]  /*144ec0*/  LOP3.LUT R7, R7, 0xffff, RZ, 0xc0, !PT ;  /* 0x0000ffff07077812 */ /* 0x000fe400078ec0ff */
[----:B------:R-:W-:Y:S01]  /*144ed0*/  LOP3.LUT R9, R9, 0xffff, RZ, 0xc0, !PT ;  /* 0x0000ffff09097812 */ /* 0x000fe200078ec0ff */
[----:B------:R-:W-:-:S03]  /*144ee0*/  IMAD.X R13, R6, 0x1, R28, P1 ;  /* 0x00000001060d7824 */ /* 0x000fc600008e061c */
[----:B------:R-:W-:Y:S01]  /*144ef0*/  PRMT R7, R7, 0x3340, R9 ;  /* 0x0000334007077816 */ /* 0x000fe20000000009 */
[----:B------:R-:W-:Y:S04]  /*144f00*/  STL [R1+0x277c], R11 ;  /* 0x00277c0b01007387 */ /* 0x000fe80000100800 */
[----:B------:R0:W-:Y:S04]  /*144f10*/  STL.64 [R1+0x9b0], R12 ;  /* 0x0009b00c01007387 */ /* 0x0001e80000100a00 */
[----:B0-----:R-:W2:Y:S04]  /*144f20*/  LDL.LU R13, [R1+0x4ea0] ;  /* 0x004ea000010d7983 */ /* 0x001ea80000300800 */
[----:B------:R-:W3:Y:S04]  /*144f30*/  LDL.LU R11, [R1+0x4f54] ;  /* 0x004f5400010b7983 */ /* 0x000ee80000300800 */
[----:B------:R0:W-:Y:S04]  /*144f40*/  STL [R1+0x57a8], R7 ;  /* 0x0057a80701007387 */ /* 0x0001e80000100800 */
[----:B------:R1:W-:Y:S04]  /*144f50*/  STL [R1+0x354], R10 ;  /* 0x0003540a01007387 */ /* 0x0003e80000100800 */
[----:B0-----:R-:W3:Y:S01]  /*144f60*/  LDL.LU R7, [R1+0x5294] ;  /* 0x0052940001077983 */ /* 0x001ee20000300800 */
[----:B----4-:R-:W-:-:S02]  /*144f70*/  LOP3.LUT R4, R4, 0xffff, RZ, 0xc0, !PT ;  /* 0x0000ffff04047812 */ /* 0x010fc400078ec0ff */
[----:B------:R-:W-:Y:S02]  /*144f80*/  LOP3.LUT R5, R5, 0xffff, RZ, 0xc0, !PT ;  /* 0x0000ffff05057812 */ /* 0x000fe400078ec0ff */
[----:B------:R-:W-:Y:S02]  /*144f90*/  LOP3.LUT R2, R2, 0xffff, RZ, 0xc0, !PT ;  /* 0x0000ffff02027812 */ /* 0x000fe400078ec0ff */
[----:B------:R-:W-:Y:S02]  /*144fa0*/  IADD3 R20, P1, PT, R3, R27, RZ ;  /* 0x0000001b03147210 */ /* 0x000fe40007f3e0ff */
[----:B-1----:R-:W-:Y:S02]  /*144fb0*/  PRMT R10, R5, 0x3340, R0 ;  /* 0x00003340050a7816 */ /* 0x002fe40000000000 */
[----:B------:R-:W-:Y:S01]  /*144fc0*/  PRMT R9, R4, 0x3340, R2 ;  /* 0x0000334004097816 */ /* 0x000fe20000000002 */
[----:B------:R-:W-:-:S03]  /*144fd0*/  IMAD.X R21, R6, 0x1, R26, P1 ;  /* 0x0000000106157824 */ /* 0x000fc600008e061a */
[----:B------:R-:W-:-:S05]  /*144fe0*/  PRMT R9, R9, 0x5410, R10 ;  /* 0x0000541009097816 */ /* 0x000fca000000000a */
[----:B------:R0:W-:Y:S04]  /*144ff0*/  STL [R1+0x2778], R9 ;  /* 0x0027780901007387 */ /* 0x0001e80000100800 */
[----:B------:R-:W-:Y:S04]  /*145000*/  STL.64 [R1+0x5960], R26 ;  /* 0x0059601a01007387 */ /* 0x000fe80000100a00 */
[----:B------:R1:W-:Y:S01]  /*145010*/  STL.64 [R1+0x9d0], R20 ;  /* 0x0009d01401007387 */ /* 0x0003e20000100a00 */
[----:B0-----:R-:W-:-:S03]  /*145020*/  SHF.R.U32.HI R9, RZ, 0x8, R4 ;  /* 0x00000008ff097819 */ /* 0x001fc60000011604 */
[----:B-1----:R-:W4:Y:S04]  /*145030*/  LDL.LU R20, [R1+0x28c] ;  /* 0x00028c0001147983 */ /* 0x002f280000300800 */
[----:B------:R-:W4:Y:S04]  /*145040*/  LDL.LU R21, [R1+0x5a4] ;  /* 0x0005a40001157983 */ /* 0x000f280000300800 */
[----:B------:R-:W4:Y:S04]  /*145050*/  LDL.LU R12, [R1+0x288] ;  /* 0x00028800010c7983 */ /* 0x000f280000300800 */
[----:B------:R-:W4:Y:S01]  /*145060*/  LDL.LU R4, [R1+0x570] ;  /* 0x0005700001047983 */ /* 0x000f220000300800 */
[----:B------:R-:W-:-:S02]  /*145070*/  SHF.R.U32.HI R26, RZ, 0x8, R5 ;  /* 0x00000008ff1a7819 */ /* 0x000fc40000011605 */
[----:B------:R-:W-:Y:S01]  /*145080*/  LOP3.LUT R27, R9, 0xffff, RZ, 0xc0, !PT ;  /* 0x0000ffff091b7812 */ /* 0x000fe200078ec0ff */
[----:B------:R-:W4:Y:S04]  /*145090*/  LDL.LU R5, [R1+0x2adc] ;  /* 0x002adc0001057983 */ /* 0x000f280000300800 */
[----:B------:R-:W4:Y:S04]  /*1450a0*/  LDL.LU R9, [R1+0x3ec] ;  /* 0x0003ec0001097983 */ /* 0x000f280000300800 */
[----:B------:R-:W4:Y:S01]  /*1450b0*/  LDL.LU R10, [R1+0x291c] ;  /* 0x00291c00010a7983 */ /* 0x000f220000300800 */
[----:B------:R-:W-:-:S02]  /*1450c0*/  SHF.R.U32.HI R2, RZ, 0x8, R2 ;  /* 0x00000008ff027819 */ /* 0x000fc40000011602 */
[----:B------:R-:W-:Y:S02]  /*1450d0*/  LOP3.LUT R26, R26, 0xffff, RZ, 0xc0, !PT ;  /* 0x0000ffff1a1a7812 */ /* 0x000fe400078ec0ff */
[----:B------:R-:W-:Y:S02]  /*1450e0*/  LOP3.LUT R2, R2, 0xffff, RZ, 0xc0, !PT ;  /* 0x0000ffff02027812 */ /* 0x000fe400078ec0ff */
[----:B------:R-:W-:Y:S02]  /*1450f0*/  PRMT R26, R26, 0x3340, R0 ;  /* 0x000033401a1a7816 */ /* 0x000fe40000000000 */
[----:B------:R-:W-:Y:S02]  /*145100*/  PRMT R27, R27, 0x3340, R2 ;  /* 0x000033401b1b7816 */ /* 0x000fe40000000002 */
[----:B------:R-:W4:Y:S04]  /*145110*/  LDL.LU R2, [R1+0x5980] ;  /* 0x0059800001027983 */ /* 0x000f280000300800 */
[----:B------:R0:W-:Y:S04]  /*145120*/  STL [R1+0x578], R27 ;  /* 0x0005781b01007387 */ /* 0x0001e80000100800 */
[----:B------:R1:W-:Y:S01]  /*145130*/  STL [R1+0x350], R26 ;  /* 0x0003501a01007387 */ /* 0x0003e20000100800 */
[----:B------:R-:W-:-:S04]  /*145140*/  SHF.R.U32.HI R8, RZ, 0x8, R8 ;  /* 0x00000008ff087819 */ /* 0x000fc80000011608 */
[----:B------:R-:W-:-:S04]  /*145150*/  LOP3.LUT R8, R8, 0xffff, RZ, 0xc0, !PT ;  /* 0x0000ffff08087812 */ /* 0x000fc800078ec0ff */
[--C-:B------:R-:W-:Y:S02]  /*145160*/  PRMT R8, R8, 0x3340, R0.reuse ;  /* 0x0000334008087816 */ /* 0x100fe40000000000 */
[----:B--2---:R-:W-:Y:S02]  /*145170*/  LOP3.LUT R13, R13, 0xffff, RZ, 0xc0, !PT ;  /* 0x0000ffff0d0d7812 */ /* 0x004fe400078ec0ff */
[----:B---3--:R-:W-:Y:S02]  /*145180*/  LOP3.LUT R11, R11, 0xffff, RZ, 0xc0, !PT ;  /* 0x0000ffff0b0b7812 */ /* 0x008fe400078ec0ff */
[----:B0-----:R-:W-:Y:S01]  /*145190*/  PRMT R27, R13, 0x3340, R0 ;  /* 0x000033400d1b7816 */ /* 0x001fe20000000000 */
[----:B------:R0:W-:Y:S01]  /*1451a0*/  STL [R1+0x5804], R13 ;  /* 0x0058040d01007387 */ /* 0x0001e20000100800 */
[----:B------:R-:W-:-:S04]  /*1451b0*/  LOP3.LUT R7, R7, 0xffff, RZ, 0xc0, !PT ;  /* 0x0000ffff07077812 */ /* 0x000fc800078ec0ff */
[----:B-1----:R-:W-:-:S04]  /*1451c0*/  PRMT R26, R7, 0x3340, R11 ;  /* 0x00003340071a7816 */ /* 0x002fc8000000000b */
[----:B0-----:R-:W-:Y:S02]  /*1451d0*/  PRMT R13, R26, 0x5410, R27 ;  /* 0x000054101a0d7816 */ /* 0x001fe4000000001b */
[----:B------:R-:W-:Y:S02]  /*1451e0*/  IADD3 R26, P1, PT, R3, R25, RZ ;  /* 0x00000019031a7210 */ /* 0x000fe40007f3e0ff */
[----:B------:R-:W-:Y:S02]  /*1451f0*/  SHF.R.U32.HI R7, RZ, 0x8, R7 ;  /* 0x00000008ff077819 */ /* 0x000fe40000011607 */
[----:B------:R-:W-:Y:S01]  /*145200*/  SHF.R.U32.HI R11, RZ, 0x8, R11 ;  /* 0x00000008ff0b7819 */ /* 0x000fe2000001160b */
[----:B------:R-:W-:Y:S01]  /*145210*/  IMAD.X R27, R6, 0x1, R24, P1 ;  /* 0x00000001061b7824 */ /* 0x000fe200008e0618 */
[----:B------:R-:W-:Y:S02]  /*145220*/  LOP3.LUT R7, R7, 0xffff, RZ, 0xc0, !PT ;  /* 0x0000ffff07077812 */ /* 0x000fe400078ec0ff */
[----:B------:R-:W-:Y:S01]  /*145230*/  LOP3.LUT R11, R11, 0xffff, RZ, 0xc0, !PT ;  /* 0x0000ffff0b0b7812 */ /* 0x000fe200078ec0ff */
[----:B------:R-:W-:Y:S04]  /*145240*/  STL [R1+0x276c], R13 ;  /* 0x00276c0d01007387 */ /* 0x000fe80000100800 */
[----:B------:R0:W-:Y:S01]  /*145250*/  STL.64 [R1+0x9c8], R26 ;  /* 0x0009c81a01007387 */ /* 0x0001e20000100a00 */
[----:B------:R-:W-:-:S03]  /*145260*/  PRMT R7, R7, 0x3340, R11 ;  /* 0x0000334007077816 */ /* 0x000fc6000000000b */
[----:B------:R-:W-:Y:S04]  /*145270*/  STL [R1+0x57ac], R8 ;  /* 0x0057ac0801007387 */ /* 0x000fe80000100800 */
[----:B------:R4:W-:Y:S04]  /*145280*/  STL [R1+0x5bc], R7 ;  /* 0x0005bc0701007387 */ /* 0x0009e80000100800 */
[----:B------:R-:W2:Y:S01]  /*145290*/  LDL.LU R11, [R1+0x56c] ;  /* 0x00056c00010b7983 */ /* 0x000ea20000300800 */
[----:B0-----:R-:W-:-:S05]  /*1452a0*/  IADD3 R26, P1, PT, R3, R17, RZ ;  /* 0x00000011031a7210 */ /* 0x001fca0007f3e0ff */
[----:B------:R-:W-:Y:S01]  /*1452b0*/  IMAD.X R27, R6, 0x1, R15, P1 ;  /* 0x00000001061b7824 */ /* 0x000fe200008e060f */
[----:B----4-:R-:W-:Y:S02]  /*1452c0*/  PRMT R7, R21, 0x5410, R20 ;  /* 0x0000541015077816 */ /* 0x010fe40000000014 */
[----:B------:R-:W-:Y:S02]  /*1452d0*/  LOP3.LUT R9, R9, 0xffff, RZ, 0xc0, !PT ;  /* 0x0000ffff09097812 */ /* 0x000fe400078ec0ff */
[----:B------:R-:W-:Y:S01]  /*1452e0*/  LOP3.LUT R8, R10, 0xffff, RZ, 0xc0, !PT ;  /* 0x0000ffff0a087812 */ /* 0x000fe200078ec0ff */
[----:B------:R-:W-:Y:S04]  /*1452f0*/  STL.64 [R1+0x9c0], R26 ;  /* 0x0009c01a01007387 */ /* 0x000fe80000100a00 */
[----:B------:R0:W-:Y:S01]  /*145300*/  STL [R1+0x26cc], R7 ;  /* 0x0026cc0701007387 */ /* 0x0001e20000100800 */
[----:B------:R-:W-:-:S02]  /*145310*/  PRMT R4, R4, 0x5410, R12 ;  /* 0x0000541004047816 */ /* 0x000fc4000000000c */
[----:B------:R-:W-:Y:S02]  /*145320*/  PRMT R12, R9, 0x3340, R0 ;  /* 0x00003340090c7816 */ /* 0x000fe40000000000 */
[----:B0-----:R-:W-:-:S04]  /*145330*/  LOP3.LUT R7, R5, 0xffff, RZ, 0xc0, !PT ;  /* 0x0000ffff05077812 */ /* 0x001fc800078ec0ff */
        /* <DEDUP_REMOVED lines=9> */
[----:B------:R-:W-:Y:S02]  /*1453d0*/  SHF.R.U32.HI R9, RZ, 0x8, R9 ;  /* 0x00000008ff097819 */ /* 0x000fe40000011609 */
[----:B------:R-:W-:Y:S01]  /*1453e0*/  PRMT R7, R7, 0x3340, R8 ;  /* 0x0000334007077816 */ /* 0x000fe20000000008 */
[----:B0-----:R-:W3:Y:S04]  /*1453f0*/  LDL.LU R4, [R1+0xba8] ;  /* 0x000ba80001047983 */ /* 0x001ee80000300800 */
[----:B------:R-:W4:Y:S04]  /*145400*/  LDL.LU R5, [R1+0x2a0c] ;  /* 0x002a0c0001057983 */ /* 0x000f280000300800 */
[----:B------:R-:W-:Y:S04]  /*145410*/  STL [R1+0x2768], R10 ;  /* 0x0027680a01007387 */ /* 0x000fe80000100800 */
[----:B------:R0:W-:Y:S01]  /*145420*/  STL.64 [R1+0xa08], R12 ;  /* 0x000a080c01007387 */ /* 0x0001e20000100a00 */
[----:B------:R-:W-:-:S03]  /*145430*/  LOP3.LUT R20, R9, 0xffff, RZ, 0xc0, !PT ;  /* 0x0000ffff09147812 */ /* 0x000fc600078ec0ff */
[----:B------:R-:W2:Y:S01]  /*145440*/  LDL.LU R8, [R1+0x280] ;  /* 0x0002800001087983 */ /* 0x000ea20000300800 */
[----:B------:R-:W-:Y:S02]  /*145450*/  PRMT R21, R20, 0x3340, R0 ;  /* 0x0000334014157816 */ /* 0x000fe40000000000 */
[----:B------:R-:W-:Y:S01]  /*145460*/  IADD3 R20, P1, PT, R3, R23, RZ ;  /* 0x0000001703147210 */ /* 0x000fe20007f3e0ff */
[----:B0-----:R-:W2:Y:S04]  /*145470*/  LDL.LU R13, [R1+0x59c] ;  /* 0x00059c00010d7983 */ /* 0x001ea80000300800 */
[----:B------:R0:W-:Y:S04]  /*145480*/  STL [R1+0x570], R7 ;  /* 0x0005700701007387 */ /* 0x0001e80000100800 */
[----:B------:R-:W2:Y:S04]  /*145490*/  LDL.LU R26, [R1+0x27c] ;  /* 0x00027c00011a7983 */ /* 0x000ea80000300800 */
[----:B------:R-:W2:Y:S04]  /*1454a0*/  LDL.LU R27, [R1+0x594] ;  /* 0x00059400011b7983 */ /* 0x000ea80000300800 */
[----:B0-----:R-:W2:Y:S04]  /*1454b0*/  LDL.LU R7, [R1+0x9c] ;  /* 0x00009c0001077983 */ /* 0x001ea80000300800 */
[----:B------:R-:W2:Y:S04]  /*1454c0*/  LDL.LU R12, [R1+0x564] ;  /* 0x00056400010c7983 */ /* 0x000ea80000300800 */
[----:B------:R-:W2:Y:S04]  /*1454d0*/  LDL.LU R9, [R1+0x3d0] ;  /* 0x0003d00001097983 */ /* 0x000ea80000300800 */
[----:B------:R-:W2:Y:S04]  /*1454e0*/  LDL.LU R10, [R1+0x2a98] ;  /* 0x002a9800010a7983 */ /* 0x000ea80000300800 */
[----:B------:R0:W-:Y:S02]  /*1454f0*/  STL [R1+0x348], R21 ;  /* 0x0003481501007387 */ /* 0x0001e40000100800 */
[----:B0-----:R-:W-:-:S05]  /*145500*/  IMAD.X R21, R6, 0x1, R22, P1 ;  /* 0x0000000106157824 */ /* 0x001fca00008e0616 */
[----:B------:R0:W-:Y:S04]  /*145510*/  STL.64 [R1+0xa00], R20 ;  /* 0x000a001401007387 */ /* 0x0001e80000100a00 */
[----:B0-----:R-:W2:Y:S04]  /*145520*/  LDL.LU.64 R20, [R1+0x5978] ;  /* 0x0059780001147983 */ /* 0x001ea80000300a00 */
[----:B------:R0:W-:Y:S04]  /*145530*/  STL.64 [R1+0x5950], R22 ;  /* 0x0059501601007387 */ /* 0x0001e80000100a00 */
[----:B0-----:R-:W2:Y:S04]  /*145540*/  LDL.LU R22, [R1+0x5a0] ;  /* 0x0005a00001167983 */ /* 0x001ea80000300800 */
[----:B------:R-:W3:Y:S01]  /*145550*/  LDL.LU R23, [R1+0x278] ;  /* 0x0002780001177983 */ /* 0x000ee20000300800 */
[----:B--2---:R-:W-:-:S03]  /*145560*/  PRMT R22, R22, 0x5410, R2 ;  /* 0x0000541016167816 */ /* 0x004fc60000000002 */
[----:B------:R-:W2:Y:S04]  /*145570*/  LDL.LU R2, [R1+0x5974] ;  /* 0x0059740001027983 */ /* 0x000ea80000300800 */
[----:B------:R3:W-:Y:S02]  /*145580*/  STL [R1+0x26bc], R22 ;  /* 0x0026bc1601007387 */ /* 0x0007e40000100800 */
[----:B---3--:R-:W-:Y:S02]  /*145590*/  PRMT R22, R11, 0x5410, R23 ;  /* 0x000054100b167816 */ /* 0x008fe40000000017 */
[----:B------:R-:W-:Y:S02]  /*1455a0*/  LOP3.LUT R11, R4, 0xffff, RZ, 0xc0, !PT ;  /* 0x0000ffff040b7812 */ /* 0x000fe400078ec0ff */
[----:B----4-:R-:W-:Y:S01]  /*1455b0*/  LOP3.LUT R4, R5, 0xffff, RZ, 0xc0, !PT ;  /* 0x0000ffff05047812 */ /* 0x010fe200078ec0ff */
[----:B------:R0:W-:Y:S02]  /*1455c0*/  STL [R1+0x26b8], R22 ;  /* 0x0026b81601007387 */ /* 0x0001e40000100800 */
[----:B0-----:R-:W-:-:S02]  /*1455d0*/  PRMT R22, R11, 0x3340, R0 ;  /* 0x000033400b167816 */ /* 0x001fc40000000000 */
[----:B--2---:R-:W-:-:S04]  /*1455e0*/  LOP3.LUT R2, R2, 0xffff, RZ, 0xc0, !PT ;  /* 0x0000ffff02027812 */ /* 0x004fc800078ec0ff */
[----:B------:R-:W-:Y:S02]  /*1455f0*/  PRMT R5, R2, 0x3340, R4 ;  /* 0x0000334002057816 */ /* 0x000fe40000000004 */
[----:B------:R-:W-:Y:S02]  /*145600*/  SHF.R.U32.HI R2, RZ, 0x8, R2 ;  /* 0x00000008ff027819 */ /* 0x000fe40000011602 */
[----:B------:R-:W-:Y:S02]  /*145610*/  SHF.R.U32.HI R4, RZ, 0x8, R4 ;  /* 0x00000008ff047819 */ /* 0x000fe40000011604 */
[----:B------:R-:W-:Y:S02]  /*145620*/  PRMT R5, R5, 0x5410, R22 ;  /* 0x0000541005057816 */ /* 0x000fe40000000016 */
[----:B------:R-:W-:Y:S02]  /*145630*/  IADD3 R22, P1, PT, R3, R21, RZ ;  /* 0x0000001503167210 */ /* 0x000fe40007f3e0ff */
[----:B------:R-:W-:-:S02]  /*145640*/  LOP3.LUT R2, R2, 0xffff, RZ, 0xc0, !PT ;  /* 0x0000ffff02027812 */ /* 0x000fc400078ec0ff */
[----:B------:R-:W-:Y:S01]  /*145650*/  LOP3.LUT R4, R4, 0xffff, RZ, 0xc0, !PT ;  /* 0x0000ffff04047812 */ /* 0x000fe200078ec0ff */
[----:B------:R-:W-:-:S03]  /*145660*/  IMAD.X R23, R6, 0x1, R19, P1 ;  /* 0x0000000106177824 */ /* 0x000fc600008e0613 */
[----:B------:R-:W-:Y:S02]  /*145670*/  PRMT R2, R2, 0x3340, R4 ;  /* 0x0000334002027816 */ /* 0x000fe40000000004 */
[----:B------:R-:W-:Y:S01]  /*145680*/  IADD3 R4, P1, PT, R3, R20, RZ ;  /* 0x0000001403047210 */ /* 0x000fe20007f3e0ff */
[----:B------:R0:W-:Y:S04]  /*145690*/  STL [R1+0x275c], R5 ;  /* 0x00275c0501007387 */ /* 0x0001e80000100800 */
[----:B------:R1:W-:Y:S01]  /*1456a0*/  STL.64 [R1+0x9f8], R22 ;  /* 0x0009f81601007387 */ /* 0x0003e20000100a00 */
[----:B0-----:R-:W-:-:S03]  /*1456b0*/  IMAD.X R5, R6, 0x1, R18, P1 ;  /* 0x0000000106057824 */ /* 0x001fc600008e0612 */
[----:B-1----:R-:W2:Y:S04]  /*1456c0*/  LDL.LU R22, [R1+0x584] ;  /* 0x0005840001167983 */ /* 0x002ea80000300800 */
[----:B------:R-:W-:Y:S04]  /*1456d0*/  STL [R1+0x5798], R2 ;  /* 0x0057980201007387 */ /* 0x000fe80000100800 */
[----:B------:R0:W-:Y:S04]  /*1456e0*/  STL.64 [R1+0x5948], R20 ;  /* 0x0059481401007387 */ /* 0x0001e80000100a00 */
[----:B0-----:R-:W2:Y:S04]  /*1456f0*/  LDL.LU R21, [R1+0x270] ;  /* 0x0002700001157983 */ /* 0x001ea80000300800 */
[----:B------:R-:W3:Y:S04]  /*145700*/  LDL.LU R6, [R1+0x5970] ;  /* 0x0059700001067983 */ /* 0x000ee80000300800 */
[----:B------:R0:W-:Y:S04]  /*145710*/  STL.64 [R1+0xa28], R4 ;  /* 0x000a280401007387 */ /* 0x0001e80000100a00 */
[----:B0-----:R-:W4:Y:S01]  /*145720*/  LDL.LU.64 R4, [R1+0x5968] ;  /* 0x0059680001047983 */ /* 0x001f220000300a00 */
[----:B------:R-:W-:-:S02]  /*145730*/  PRMT R8, R13, 0x5410, R8 ;  /* 0x000054100d087816 */ /* 0x000fc40000000008 */
[----:B------:R-:W-:Y:S02]  /*145740*/  PRMT R2, R27, 0x5410, R26 ;  /* 0x000054101b027816 */ /* 0x000fe4000000001a */
[----:B------:R-:W-:Y:S01]  /*145750*/  LOP3.LUT R9, R9, 0xffff, RZ, 0xc0, !PT ;  /* 0x0000ffff09097812 */ /* 0x000fe200078ec0ff */
[----:B------:R-:W-:Y:S04]  /*145760*/  STL [R1+0x26ac], R8 ;  /* 0x0026ac0801007387 */ /* 0x000fe80000100800 */
[----:B------:R0:W-:Y:S01]  /*145770*/  STL [R1+0x26a8], R2 ;  /* 0x0026a80201007387 */ /* 0x0001e20000100800 */
[----:B------:R-:W-:Y:S02]  /*145780*/  PRMT R7, R12, 0x5410, R7 ;  /* 0x000054100c077816 */ /* 0x000fe40000000007 */
[----:B------:R-:W-:-:S02]  /*145790*/  PRMT R26, R9, 0x3340, R0 ;  /* 0x00003340091a7816 */ /* 0x000fc40000000000 */
[----:B0-----:R-:W-:Y:S01]  /*1457a0*/  LOP3.LUT R2, R10, 0xffff, RZ, 0xc0, !PT ;  /* 0x0000ffff0a027812 */ /* 0x001fe200078ec0ff */
[----:B------:R0:W-:Y:S04]  /*1457b0*/  STL [R1+0xa0], R7 ;  /* 0x0000a00701007387 */ /* 0x0001e80000100800 */
[----:B0-----:R-:W2:Y:S04]  /*1457c0*/  LDL.LU R7, [R1+0x274] ;  /* 0x0002740001077983 */ /* 0x001ea80000300800 */
[----:B------:R-:W2:Y:S04]  /*1457d0*/  LDL.LU R10, [R1+0x574] ;  /* 0x00057400010a7983 */ /* 0x000ea80000300800 */
[----:B------:R-:W2:Y:S04]  /*1457e0*/  LDL.LU R23, [R1+0x258] ;  /* 0x0002580001177983 */ /* 0x000ea80000300800 */
[----:B------:R-:W2:Y:S04]  /*1457f0*/  LDL.LU R13, [R1+0x560] ;  /* 0x00056000010d7983 */ /* 0x000ea80000300800 */
[----:B------:R-:W2:Y:S01]  /*145800*/  LDL.LU R12, [R1+0x2aac] ;  /* 0x002aac00010c7983 */ /* 0x000ea20000300800 */
[----:B----4-:R-:W-:Y:S01]  /*145810*/  LOP3.LUT R20, R4, 0xffff, RZ, 0xc0, !PT ;  /* 0x0000ffff04147812 */ /* 0x010fe200078ec0ff */
[----:B------:R-:W-:Y:S01]  /*145820*/  VIADD R4, R3, UR5 ;  /* 0x0000000503047c36 */ /* 0x000fe20008000000 */
[----:B------:R-:W0:Y:S01]  /*145830*/  LDCU UR5, c[0x0][0x3b8] ;  /* 0x00007700ff0577ac */ /* 0x000e220008000800 */
[----:B------:R-:W4:Y:S01]  /*145840*/  LDL.LU R3, [R1+0x3d4] ;  /* 0x0003d40001037983 */ /* 0x000f220000300800 */
[----:B------:R-:W-:-:S04]  /*145850*/  PRMT R8, R2, 0x3340, R20 ;  /* 0x0000334002087816 */ /* 0x000fc80000000014 */
[----:B------:R-:W-:Y:S02]  /*145860*/  PRMT R27, R8, 0x5410, R26 ;  /* 0x00005410081b7816 */ /* 0x000fe4000000001a */
[----:B------:R-:W-:Y:S02]  /*145870*/  SHF.R.S32.HI R8, RZ, 0x1f, R4 ;  /* 0x0000001fff087819 */ /* 0x000fe40000011404 */
[----:B------:R-:W-:Y:S01]  /*145880*/  IADD3 R26, P1, PT, R4, R29, RZ ;  /* 0x0000001d041a7210 */ /* 0x000fe20007f3e0ff */
[----:B------:R1:W-:Y:S04]  /*145890*/  STL [R1+0x2758], R27 ;  /* 0x0027581b01007387 */ /* 0x0003e80000100800 */
[----:B-1----:R-:W-:-:S05]  /*1458a0*/  IMAD.X R27, R8, 0x1, R28, P1 ;  /* 0x00000001081b7824 */ /* 0x002fca00008e061c */
[----:B------:R1:W-:Y:S04]  /*1458b0*/  STL.64 [R1+0x9d8], R26 ;  /* 0x0009d81a01007387 */ /* 0x0003e80000100a00 */
[----:B-1----:R-:W4:Y:S01]  /*1458c0*/  LDL.LU.64 R26, [R1+0x5960] ;  /* 0x00596000011a7983 */ /* 0x002f220000300a00 */
[----:B------:R-:W-:Y:S02]  /*1458d0*/  SHF.R.U32.HI R2, RZ, 0x8, R2 ;  /* 0x00000008ff027819 */ /* 0x000fe40000011602 */
[----:B------:R-:W-:Y:S02]  /*1458e0*/  SHF.R.U32.HI R20, RZ, 0x8, R20 ;  /* 0x00000008ff147819 */ /* 0x000fe40000011614 */
[----:B------:R-:W-:Y:S02]  /*1458f0*/  LOP3.LUT R2, R2, 0xffff, RZ, 0xc0, !PT ;  /* 0x0000ffff02027812 */ /* 0x000fe400078ec0ff */
[----:B------:R-:W-:-:S04]  /*145900*/  LOP3.LUT R20, R20, 0xffff, RZ, 0xc0, !PT ;  /* 0x0000ffff14147812 */ /* 0x000fc800078ec0ff */
[----:B------:R-:W-:-:S05]  /*145910*/  PRMT R2, R2, 0x3340, R20 ;  /* 0x0000334002027816 */ /* 0x000fca0000000014 */
[----:B------:R2:W-:Y:S02]  /*145920*/  STL [R1+0x57a0], R2 ;  /* 0x0057a00201007387 */ /* 0x0005e40000100800 */
[----:B--2---:R-:W-:-:S05]  /*145930*/  PRMT R2, R22, 0x5410, R21 ;  /* 0x0000541016027816 */ /* 0x004fca0000000015 */
[----:B------:R1:W-:Y:S02]  /*145940*/  STL [R1+0x9c], R2 ;  /* 0x00009c0201007387 */ /* 0x0003e40000100800 */
[----:B-1----:R-:W-:-:S04]  /*145950*/  SHF.R.U32.HI R2, RZ, 0x8, R9 ;  /* 0x00000008ff027819 */ /* 0x002fc80000011609 */
[----:B------:R-:W-:-:S04]  /*145960*/  LOP3.LUT R2, R2, 0xffff, RZ, 0xc0, !PT ;  /* 0x0000ffff02027812 */ /* 0x000fc800078ec0ff */
[----:B------:R-:W-:Y:S02]  /*145970*/  PRMT R9, R2, 0x3340, R0 ;  /* 0x0000334002097816 */ /* 0x000fe40000000000 */
[----:B---3--:R-:W-:Y:S02]  /*145980*/  PRMT R2, R5, 0x5410, R6 ;  /* 0x0000541005027816 */ /* 0x008fe40000000006 */
[----:B----4-:R-:W-:Y:S01]  /*145990*/  IADD3 R20, P1, PT, R4, R27, RZ ;  /* 0x0000001b04147210 */ /* 0x010fe20007f3e0ff */
[----:B------:R1:W-:Y:S04]  /*1459a0*/  STL.64 [R1+0x5940], R26 ;  /* 0x0059401a01007387 */ /* 0x0003e80000100a00 */
[----:B------:R-:W-:-:S05]  /*1459b0*/  IMAD.X R21, R8, 0x1, R26, P1 ;  /* 0x0000000108157824 */ /* 0x000fca00008e061a */
[----:B------:R2:W-:Y:S04]  /*1459c0*/  STL.64 [R1+0xa20], R20 ;  /* 0x000a201401007387 */ /* 0x0005e80000100a00 */
[----:B------:R-:W3:Y:S04]  /*1459d0*/  LDL.LU R6, [R1+0x595c] ;  /* 0x00595c0001067983 */ /* 0x000ee80000300800 */
[----:B------:R-:W-:Y:S04]  /*1459e0*/  STL [R1+0x344], R9 ;  /* 0x0003440901007387 */ /* 0x000fe80000100800 */
[----:B------:R4:W-:Y:S04]  /*1459f0*/  STL [R1+0x269c], R2 ;  /* 0x00269c0201007387 */ /* 0x0009e80000100800 */
[----:B-1----:R-:W3:Y:S01]  /*145a00*/  LDL.LU R27, [R1+0x268] ;  /* 0x00026800011b7983 */ /* 0x002ee20000300800 */
[----:B--2---:R-:W-:-:S05]  /*145a10*/  IADD3 R20, P1, PT, R4, R25, RZ ;  /* 0x0000001904147210 */ /* 0x004fca0007f3e0ff */
[----:B------:R-:W-:Y:S01]  /*145a20*/  IMAD.X R21, R8, 0x1, R24, P1 ;  /* 0x0000000108157824 */ /* 0x000fe200008e0618 */
[----:B------:R-:W-:Y:S02]  /*145a30*/  PRMT R7, R10, 0x5410, R7 ;  /* 0x000054100a077816 */ /* 0x000fe40000000007 */
[----:B------:R-:W-:Y:S02]  /*145a40*/  PRMT R13, R13, 0x5410, R23 ;  /* 0x000054100d0d7816 */ /* 0x000fe40000000017 */
[----:B------:R1:W-:Y:S01]  /*145a50*/  STL.64 [R1+0xa18], R20 ;  /* 0x000a181401007387 */ /* 0x0003e20000100a00 */
[----:B----4-:R-:W-:-:S03]  /*145a60*/  LOP3.LUT R2, R3, 0xffff, RZ, 0xc0, !PT ;  /* 0x0000ffff03027812 */ /* 0x010fc600078ec0ff */
[----:B-1----:R-:W2:Y:S04]  /*145a70*/  LDL.LU R20, [R1+0x568] ;  /* 0x0005680001147983 */ /* 0x002ea80000300800 */
[----:B------:R-:W4:Y:S04]  /*145a80*/  LDL.LU R21, [R1+0x264] ;  /* 0x0002640001157983 */ /* 0x000f280000300800 */
[----:B------:R-:W4:Y:S04]  /*145a90*/  LDL.LU R9, [R1+0x55c] ;  /* 0x00055c0001097983 */ /* 0x000f280000300800 */
[----:B------:R-:W2:Y:S04]  /*145aa0*/  LDL.LU R5, [R1+0x52a4] ;  /* 0x0052a40001057983 */ /* 0x000ea80000300800 */
[----:B------:R-:W2:Y:S04]  /*145ab0*/  LDL.LU R10, [R1+0x4f90] ;  /* 0x004f9000010a7983 */ /* 0x000ea80000300800 */
[----:B------:R1:W-:Y:S04]  /*145ac0*/  STL [R1+0x5864], R7 ;  /* 0x0058640701007387 */ /* 0x0003e80000100800 */
[----:B------:R-:W-:Y:S01]  /*145ad0*/  STL [R1+0xac], R13 ;  /* 0x0000ac0d01007387 */ /* 0x000fe20000100800 */
[----:B-1----:R-:W-:-:S02]  /*145ae0*/  LOP3.LUT R7, R12, 0xffff, RZ, 0xc0, !PT ;  /* 0x0000ffff0c077812 */ /* 0x002fc400078ec0ff */
[----:B------:R-:W-:Y:S02]  /*145af0*/  PRMT R12, R2, 0x3340, R0 ;  /* 0x00003340020c7816 */ /* 0x000fe40000000000 */
[----:B---3--:R-:W-:Y:S02]  /*145b00*/  LOP3.LUT R3, R6, 0xffff, RZ, 0xc0, !PT ;  /* 0x0000ffff06037812 */ /* 0x008fe400078ec0ff */
[----:B------:R-:W3:Y:S04]  /*145b10*/  LDL.LU R6, [R1+0x5958] ;  /* 0x0059580001067983 */ /* 0x000ee80000300800 */
[----:B------:R1:W-:Y:S02]  /*145b20*/  STL [R1+0x286c], R2 ;  /* 0x00286c0201007387 */ /* 0x0003e40000100800 */
[----:B-1----:R-:W-:-:S04]  /*145b30*/  PRMT R2, R7, 0x3340, R3 ;  /* 0x0000334007027816 */ /* 0x002fc80000000003 */
        /* <DEDUP_REMOVED lines=8> */
[----:B-1----:R-:W-:-:S02]  /*145bc0*/  SHF.R.U32.HI R2, RZ, 0x8, R11 ;  /* 0x00000008ff027819 */ /* 0x002fc4000001160b */
[----:B------:R-:W-:Y:S02]  /*145bd0*/  PRMT R26, R22, 0x3340, R23 ;  /* 0x00003340161a7816 */ /* 0x000fe40000000017 */
[----:B------:R-:W-:Y:S02]  /*145be0*/  LOP3.LUT R2, R2, 0xffff, RZ, 0xc0, !PT ;  /* 0x0000ffff02027812 */ /* 0x000fe400078ec0ff */
[----:B------:R-:W-:Y:S01]  /*145bf0*/  IADD3 R22, P1, PT, R4, R16, RZ ;  /* 0x0000001004167210 */ /* 0x000fe20007f3e0ff */
[----:B------:R1:W-:Y:S04]  /*145c00*/  STL.64 [R1+0xa60], R12 ;  /* 0x000a600c01007387 */ /* 0x0003e80000100a00 */
[----:B------:R-:W3:Y:S01]  /*145c10*/  LDL.LU R7, [R1+0x554] ;  /* 0x0005540001077983 */ /* 0x000ee20000300800 */
[----:B------:R-:W-:-:S03]  /*145c20*/  PRMT R3, R2, 0x3340, R0 ;  /* 0x0000334002037816 */ /* 0x000fc60000000000 */
[----:B------:R-:W3:Y:S01]  /*145c30*/  LDL.LU R2, [R1+0x25c] ;  /* 0x00025c0001027983 */ /* 0x000ee20000300800 */
[----:B------:R-:W-:-:S03]  /*145c40*/  IMAD.X R23, R8, 0x1, R14, P1 ;  /* 0x0000000108177824 */ /* 0x000fc600008e060e */
[----:B-1----:R-:W3:Y:S04]  /*145c50*/  LDL.LU R13, [R1+0x558] ;  /* 0x00055800010d7983 */ /* 0x002ee80000300800 */
[----:B------:R1:W-:Y:S04]  /*145c60*/  STL [R1+0x340], R3 ;  /* 0x0003400301007387 */ /* 0x0003e80000100800 */
[----:B------:R-:W3:Y:S04]  /*145c70*/  LDL.LU R11, [R1+0x52b0] ;  /* 0x0052b000010b7983 */ /* 0x000ee80000300800 */
[----:B-1----:R-:W3:Y:S04]  /*145c80*/  LDL.LU R3, [R1+0x4f50] ;  /* 0x004f500001037983 */ /* 0x002ee80000300800 */
[----:B------:R-:W3:Y:S04]  /*145c90*/  LDL.LU R12, [R1+0x5290] ;  /* 0x00529000010c7983 */ /* 0x000ee80000300800 */
[----:B------:R-:W-:Y:S04]  /*145ca0*/  STL [R1+0x5ac], R26 ;  /* 0x0005ac1a01007387 */ /* 0x000fe80000100800 */
[----:B------:R1:W-:Y:S04]  /*145cb0*/  STL.64 [R1+0xa58], R22 ;  /* 0x000a581601007387 */ /* 0x0003e80000100a00 */
[----:B-1----:R-:W3:Y:S01]  /*145cc0*/  LDL.LU.64 R22, [R1+0x5950] ;  /* 0x0059500001167983 */ /* 0x002ee20000300a00 */
[----:B--2---:R-:W-:-:S02]  /*145cd0*/  PRMT R20, R20, 0x5410, R27 ;  /* 0x0000541014147816 */ /* 0x004fc4000000001b */
[----:B----4-:R-:W-:Y:S02]  /*145ce0*/  PRMT R9, R9, 0x5410, R21 ;  /* 0x0000541009097816 */ /* 0x010fe40000000015 */
[----:B------:R-:W-:Y:S02]  /*145cf0*/  LOP3.LUT R5, R5, 0xffff, RZ, 0xc0, !PT ;  /* 0x0000ffff05057812 */ /* 0x000fe400078ec0ff */
[----:B------:R-:W-:Y:S01]  /*145d00*/  LOP3.LUT R26, R10, 0xffff, RZ, 0xc0, !PT ;  /* 0x0000ffff0a1a7812 */ /* 0x000fe200078ec0ff */
[----:B------:R-:W-:Y:S04]  /*145d10*/  STL [R1+0xa8], R20 ;  /* 0x0000a81401007387 */ /* 0x000fe80000100800 */
[----:B------:R1:W-:Y:S02]  /*145d20*/  STL [R1+0xb0], R9 ;  /* 0x0000b00901007387 */ /* 0x0003e40000100800 */
[----:B-1----:R-:W-:-:S02]  /*145d30*/  PRMT R9, R5, 0x3340, R26 ;  /* 0x0000334005097816 */ /* 0x002fc4000000001a */
[----:B---3--:R-:W-:-:S04]  /*145d40*/  LOP3.LUT R6, R6, 0xffff, RZ, 0xc0, !PT ;  /* 0x0000ffff06067812 */ /* 0x008fc800078ec0ff */
[----:B------:R-:W-:-:S04]  /*145d50*/  PRMT R10, R6, 0x3340, R0 ;  /* 0x00003340060a7816 */ /* 0x000fc80000000000 */
[----:B------:R-:W-:-:S05]  /*145d60*/  PRMT R9, R9, 0x5410, R10 ;  /* 0x0000541009097816 */ /* 0x000fca000000000a */
[----:B------:R-:W-:Y:S01]  /*145d70*/  STL [R1+0x2748], R9 ;  /* 0x0027480901007387 */ /* 0x000fe20000100800 */
[----:B------:R-:W-:-:S05]  /*145d80*/  IADD3 R20, P1, PT, R4, R23, RZ ;  /* 0x0000001704147210 */ /* 0x000fca0007f3e0ff */
[----:B------:R-:W-:-:S05]  /*145d90*/  IMAD.X R21, R8, 0x1, R22, P1 ;  /* 0x0000000108157824 */ /* 0x000fca00008e0616 */
[----:B------:R1:W-:Y:S04]  /*145da0*/  STL.64 [R1+0xa78], R20 ;  /* 0x000a781401007387 */ /* 0x0003e80000100a00 */
[----:B-1----:R-:W2:Y:S04]  /*145db0*/  LDL.LU.64 R20, [R1+0x5948] ;  /* 0x0059480001147983 */ /* 0x002ea80000300a00 */
[----:B------:R-:W3:Y:S04]  /*145dc0*/  LDL.LU R9, [R1+0x260] ;  /* 0x0002600001097983 */ /* 0x000ee80000300800 */
[----:B------:R-:W3:Y:S04]  /*145dd0*/  LDL.LU R10, [R1+0x550] ;  /* 0x00055000010a7983 */ /* 0x000ee80000300800 */
[----:B------:R1:W-:Y:S04]  /*145de0*/  STL.64 [R1+0x5930], R22 ;  /* 0x0059301601007387 */ /* 0x0003e80000100a00 */
[----:B-1----:R-:W4:Y:S01]  /*145df0*/  LDL.LU R23, [R1+0x254] ;  /* 0x0002540001177983 */ /* 0x002f220000300800 */
[----:B------:R-:W-:-:S03]  /*145e00*/  SHF.R.U32.HI R22, RZ, 0x8, R26 ;  /* 0x00000008ff167819 */ /* 0x000fc6000001161a */
[----:B------:R-:W3:Y:S04]  /*145e10*/  LDL.LU R26, [R1+0x250] ;  /* 0x00025000011a7983 */ /* 0x000ee80000300800 */
[----:B------:R-:W3:Y:S01]  /*145e20*/  LDL.LU R27, [R1+0x548] ;  /* 0x00054800011b7983 */ /* 0x000ee20000300800 */
[----:B------:R-:W-:Y:S02]  /*145e30*/  SHF.R.U32.HI R5, RZ, 0x8, R5 ;  /* 0x00000008ff057819 */ /* 0x000fe40000011605 */
[----:B------:R-:W-:Y:S02]  /*145e40*/  LOP3.LUT R22, R22, 0xffff, RZ, 0xc0, !PT ;  /* 0x0000ffff16167812 */ /* 0x000fe400078ec0ff */
[----:B------:R-:W-:-:S04]  /*145e50*/  LOP3.LUT R5, R5, 0xffff, RZ, 0xc0, !PT ;  /* 0x0000ffff05057812 */ /* 0x000fc800078ec0ff */
[----:B------:R-:W-:-:S05]  /*145e60*/  PRMT R5, R5, 0x3340, R22 ;  /* 0x0000334005057816 */ /* 0x000fca0000000016 */
[----:B------:R4:W-:Y:S01]  /*145e70*/  STL [R1+0x5794], R5 ;  /* 0x0057940501007387 */ /* 0x0009e20000100800 */
[----:B------:R-:W-:Y:S02]  /*145e80*/  LOP3.LUT R3, R3, 0xffff, RZ, 0xc0, !PT ;  /* 0x0000ffff03037812 */ /* 0x000fe400078ec0ff */
[----:B--2---:R-:W-:Y:S02]  /*145e90*/  IADD3 R22, P1, PT, R4, R21, RZ ;  /* 0x0000001504167210 */ /* 0x004fe40007f3e0ff */
[----:B----4-:R-:W-:-:S03]  /*145ea0*/  PRMT R5, R7, 0x5410, R23 ;  /* 0x0000541007057816 */ /* 0x010fc60000000017 */
[----:B------:R-:W-:Y:S02]  /*145eb0*/  IMAD.X R23, R8, 0x1, R19, P1 ;  /* 0x0000000108177824 */ /* 0x000fe400008e0613 */
[----:B------:R1:W-:Y:S04]  /*145ec0*/  STL [R1+0xb4], R5 ;  /* 0x0000b40501007387 */ /* 0x0003e80000100800 */
[----:B------:R2:W-:Y:S01]  /*145ed0*/  STL.64 [R1+0xa70], R22 ;  /* 0x000a701601007387 */ /* 0x0005e20000100a00 */
[----:B-1----:R-:W-:Y:S02]  /*145ee0*/  PRMT R5, R13, 0x5410, R2 ;  /* 0x000054100d057816 */ /* 0x002fe40000000002 */
[----:B------:R-:W-:-:S03]  /*145ef0*/  LOP3.LUT R2, R11, 0xffff, RZ, 0xc0, !PT ;  /* 0x0000ffff0b027812 */ /* 0x000fc600078ec0ff */
[----:B------:R1:W-:Y:S01]  /*145f00*/  STL [R1+0xb8], R5 ;  /* 0x0000b80501007387 */ /* 0x0003e20000100800 */
[----:B------:R-:W-:-:S03]  /*145f10*/  PRMT R11, R3, 0x3340, R0 ;  /* 0x00003340030b7816 */ /* 0x000fc60000000000 */
[----:B--2---:R-:W2:Y:S01]  /*145f20*/  LDL.LU R22, [R1+0x54c] ;  /* 0x00054c0001167983 */ /* 0x004ea20000300800 */
[----:B-1----:R-:W-:Y:S02]  /*145f30*/  LOP3.LUT R5, R12, 0xffff, RZ, 0xc0, !PT ;  /* 0x0000ffff0c057812 */ /* 0x002fe400078ec0ff */
[----:B------:R-:W-:Y:S02]  /*145f40*/  IADD3 R12, P1, PT, R4, R20, RZ ;  /* 0x00000014040c7210 */ /* 0x000fe40007f3e0ff */
[--C-:B------:R-:W-:Y:S02]  /*145f50*/  PRMT R7, R2, 0x3340, R5.reuse ;  /* 0x0000334002077816 */ /* 0x100fe40000000005 */
[----:B------:R-:W-:Y:S02]  /*145f60*/  SHF.R.U32.HI R2, RZ, 0x8, R2 ;  /* 0x00000008ff027819 */ /* 0x000fe40000011602 */
[----:B------:R-:W-:Y:S02]  /*145f70*/  SHF.R.U32.HI R5, RZ, 0x8, R5 ;  /* 0x00000008ff057819 */ /* 0x000fe40000011605 */
[----:B------:R-:W-:-:S02]  /*145f80*/  PRMT R7, R7, 0x5410, R11 ;  /* 0x0000541007077816 */ /* 0x000fc4000000000b */
[----:B------:R-:W-:Y:S02]  /*145f90*/  LOP3.LUT R2, R2, 0xffff, RZ, 0xc0, !PT ;  /* 0x0000ffff02027812 */ /* 0x000fe400078ec0ff */
[----:B------:R-:W-:Y:S01]  /*145fa0*/  LOP3.LUT R5, R5, 0xffff, RZ, 0xc0, !PT ;  /* 0x0000ffff05057812 */ /* 0x000fe200078ec0ff */
[----:B------:R-:W-:Y:S01]  /*145fb0*/  IMAD.X R13, R8, 0x1, R18, P1 ;  /* 0x00000001080d7824 */ /* 0x000fe200008e0612 */
[----:B------:R1:W-:Y:S02]  /*145fc0*/  STL [R1+0x273c], R7 ;  /* 0x00273c0701007387 */ /* 0x0003e40000100800 */
[----:B------:R-:W-:Y:S02]  /*145fd0*/  PRMT R8, R2, 0x3340, R5 ;  /* 0x0000334002087816 */ /* 0x000fe40000000005 */
[----:B---3--:R-:W-:Y:S01]  /*145fe0*/  PRMT R5, R10, 0x5410, R9 ;  /* 0x000054100a057816 */ /* 0x008fe20000000009 */
[----:B0-----:R-:W-:Y:S01]  /*145ff0*/  VIADD R2, R4, UR5 ;  /* 0x0000000504027c36 */ /* 0x001fe20008000000 */
[----:B------:R-:W-:-:S02]  /*146000*/  PRMT R27, R27, 0x5410, R26 ;  /* 0x000054101b1b7816 */ /* 0x000fc4000000001a */
[----:B------:R-:W-:Y:S01]  /*146010*/  SHF.R.U32.HI R6, RZ, 0x8, R6 ;  /* 0x00000008ff067819 */ /* 0x000fe20000011606 */
[----:B------:R-:W0:Y:S01]  /*146020*/  LDCU UR5, c[0x0][0x3b8] ;  /* 0x00007700ff0577ac */ /* 0x000e220008000800 */
[----:B-1----:R-:W3:Y:S04]  /*146030*/  LDL.LU R7, [R1+0xc8] ;  /* 0x0000c80001077983 */ /* 0x002ee80000300800 */
[----:B------:R-:W3:Y:S04]  /*146040*/  LDL.LU R11, [R1+0x53c] ;  /* 0x00053c00010b7983 */ /* 0x000ee80000300800 */
[----:B------:R-:W-:Y:S04]  /*146050*/  STL.64 [R1+0xa98], R12 ;  /* 0x000a980c01007387 */ /* 0x000fe80000100a00 */
[----:B------:R1:W-:Y:S04]  /*146060*/  STL [R1+0x558], R8 ;  /* 0x0005580801007387 */ /* 0x0003e80000100800 */
[----:B------:R-:W4:Y:S04]  /*146070*/  LDL.LU R23, [R1+0xcc] ;  /* 0x0000cc0001177983 */ /* 0x000f280000300800 */
[----:B------:R0:W-:Y:S01]  /*146080*/  STL [R1+0xbc], R5 ;  /* 0x0000bc0501007387 */ /* 0x0001e20000100800 */
[----:B------:R-:W-:-:S03]  /*146090*/  IADD3 R26, P1, PT, R2, R29, RZ ;  /* 0x0000001d021a7210 */ /* 0x000fc60007f3e0ff */
[----:B-1----:R-:W4:Y:S04]  /*1460a0*/  LDL.LU R8, [R1+0x544] ;  /* 0x0005440001087983 */ /* 0x002f280000300800 */
[----:B------:R-:W2:Y:S04]  /*1460b0*/  LDL.LU R13, [R1+0xd0] ;  /* 0x0000d000010d7983 */ /* 0x000ea80000300800 */
[----:B------:R-:W2:Y:S01]  /*1460c0*/  LDL.LU R12, [R1+0x538] ;  /* 0x00053800010c7983 */ /* 0x000ea20000300800 */
[----:B0-----:R-:W-:-:S03]  /*1460d0*/  SHF.R.S32.HI R5, RZ, 0x1f, R2 ;  /* 0x0000001fff057819 */ /* 0x001fc60000011402 */
[----:B------:R-:W2:Y:S04]  /*1460e0*/  LDL.LU R4, [R1+0x52b4] ;  /* 0x0052b40001047983 */ /* 0x000ea80000300800 */
[----:B------:R-:W4:Y:S04]  /*1460f0*/  LDL.LU R9, [R1+0x4f64] ;  /* 0x004f640001097983 */ /* 0x000f280000300800 */
[----:B------:R-:W4:Y:S04]  /*146100*/  LDL.LU R10, [R1+0x5298] ;  /* 0x00529800010a7983 */ /* 0x000f280000300800 */
[----:B------:R0:W-:Y:S02]  /*146110*/  STL [R1+0xc0], R27 ;  /* 0x0000c01b01007387 */ /* 0x0001e40000100800 */
[----:B0-----:R-:W-:-:S05]  /*146120*/  IMAD.X R27, R5, 0x1, R28, P1 ;  /* 0x00000001051b7824 */ /* 0x001fca00008e061c */
[----:B------:R0:W-:Y:S04]  /*146130*/  STL.64 [R1+0xa68], R26 ;  /* 0x000a681a01007387 */ /* 0x0001e80000100a00 */
[----:B0-----:R-:W4:Y:S04]  /*146140*/  LDL.LU.64 R26, [R1+0x5940] ;  /* 0x00594000011a7983 */ /* 0x001f280000300a00 */
[----:B------:R0:W-:Y:S04]  /*146150*/  STL.64 [R1+0x5920], R28 ;  /* 0x0059201c01007387 */ /* 0x0001e80000100a00 */
[----:B0-----:R-:W4:Y:S01]  /*146160*/  LDL.LU R29, [R1+0x24c] ;  /* 0x00024c00011d7983 */ /* 0x001f220000300800 */
[----:B------:R-:W-:-:S03]  /*146170*/  SHF.R.U32.HI R28, RZ, 0x8, R3 ;  /* 0x00000008ff1c7819 */ /* 0x000fc60000011603 */
[----:B------:R-:W4:Y:S01]  /*146180*/  LDL.LU R3, [R1+0x5938] ;  /* 0x0059380001037983 */ /* 0x000f220000300800 */
[----:B------:R-:W-:-:S04]  /*146190*/  LOP3.LUT R28, R28, 0xffff, RZ, 0xc0, !PT ;  /* 0x0000ffff1c1c7812 */ /* 0x000fc800078ec0ff */
[----:B------:R-:W-:Y:S02]  /*1461a0*/  PRMT R28, R28, 0x3340, R0 ;  /* 0x000033401c1c7816 */ /* 0x000fe40000000000 */
[----:B------:R-:W-:-:S03]  /*1461b0*/  LOP3.LUT R6, R6, 0xffff, RZ, 0xc0, !PT ;  /* 0x0000ffff06067812 */ /* 0x000fc600078ec0ff */
[----:B------:R0:W-:Y:S01]  /*1461c0*/  STL [R1+0x33c], R28 ;  /* 0x00033c1c01007387 */ /* 0x0001e20000100800 */
[----:B------:R-:W-:Y:S02]  /*1461d0*/  PRMT R6, R6, 0x3340, R0 ;  /* 0x0000334006067816 */ /* 0x000fe40000000000 */
[----:B---3--:R-:W-:Y:S02]  /*1461e0*/  PRMT R11, R11, 0x5410, R7 ;  /* 0x000054100b0b7816 */ /* 0x008fe40000000007 */
[----:B--2---:R-:W-:Y:S02]  /*1461f0*/  LOP3.LUT R4, R4, 0xffff, RZ, 0xc0, !PT ;  /* 0x0000ffff04047812 */ /* 0x004fe400078ec0ff */
[----:B----4-:R-:W-:Y:S02]  /*146200*/  LOP3.LUT R9, R9, 0xffff, RZ, 0xc0, !PT ;  /* 0x0000ffff09097812 */ /* 0x010fe400078ec0ff */
[----:B------:R-:W-:Y:S02]  /*146210*/  LOP3.LUT R10, R10, 0xffff, RZ, 0xc0, !PT ;  /* 0x0000ffff0a0a7812 */ /* 0x000fe400078ec0ff */
[----:B0-----:R-:W-:-:S02]  /*146220*/  IADD3 R28, P1, PT, R2, R27, RZ ;  /* 0x0000001b021c7210 */ /* 0x001fc40007f3e0ff */
[----:B------:R-:W-:-:S03]  /*146230*/  PRMT R22, R22, 0x5410, R29 ;  /* 0x0000541016167816 */ /* 0x000fc6000000001d */
[----:B------:R-:W-:Y:S02]  /*146240*/  IMAD.X R29, R5, 0x1, R26, P1 ;  /* 0x00000001051d7824 */ /* 0x000fe400008e061a */
[----:B------:R-:W-:Y:S04]  /*146250*/  STL [R1+0xc4], R22 ;  /* 0x0000c41601007387 */ /* 0x000fe80000100800 */
[----:B------:R-:W-:Y:S04]  /*146260*/  STL.64 [R1+0x5918], R26 ;  /* 0x0059181a01007387 */ /* 0x000fe80000100a00 */
[----:B------:R-:W-:Y:S04]  /*146270*/  STL.64 [R1+0xa90], R28 ;  /* 0x000a901c01007387 */ /* 0x000fe80000100a00 */
[----:B------:R0:W-:Y:S04]  /*146280*/  STL [R1+0x579c], R6 ;  /* 0x00579c0601007387 */ /* 0x0001e80000100800 */
[----:B------:R-:W-:Y:S01]  /*146290*/  STL [R1+0xc8], R11 ;  /* 0x0000c80b01007387 */ /* 0x000fe20000100800 */
[----:B0-----:R-:W-:-:S05]  /*1462a0*/  IADD3 R6, P1, PT, R2, R25, RZ ;  /* 0x0000001902067210 */ /* 0x001fca0007f3e0ff */
[----:B------:R-:W-:Y:S01]  /*1462b0*/  IMAD.X R7, R5, 0x1, R24, P1 ;  /* 0x0000000105077824 */ /* 0x000fe200008e0618 */
[----:B------:R-:W-:-:S04]  /*1462c0*/  PRMT R22, R8, 0x5410, R23 ;  /* 0x0000541008167816 */ /* 0x000fc80000000017 */
[----:B------:R0:W-:Y:S01]  /*1462d0*/  STL.64 [R1+0xa88], R6 ;  /* 0x000a880601007387 */ /* 0x0001e20000100a00 */
[----:B------:R-:W-:Y:S02]  /*1462e0*/  PRMT R8, R12, 0x5410, R13 ;  /* 0x000054100c087816 */ /* 0x000fe4000000000d */
[----:B------:R-:W-:Y:S01]  /*1462f0*/  PRMT R12, R9, 0x3340, R0 ;  /* 0x00003340090c7816 */ /* 0x000fe20000000000 */
[----:B0-----:R-:W2:Y:S04]  /*146300*/  LDL.LU R6, [R1+0x248] ;  /* 0x0002480001067983 */ /* 0x001ea80000300800 */
[----:B------:R-:W2:Y:S04]  /*146310*/  LDL.LU R26, [R1+0x540] ;  /* 0x00054000011a7983 */ /* 0x000ea80000300800 */
[----:B------:R-:W3:Y:S04]  /*146320*/  LDL.LU R27, [R1+0xdc] ;  /* 0x0000dc00011b7983 */ /* 0x000ee80000300800 */
[----:B------:R-:W3:Y:S04]  /*146330*/  LDL.LU R28, [R1+0x534] ;  /* 0x00053400011c7983 */ /* 0x000ee80000300800 */
[----:B------:R-:W4:Y:S04]  /*146340*/  LDL.LU R29, [R1+0x4dfc] ;  /* 0x004dfc00011d7983 */ /* 0x000f280000300800 */
[----:B------:R-:W4:Y:S04]  /*146350*/  LDL.LU R11, [R1+0xbb0] ;  /* 0x000bb000010b7983 */ /* 0x000f280000300800 */
[----:B------:R-:W4:Y:S04]  /*146360*/  LDL.LU R7, [R1+0x2a6c] ;  /* 0x002a6c0001077983 */ /* 0x000f280000300800 */
[----:B------:R-:W-:Y:S04]  /*146370*/  STL [R1+0xcc], R22 ;  /* 0x0000cc1601007387 */ /* 0x000fe80000100800 */
[----:B------:R0:W-:Y:S02]  /*146380*/  STL [R1+0xd0], R8 ;  /* 0x0000d00801007387 */ /* 0x0001e40000100800 */
[----:B0-----:R-:W-:-:S02]  /*146390*/  PRMT R8, R4, 0x3340, R10 ;  /* 0x0000334004087816 */ /* 0x001fc4000000000a */
[----:B------:R-:W-:Y:S02]  /*1463a0*/  SHF.R.U32.HI R4, RZ, 0x8, R4 ;  /* 0x00000008ff047819 */ /* 0x000fe40000011604 */
[----:B------:R-:W-:Y:S02]  /*1463b0*/  PRMT R8, R8, 0x5410, R12 ;  /* 0x0000541008087816 */ /* 0x000fe4000000000c */
[----:B------:R-:W-:Y:S02]  /*1463c0*/  IADD3 R12, P1, PT, R2, R17, RZ ;  /* 0x00000011020c7210 */ /* 0x000fe40007f3e0ff */
[----:B------:R-:W-:Y:S02]  /*1463d0*/  SHF.R.U32.HI R10, RZ, 0x8, R10 ;  /* 0x00000008ff0a7819 */ /* 0x000fe4000001160a */
[----:B------:R-:W-:Y:S01]  /*1463e0*/  LOP3.LUT R4, R4, 0xffff, RZ, 0xc0, !PT ;  /* 0x0000ffff04047812 */ /* 0x000fe200078ec0ff */
[----:B------:R-:W-:Y:S01]  /*1463f0*/  IMAD.X R13, R5, 0x1, R15, P1 ;  /* 0x00000001050d7824 */ /* 0x000fe200008e060f */
[----:B------:R-:W-:Y:S01]  /*146400*/  LOP3.LUT R23, R10, 0xffff, RZ, 0xc0, !PT ;  /* 0x0000ffff0a177812 */ /* 0x000fe200078ec0ff */
[----:B------:R0:W-:Y:S01]  /*146410*/  STL [R1+0x2738], R8 ;  /* 0x0027380801007387 */ /* 0x0001e20000100800 */
[----:B------:R-:W-:-:S02]  /*146420*/  SHF.R.U32.HI R9, RZ, 0x8, R9 ;  /* 0x00000008ff097819 */ /* 0x000fc40000011609 */
[----:B------:R-:W-:Y:S02]  /*146430*/  PRMT R4, R4, 0x3340, R23 ;  /* 0x0000334004047816 */ /* 0x000fe40000000017 */
[----:B------:R-:W-:Y:S01]  /*146440*/  LOP3.LUT R22, R9, 0xffff, RZ, 0xc0, !PT ;  /* 0x0000ffff09167812 */ /* 0x000fe200078ec0ff */
[----:B0-----:R-:W4:Y:S04]  /*146450*/  LDL.LU R8, [R1+0x244] ;  /* 0x0002440001087983 */ /* 0x001f280000300800 */
[----:B------:R0:W-:Y:S04]  /*146460*/  STL.64 [R1+0xac8], R12 ;  /* 0x000ac80c01007387 */ /* 0x0001e80000100a00 */
[----:B0-----:R-:W4:Y:S04]  /*146470*/  LDL.LU R13, [R1+0xe0] ;  /* 0x0000e000010d7983 */ /* 0x001f280000300800 */
[----:B------:R-:W4:Y:S04]  /*146480*/  LDL.LU R12, [R1+0x52c] ;  /* 0x00052c00010c7983 */ /* 0x000f280000300800 */
[----:B------:R-:W4:Y:S04]  /*146490*/  LDL.LU R10, [R1+0xbb4] ;  /* 0x000bb400010a7983 */ /* 0x000f280000300800 */
[----:B------:R-:W4:Y:S04]  /*1464a0*/  LDL.LU R9, [R1+0x2a88] ;  /* 0x002a880001097983 */ /* 0x000f280000300800 */
[----:B------:R0:W-:Y:S02]  /*1464b0*/  STL [R1+0x57a4], R4 ;  /* 0x0057a40401007387 */ /* 0x0001e40000100800 */
[----:B0-----:R-:W-:-:S02]  /*1464c0*/  PRMT R4, R22, 0x3340, R0 ;  /* 0x0000334016047816 */ /* 0x001fc40000000000 */
[----:B------:R-:W-:-:S05]  /*1464d0*/  IADD3 R22, P1, PT, R2, R16, RZ ;  /* 0x0000001002167210 */ /* 0x000fca0007f3e0ff */
[----:B------:R-:W-:Y:S01]  /*1464e0*/  IMAD.X R23, R5, 0x1, R14, P1 ;  /* 0x0000000105177824 */ /* 0x000fe200008e060e */
[----:B------:R-:W-:Y:S04]  /*1464f0*/  STL [R1+0x334], R4 ;  /* 0x0003340401007387 */ /* 0x000fe80000100800 */
[----:B------:R0:W-:Y:S04]  /*146500*/  STL.64 [R1+0xac0], R22 ;  /* 0x000ac01601007387 */ /* 0x0001e80000100a00 */
[----:B0-----:R-:W4:Y:S01]  /*146510*/  LDL.LU.64 R22, [R1+0x5930] ;  /* 0x0059300001167983 */ /* 0x001f220000300a00 */
[----:B--2---:R-:W-:-:S02]  /*146520*/  PRMT R26, R26, 0x5410, R6 ;  /* 0x000054101a1a7816 */ /* 0x004fc40000000006 */
[----:B---3--:R-:W-:Y:S02]  /*146530*/  PRMT R6, R28, 0x5410, R27 ;  /* 0x000054101c067816 */ /* 0x008fe4000000001b */
[----:B----4-:R-:W-:Y:S01]  /*146540*/  LOP3.LUT R4, R29, 0xffff, RZ, 0xc0, !PT ;  /* 0x0000ffff1d047812 */ /* 0x010fe200078ec0ff */
[----:B------:R-:W-:Y:S04]  /*146550*/  STL [R1+0xd4], R26 ;  /* 0x0000d41a01007387 */ /* 0x000fe80000100800 */
[----:B------:R0:W-:Y:S01]  /*146560*/  STL [R1+0xd8], R6 ;  /* 0x0000d80601007387 */ /* 0x0001e20000100800 */
[----:B------:R-:W-:Y:S02]  /*146570*/  LOP3.LUT R11, R11, 0xffff, RZ, 0xc0, !PT ;  /* 0x0000ffff0b0b7812 */ /* 0x000fe400078ec0ff */
[----:B0-----:R-:W-:-:S02]  /*146580*/  LOP3.LUT R6, R7, 0xffff, RZ, 0xc0, !PT ;  /* 0x0000ffff07067812 */ /* 0x001fc400078ec0ff */
[----:B------:R-:W-:Y:S02]  /*146590*/  PRMT R26, R11, 0x3340, R0 ;  /* 0x000033400b1a7816 */ /* 0x000fe40000000000 */
[----:B------:R-:W-:Y:S02]  /*1465a0*/  PRMT R7, R4, 0x3340, R6 ;  /* 0x0000334004077816 */ /* 0x000fe40000000006 */
[----:B------:R-:W-:Y:S02]  /*1465b0*/  SHF.R.U32.HI R4, RZ, 0x8, R4 ;  /* 0x00000008ff047819 */ /* 0x000fe40000011604 */
[----:B------:R-:W-:Y:S02]  /*1465c0*/  SHF.R.U32.HI R6, RZ, 0x8, R6 ;  /* 0x00000008ff067819 */ /* 0x000fe40000011606 */
[----:B------:R-:W-:Y:S02]  /*1465d0*/  PRMT R7, R7, 0x5410, R26 ;  /* 0x0000541007077816 */ /* 0x000fe4000000001a */
[----:B------:R-:W-:-:S02]  /*1465e0*/  LOP3.LUT R4, R4, 0xffff, RZ, 0xc0, !PT ;  /* 0x0000ffff04047812 */ /* 0x000fc400078ec0ff */
[----:B------:R-:W-:Y:S01]  /*1465f0*/  LOP3.LUT R6, R6, 0xffff, RZ, 0xc0, !PT ;  /* 0x0000ffff06067812 */ /* 0x000fe200078ec0ff */
[----:B------:R-:W-:Y:S03]  /*146600*/  STL [R1+0x272c], R7 ;  /* 0x00272c0701007387 */ /* 0x000fe60000100800 */
[----:B------:R-:W-:Y:S02]  /*146610*/  PRMT R6, R4, 0x3340, R6 ;  /* 0x0000334004067816 */ /* 0x000fe40000000006 */
[----:B------:R-:W-:Y:S02]  /*146620*/  PRMT R4, R3, 0x5410, R8 ;  /* 0x0000541003047816 */ /* 0x000fe40000000008 */
[----:B------:R-:W-:-:S05]  /*146630*/  IADD3 R26, P1, PT, R2, R23, RZ ;  /* 0x00000017021a7210 */ /* 0x000fca0007f3e0ff */
[----:B------:R-:W-:-:S05]  /*146640*/  IMAD.X R27, R5, 0x1, R22, P1 ;  /* 0x00000001051b7824 */ /* 0x000fca00008e0616 */
[----:B------:R-:W-:Y:S04]  /*146650*/  STL.64 [R1+0xaf8], R26 ;  /* 0x000af81a01007387 */ /* 0x000fe80000100a00 */
[----:B------:R-:W2:Y:S04]  /*146660*/  LDL.LU R3, [R1+0x5928] ;  /* 0x0059280001037983 */ /* 0x000ea80000300800 */
[----:B------:R0:W-:Y:S04]  /*146670*/  STL [R1+0x540], R6 ;  /* 0x0005400601007387 */ /* 0x0001e80000100800 */
[----:B------:R-:W-:Y:S04]  /*146680*/  STL [R1+0x5900], R21 ;  /* 0x0059001501007387 */ /* 0x000fe80000100800 */
[----:B------:R1:W-:Y:S01]  /*146690*/  STL [R1+0xdc], R4 ;  /* 0x0000dc0401007387 */ /* 0x0003e20000100800 */
[----:B0-----:R-:W-:-:S05]  /*1466a0*/  IADD3 R6, P1, PT, R2, R21, RZ ;  /* 0x0000001502067210 */ /* 0x001fca0007f3e0ff */
[----:B------:R-:W-:Y:S01]  /*1466b0*/  IMAD.X R7, R5, 0x1, R19, P1 ;  /* 0x0000000105077824 */ /* 0x000fe200008e0613 */
[----:B-1----:R-:W-:-:S04]  /*1466c0*/  PRMT R4, R12, 0x5410, R13 ;  /* 0x000054100c047816 */ /* 0x002fc8000000000d */
[----:B------:R0:W-:Y:S01]  /*1466d0*/  STL.64 [R1+0xaf0], R6 ;  /* 0x000af00601007387 */ /* 0x0001e20000100a00 */
[----:B------:R-:W-:Y:S02]  /*1466e0*/  LOP3.LUT R10, R10, 0xffff, RZ, 0xc0, !PT ;  /* 0x0000ffff0a0a7812 */ /* 0x000fe400078ec0ff */
[----:B------:R-:W-:Y:S01]  /*1466f0*/  IADD3 R28, P1, PT, R2, R20, RZ ;  /* 0x00000014021c7210 */ /* 0x000fe20007f3e0ff */
[----:B0-----:R-:W3:Y:S04]  /*146700*/  LDL.LU R7, [R1+0x524] ;  /* 0x0005240001077983 */ /* 0x001ee80000300800 */
[----:B------:R-:W4:Y:S04]  /*146710*/  LDL.LU R26, [R1+0x23c] ;  /* 0x00023c00011a7983 */ /* 0x000f280000300800 */
[----:B------:R-:W4:Y:S04]  /*146720*/  LDL.LU R27, [R1+0x528] ;  /* 0x00052800011b7983 */ /* 0x000f280000300800 */
[----:B------:R0:W-:Y:S01]  /*146730*/  STL [R1+0xe0], R4 ;  /* 0x0000e00401007387 */ /* 0x0001e20000100800 */
[----:B------:R-:W-:-:S02]  /*146740*/  PRMT R8, R10, 0x3340, R0 ;  /* 0x000033400a087816 */ /* 0x000fc40000000000 */
[----:B0-----:R-:W-:Y:S01]  /*146750*/  LOP3.LUT R4, R9, 0xffff, RZ, 0xc0, !PT ;  /* 0x0000ffff09047812 */ /* 0x001fe200078ec0ff */
[----:B------:R-:W-:Y:S01]  /*146760*/  IMAD.X R29, R5, 0x1, R18, P1 ;  /* 0x00000001051d7824 */ /* 0x000fe200008e0612 */
[----:B--2---:R-:W-:-:S04]  /*146770*/  LOP3.LUT R3, R3, 0xffff, RZ, 0xc0, !PT ;  /* 0x0000ffff03037812 */ /* 0x004fc800078ec0ff */
[----:B------:R-:W-:-:S04]  /*146780*/  PRMT R6, R3, 0x3340, R4 ;  /* 0x0000334003067816 */ /* 0x000fc80000000004 */
[----:B------:R-:W-:Y:S02]  /*146790*/  PRMT R6, R6, 0x5410, R8 ;  /* 0x0000541006067816 */ /* 0x000fe40000000008 */
[----:B------:R-:W2:Y:S04]  /*1467a0*/  LDL.LU R8, [R1+0x240] ;  /* 0x0002400001087983 */ /* 0x000ea80000300800 */
[----:B------:R-:W2:Y:S04]  /*1467b0*/  LDL.LU R13, [R1+0x520] ;  /* 0x00052000010d7983 */ /* 0x000ea80000300800 */
[----:B------:R-:W-:Y:S04]  /*1467c0*/  STL [R1+0x2728], R6 ;  /* 0x0027280601007387 */ /* 0x000fe80000100800 */
[----:B------:R-:W-:Y:S04]  /*1467d0*/  STL [R1+0x5904], R20 ;  /* 0x0059041401007387 */ /* 0x000fe80000100800 */
[----:B------:R0:W-:Y:S04]  /*1467e0*/  STL.64 [R1+0xb10], R28 ;  /* 0x000b101c01007387 */ /* 0x0001e80000100a00 */
[----:B0-----:R-:W2:Y:S04]  /*1467f0*/  LDL.LU.64 R28, [R1+0x5920] ;  /* 0x00592000011c7983 */ /* 0x001ea80000300a00 */
[----:B------:R0:W-:Y:S04]  /*146800*/  STL.64 [R1+0x5908], R18 ;  /* 0x0059081201007387 */ /* 0x0001e80000100a00 */
[----:B0-----:R-:W3:Y:S01]  /*146810*/  LDL.LU R18, [R1+0xec] ;  /* 0x0000ec0001127983 */ /* 0x001ee20000300800 */
[----:B------:R-:W-:-:S02]  /*146820*/  SHF.R.U32.HI R4, RZ, 0x8, R4 ;  /* 0x00000008ff047819 */ /* 0x000fc40000011604 */
[----:B------:R-:W-:Y:S01]  /*146830*/  SHF.R.U32.HI R3, RZ, 0x8, R3 ;  /* 0x00000008ff037819 */ /* 0x000fe20000011603 */
[----:B------:R-:W2:Y:S04]  /*146840*/  LDL.LU R19, [R1+0xf0] ;  /* 0x0000f00001137983 */ /* 0x000ea80000300800 */
[----:B------:R-:W2:Y:S01]  /*146850*/  LDL.LU R20, [R1+0x518] ;  /* 0x0005180001147983 */ /* 0x000ea20000300800 */
[----:B------:R-:W-:Y:S02]  /*146860*/  LOP3.LUT R4, R4, 0xffff, RZ, 0xc0, !PT ;  /* 0x0000ffff04047812 */ /* 0x000fe400078ec0ff */
[----:B------:R-:W-:Y:S01]  /*146870*/  LOP3.LUT R3, R3, 0xffff, RZ, 0xc0, !PT ;  /* 0x0000ffff03037812 */ /* 0x000fe200078ec0ff */
[----:B------:R-:W2:Y:S04]  /*146880*/  LDL.LU R21, [R1+0x238] ;  /* 0x0002380001157983 */ /* 0x000ea80000300800 */
[----:B------:R-:W2:Y:S01]  /*146890*/  LDL.LU R12, [R1+0x51c] ;  /* 0x00051c00010c7983 */ /* 0x000ea20000300800 */
[----:B------:R-:W-:-:S03]  /*1468a0*/  PRMT R3, R3, 0x3340, R4 ;  /* 0x0000334003037816 */ /* 0x000fc60000000004 */
[----:B------:R-:W2:Y:S04]  /*1468b0*/  LDL.LU R4, [R1+0xfc] ;  /* 0x0000fc0001047983 */ /* 0x000ea80000300800 */
[----:B------:R-:W2:Y:S04]  /*1468c0*/  LDL.LU R6, [R1+0x50c] ;  /* 0x00050c0001067983 */ /* 0x000ea80000300800 */
[----:B------:R-:W2:Y:S04]  /*1468d0*/  LDL.LU R5, [R1+0x4dbc] ;  /* 0x004dbc0001057983 */ /* 0x000ea80000300800 */
[----:B------:R-:W2:Y:S04]  /*1468e0*/  LDL.LU R9, [R1+0x650] ;  /* 0x0006500001097983 */ /* 0x000ea80000300800 */
[----:B------:R3:W-:Y:S01]  /*1468f0*/  STL [R1+0x5790], R3 ;  /* 0x0057900301007387 */ /* 0x0007e20000100800 */
[----:B------:R-:W-:Y:S01]  /*146900*/  VIADD R2, R2, UR5 ;  /* 0x0000000502027c36 */ /* 0x000fe20008000000 */
[----:B------:R-:W0:Y:S01]  /*146910*/  LDCU UR5, c[0x0][0x3b8] ;  /* 0x00007700ff0577ac */ /* 0x000e220008000800 */
[----:B---3--:R-:W-:-:S02]  /*146920*/  PRMT R3, R7, 0x5410, R18 ;  /* 0x0000541007037816 */ /* 0x008fc40000000012 */
[----:B----4-:R-:W-:Y:S01]  /*146930*/  PRMT R18, R27, 0x5410, R26 ;  /* 0x000054101b127816 */ /* 0x010fe2000000001a */
[----:B------:R-:W3:Y:S04]  /*146940*/  LDL.LU R7, [R1+0x2a2c] ;  /* 0x002a2c0001077983 */ /* 0x000ee80000300800 */
[----:B------:R1:W-:Y:S01]  /*146950*/  STL [R1+0xe4], R3 ;  /* 0x0000e40301007387 */ /* 0x0003e20000100800 */
[----:B--2---:R-:W-:Y:S02]  /*146960*/  IADD3 R26, P1, PT, R2, R29, RZ ;  /* 0x0000001d021a7210 */ /* 0x004fe40007f3e0ff */
[----:B-1----:R-:W-:Y:S01]  /*146970*/  SHF.R.S32.HI R3, RZ, 0x1f, R2 ;  /* 0x0000001fff037819 */ /* 0x002fe20000011402 */
[----:B------:R-:W-:Y:S04]  /*146980*/  STL [R1+0xe8], R18 ;  /* 0x0000e81201007387 */ /* 0x000fe80000100800 */
[----:B------:R-:W-:-:S05]  /*146990*/  IMAD.X R27, R3, 0x1, R28, P1 ;  /* 0x00000001031b7824 */ /* 0x000fca00008e061c */
[----:B------:R1:W-:Y:S04]  /*1469a0*/  STL.64 [R1+0xae8], R26 ;  /* 0x000ae81a01007387 */ /* 0x0003e80000100a00 */
[----:B-1----:R-:W2:Y:S01]  /*1469b0*/  LDL.LU.64 R26, [R1+0x5918] ;  /* 0x00591800011a7983 */ /* 0x002ea20000300a00 */
[----:B------:R-:W-:-:S04]  /*1469c0*/  SHF.R.U32.HI R3, RZ, 0x8, R10 ;  /* 0x00000008ff037819 */ /* 0x000fc8000001160a */
[----:B------:R-:W-:Y:S01]  /*1469d0*/  LOP3.LUT R3, R3, 0xffff, RZ, 0xc0, !PT ;  /* 0x0000ffff03037812 */ /* 0x000fe200078ec0ff */
[----:B------:R2:W-:Y:S04]  /*1469e0*/  STL.64 [R1+0x58e8], R28 ;  /* 0x0058e81c01007387 */ /* 0x0005e80000100a00 */
[----:B------:R-:W4:Y:S01]  /*1469f0*/  LDL.LU R10, [R1+0x5914] ;  /* 0x00591400010a7983 */ /* 0x000f220000300800 */
[----:B------:R-:W-:Y:S02]  /*146a00*/  PRMT R18, R3, 0x3340, R0 ;  /* 0x0000334003127816 */ /* 0x000fe40000000000 */
[----:B------:R-:W-:-:S03]  /*146a10*/  PRMT R3, R13, 0x5410, R8 ;  /* 0x000054100d037816 */ /* 0x000fc60000000008 */
[----:B------:R-:W-:Y:S01]  /*146a20*/  STL [R1+0x330], R18 ;  /* 0x0003301201007387 */ /* 0x000fe20000100800 */
[----:B------:R-:W-:Y:S02]  /*146a30*/  PRMT R6, R6, 0x5410, R4 ;  /* 0x0000541006067816 */ /* 0x000fe40000000004 */
[----:B------:R-:W-:Y:S02]  /*146a40*/  LOP3.LUT R4, R5, 0xffff, RZ, 0xc0, !PT ;  /* 0x0000ffff05047812 */ /* 0x000fe400078ec0ff */
[----:B--2---:R-:W-:Y:S01]  /*146a50*/  IADD3 R28, P1, PT, R2, R27, RZ ;  /* 0x0000001b021c7210 */ /* 0x004fe20007f3e0ff */
[----:B------:R1:W-:Y:S04]  /*146a60*/  STL [R1+0x58f0], R27 ;  /* 0x0058f01b01007387 */ /* 0x0003e80000100800 */
[----:B------:R2:W-:Y:S04]  /*146a70*/  STL [R1+0xec], R3 ;  /* 0x0000ec0301007387 */ /* 0x0005e80000100800 */
[----:B------:R-:W4:Y:S04]  /*146a80*/  LDL.LU R8, [R1+0x234] ;  /* 0x0002340001087983 */ /* 0x000f280000300800 */
[----:B------:R-:W4:Y:S01]  /*146a90*/  LDL.LU R13, [R1+0x514] ;  /* 0x00051400010d7983 */ /* 0x000f220000300800 */
[----:B-1----:R-:W-:-:S05]  /*146aa0*/  SHF.R.S32.HI R27, RZ, 0x1f, R2 ;  /* 0x0000001fff1b7819 */ /* 0x002fca0000011402 */
[----:B------:R-:W-:Y:S01]  /*146ab0*/  IMAD.X R29, R27, 0x1, R26, P1 ;  /* 0x000000011b1d7824 */ /* 0x000fe200008e061a */
[----:B--2---:R-:W-:-:S04]  /*146ac0*/  SHF.R.U32.HI R3, RZ, 0x8, R11 ;  /* 0x00000008ff037819 */ /* 0x004fc8000001160b */
[----:B------:R1:W-:Y:S04]  /*146ad0*/  STL.64 [R1+0xb08], R28 ;  /* 0x000b081c01007387 */ /* 0x0003e80000100a00 */
[----:B------:R-:W2:Y:S01]  /*146ae0*/  LDL.LU R11, [R1+0x230] ;  /* 0x00023000010b7983 */ /* 0x000ea20000300800 */
[----:B------:R-:W-:Y:S02]  /*146af0*/  LOP3.LUT R3, R3, 0xffff, RZ, 0xc0, !PT ;  /* 0x0000ffff03037812 */ /* 0x000fe400078ec0ff */
[----:B------:R-:W-:Y:S02]  /*146b00*/  IADD3 R18, P1, PT, R2, R25, RZ ;  /* 0x0000001902127210 */ /* 0x000fe40007f3e0ff */
[----:B-1----:R-:W-:Y:S02]  /*146b10*/  PRMT R28, R3, 0x3340, R0 ;  /* 0x00003340031c7816 */ /* 0x002fe40000000000 */
[----:B------:R-:W-:Y:S01]  /*146b20*/  PRMT R3, R20, 0x5410, R19 ;  /* 0x0000541014037816 */ /* 0x000fe20000000013 */
[----:B------:R-:W-:-:S02]  /*146b30*/  IMAD.X R19, R27, 0x1, R24, P1 ;  /* 0x000000011b137824 */ /* 0x000fc400008e0618 */
[----:B------:R-:W-:Y:S04]  /*146b40*/  STL [R1+0x32c], R28 ;  /* 0x00032c1c01007387 */ /* 0x000fe80000100800 */
[----:B------:R1:W-:Y:S04]  /*146b50*/  STL [R1+0xf4], R3 ;  /* 0x0000f40301007387 */ /* 0x0003e80000100800 */
[----:B------:R-:W-:Y:S01]  /*146b60*/  STL.64 [R1+0x58f8], R24 ;  /* 0x0058f81801007387 */ /* 0x000fe20000100a00 */
[----:B---3--:R-:W-:Y:S02]  /*146b70*/  LOP3.LUT R5, R7, 0xffff, RZ, 0xc0, !PT ;  /* 0x0000ffff07057812 */ /* 0x008fe400078ec0ff */
[----:B-1----:R-:W-:-:S02]  /*146b80*/  PRMT R3, R12, 0x5410, R21 ;  /* 0x000054100c037816 */ /* 0x002fc40000000015 */
[----:B------:R-:W3:Y:S04]  /*146b90*/  LDL.LU R12, [R1+0x4dd4] ;  /* 0x004dd400010c7983 */ /* 0x000ee80000300800 */
[----:B------:R-:W-:Y:S04]  /*146ba0*/  STL.64 [R1+0xb00], R18 ;  /* 0x000b001201007387 */ /* 0x000fe80000100a00 */
[----:B------:R1:W-:Y:S04]  /*146bb0*/  STL [R1+0xf0], R3 ;  /* 0x0000f00301007387 */ /* 0x0003e80000100800 */
[----:B------:R0:W-:Y:S01]  /*146bc0*/  STL [R1+0xf8], R6 ;  /* 0x0000f80601007387 */ /* 0x0001e20000100800 */
[----:B-1----:R-:W-:-:S02]  /*146bd0*/  LOP3.LUT R3, R9, 0xffff, RZ, 0xc0, !PT ;  /* 0x0000ffff09037812 */ /* 0x002fc400078ec0ff */
[----:B0-----:R-:W-:Y:S01]  /*146be0*/  PRMT R6, R4, 0x3340, R5 ;  /* 0x0000334004067816 */ /* 0x001fe20000000005 */
[----:B------:R-:W3:Y:S01]  /*146bf0*/  LDL.LU R9, [R1+0x654] ;  /* 0x0006540001097983 */ /* 0x000ee20000300800 */
[----:B------:R-:W-:-:S04]  /*146c00*/  PRMT R7, R3, 0x3340, R0 ;  /* 0x0000334003077816 */ /* 0x000fc80000000000 */
[----:B------:R-:W-:Y:S02]  /*146c10*/  PRMT R18, R6, 0x5410, R7 ;  /* 0x0000541006127816 */ /* 0x000fe40000000007 */
[----:B------:R-:W-:Y:S02]  /*146c20*/  IADD3 R6, P1, PT, R2, R17, RZ ;  /* 0x0000001102067210 */ /* 0x000fe40007f3e0ff */
[----:B------:R-:W-:Y:S02]  /*146c30*/  SHF.R.U32.HI R4, RZ, 0x8, R4 ;  /* 0x00000008ff047819 */ /* 0x000fe40000011604 */
[----:B------:R-:W-:Y:S02]  /*146c40*/  SHF.R.U32.HI R5, RZ, 0x8, R5 ;  /* 0x00000008ff057819 */ /* 0x000fe40000011605 */
[----:B------:R-:W-:Y:S01]  /*146c50*/  SHF.R.U32.HI R3, RZ, 0x8, R3 ;  /* 0x00000008ff037819 */ /* 0x000fe20000011603 */
[----:B------:R-:W-:Y:S01]  /*146c60*/  IMAD.X R7, R27, 0x1, R15, P1 ;  /* 0x000000011b077824 */ /* 0x000fe200008e060f */
[----:B------:R-:W-:-:S02]  /*146c70*/  LOP3.LUT R4, R4, 0xffff, RZ, 0xc0, !PT ;  /* 0x0000ffff04047812 */ /* 0x000fc400078ec0ff */
[----:B------:R-:W-:Y:S02]  /*146c80*/  LOP3.LUT R5, R5, 0xffff, RZ, 0xc0, !PT ;  /* 0x0000ffff05057812 */ /* 0x000fe400078ec0ff */
[----:B------:R-:W-:Y:S01]  /*146c90*/  LOP3.LUT R3, R3, 0xffff, RZ, 0xc0, !PT ;  /* 0x0000ffff03037812 */ /* 0x000fe200078ec0ff */
[----:B------:R-:W-:Y:S04]  /*146ca0*/  STL [R1+0x271c], R18 ;  /* 0x00271c1201007387 */ /* 0x000fe80000100800 */
[----:B------:R0:W-:Y:S01]  /*146cb0*/  STL.64 [R1+0xb28], R6 ;  /* 0x000b280601007387 */ /* 0x0001e20000100a00 */
[----:B------:R-:W-:Y:S02]  /*146cc0*/  PRMT R3, R3, 0x3340, R0 ;  /* 0x0000334003037816 */ /* 0x000fe40000000000 */
[----:B0-----:R-:W-:-:S02]  /*146cd0*/  PRMT R6, R4, 0x3340, R5 ;  /* 0x0000334004067816 */ /* 0x001fc40000000005 */
[----:B------:R-:W-:-:S03]  /*146ce0*/  IADD3 R4, P1, PT, R2, R16, RZ ;  /* 0x0000001002047210 */ /* 0x000fc60007f3e0ff */
[----:B------:R-:W-:Y:S02]  /*146cf0*/  STL [R1+0x538], R6 ;  /* 0x0005380601007387 */ /* 0x000fe40000100800 */
[----:B------:R-:W-:Y:S02]  /*146d00*/  IMAD.X R5, R27, 0x1, R14, P1 ;  /* 0x000000011b057824 */ /* 0x000fe400008e060e */
[----:B------:R4:W-:Y:S04]  /*146d10*/  STL [R1+0x328], R3 ;  /* 0x0003280301007387 */ /* 0x0009e80000100800 */
[----:B------:R-:W3:Y:S04]  /*146d20*/  LDL.LU R24, [R1+0x100] ;  /* 0x0001000001187983 */ /* 0x000ee80000300800 */
[----:B------:R-:W3:Y:S04]  /*146d30*/  LDL.LU R25, [R1+0x510] ;  /* 0x0005100001197983 */ /* 0x000ee80000300800 */
[----:B------:R-:W-:Y:S01]  /*146d40*/  STL.64 [R1+0xb20], R4 ;  /* 0x000b200401007387 */ /* 0x000fe20000100a00 */
[----:B----4-:R-:W-:-:S05]  /*146d50*/  PRMT R3, R13, 0x5410, R8 ;  /* 0x000054100d037816 */ /* 0x010fca0000000008 */
[----:B------:R2:W-:Y:S02]  /*146d60*/  STL [R1+0xfc], R3 ;  /* 0x0000fc0301007387 */ /* 0x0005e40000100800 */
[----:B--2---:R-:W-:Y:S02]  /*146d70*/  PRMT R3, R10, 0x5410, R11 ;  /* 0x000054100a037816 */ /* 0x004fe4000000000b */
[----:B------:R-:W2:Y:S04]  /*146d80*/  LDL.LU R10, [R1+0x5910] ;  /* 0x00591000010a7983 */ /* 0x000ea80000300800 */
[----:B------:R-:W4:Y:S04]  /*146d90*/  LDL.LU R28, [R1+0x104] ;  /* 0x00010400011c7983 */ /* 0x000f280000300800 */
[----:B------:R-:W4:Y:S04]  /*146da0*/  LDL.LU R29, [R1+0x500] ;  /* 0x00050000011d7983 */ /* 0x000f280000300800 */
[----:B------:R0:W-:Y:S04]  /*146db0*/  STL [R1+0x92c], R3 ;  /* 0x00092c0301007387 */ /* 0x0001e80000100800 */
[----:B0-----:R-:W4:Y:S04]  /*146dc0*/  LDL.LU R3, [R1+0x114] ;  /* 0x0001140001037983 */ /* 0x001f280000300800 */
[----:B------:R-:W4:Y:S04]  /*146dd0*/  LDL.LU R4, [R1+0x4f8] ;  /* 0x0004f80001047983 */ /* 0x000f280000300800 */
[----:B------:R-:W4:Y:S04]  /*146de0*/  LDL.LU R6, [R1+0x110] ;  /* 0x0001100001067983 */ /* 0x000f280000300800 */
[----:B------:R-:W4:Y:S04]  /*146df0*/  LDL.LU R5, [R1+0x4ec] ;  /* 0x0004ec0001057983 */ /* 0x000f280000300800 */
[----:B------:R-:W4:Y:S04]  /*146e00*/  LDL.LU R7, [R1+0x52c8] ;  /* 0x0052c80001077983 */ /* 0x000f280000300800 */
[----:B------:R-:W4:Y:S04]  /*146e10*/  LDL.LU R8, [R1+0x4f9c] ;  /* 0x004f9c0001087983 */ /* 0x000f280000300800 */
[----:B------:R-:W4:Y:S01]  /*146e20*/  LDL.LU R13, [R1+0x52a8] ;  /* 0x0052a800010d7983 */ /* 0x000f220000300800 */
[----:B---3--:R-:W-:-:S03]  /*146e30*/  LOP3.LUT R20, R12, 0xffff, RZ, 0xc0, !PT ;  /* 0x0000ffff0c147812 */ /* 0x008fc600078ec0ff */
[----:B------:R-:W3:Y:S01]  /*146e40*/  LDL.LU R12, [R1+0x4fa0] ;  /* 0x004fa000010c7983 */ /* 0x000ee20000300800 */
[----:B------:R-:W-:-:S03]  /*146e50*/  LOP3.LUT R11, R9, 0xffff, RZ, 0xc0, !PT ;  /* 0x0000ffff090b7812 */ /* 0x000fc600078ec0ff */
[----:B------:R-:W3:Y:S01]  /*146e60*/  LDL.LU R9, [R1+0x52cc] ;  /* 0x0052cc0001097983 */ /* 0x000ee20000300800 */
[----:B------:R-:W-:Y:S02]  /*146e70*/  PRMT R19, R11, 0x3340, R0 ;  /* 0x000033400b137816 */ /* 0x000fe40000000000 */
[----:B--2---:R-:W-:Y:S02]  /*146e80*/  LOP3.LUT R21, R10, 0xffff, RZ, 0xc0, !PT ;  /* 0x0000ffff0a157812 */ /* 0x004fe400078ec0ff */
[----:B------:R-:W2:Y:S02]  /*146e90*/  LDL.LU R10, [R1+0x52ac] ;  /* 0x0052ac00010a7983 */ /* 0x000ea40000300800 */
[----:B------:R-:W-:Y:S02]  /*146ea0*/  PRMT R18, R20, 0x3340, R21 ;  /* 0x0000334014127816 */ /* 0x000fe40000000015 */
[----:B------:R0:W-:Y:S02]  /*146eb0*/  STL [R1+0x5808], R11 ;  /* 0x0058080b01007387 */ /* 0x0001e40000100800 */
[----:B------:R-:W-:-:S02]  /*146ec0*/  PRMT R19, R18, 0x5410, R19 ;  /* 0x0000541012137816 */ /* 0x000fc40000000013 */
[----:B------:R-:W-:Y:S01]  /*146ed0*/  IADD3 R18, P1, PT, R2, R23, RZ ;  /* 0x0000001702127210 */ /* 0x000fe20007f3e0ff */
[----:B0-----:R-:W2:Y:S04]  /*146ee0*/  LDL.LU R11, [R1+0x504] ;  /* 0x00050400010b7983 */ /* 0x001ea80000300800 */
[----:B------:R0:W-:Y:S01]  /*146ef0*/  STL [R1+0x2718], R19 ;  /* 0x0027181301007387 */ /* 0x0001e20000100800 */
[----:B------:R-:W-:Y:S01]  /*146f00*/  SHF.R.U32.HI R21, RZ, 0x8, R21 ;  /* 0x00000008ff157819 */ /* 0x000fe20000011615 */
[----:B0-----:R-:W-:-:S05]  /*146f10*/  IMAD.X R19, R27, 0x1, R22, P1 ;  /* 0x000000011b137824 */ /* 0x001fca00008e0616 */
[----:B------:R0:W-:Y:S01]  /*146f20*/  STL.64 [R1+0xb50], R18 ;  /* 0x000b501201007387 */ /* 0x0001e20000100a00 */
[----:B------:R-:W-:-:S03]  /*146f30*/  LOP3.LUT R21, R21, 0xffff, RZ, 0xc0, !PT ;  /* 0x0000ffff15157812 */ /* 0x000fc600078ec0ff */
[----:B0-----:R-:W2:Y:S04]  /*146f40*/  LDL.LU.64 R18, [R1+0x5908] ;  /* 0x0059080001127983 */ /* 0x001ea80000300a00 */
[----:B------:R0:W-:Y:S02]  /*146f50*/  STL.64 [R1+0x58e0], R22 ;  /* 0x0058e01601007387 */ /* 0x0001e40000100a00 */
[----:B0-----:R-:W-:Y:S02]  /*146f60*/  SHF.R.U32.HI R22, RZ, 0x8, R20 ;  /* 0x00000008ff167819 */ /* 0x001fe40000011614 */
[----:B------:R-:W2:Y:S04]  /*146f70*/  LDL.LU R23, [R1+0x108] ;  /* 0x0001080001177983 */ /* 0x000ea80000300800 */
[----:B------:R-:W2:Y:S01]  /*146f80*/  LDL.LU R20, [R1+0x5904] ;  /* 0x0059040001147983 */ /* 0x000ea20000300800 */
[----:B------:R-:W-:-:S04]  /*146f90*/  LOP3.LUT R22, R22, 0xffff, RZ, 0xc0, !PT ;  /* 0x0000ffff16167812 */ /* 0x000fc800078ec0ff */
[----:B------:R-:W-:Y:S02]  /*146fa0*/  PRMT R22, R22, 0x3340, R21 ;  /* 0x0000334016167816 */ /* 0x000fe40000000015 */
[----:B------:R-:W2:Y:S04]  /*146fb0*/  LDL.LU R21, [R1+0x5900] ;  /* 0x0059000001157983 */ /* 0x000ea80000300800 */
[----:B------:R0:W-:Y:S02]  /*146fc0*/  STL [R1+0x59c], R22 ;  /* 0x00059c1601007387 */ /* 0x0001e40000100800 */
[----:B0-----:R-:W-:-:S05]  /*146fd0*/  PRMT R22, R25, 0x5410, R24 ;  /* 0x0000541019167816 */ /* 0x001fca0000000018 */
[----:B------:R4:W-:Y:S02]  /*146fe0*/  STL [R1+0x100], R22 ;  /* 0x0001001601007387 */ /* 0x0009e40000100800 */
[----:B----4-:R-:W-:Y:S02]  /*146ff0*/  PRMT R22, R29, 0x5410, R28 ;  /* 0x000054101d167816 */ /* 0x010fe4000000001c */
[----:B--2---:R-:W-:-:S05]  /*147000*/  IADD3 R24, P1, PT, R2, R21, RZ ;  /* 0x0000001502187210 */ /* 0x004fca0007f3e0ff */
[----:B------:R-:W-:Y:S01]  /*147010*/  IMAD.X R25, R27, 0x1, R19, P1 ;  /* 0x000000011b197824 */ /* 0x000fe200008e0613 */
[----:B------:R-:W-:-:S04]  /*147020*/  IADD3 R28, P1, PT, R2, R20, RZ ;  /* 0x00000014021c7210 */ /* 0x000fc80007f3e0ff */
[----:B------:R0:W-:Y:S01]  /*147030*/  STL.64 [R1+0xb48], R24 ;  /* 0x000b481801007387 */ /* 0x0001e20000100a00 */
[----:B------:R-:W-:-:S03]  /*147040*/  IMAD.X R29, R27, 0x1, R18, P1 ;  /* 0x000000011b1d7824 */ /* 0x000fc600008e0612 */
[----:B0-----:R-:W2:Y:S04]  /*147050*/  LDL.LU.64 R24, [R1+0x58f8] ;  /* 0x0058f80001187983 */ /* 0x001ea80000300a00 */
[----:B------:R-:W-:Y:S04]  /*147060*/  STL.64 [R1+0x58d8], R20 ;  /* 0x0058d81401007387 */ /* 0x000fe80000100a00 */
[----:B------:R-:W-:Y:S04]  /*147070*/  STL [R1+0x104], R22 ;  /* 0x0001041601007387 */ /* 0x000fe80000100800 */
[----:B------:R-:W4:Y:S04]  /*147080*/  LDL.LU R27, [R1+0x58f0] ;  /* 0x0058f000011b7983 */ /* 0x000f280000300800 */
[----:B------:R0:W-:Y:S04]  /*147090*/  STL.64 [R1+0xb80], R28 ;  /* 0x000b801c01007387 */ /* 0x0001e80000100a00 */
[----:B0-----:R-:W2:Y:S01]  /*1470a0*/  LDL.LU.64 R28, [R1+0x58e8] ;  /* 0x0058e800011c7983 */ /* 0x001ea20000300a00 */
[----:B------:R-:W-:-:S02]  /*1470b0*/  PRMT R11, R11, 0x5410, R23 ;  /* 0x000054100b0b7816 */ /* 0x000fc40000000017 */
[----:B------:R-:W-:Y:S02]  /*1470c0*/  PRMT R4, R4, 0x5410, R3 ;  /* 0x0000541004047816 */ /* 0x000fe40000000003 */
[----:B------:R-:W-:Y:S01]  /*1470d0*/  PRMT R3, R5, 0x5410, R6 ;  /* 0x0000541005037816 */ /* 0x000fe20000000006 */
[----:B------:R-:W-:Y:S04]  /*1470e0*/  STL [R1+0x108], R11 ;  /* 0x0001080b01007387 */ /* 0x000fe80000100800 */
[----:B------:R-:W-:Y:S04]  /*1470f0*/  STL [R1+0x10c], R4 ;  /* 0x00010c0401007387 */ /* 0x000fe80000100800 */
[----:B------:R0:W-:Y:S01]  /*147100*/  STL [R1+0x114], R3 ;  /* 0x0001140301007387 */ /* 0x0001e20000100800 */
[----:B------:R-:W-:-:S02]  /*147110*/  LOP3.LUT R6, R7, 0xffff, RZ, 0xc0, !PT ;  /* 0x0000ffff07067812 */ /* 0x000fc400078ec0ff */
[----:B------:R-:W-:Y:S02]  /*147120*/  LOP3.LUT R5, R13, 0xffff, RZ, 0xc0, !PT ;  /* 0x0000ffff0d057812 */ /* 0x000fe400078ec0ff */
[----:B0-----:R-:W-:Y:S02]  /*147130*/  LOP3.LUT R3, R8, 0xffff, RZ, 0xc0, !PT ;  /* 0x0000ffff08037812 */ /* 0x001fe400078ec0ff */
[----:B------:R-:W-:Y:S02]  /*147140*/  PRMT R4, R6, 0x3340, R5 ;  /* 0x0000334006047816 */ /* 0x000fe40000000005 */
[----:B------:R-:W-:-:S04]  /*147150*/  PRMT R7, R3, 0x3340, R0 ;  /* 0x0000334003077816 */ /* 0x000fc80000000000 */
[----:B------:R-:W-:Y:S02]  /*147160*/  PRMT R4, R4, 0x5410, R7 ;  /* 0x0000541004047816 */ /* 0x000fe40000000007 */
[----:B---3--:R-:W-:Y:S02]  /*147170*/  LOP3.LUT R11, R12, 0xffff, RZ, 0xc0, !PT ;  /* 0x0000ffff0c0b7812 */ /* 0x008fe400078ec0ff */
[----:B------:R-:W-:Y:S01]  /*147180*/  LOP3.LUT R7, R9, 0xffff, RZ, 0xc0, !PT ;  /* 0x0000ffff09077812 */ /* 0x000fe200078ec0ff */
[----:B------:R0:W-:Y:S04]  /*147190*/  STL [R1+0x270c], R4 ;  /* 0x00270c0401007387 */ /* 0x0001e80000100800 */
[----:B------:R-:W3:Y:S04]  /*1471a0*/  LDL.LU R21, [R1+0x22c] ;  /* 0x00022c0001157983 */ /* 0x000ee80000300800 */
[----:B------:R-:W3:Y:S04]  /*1471b0*/  LDL.LU R22, [R1+0x4fc] ;  /* 0x0004fc0001167983 */ /* 0x000ee80000300800 */
[----:B------:R-:W3:Y:S04]  /*1471c0*/  LDL.LU R23, [R1+0x19c] ;  /* 0x00019c0001177983 */ /* 0x000ee80000300800 */
[----:B------:R-:W3:Y:S01]  /*1471d0*/  LDL.LU R12, [R1+0x4e4] ;  /* 0x0004e400010c7983 */ /* 0x000ee20000300800 */
[----:B------:R-:W-:Y:S01]  /*1471e0*/  PRMT R9, R11, 0x3340, R0 ;  /* 0x000033400b097816 */ /* 0x000fe20000000000 */
[----:B------:R-:W-:Y:S01]  /*1471f0*/  VIADD R2, R2, UR5 ;  /* 0x0000000502027c36 */ /* 0x000fe20008000000 */
[----:B------:R-:W-:-:S02]  /*147200*/  SHF.R.U32.HI R20, RZ, 0x8, R7 ;  /* 0x00000008ff147819 */ /* 0x000fc40000011607 */
[----:B------:R-:W-:Y:S01]  /*147210*/  SHF.R.U32.HI R3, RZ, 0x8, R3 ;  /* 0x00000008ff037819 */ /* 0x000fe20000011603 */
[----:B------:R-:W1:Y:S01]  /*147220*/  LDCU UR5, c[0x0][0x3b8] ;  /* 0x00007700ff0577ac */ /* 0x000e620008000800 */
[----:B0-----:R-:W-:-:S04]  /*147230*/  LOP3.LUT R4, R10, 0xffff, RZ, 0xc0, !PT ;  /* 0x0000ffff0a047812 */ /* 0x001fc800078ec0ff */
[----:B------:R-:W-:Y:S02]  /*147240*/  PRMT R8, R7, 0x3340, R4 ;  /* 0x0000334007087816 */ /* 0x000fe40000000004 */
[----:B------:R-:W-:Y:S02]  /*147250*/  SHF.R.S32.HI R10, RZ, 0x1f, R2 ;  /* 0x0000001fff0a7819 */ /* 0x000fe40000011402 */
[----:B------:R-:W-:-:S05]  /*147260*/  PRMT R13, R8, 0x5410, R9 ;  /* 0x00005410080d7816 */ /* 0x000fca0000000009 */
[----:B------:R-:W-:Y:S01]  /*147270*/  STL [R1+0x2708], R13 ;  /* 0x0027080d01007387 */ /* 0x000fe20000100800 */
[----:B--2---:R-:W-:-:S03]  /*147280*/  IADD3 R8, P1, PT, R2, R29, RZ ;  /* 0x0000001d02087210 */ /* 0x004fc60007f3e0ff */
[----:B------:R0:W-:Y:S02]  /*147290*/  STL.64 [R1+0x58c0], R28 ;  /* 0x0058c01c01007387 */ /* 0x0001e40000100a00 */
[----:B------:R-:W-:Y:S01]  /*1472a0*/  IMAD.X R9, R10, 0x1, R28, P1 ;  /* 0x000000010a097824 */ /* 0x000fe200008e061c */
[----:B------:R-:W-:-:S04]  /*1472b0*/  SHF.R.U32.HI R10, RZ, 0x8, R6 ;  /* 0x00000008ff0a7819 */ /* 0x000fc80000011606 */
[----:B------:R2:W-:Y:S01]  /*1472c0*/  STL.64 [R1+0xb40], R8 ;  /* 0x000b400801007387 */ /* 0x0005e20000100a00 */
[----:B0-----:R-:W-:Y:S02]  /*1472d0*/  SHF.R.U32.HI R28, RZ, 0x8, R4 ;  /* 0x00000008ff1c7819 */ /* 0x001fe40000011604 */
[----:B------:R-:W-:Y:S01]  /*1472e0*/  SHF.R.U32.HI R29, RZ, 0x8, R5 ;  /* 0x00000008ff1d7819 */ /* 0x000fe20000011605 */
[----:B------:R-:W3:Y:S04]  /*1472f0*/  LDL.LU R4, [R1+0x118] ;  /* 0x0001180001047983 */ /* 0x000ee80000300800 */
[----:B------:R-:W3:Y:S04]  /*147300*/  LDL.LU R6, [R1+0x4f4] ;  /* 0x0004f40001067983 */ /* 0x000ee80000300800 */
[----:B------:R-:W3:Y:S04]  /*147310*/  LDL.LU R5, [R1+0x11c] ;  /* 0x00011c0001057983 */ /* 0x000ee80000300800 */
[----:B------:R-:W3:Y:S04]  /*147320*/  LDL.LU R7, [R1+0x4dc] ;  /* 0x0004dc0001077983 */ /* 0x000ee80000300800 */
[----:B--2---:R-:W2:Y:S04]  /*147330*/  LDL.LU R9, [R1+0x52b8] ;  /* 0x0052b80001097983 */ /* 0x004ea80000300800 */
[----:B------:R-:W2:Y:S04]  /*147340*/  LDL.LU R8, [R1+0x4f70] ;  /* 0x004f700001087983 */ /* 0x000ea80000300800 */
[----:B------:R-:W2:Y:S01]  /*147350*/  LDL.LU R13, [R1+0x4ff0] ;  /* 0x004ff000010d7983 */ /* 0x000ea20000300800 */
[----:B------:R-:W-:-:S02]  /*147360*/  LOP3.LUT R10, R10, 0xffff, RZ, 0xc0, !PT ;  /* 0x0000ffff0a0a7812 */ /* 0x000fc400078ec0ff */
[----:B------:R-:W-:Y:S02]  /*147370*/  LOP3.LUT R29, R29, 0xffff, RZ, 0xc0, !PT ;  /* 0x0000ffff1d1d7812 */ /* 0x000fe400078ec0ff */
[----:B------:R-:W-:Y:S02]  /*147380*/  LOP3.LUT R20, R20, 0xffff, RZ, 0xc0, !PT ;  /* 0x0000ffff14147812 */ /* 0x000fe400078ec0ff */
[----:B------:R-:W-:Y:S02]  /*147390*/  LOP3.LUT R28, R28, 0xffff, RZ, 0xc0, !PT ;  /* 0x0000ffff1c1c7812 */ /* 0x000fe400078ec0ff */
[----:B------:R-:W-:-:S05]  /*1473a0*/  PRMT R10, R10, 0x3340, R29 ;  /* 0x000033400a0a7816 */ /* 0x000fca000000001d */
[----:B------:R0:W-:Y:S04]  /*1473b0*/  STL [R1+0x577c], R10 ;  /* 0x00577c0a01007387 */ /* 0x0001e80000100800 */
[----:B----4-:R4:W-:Y:S01]  /*1473c0*/  STL [R1+0x58c8], R27 ;  /* 0x0058c81b01007387 */ /* 0x0109e20000100800 */
[----:B---3--:R-:W-:Y:S02]  /*1473d0*/  PRMT R22, R22, 0x5410, R21 ;  /* 0x0000541016167816 */ /* 0x008fe40000000015 */
[----:B0-----:R-:W-:Y:S02]  /*1473e0*/  PRMT R10, R20, 0x3340, R28 ;  /* 0x00003340140a7816 */ /* 0x001fe4000000001c */
[----:B------:R-:W-:Y:S02]  /*1473f0*/  IADD3 R28, P1, PT, R2, R27, RZ ;  /* 0x0000001b021c7210 */ /* 0x000fe40007f3e0ff */
[----:B----4-:R-:W-:Y:S01]  /*147400*/  SHF.R.S32.HI R27, RZ, 0x1f, R2 ;  /* 0x0000001fff1b7819 */ /* 0x010fe20000011402 */
[----:B------:R0:W-:Y:S04]  /*147410*/  STL [R1+0x52c], R10 ;  /* 0x00052c0a01007387 */ /* 0x0001e80000100800 */
[----:B------:R-:W-:-:S05]  /*147420*/  IMAD.X R29, R27, 0x1, R26, P1 ;  /* 0x000000011b1d7824 */ /* 0x000fca00008e061a */
[----:B------:R-:W-:Y:S01]  /*147430*/  STL.64 [R1+0xb78], R28 ;  /* 0x000b781c01007387 */ /* 0x000fe20000100a00 */
[----:B0-----:R-:W-:-:S03]  /*147440*/  PRMT R10, R12, 0x5410, R23 ;  /* 0x000054100c0a7816 */ /* 0x001fc60000000017 */
[----:B------:R-:W-:Y:S04]  /*147450*/  STL [R1+0x110], R22 ;  /* 0x0001101601007387 */ /* 0x000fe80000100800 */
[----:B------:R0:W-:Y:S01]  /*147460*/  STL [R1+0x90c], R10 ;  /* 0x00090c0a01007387 */ /* 0x0001e20000100800 */
[----:B------:R-:W-:Y:S02]  /*147470*/  IADD3 R20, P1, PT, R2, R25, RZ ;  /* 0x0000001902147210 */ /* 0x000fe40007f3e0ff */
[----:B------:R-:W-:Y:S02]  /*147480*/  LOP3.LUT R3, R3, 0xffff, RZ, 0xc0, !PT ;  /* 0x0000ffff03037812 */ /* 0x000fe400078ec0ff */
[----:B0-----:R-:W-:-:S04]  /*147490*/  SHF.R.U32.HI R10, RZ, 0x8, R11 ;  /* 0x00000008ff0a7819 */ /* 0x001fc8000001160b */
[----:B------:R-:W-:Y:S01]  /*1474a0*/  LOP3.LUT R10, R10, 0xffff, RZ, 0xc0, !PT ;  /* 0x0000ffff0a0a7812 */ /* 0x000fe200078ec0ff */
[----:B------:R-:W-:Y:S01]  /*1474b0*/  IMAD.X R21, R27, 0x1, R24, P1 ;  /* 0x000000011b157824 */ /* 0x000fe200008e0618 */
[--C-:B------:R-:W-:Y:S02]  /*1474c0*/  PRMT R3, R3, 0x3340, R0.reuse ;  /* 0x0000334003037816 */ /* 0x100fe40000000000 */
[----:B------:R-:W-:Y:S02]  /*1474d0*/  PRMT R12, R10, 0x3340, R0 ;  /* 0x000033400a0c7816 */ /* 0x000fe40000000000 */
[----:B------:R-:W-:Y:S01]  /*1474e0*/  IADD3 R10, P1, PT, R2, R17, RZ ;  /* 0x00000011020a7210 */ /* 0x000fe20007f3e0ff */
[----:B------:R-:W-:Y:S04]  /*1474f0*/  STL.64 [R1+0x58d0], R24 ;  /* 0x0058d01801007387 */ /* 0x000fe80000100a00 */
[----:B------:R0:W-:Y:S04]  /*147500*/  STL.64 [R1+0xb70], R20 ;  /* 0x000b701401007387 */ /* 0x0001e80000100a00 */
[----:B------:R3:W-:Y:S01]  /*147510*/  STL [R1+0x324], R12 ;  /* 0x0003240c01007387 */ /* 0x0007e20000100800 */
[----:B------:R-:W-:-:S03]  /*147520*/  IMAD.X R11, R27, 0x1, R15, P1 ;  /* 0x000000011b0b7824 */ /* 0x000fc600008e060f */
[----:B------:R4:W-:Y:S04]  /*147530*/  STL [R1+0x320], R3 ;  /* 0x0003200301007387 */ /* 0x0009e80000100800 */
[----:B0-----:R-:W2:Y:S04]  /*147540*/  LDL.LU R21, [R1+0x120] ;  /* 0x0001200001157983 */ /* 0x001ea80000300800 */
[----:B---3--:R-:W3:Y:S04]  /*147550*/  LDL.LU R12, [R1+0x4f0] ;  /* 0x0004f000010c7983 */ /* 0x008ee80000300800 */
[----:B------:R-:W-:Y:S01]  /*147560*/  STL.64 [R1+0xb90], R10 ;  /* 0x000b900a01007387 */ /* 0x000fe20000100a00 */
[----:B------:R-:W-:-:S05]  /*147570*/  IADD3 R22, P1, PT, R2, R16, RZ ;  /* 0x0000001002167210 */ /* 0x000fca0007f3e0ff */
[----:B------:R-:W-:Y:S01]  /*147580*/  IMAD.X R23, R27, 0x1, R14, P1 ;  /* 0x000000011b177824 */ /* 0x000fe200008e060e */
[----:B------:R-:W-:Y:S02]  /*147590*/  PRMT R4, R6, 0x5410, R4 ;  /* 0x0000541006047816 */ /* 0x000fe40000000004 */
[----:B----4-:R-:W-:Y:S02]  /*1475a0*/  PRMT R3, R7, 0x5410, R5 ;  /* 0x0000541007037816 */ /* 0x010fe40000000005 */
[----:B--2---:R-:W-:Y:S02]  /*1475b0*/  LOP3.LUT R9, R9, 0xffff, RZ, 0xc0, !PT ;  /* 0x0000ffff09097812 */ /* 0x004fe400078ec0ff */
[----:B------:R-:W-:Y:S02]  /*1475c0*/  LOP3.LUT R8, R8, 0xffff, RZ, 0xc0, !PT ;  /* 0x0000ffff08087812 */ /* 0x000fe400078ec0ff */
[----:B------:R-:W-:Y:S01]  /*1475d0*/  LOP3.LUT R20, R13, 0xffff, RZ, 0xc0, !PT ;  /* 0x0000ffff0d147812 */ /* 0x000fe200078ec0ff */
[----:B------:R0:W-:Y:S04]  /*1475e0*/  STL [R1+0x118], R4 ;  /* 0x0001180401007387 */ /* 0x0001e80000100800 */
[----:B------:R2:W-:Y:S04]  /*1475f0*/  STL [R1+0x11c], R3 ;  /* 0x00011c0301007387 */ /* 0x0005e80000100800 */
[----:B------:R-:W4:Y:S04]  /*147600*/  LDL.LU R24, [R1+0x124] ;  /* 0x0001240001187983 */ /* 0x000f280000300800 */
[----:B------:R-:W4:Y:S04]  /*147610*/  LDL.LU R25, [R1+0x4e0] ;  /* 0x0004e00001197983 */ /* 0x000f280000300800 */
[----:B------:R-:W4:Y:S04]  /*147620*/  LDL.LU R28, [R1+0x128] ;  /* 0x00012800011c7983 */ /* 0x000f280000300800 */
[----:B------:R-:W4:Y:S01]  /*147630*/  LDL.LU R29, [R1+0x4d0] ;  /* 0x0004d000011d7983 */ /* 0x000f220000300800 */
[----:B0-----:R-:W-:-:S02]  /*147640*/  PRMT R4, R8, 0x3340, R0 ;  /* 0x0000334008047816 */ /* 0x001fc40000000000 */
[----:B--2---:R-:W-:-:S04]  /*147650*/  PRMT R3, R9, 0x3340, R20 ;  /* 0x0000334009037816 */ /* 0x004fc80000000014 */
[----:B------:R-:W-:-:S05]  /*147660*/  PRMT R3, R3, 0x5410, R4 ;  /* 0x0000541003037816 */ /* 0x000fca0000000004 */
[----:B------:R0:W-:Y:S04]  /*147670*/  STL [R1+0x2704], R3 ;  /* 0x0027040301007387 */ /* 0x0001e80000100800 */
[----:B------:R-:W2:Y:S04]  /*147680*/  LDL.LU R10, [R1+0x4cc] ;  /* 0x0004cc00010a7983 */ /* 0x000ea80000300800 */
[----:B------:R-:W2:Y:S04]  /*147690*/  LDL.LU R11, [R1+0x134] ;  /* 0x00013400010b7983 */ /* 0x000ea80000300800 */
[----:B0-----:R-:W2:Y:S04]  /*1476a0*/  LDL.LU R3, [R1+0x4c4] ;  /* 0x0004c40001037983 */ /* 0x001ea80000300800 */
[----:B------:R-:W2:Y:S04]  /*1476b0*/  LDL.LU R4, [R1+0x130] ;  /* 0x0001300001047983 */ /* 0x000ea80000300800 */
[----:B------:R-:W2:Y:S04]  /*1476c0*/  LDL.LU R6, [R1+0x4c8] ;  /* 0x0004c80001067983 */ /* 0x000ea80000300800 */
[----:B------:R-:W2:Y:S04]  /*1476d0*/  LDL.LU R7, [R1+0x52c4] ;  /* 0x0052c40001077983 */ /* 0x000ea80000300800 */
[----:B------:R-:W2:Y:S04]  /*1476e0*/  LDL.LU R13, [R1+0x4f80] ;  /* 0x004f8000010d7983 */ /* 0x000ea80000300800 */
[----:B------:R-:W2:Y:S04]  /*1476f0*/  LDL.LU R5, [R1+0x500c] ;  /* 0x00500c0001057983 */ /* 0x000ea80000300800 */
[----:B------:R0:W-:Y:S04]  /*147700*/  STL.64 [R1+0x58b8], R16 ;  /* 0x0058b81001007387 */ /* 0x0001e80000100a00 */
[----:B0-----:R-:W2:Y:S04]  /*147710*/  LDL.LU R17, [R1+0x12c] ;  /* 0x00012c0001117983 */ /* 0x001ea80000300800 */
[----:B------:R0:W-:Y:S04]  /*147720*/  STL.64 [R1+0xbb0], R22 ;  /* 0x000bb01601007387 */ /* 0x0001e80000100a00 */
[----:B0-----:R-:W2:Y:S01]  /*147730*/  LDL.LU.64 R22, [R1+0x58e0] ;  /* 0x0058e00001167983 */ /* 0x001ea20000300a00 */
[----:B------:R-:W-:-:S02]  /*147740*/  SHF.R.U32.HI R9, RZ, 0x8, R9 ;  /* 0x00000008ff097819 */ /* 0x000fc40000011609 */
[----:B------:R-:W-:Y:S02]  /*147750*/  SHF.R.U32.HI R20, RZ, 0x8, R20 ;  /* 0x00000008ff147819 */ /* 0x000fe40000011614 */
[----:B------:R-:W-:Y:S02]  /*147760*/  LOP3.LUT R16, R9, 0xffff, RZ, 0xc0, !PT ;  /* 0x0000ffff09107812 */ /* 0x000fe400078ec0ff */
[----:B------:R-:W-:Y:S01]  /*147770*/  LOP3.LUT R20, R20, 0xffff, RZ, 0xc0, !PT ;  /* 0x0000ffff14147812 */ /* 0x000fe200078ec0ff */
[----:B------:R-:W4:Y:S03]  /*147780*/  LDL.LU R9, [R1+0xbc0] ;  /* 0x000bc00001097983 */ /* 0x000f260000300800 */
[----:B------:R-:W-:Y:S02]  /*147790*/  PRMT R16, R16, 0x3340, R20 ;  /* 0x0000334010107816 */ /* 0x000fe40000000014 */
[----:B---3--:R-:W-:-:S03]  /*1477a0*/  PRMT R12, R12, 0x5410, R21 ;  /* 0x000054100c0c7816 */ /* 0x008fc60000000015 */
[----:B------:R-:W-:Y:S01]  /*1477b0*/  STL [R1+0x524], R16 ;  /* 0x0005241001007387 */ /* 0x000fe20000100800 */
[----:B--2---:R-:W-:-:S03]  /*1477c0*/  IADD3 R20, P1, PT, R2, R23, RZ ;  /* 0x0000001702147210 */ /* 0x004fc60007f3e0ff */
[----:B------:R-:W-:Y:S02]  /*1477d0*/  STL [R1+0x58b0], R23 ;  /* 0x0058b01701007387 */ /* 0x000fe40000100800 */
[----:B------:R-:W-:Y:S02]  /*1477e0*/  IMAD.X R21, R27, 0x1, R22, P1 ;  /* 0x000000011b157824 */ /* 0x000fe400008e0616 */
[----:B------:R-:W-:Y:S04]  /*1477f0*/  STL [R1+0x120], R12 ;  /* 0x0001200c01007387 */ /* 0x000fe80000100800 */
[----:B------:R0:W-:Y:S04]  /*147800*/  STL.64 [R1+0xba8], R20 ;  /* 0x000ba81401007387 */ /* 0x0001e80000100a00 */
[----:B0-----:R-:W2:Y:S01]  /*147810*/  LDL.LU.64 R20, [R1+0x58d8] ;  /* 0x0058d80001147983 */ /* 0x001ea20000300a00 */
[----:B------:R-:W-:-:S03]  /*147820*/  SHF.R.U32.HI R16, RZ, 0x8, R8 ;  /* 0x00000008ff107819 */ /* 0x000fc60000011608 */
[----:B------:R-:W3:Y:S04]  /*147830*/  LDL.LU R8, [R1+0x4e7c] ;  /* 0x004e7c0001087983 */ /* 0x000ee80000300800 */
[----:B------:R-:W3:Y:S01]  /*147840*/  LDL.LU R12, [R1+0x2b9c] ;  /* 0x002b9c00010c7983 */ /* 0x000ee20000300800 */
[----:B------:R-:W-:-:S04]  /*147850*/  LOP3.LUT R16, R16, 0xffff, RZ, 0xc0, !PT ;  /* 0x0000ffff10107812 */ /* 0x000fc800078ec0ff */
[----:B------:R-:W-:Y:S02]  /*147860*/  PRMT R23, R16, 0x3340, R0 ;  /* 0x0000334010177816 */ /* 0x000fe40000000000 */
[----:B----4-:R-:W-:-:S03]  /*147870*/  PRMT R16, R25, 0x5410, R24 ;  /* 0x0000541019107816 */ /* 0x010fc60000000018 */
[----:B------:R-:W-:Y:S01]  /*147880*/  STL [R1+0x31c], R23 ;  /* 0x00031c1701007387 */ /* 0x000fe20000100800 */
[----:B------:R-:W-:Y:S02]  /*147890*/  LOP3.LUT R7, R7, 0xffff, RZ, 0xc0, !PT ;  /* 0x0000ffff07077812 */ /* 0x000fe400078ec0ff */
[----:B------:R-:W-:Y:S02]  /*1478a0*/  LOP3.LUT R13, R13, 0xffff, RZ, 0xc0, !PT ;  /* 0x0000ffff0d0d7812 */ /* 0x000fe400078ec0ff */
[----:B------:R-:W-:Y:S02]  /*1478b0*/  LOP3.LUT R5, R5, 0xffff, RZ, 0xc0, !PT ;  /* 0x0000ffff05057812 */ /* 0x000fe400078ec0ff */
[----:B--2---:R-:W-:Y:S01]  /*1478c0*/  IADD3 R24, P1, PT, R2, R21, RZ ;  /* 0x0000001502187210 */ /* 0x004fe20007f3e0ff */
[----:B------:R-:W-:Y:S04]  /*1478d0*/  STL [R1+0x58a0], R21 ;  /* 0x0058a01501007387 */ /* 0x000fe80000100800 */
[----:B------:R0:W-:Y:S01]  /*1478e0*/  STL [R1+0x124], R16 ;  /* 0x0001241001007387 */ /* 0x0001e20000100800 */
[----:B------:R-:W-:Y:S01]  /*1478f0*/  IMAD.X R25, R27, 0x1, R19, P1 ;  /* 0x000000011b197824 */ /* 0x000fe200008e0613 */
[----:B0-----:R-:W-:-:S02]  /*147900*/  PRMT R16, R29, 0x5410, R28 ;  /* 0x000054101d107816 */ /* 0x001fc4000000001c */
[----:B------:R-:W-:Y:S02]  /*147910*/  IADD3 R28, P1, PT, R2, R20, RZ ;  /* 0x00000014021c7210 */ /* 0x000fe40007f3e0ff */
[----:B------:R0:W-:Y:S03]  /*147920*/  STL.64 [R1+0xbd8], R24 ;  /* 0x000bd81801007387 */ /* 0x0001e60000100a00 */
[----:B------:R-:W-:Y:S01]  /*147930*/  IMAD.X R29, R27, 0x1, R18, P1 ;  /* 0x000000011b1d7824 */ /* 0x000fe200008e0612 */
[----:B0-----:R-:W2:Y:S04]  /*147940*/  LDL.LU.64 R24, [R1+0x58d0] ;  /* 0x0058d00001187983 */ /* 0x001ea80000300a00 */
[----:B------:R-:W-:Y:S04]  /*147950*/  STL [R1+0x128], R16 ;  /* 0x0001281001007387 */ /* 0x000fe80000100800 */
[----:B------:R-:W4:Y:S04]  /*147960*/  LDL.LU R27, [R1+0x58c8] ;  /* 0x0058c800011b7983 */ /* 0x000f280000300800 */
[----:B------:R0:W-:Y:S04]  /*147970*/  STL.64 [R1+0xbd0], R28 ;  /* 0x000bd01c01007387 */ /* 0x0001e80000100a00 */
[----:B0-----:R-:W2:Y:S01]  /*147980*/  LDL.LU.64 R28, [R1+0x58c0] ;  /* 0x0058c000011c7983 */ /* 0x001ea20000300a00 */
[----:B------:R-:W-:-:S02]  /*147990*/  PRMT R16, R10, 0x5410, R17 ;  /* 0x000054100a107816 */ /* 0x000fc40000000011 */
[----:B------:R-:W-:Y:S02]  /*1479a0*/  PRMT R10, R3, 0x5410, R11 ;  /* 0x00005410030a7816 */ /* 0x000fe4000000000b */
[----:B------:R-:W-:Y:S01]  /*1479b0*/  PRMT R3, R6, 0x5410, R4 ;  /* 0x0000541006037816 */ /* 0x000fe20000000004 */
[----:B------:R-:W-:Y:S04]  /*1479c0*/  STL.64 [R1+0x58a8], R18 ;  /* 0x0058a81201007387 */ /* 0x000fe80000100a00 */
[----:B------:R0:W-:Y:S04]  /*1479d0*/  STL [R1+0x12c], R16 ;  /* 0x00012c1001007387 */ /* 0x0001e80000100800 */
[----:B------:R-:W-:Y:S01]  /*1479e0*/  STL [R1+0x8ec], R10 ;  /* 0x0008ec0a01007387 */ /* 0x000fe20000100800 */
[----:B------:R-:W-:-:S03]  /*1479f0*/  PRMT R4, R13, 0x3340, R0 ;  /* 0x000033400d047816 */ /* 0x000fc60000000000 */
[----:B------:R1:W-:Y:S04]  /*147a00*/  STL [R1+0x134], R3 ;  /* 0x0001340301007387 */ /* 0x0003e80000100800 */
[----:B------:R-:W-:Y:S04]  /*147a10*/  STL [R1+0x580c], R13 ;  /* 0x00580c0d01007387 */ /* 0x000fe80000100800 */
[----:B0-----:R-:W2:Y:S01]  /*147a20*/  LDL.LU R16, [R1+0x138] ;  /* 0x0001380001107983 */ /* 0x001ea20000300800 */
[----:B-1----:R-:W-:-:S04]  /*147a30*/  PRMT R3, R7, 0x3340, R5 ;  /* 0x0000334007037816 */ /* 0x002fc80000000005 */
[----:B------:R-:W-:-:S05]  /*147a40*/  PRMT R3, R3, 0x5410, R4 ;  /* 0x0000541003037816 */ /* 0x000fca0000000004 */
[----:B------:R0:W-:Y:S04]  /*147a50*/  STL [R1+0x2700], R3 ;  /* 0x0027000301007387 */ /* 0x0001e80000100800 */
[----:B------:R-:W2:Y:S04]  /*147a60*/  LDL.LU R17, [R1+0x4bc] ;  /* 0x0004bc0001117983 */ /* 0x000ea80000300800 */
[----:B------:R-:W2:Y:S01]  /*147a70*/  LDL.LU R11, [R1+0x13c] ;  /* 0x00013c00010b7983 */ /* 0x000ea20000300800 */
[----:B------:R-:W-:-:S03]  /*147a80*/  LOP3.LUT R21, R9, 0xffff, RZ, 0xc0, !PT ;  /* 0x0000ffff09157812 */ /* 0x000fc600078ec0ff */
[----:B0-----:R-:W2:Y:S04]  /*147a90*/  LDL.LU R3, [R1+0x4c0] ;  /* 0x0004c00001037983 */ /* 0x001ea80000300800 */
[----:B------:R-:W4:Y:S04]  /*147aa0*/  LDL.LU R4, [R1+0x4e88] ;  /* 0x004e880001047983 */ /* 0x000f280000300800 */
[----:B------:R-:W4:Y:S04]  /*147ab0*/  LDL.LU R6, [R1+0xbe0] ;  /* 0x000be00001067983 */ /* 0x000f280000300800 */
[----:B------:R-:W4:Y:S01]  /*147ac0*/  LDL.LU R9, [R1+0x4dc4] ;  /* 0x004dc40001097983 */ /* 0x000f220000300800 */
[----:B---3--:R-:W-:-:S02]  /*147ad0*/  LOP3.LUT R8, R8, 0xffff, RZ, 0xc0, !PT ;  /* 0x0000ffff08087812 */ /* 0x008fc400078ec0ff */
[----:B------:R-:W-:Y:S02]  /*147ae0*/  LOP3.LUT R12, R12, 0xffff, RZ, 0xc0, !PT ;  /* 0x0000ffff0c0c7812 */ /* 0x000fe400078ec0ff */
[----:B------:R-:W-:Y:S01]  /*147af0*/  PRMT R13, R21, 0x3340, R0 ;  /* 0x00003340150d7816 */ /* 0x000fe20000000000 */
[----:B------:R-:W-:Y:S01]  /*147b00*/  VIADD R2, R2, UR5 ;  /* 0x0000000502027c36 */ /* 0x000fe20008000000 */
[----:B------:R-:W-:Y:S02]  /*147b10*/  PRMT R10, R8, 0x3340, R12 ;  /* 0x00003340080a7816 */ /* 0x000fe4000000000c */
[----:B------:R-:W-:Y:S02]  /*147b20*/  SHF.R.U32.HI R7, RZ, 0x8, R7 ;  /* 0x00000008ff077819 */ /* 0x000fe40000011607 */
[----:B------:R-:W-:Y:S02]  /*147b30*/  SHF.R.U32.HI R5, RZ, 0x8, R5 ;  /* 0x00000008ff057819 */ /* 0x000fe40000011605 */
[----:B--2---:R-:W-:-:S02]  /*147b40*/  PRMT R11, R3, 0x5410, R11 ;  /* 0x00005410030b7816 */ /* 0x004fc4000000000b */
[----:B------:R-:W-:Y:S02]  /*147b50*/  PRMT R13, R10, 0x5410, R13 ;  /* 0x000054100a0d7816 */ /* 0x000fe4000000000d */
[----:B------:R-:W-:Y:S02]  /*147b60*/  SHF.R.S32.HI R10, RZ, 0x1f, R2 ;  /* 0x0000001fff0a7819 */ /* 0x000fe40000011402 */
[----:B------:R-:W-:Y:S02]  /*147b70*/  IADD3 R18, P1, PT, R2, R29, RZ ;  /* 0x0000001d02127210 */ /* 0x000fe40007f3e0ff */
[----:B------:R-:W-:Y:S02]  /*147b80*/  SHF.R.U32.HI R8, RZ, 0x8, R8 ;  /* 0x00000008ff087819 */ /* 0x000fe40000011608 */
[----:B----4-:R-:W-:Y:S02]  /*147b90*/  LOP3.LUT R4, R4, 0xffff, RZ, 0xc0, !PT ;  /* 0x0000ffff04047812 */ /* 0x010fe400078ec0ff */
[----:B------:R-:W-:Y:S01]  /*147ba0*/  SHF.R.U32.HI R21, RZ, 0x8, R21 ;  /* 0x00000008ff157819 */ /* 0x000fe20000011615 */
[----:B------:R-:W0:Y:S01]  /*147bb0*/  LDCU UR5, c[0x0][0x3b8] ;  /* 0x00007700ff0577ac */ /* 0x000e220008000800 */
[----:B------:R-:W-:Y:S01]  /*147bc0*/  IMAD.X R19, R10, 0x1, R28, P1 ;  /* 0x000000010a137824 */ /* 0x000fe200008e061c */
[----:B------:R1:W-:Y:S04]  /*147bd0*/  STL [R1+0x26ec], R13 ;  /* 0x0026ec0d01007387 */ /* 0x0003e80000100800 */
[----:B------:R-:W-:Y:S01]  /*147be0*/  STL.64 [R1+0x5898], R28 ;  /* 0x0058981c01007387 */ /* 0x000fe20000100a00 */
[----:B------:R-:W-:-:S03]  /*147bf0*/  SHF.R.U32.HI R12, RZ, 0x8, R12 ;  /* 0x00000008ff0c7819 */ /* 0x000fc6000001160c */
[----:B------:R2:W-:Y:S01]  /*147c00*/  STL.64 [R1+0xbc8], R18 ;  /* 0x000bc81201007387 */ /* 0x0005e20000100a00 */
[----:B------:R-:W-:Y:S02]  /*147c10*/  LOP3.LUT R8, R8, 0xffff, RZ, 0xc0, !PT ;  /* 0x0000ffff08087812 */ /* 0x000fe400078ec0ff */
[----:B------:R-:W-:Y:S02]  /*147c20*/  LOP3.LUT R12, R12, 0xffff, RZ, 0xc0, !PT ;  /* 0x0000ffff0c0c7812 */ /* 0x000fe400078ec0ff */
[----:B-1----:R-:W-:Y:S02]  /*147c30*/  LOP3.LUT R13, R7, 0xffff, RZ, 0xc0, !PT ;  /* 0x0000ffff070d7812 */ /* 0x002fe400078ec0ff */
[----:B--2---:R-:W-:Y:S02]  /*147c40*/  LOP3.LUT R18, R5, 0xffff, RZ, 0xc0, !PT ;  /* 0x0000ffff05127812 */ /* 0x004fe400078ec0ff */
[----:B------:R-:W2:Y:S04]  /*147c50*/  LDL.LU R5, [R1+0x198] ;  /* 0x0001980001057983 */ /* 0x000ea80000300800 */
[----:B------:R-:W2:Y:S01]  /*147c60*/  LDL.LU R7, [R1+0x4b8] ;  /* 0x0004b80001077983 */ /* 0x000ea20000300800 */
[----:B------:R-:W-:-:S02]  /*147c70*/  PRMT R18, R13, 0x3340, R18 ;  /* 0x000033400d127816 */ /* 0x000fc40000000012 */
[----:B------:R-:W-:Y:S02]  /*147c80*/  PRMT R13, R8, 0x3340, R12 ;  /* 0x00003340080d7816 */ /* 0x000fe4000000000c */
[----:B------:R-:W3:Y:S04]  /*147c90*/  LDL.LU R8, [R1+0x144] ;  /* 0x0001440001087983 */ /* 0x000ee80000300800 */
[----:B------:R1:W-:Y:S04]  /*147ca0*/  STL [R1+0x568], R18 ;  /* 0x0005681201007387 */ /* 0x0003e80000100800 */
[----:B------:R-:W3:Y:S04]  /*147cb0*/  LDL.LU R12, [R1+0x4b0] ;  /* 0x0004b000010c7983 */ /* 0x000ee80000300800 */
[----:B------:R4:W-:Y:S01]  /*147cc0*/  STL [R1+0x518], R13 ;  /* 0x0005180d01007387 */ /* 0x0009e20000100800 */
[----:B-1----:R-:W-:-:S02]  /*147cd0*/  IADD3 R18, P1, PT, R2, R27, RZ ;  /* 0x0000001b02127210 */ /* 0x002fc40007f3e0ff */
[----:B----4-:R-:W-:-:S03]  /*147ce0*/  PRMT R13, R17, 0x5410, R16 ;  /* 0x00005410110d7816 */ /* 0x010fc60000000010 */
[----:B------:R-:W-:Y:S01]  /*147cf0*/  IMAD.X R19, R10, 0x1, R26, P1 ;  /* 0x000000010a137824 */ /* 0x000fe200008e061a */
[----:B------:R-:W-:Y:S02]  /*147d00*/  LOP3.LUT R3, R6, 0xffff, RZ, 0xc0, !PT ;  /* 0x0000ffff06037812 */ /* 0x000fe400078ec0ff */
[----:B------:R-:W-:Y:S02]  /*147d10*/  LOP3.LUT R6, R9, 0xffff, RZ, 0xc0, !PT ;  /* 0x0000ffff09067812 */ /* 0x000fe400078ec0ff */
[----:B------:R-:W-:Y:S04]  /*147d20*/  STL.64 [R1+0xbc0], R18 ;  /* 0x000bc01201007387 */ /* 0x000fe80000100a00 */
[----:B------:R1:W-:Y:S04]  /*147d30*/  STL [R1+0x138], R13 ;  /* 0x0001380d01007387 */ /* 0x0003e80000100800 */
[----:B------:R4:W-:Y:S01]  /*147d40*/  STL [R1+0x130], R11 ;  /* 0x0001300b01007387 */ /* 0x0009e20000100800 */
[----:B------:R-:W-:-:S03]  /*147d50*/  PRMT R16, R3, 0x3340, R0 ;  /* 0x0000334003107816 */ /* 0x000fc60000000000 */
[----:B------:R-:W3:Y:S04]  /*147d60*/  LDL.LU R23, [R1+0x140] ;  /* 0x0001400001177983 */ /* 0x000ee80000300800 */
[----:B------:R-:W3:Y:S04]  /*147d70*/  LDL.LU R28, [R1+0x4a8] ;  /* 0x0004a800011c7983 */ /* 0x000ee80000300800 */
[----:B------:R-:W3:Y:S04]  /*147d80*/  LDL.LU R29, [R1+0x148] ;  /* 0x00014800011d7983 */ /* 0x000ee80000300800 */
[----:B------:R-:W3:Y:S04]  /*147d90*/  LDL.LU R9, [R1+0x49c] ;  /* 0x00049c0001097983 */ /* 0x000ee80000300800 */
[----:B-1----:R-:W3:Y:S01]  /*147da0*/  LDL.LU R13, [R1+0x4e34] ;  /* 0x004e3400010d7983 */ /* 0x002ee20000300800 */
[----:B----4-:R-:W-:-:S03]  /*147db0*/  PRMT R11, R4, 0x3340, R6 ;  /* 0x00003340040b7816 */ /* 0x010fc60000000006 */
[----:B------:R-:W4:Y:S04]  /*147dc0*/  LDL.LU R18, [R1+0x658] ;  /* 0x0006580001127983 */ /* 0x000f280000300800 */
[----:B------:R-:W4:Y:S01]  /*147dd0*/  LDL.LU R19, [R1+0x2ac8] ;  /* 0x002ac80001137983 */ /* 0x000f220000300800 */
[----:B------:R-:W-:Y:S02]  /*147de0*/  PRMT R11, R11, 0x5410, R16 ;  /* 0x000054100b0b7816 */ /* 0x000fe40000000010 */
[----:B------:R-:W-:-:S05]  /*147df0*/  IADD3 R16, P1, PT, R2, R25, RZ ;  /* 0x0000001902107210 */ /* 0x000fca0007f3e0ff */
[----:B------:R-:W-:Y:S01]  /*147e00*/  IMAD.X R17, R10, 0x1, R24, P1 ;  /* 0x000000010a117824 */ /* 0x000fe200008e0618 */
[----:B------:R-:W-:Y:S04]  /*147e10*/  STL [R1+0x26e8], R11 ;  /* 0x0026e80b01007387 */ /* 0x000fe80000100800 */
[----:B------:R1:W-:Y:S04]  /*147e20*/  STL.64 [R1+0xbe8], R16 ;  /* 0x000be81001007387 */ /* 0x0003e80000100a00 */
[----:B-1----:R-:W4:Y:S01]  /*147e30*/  LDL.LU.64 R16, [R1+0x58b8] ;  /* 0x0058b80001107983 */ /* 0x002f220000300a00 */
[----:B------:R-:W-:-:S02]  /*147e40*/  SHF.R.U32.HI R4, RZ, 0x8, R4 ;  /* 0x00000008ff047819 */ /* 0x000fc40000011604 */
[----:B------:R-:W-:Y:S02]  /*147e50*/  SHF.R.U32.HI R6, RZ, 0x8, R6 ;  /* 0x00000008ff067819 */ /* 0x000fe40000011606 */
[----:B------:R-:W-:Y:S02]  /*147e60*/  LOP3.LUT R4, R4, 0xffff, RZ, 0xc0, !PT ;  /* 0x0000ffff04047812 */ /* 0x000fe400078ec0ff */
[----:B------:R-:W-:-:S04]  /*147e70*/  LOP3.LUT R6, R6, 0xffff, RZ, 0xc0, !PT ;  /* 0x0000ffff06067812 */ /* 0x000fc800078ec0ff */
[----:B------:R-:W-:Y:S02]  /*147e80*/  PRMT R11, R4, 0x3340, R6 ;  /* 0x00003340040b7816 */ /* 0x000fe40000000006 */
[----:B------:R-:W-:-:S03]  /*147e90*/  SHF.R.U32.HI R3, RZ, 0x8, R3 ;  /* 0x00000008ff037819 */ /* 0x000fc60000011603 */
[----:B------:R-:W-:Y:S01]  /*147ea0*/  STL [R1+0x510], R11 ;  /* 0x0005100b01007387 */ /* 0x000fe20000100800 */
[----:B------:R-:W-:Y:S02]  /*147eb0*/  LOP3.LUT R3, R3, 0xffff, RZ, 0xc0, !PT ;  /* 0x0000ffff03037812 */ /* 0x000fe400078ec0ff */
[----:B--2---:R-:W-:-:S05]  /*147ec0*/  PRMT R6, R7, 0x5410, R5 ;  /* 0x0000541007067816 */ /* 0x004fca0000000005 */
[----:B------:R1:W-:Y:S02]  /*147ed0*/  STL [R1+0x13c], R6 ;  /* 0x00013c0601007387 */ /* 0x0003e40000100800 */
[----:B-1----:R-:W-:Y:S02]  /*147ee0*/  PRMT R6, R3, 0x3340, R0 ;  /* 0x0000334003067816 */ /* 0x002fe40000000000 */
[----:B---3--:R-:W-:Y:S02]  /*147ef0*/  PRMT R3, R12, 0x5410, R8 ;  /* 0x000054100c037816 */ /* 0x008fe40000000008 */
[----:B------:R-:W-:Y:S02]  /*147f00*/  PRMT R28, R28, 0x5410, R23 ;  /* 0x000054101c1c7816 */ /* 0x000fe40000000017 */
[----:B----4-:R-:W-:-:S05]  /*147f10*/  IADD3 R4, P1, PT, R2, R17, RZ ;  /* 0x0000001102047210 */ /* 0x010fca0007f3e0ff */
[----:B------:R-:W-:-:S05]  /*147f20*/  IMAD.X R5, R10, 0x1, R15, P1 ;  /* 0x000000010a057824 */ /* 0x000fca00008e060f */
[----:B------:R1:W-:Y:S04]  /*147f30*/  STL.64 [R1+0xbe0], R4 ;  /* 0x000be00401007387 */ /* 0x0003e80000100a00 */
[----:B------:R-:W-:Y:S04]  /*147f40*/  STL [R1+0x318], R6 ;  /* 0x0003180601007387 */ /* 0x000fe80000100800 */
[----:B------:R2:W-:Y:S04]  /*147f50*/  STL [R1+0x144], R3 ;  /* 0x0001440301007387 */ /* 0x0005e80000100800 */
[----:B------:R-:W3:Y:S01]  /*147f60*/  LDL.LU R11, [R1+0x14c] ;  /* 0x00014c00010b7983 */ /* 0x000ee20000300800 */
[----:B-1----:R-:W-:-:S03]  /*147f70*/  IADD3 R4, P1, PT, R2, R16, RZ ;  /* 0x0000001002047210 */ /* 0x002fc60007f3e0ff */
[----:B--2---:R-:W3:Y:S02]  /*147f80*/  LDL.LU R3, [R1+0x498] ;  /* 0x0004980001037983 */ /* 0x004ee40000300800 */
[----:B------:R-:W-:-:S05]  /*147f90*/  IMAD.X R5, R10, 0x1, R14, P1 ;  /* 0x000000010a057824 */ /* 0x000fca00008e060e */
[----:B------:R1:W-:Y:S04]  /*147fa0*/  STL.64 [R1+0xc08], R4 ;  /* 0x000c080401007387 */ /* 0x0003e80000100a00 */
[----:B-1----:R-:W2:Y:S04]  /*147fb0*/  LDL.LU R4, [R1+0x154] ;  /* 0x0001540001047983 */ /* 0x002ea80000300800 */
[----:B------:R-:W2:Y:S04]  /*147fc0*/  LDL.LU R6, [R1+0x490] ;  /* 0x0004900001067983 */ /* 0x000ea80000300800 */
[----:B------:R-:W4:Y:S04]  /*147fd0*/  LDL.LU R5, [R1+0x150] ;  /* 0x0001500001057983 */ /* 0x000f280000300800 */
[----:B------:R-:W4:Y:S04]  /*147fe0*/  LDL.LU R7, [R1+0x494] ;  /* 0x0004940001077983 */ /* 0x000f280000300800 */
[----:B------:R-:W2:Y:S04]  /*147ff0*/  LDL.LU R8, [R1+0x65c] ;  /* 0x00065c0001087983 */ /* 0x000ea80000300800 */
[----:B------:R-:W2:Y:S04]  /*148000*/  LDL.LU R12, [R1+0x4e4c] ;  /* 0x004e4c00010c7983 */ /* 0x000ea80000300800 */
[----:B------:R-:W2:Y:S01]  /*148010*/  LDL.LU R23, [R1+0x58b0] ;  /* 0x0058b00001177983 */ /* 0x000ea20000300800 */
[----:B------:R-:W-:-:S03]  /*148020*/  PRMT R29, R9, 0x5410, R29 ;  /* 0x00005410091d7816 */ /* 0x000fc6000000001d */
[----:B------:R-:W3:Y:S04]  /*148030*/  LDL.LU R9, [R1+0x2acc] ;  /* 0x002acc0001097983 */ /* 0x000ee80000300800 */
[----:B------:R1:W-:Y:S04]  /*148040*/  STL [R1+0x140], R28 ;  /* 0x0001401c01007387 */ /* 0x0003e80000100800 */
[----:B------:R0:W-:Y:S01]  /*148050*/  STL [R1+0x148], R29 ;  /* 0x0001481d01007387 */ /* 0x0001e20000100800 */
[----:B-1----:R-:W-:Y:S02]  /*148060*/  LOP3.LUT R28, R13, 0xffff, RZ, 0xc0, !PT ;  /* 0x0000ffff0d1c7812 */ /* 0x002fe400078ec0ff */
[----:B------:R-:W-:-:S02]  /*148070*/  LOP3.LUT R13, R18, 0xffff, RZ, 0xc0, !PT ;  /* 0x0000ffff120d7812 */ /* 0x000fc400078ec0ff */
[----:B0-----:R-:W-:Y:S02]  /*148080*/  LOP3.LUT R29, R19, 0xffff, RZ, 0xc0, !PT ;  /* 0x0000ffff131d7812 */ /* 0x001fe400078ec0ff */
[----:B------:R-:W-:Y:S02]  /*148090*/  PRMT R19, R13, 0x3340, R0 ;  /* 0x000033400d137816 */ /* 0x000fe40000000000 */
[----:B------:R-:W-:-:S04]  /*1480a0*/  PRMT R18, R28, 0x3340, R29 ;  /* 0x000033401c127816 */ /* 0x000fc8000000001d */
[----:B------:R-:W-:Y:S02]  /*1480b0*/  PRMT R19, R18, 0x5410, R19 ;  /* 0x0000541012137816 */ /* 0x000fe40000000013 */
[----:B------:R-:W-:-:S03]  /*1480c0*/  LOP3.LUT R21, R21, 0xffff, RZ, 0xc0, !PT ;  /* 0x0000ffff15157812 */ /* 0x000fc600078ec0ff */
[----:B------:R0:W-:Y:S01]  /*1480d0*/  STL [R1+0x26dc], R19 ;  /* 0x0026dc1301007387 */ /* 0x0001e20000100800 */
[----:B------:R-:W-:Y:S02]  /*1480e0*/  PRMT R21, R21, 0x3340, R0 ;  /* 0x0000334015157816 */ /* 0x000fe40000000000 */
[----:B--2---:R-:W-:-:S05]  /*1480f0*/  IADD3 R18, P1, PT, R2, R23, RZ ;  /* 0x0000001702127210 */ /* 0x004fca0007f3e0ff */
[----:B0-----:R-:W-:-:S05]  /*148100*/  IMAD.X R19, R10, 0x1, R22, P1 ;  /* 0x000000010a137824 */ /* 0x001fca00008e0616 */
[----:B------:R0:W-:Y:S04]  /*148110*/  STL.64 [R1+0xc30], R18 ;  /* 0x000c301201007387 */ /* 0x0001e80000100a00 */
[----:B0-----:R-:W2:Y:S04]  /*148120*/  LDL.LU.64 R18, [R1+0x58a8] ;  /* 0x0058a80001127983 */ /* 0x001ea80000300a00 */
[----:B------:R0:W-:Y:S04]  /*148130*/  STL.64 [R1+0x5890], R22 ;  /* 0x0058901601007387 */ /* 0x0001e80000100a00 */
[----:B0-----:R-:W2:Y:S04]  /*148140*/  LDL.LU R22, [R1+0x158] ;  /* 0x0001580001167983 */ /* 0x001ea80000300800 */
[----:B------:R-:W2:Y:S04]  /*148150*/  LDL.LU R23, [R1+0x4a4] ;  /* 0x0004a40001177983 */ /* 0x000ea80000300800 */
[----:B------:R0:W-:Y:S04]  /*148160*/  STL [R1+0x314], R21 ;  /* 0x0003141501007387 */ /* 0x0001e80000100800 */
[----:B0-----:R-:W2:Y:S01]  /*148170*/  LDL.LU R21, [R1+0x58a0] ;  /* 0x0058a00001157983 */ /* 0x001ea20000300800 */
[----:B------:R-:W-:-:S02]  /*148180*/  SHF.R.U32.HI R28, RZ, 0x8, R28 ;  /* 0x00000008ff1c7819 */ /* 0x000fc4000001161c */
[----:B------:R-:W-:Y:S02]  /*148190*/  SHF.R.U32.HI R29, RZ, 0x8, R29 ;  /* 0x00000008ff1d7819 */ /* 0x000fe4000001161d */
[----:B------:R-:W-:Y:S02]  /*1481a0*/  LOP3.LUT R28, R28, 0xffff, RZ, 0xc0, !PT ;  /* 0x0000ffff1c1c7812 */ /* 0x000fe400078ec0ff */
[----:B------:R-:W-:-:S04]  /*1481b0*/  LOP3.LUT R29, R29, 0xffff, RZ, 0xc0, !PT ;  /* 0x0000ffff1d1d7812 */ /* 0x000fc800078ec0ff */
[----:B------:R-:W-:-:S05]  /*1481c0*/  PRMT R29, R28, 0x3340, R29 ;  /* 0x000033401c1d7816 */ /* 0x000fca000000001d */
[----:B------:R0:W-:Y:S01]  /*1481d0*/  STL [R1+0x50c], R29 ;  /* 0x00050c1d01007387 */ /* 0x0001e20000100800 */
[----:B------:R-:W-:Y:S02]  /*1481e0*/  PRMT R4, R6, 0x5410, R4 ;  /* 0x0000541006047816 */ /* 0x000fe40000000004 */
[----:B--2---:R-:W-:-:S05]  /*1481f0*/  IADD3 R28, P1, PT, R2, R21, RZ ;  /* 0x00000015021c7210 */ /* 0x004fca0007f3e0ff */
[----:B0-----:R-:W-:-:S05]  /*148200*/  IMAD.X R29, R10, 0x1, R19, P1 ;  /* 0x000000010a1d7824 */ /* 0x001fca00008e0613 */
[----:B------:R0:W-:Y:S01]  /*148210*/  STL.64 [R1+0xc28], R28 ;  /* 0x000c281c01007387 */ /* 0x0001e20000100a00 */
[----:B------:R-:W-:Y:S02]  /*148220*/  PRMT R23, R23, 0x5410, R22 ;  /* 0x0000541017177816 */ /* 0x000fe40000000016 */
[----:B------:R-:W-:Y:S01]  /*148230*/  IADD3 R22, P1, PT, R2, R20, RZ ;  /* 0x0000001402167210 */ /* 0x000fe20007f3e0ff */
[----:B0-----:R-:W2:Y:S04]  /*148240*/  LDL.LU.64 R28, [R1+0x5898] ;  /* 0x00589800011c7983 */ /* 0x001ea80000300a00 */
[----:B------:R0:W-:Y:S02]  /*148250*/  STL [R1+0x8cc], R23 ;  /* 0x0008cc1701007387 */ /* 0x0001e40000100800 */
[----:B0-----:R-:W-:Y:S01]  /*148260*/  IMAD.X R23, R10, 0x1, R18, P1 ;  /* 0x000000010a177824 */ /* 0x001fe200008e0612 */
[----:B---3--:R-:W-:-:S02]  /*148270*/  PRMT R10, R3, 0x5410, R11 ;  /* 0x00005410030a7816 */ /* 0x008fc4000000000b */
[----:B----4-:R-:W-:Y:S02]  /*148280*/  PRMT R3, R7, 0x5410, R5 ;  /* 0x0000541007037816 */ /* 0x010fe40000000005 */
[----:B------:R-:W-:Y:S04]  /*148290*/  STL.64 [R1+0xc68], R22 ;  /* 0x000c681601007387 */ /* 0x000fe80000100a00 */
[----:B------:R-:W-:Y:S04]  /*1482a0*/  STL [R1+0x14c], R10 ;  /* 0x00014c0a01007387 */ /* 0x000fe80000100800 */
[----:B------:R-:W-:Y:S01]  /*1482b0*/  STL [R1+0x158], R4 ;  /* 0x0001580401007387 */ /* 0x000fe20000100800 */
[----:B------:R-:W-:-:S03]  /*1482c0*/  LOP3.LUT R11, R8, 0xffff, RZ, 0xc0, !PT ;  /* 0x0000ffff080b7812 */ /* 0x000fc600078ec0ff */
[----:B------:R0:W-:Y:S04]  /*1482d0*/  STL [R1+0x150], R3 ;  /* 0x0001500301007387 */ /* 0x0001e80000100800 */
[----:B0-----:R-:W3:Y:S04]  /*1482e0*/  LDL.LU R3, [R1+0x16c] ;  /* 0x00016c0001037983 */ /* 0x001ee80000300800 */
[----:B------:R-:W3:Y:S04]  /*1482f0*/  LDL.LU R5, [R1+0x488] ;  /* 0x0004880001057983 */ /* 0x000ee80000300800 */
[----:B------:R0:W-:Y:S04]  /*148300*/  STL [R1+0x5810], R11 ;  /* 0x0058100b01007387 */ /* 0x0001e80000100800 */
[----:B------:R-:W4:Y:S04]  /*148310*/  LDL.LU R4, [R1+0x15c] ;  /* 0x00015c0001047983 */ /* 0x000f280000300800 */
[----:B------:R-:W4:Y:S01]  /*148320*/  LDL.LU R6, [R1+0x480] ;  /* 0x0004800001067983 */ /* 0x000f220000300800 */
[----:B------:R-:W-:-:S03]  /*148330*/  VIADD R10, R2, UR5 ;  /* 0x00000005020a7c36 */ /* 0x000fc60008000000 */
[----:B------:R-:W4:Y:S04]  /*148340*/  LDL.LU R2, [R1+0x52e0] ;  /* 0x0052e00001027983 */ /* 0x000f280000300800 */
[----:B------:R-:W4:Y:S04]  /*148350*/  LDL.LU R7, [R1+0x4fec] ;  /* 0x004fec0001077983 */ /* 0x000f280000300800 */
[----:B------:R-:W4:Y:S01]  /*148360*/  LDL.LU R8, [R1+0x52bc] ;  /* 0x0052bc0001087983 */ /* 0x000f220000300800 */
[----:B------:R-:W-:Y:S02]  /*148370*/  LOP3.LUT R12, R12, 0xffff, RZ, 0xc0, !PT ;  /* 0x0000ffff0c0c7812 */ /* 0x000fe400078ec0ff */
[----:B------:R-:W-:-:S02]  /*148380*/  LOP3.LUT R9, R9, 0xffff, RZ, 0xc0, !PT ;  /* 0x0000ffff09097812 */ /* 0x000fc400078ec0ff */
[----:B------:R-:W-:Y:S02]  /*148390*/  PRMT R22, R11, 0x3340, R0 ;  /* 0x000033400b167816 */ /* 0x000fe40000000000 */
[----:B------:R-:W-:Y:S01]  /*1483a0*/  SHF.R.U32.HI R13, RZ, 0x8, R13 ;  /* 0x00000008ff0d7819 */ /* 0x000fe2000001160d */
[----:B------:R-:W1:Y:S01]  /*1483b0*/  LDCU UR5, c[0x0][0x3b8] ;  /* 0x00007700ff0577ac */ /* 0x000e620008000800 */
[----:B0-----:R-:W-:-:S04]  /*1483c0*/  PRMT R11, R12, 0x3340, R9 ;  /* 0x000033400c0b7816 */ /* 0x001fc80000000009 */
[----:B------:R-:W-:Y:S02]  /*1483d0*/  PRMT R23, R11, 0x5410, R22 ;  /* 0x000054100b177816 */ /* 0x000fe40000000016 */
[----:B------:R-:W-:-:S03]  /*1483e0*/  SHF.R.S32.HI R11, RZ, 0x1f, R10 ;  /* 0x0000001fff0b7819 */ /* 0x000fc6000001140a */
[----:B------:R0:W-:Y:S01]  /*1483f0*/  STL [R1+0x26d8], R23 ;  /* 0x0026d81701007387 */ /* 0x0001e20000100800 */
[----:B------:R-:W-:Y:S02]  /*148400*/  SHF.R.U32.HI R12, RZ, 0x8, R12 ;  /* 0x00000008ff0c7819 */ /* 0x000fe4000001160c */
[----:B------:R-:W-:Y:S02]  /*148410*/  SHF.R.U32.HI R9, RZ, 0x8, R9 ;  /* 0x00000008ff097819 */ /* 0x000fe40000011609 */
[----:B--2---:R-:W-:Y:S01]  /*148420*/  IADD3 R22, P1, PT, R10, R29, RZ ;  /* 0x0000001d0a167210 */ /* 0x004fe20007f3e0ff */
[----:B------:R-:W-:Y:S04]  /*148430*/  STL [R1+0x5878], R29 ;  /* 0x0058781d01007387 */ /* 0x000fe80000100800 */
[----:B0-----:R-:W-:Y:S01]  /*148440*/  IMAD.X R23, R11, 0x1, R28, P1 ;  /* 0x000000010b177824 */ /* 0x001fe200008e061c */
[----:B------:R-:W-:Y:S04]  /*148450*/  STL [R1+0x587c], R28 ;  /* 0x00587c1c01007387 */ /* 0x000fe80000100800 */
[----:B------:R0:W-:Y:S02]  /*148460*/  STL.64 [R1+0xc20], R22 ;  /* 0x000c201601007387 */ /* 0x0001e40000100a00 */
[----:B0-----:R-:W-:-:S02]  /*148470*/  LOP3.LUT R23, R13, 0xffff, RZ, 0xc0, !PT ;  /* 0x0000ffff0d177812 */ /* 0x001fc400078ec0ff */
[----:B------:R-:W-:Y:S02]  /*148480*/  LOP3.LUT R13, R12, 0xffff, RZ, 0xc0, !PT ;  /* 0x0000ffff0c0d7812 */ /* 0x000fe400078ec0ff */
[----:B------:R-:W-:Y:S01]  /*148490*/  LOP3.LUT R22, R9, 0xffff, RZ, 0xc0, !PT ;  /* 0x0000ffff09167812 */ /* 0x000fe200078ec0ff */
[----:B------:R-:W2:Y:S01]  /*1484a0*/  LDL.LU R12, [R1+0x160] ;  /* 0x00016000010c7983 */ /* 0x000ea20000300800 */
[----:B------:R-:W-:-:S03]  /*1484b0*/  PRMT R28, R23, 0x3340, R0 ;  /* 0x00003340171c7816 */ /* 0x000fc60000000000 */
[----:B------:R-:W2:Y:S01]  /*1484c0*/  LDL.LU R9, [R1+0x484] ;  /* 0x0004840001097983 */ /* 0x000ea20000300800 */
[----:B------:R-:W-:Y:S02]  /*1484d0*/  PRMT R13, R13, 0x3340, R22 ;  /* 0x000033400d0d7816 */ /* 0x000fe40000000016 */
[----:B------:R-:W-:Y:S01]  /*1484e0*/  IADD3 R22, P1, PT, R10, R27, RZ ;  /* 0x0000001b0a167210 */ /* 0x000fe20007f3e0ff */
[----:B------:R-:W-:Y:S04]  /*1484f0*/  STL [R1+0x310], R28 ;  /* 0x0003101c01007387 */ /* 0x000fe80000100800 */
[----:B------:R0:W-:Y:S01]  /*148500*/  STL [R1+0x5868], R27 ;  /* 0x0058681b01007387 */ /* 0x0001e20000100800 */
[----:B------:R-:W-:-:S03]  /*148510*/  IMAD.X R23, R11, 0x1, R26, P1 ;  /* 0x000000010b177824 */ /* 0x000fc600008e061a */
[----:B------:R0:W-:Y:S01]  /*148520*/  STL [R1+0x554], R13 ;  /* 0x0005540d01007387 */ /* 0x0001e20000100800 */
[----:B---3--:R-:W-:-:S03]  /*148530*/  PRMT R3, R5, 0x5410, R3 ;  /* 0x0000541005037816 */ /* 0x008fc60000000003 */
[----:B------:R-:W-:Y:S01]  /*148540*/  STL [R1+0x5888], R26 ;  /* 0x0058881a01007387 */ /* 0x000fe20000100800 */
[----:B----4-:R-:W-:-:S03]  /*148550*/  PRMT R4, R6, 0x5410, R4 ;  /* 0x0000541006047816 */ /* 0x010fc60000000004 */
[----:B0-----:R-:W3:Y:S04]  /*148560*/  LDL.LU R27, [R1+0x47c] ;  /* 0x00047c00011b7983 */ /* 0x001ee80000300800 */
[----:B------:R-:W-:Y:S04]  /*148570*/  STL.64 [R1+0xc60], R22 ;  /* 0x000c601601007387 */ /* 0x000fe80000100a00 */
[----:B------:R-:W4:Y:S04]  /*148580*/  LDL.LU R28, [R1+0x168] ;  /* 0x00016800011c7983 */ /* 0x000f280000300800 */
[----:B------:R0:W-:Y:S04]  /*148590*/  STL [R1+0x154], R3 ;  /* 0x0001540301007387 */ /* 0x0001e80000100800 */
[----:B------:R-:W4:Y:S01]  /*1485a0*/  LDL.LU R29, [R1+0x30c] ;  /* 0x00030c00011d7983 */ /* 0x000f220000300800 */
[----:B------:R-:W-:-:S02]  /*1485b0*/  LOP3.LUT R2, R2, 0xffff, RZ, 0xc0, !PT ;  /* 0x0000ffff02027812 */ /* 0x000fc400078ec0ff */
[----:B------:R-:W-:Y:S01]  /*1485c0*/  LOP3.LUT R13, R7, 0xffff, RZ, 0xc0, !PT ;  /* 0x0000ffff070d7812 */ /* 0x000fe200078ec0ff */
[----:B0-----:R-:W3:Y:S04]  /*1485d0*/  LDL.LU R3, [R1+0x52e4] ;  /* 0x0052e40001037983 */ /* 0x001ee80000300800 */
[----:B------:R-:W3:Y:S04]  /*1485e0*/  LDL.LU R5, [R1+0x4ff8] ;  /* 0x004ff80001057983 */ /* 0x000ee80000300800 */
[----:B------:R-:W3:Y:S04]  /*1485f0*/  LDL.LU R11, [R1+0x52c0] ;  /* 0x0052c000010b7983 */ /* 0x000ee80000300800 */
[----:B------:R0:W-:Y:S01]  /*148600*/  STL [R1+0x15c], R4 ;  /* 0x00015c0401007387 */ /* 0x0001e20000100800 */
[----:B------:R-:W-:-:S02]  /*148610*/  PRMT R7, R13, 0x3340, R0 ;  /* 0x000033400d077816 */ /* 0x000fc40000000000 */
[----:B0-----:R-:W-:-:S04]  /*148620*/  LOP3.LUT R4, R8, 0xffff, RZ, 0xc0, !PT ;  /* 0x0000ffff08047812 */ /* 0x001fc800078ec0ff */
[----:B------:R-:W-:-:S04]  /*148630*/  PRMT R6, R2, 0x3340, R4 ;  /* 0x0000334002067816 */ /* 0x000fc80000000004 */
[----:B------:R-:W-:Y:S02]  /*148640*/  PRMT R8, R6, 0x5410, R7 ;  /* 0x0000541006087816 */ /* 0x000fe40000000007 */
[----:B------:R-:W-:-:S03]  /*148650*/  IADD3 R6, P1, PT, R10, R25, RZ ;  /* 0x000000190a067210 */ /* 0x000fc60007f3e0ff */
[----:B------:R-:W-:Y:S04]  /*148660*/  STL [R1+0x94c], R8 ;  /* 0x00094c0801007387 */ /* 0x000fe80000100800 */
[----:B------:R0:W-:Y:S04]  /*148670*/  STL.64 [R1+0x5870], R24 ;  /* 0x0058701801007387 */ /* 0x0001e80000100a00 */
[----:B0-----:R-:W3:Y:S01]  /*148680*/  LDL.LU R25, [R1+0x164] ;  /* 0x0001640001197983 */ /* 0x001ee20000300800 */
[----:B------:R-:W-:Y:S02]  /*148690*/  SHF.R.S32.HI R26, RZ, 0x1f, R10 ;  /* 0x0000001fff1a7819 */ /* 0x000fe4000001140a */
[----:B------:R-:W-:-:S02]  /*1486a0*/  SHF.R.U32.HI R2, RZ, 0x8, R2 ;  /* 0x00000008ff027819 */ /* 0x000fc40000011602 */
[----:B------:R-:W-:Y:S01]  /*1486b0*/  SHF.R.U32.HI R4, RZ, 0x8, R4 ;  /* 0x00000008ff047819 */ /* 0x000fe20000011604 */
[----:B------:R-:W-:Y:S01]  /*1486c0*/  IMAD.X R7, R26, 0x1, R24, P1 ;  /* 0x000000011a077824 */ /* 0x000fe200008e0618 */
[----:B------:R-:W-:Y:S02]  /*1486d0*/  LOP3.LUT R2, R2, 0xffff, RZ, 0xc0, !PT ;  /* 0x0000ffff02027812 */ /* 0x000fe400078ec0ff */
[----:B------:R-:W-:Y:S02]  /*1486e0*/  LOP3.LUT R4, R4, 0xffff, RZ, 0xc0, !PT ;  /* 0x0000ffff04047812 */ /* 0x000fe400078ec0ff */
[----:B------:R0:W-:Y:S01]  /*1486f0*/  STL.64 [R1+0xc58], R6 ;  /* 0x000c580601007387 */ /* 0x0001e20000100a00 */
[----:B------:R-:W-:Y:S02]  /*148700*/  IADD3 R22, P1, PT, R10, R17, RZ ;  /* 0x000000110a167210 */ /* 0x000fe40007f3e0ff */
[----:B0-----:R-:W-:Y:S02]  /*148710*/  PRMT R6, R2, 0x3340, R4 ;  /* 0x0000334002067816 */ /* 0x001fe40000000004 */
[----:B------:R-:W3:Y:S04]  /*148720*/  LDL.LU R4, [R1+0x174] ;  /* 0x0001740001047983 */ /* 0x000ee80000300800 */
[----:B------:R0:W-:Y:S01]  /*148730*/  STL [R1+0x504], R6 ;  /* 0x0005040601007387 */ /* 0x0001e20000100800 */
[----:B------:R-:W-:-:S03]  /*148740*/  IMAD.X R23, R26, 0x1, R15, P1 ;  /* 0x000000011a177824 */ /* 0x000fc600008e060f */
[----:B0-----:R-:W3:Y:S01]  /*148750*/  LDL.LU R6, [R1+0x478] ;  /* 0x0004780001067983 */ /* 0x001ee20000300800 */
[----:B------:R-:W-:-:S04]  /*148760*/  SHF.R.U32.HI R13, RZ, 0x8, R13 ;  /* 0x00000008ff0d7819 */ /* 0x000fc8000001160d */
[----:B------:R-:W-:-:S04]  /*148770*/  LOP3.LUT R13, R13, 0xffff, RZ, 0xc0, !PT ;  /* 0x0000ffff0d0d7812 */ /* 0x000fc800078ec0ff */
[----:B------:R-:W-:Y:S02]  /*148780*/  PRMT R13, R13, 0x3340, R0 ;  /* 0x000033400d0d7816 */ /* 0x000fe40000000000 */
[----:B--2---:R-:W-:-:S05]  /*148790*/  PRMT R2, R9, 0x5410, R12 ;  /* 0x0000541009027816 */ /* 0x004fca000000000c */
[----:B------:R0:W-:Y:S04]  /*1487a0*/  STL [R1+0x160], R2 ;  /* 0x0001600201007387 */ /* 0x0001e80000100800 */
[----:B------:R-:W2:Y:S04]  /*1487b0*/  LDL.LU R7, [R1+0x170] ;  /* 0x0001700001077983 */ /* 0x000ea80000300800 */
[----:B0-----:R-:W2:Y:S04]  /*1487c0*/  LDL.LU R2, [R1+0x470] ;  /* 0x0004700001027983 */ /* 0x001ea80000300800 */
[----:B------:R-:W2:Y:S04]  /*1487d0*/  LDL.LU R8, [R1+0x52d0] ;  /* 0x0052d00001087983 */ /* 0x000ea80000300800 */
[----:B------:R-:W2:Y:S04]  /*1487e0*/  LDL.LU R12, [R1+0x4fc4] ;  /* 0x004fc400010c7983 */ /* 0x000ea80000300800 */
[----:B------:R-:W2:Y:S04]  /*1487f0*/  LDL.LU R9, [R1+0x507c] ;  /* 0x00507c0001097983 */ /* 0x000ea80000300800 */
[----:B------:R0:W-:Y:S04]  /*148800*/  STL.64 [R1+0xca8], R22 ;  /* 0x000ca81601007387 */ /* 0x0001e80000100a00 */
[----:B0-----:R-:W2:Y:S01]  /*148810*/  LDL.LU.64 R22, [R1+0x5890] ;  /* 0x0058900001167983 */ /* 0x001ea20000300a00 */
[----:B----4-:R-:W-:-:S02]  /*148820*/  PRMT R24, R29, 0x5410, R28 ;  /* 0x000054101d187816 */ /* 0x010fc4000000001c */
[----:B---3--:R-:W-:Y:S02]  /*148830*/  LOP3.LUT R3, R3, 0xffff, RZ, 0xc0, !PT ;  /* 0x0000ffff03037812 */ /* 0x008fe400078ec0ff */
[----:B------:R-:W-:Y:S02]  /*148840*/  LOP3.LUT R5, R5, 0xffff, RZ, 0xc0, !PT ;  /* 0x0000ffff05057812 */ /* 0x000fe400078ec0ff */
[----:B------:R-:W-:Y:S02]  /*148850*/  LOP3.LUT R11, R11, 0xffff, RZ, 0xc0, !PT ;  /* 0x0000ffff0b0b7812 */ /* 0x000fe400078ec0ff */
[----:B------:R-:W-:-:S05]  /*148860*/  PRMT R25, R27, 0x5410, R25 ;  /* 0x000054101b197816 */ /* 0x000fca0000000019 */
[----:B------:R0:W-:Y:S04]  /*148870*/  STL [R1+0x164], R25 ;  /* 0x0001641901007387 */ /* 0x0001e80000100800 */
[----:B------:R3:W-:Y:S01]  /*148880*/  STL [R1+0x16c], R24 ;  /* 0x00016c1801007387 */ /* 0x0007e20000100800 */
[----:B0-----:R-:W-:Y:S02]  /*148890*/  PRMT R25, R5, 0x3340, R0 ;  /* 0x0000334005197816 */ /* 0x001fe40000000000 */
[----:B---3--:R-:W-:Y:S02]  /*1488a0*/  PRMT R24, R3, 0x3340, R11 ;  /* 0x0000334003187816 */ /* 0x008fe4000000000b */
[----:B------:R-:W-:Y:S02]  /*1488b0*/  SHF.R.U32.HI R3, RZ, 0x8, R3 ;  /* 0x00000008ff037819 */ /* 0x000fe40000011603 */
[----:B------:R-:W-:-:S02]  /*1488c0*/  SHF.R.U32.HI R11, RZ, 0x8, R11 ;  /* 0x00000008ff0b7819 */ /* 0x000fc4000001160b */
[----:B------:R-:W-:Y:S02]  /*1488d0*/  PRMT R27, R24, 0x5410, R25 ;  /* 0x00005410181b7816 */ /* 0x000fe40000000019 */
[----:B------:R-:W-:Y:S02]  /*1488e0*/  IADD3 R24, P1, PT, R10, R16, RZ ;  /* 0x000000100a187210 */ /* 0x000fe40007f3e0ff */
[----:B------:R-:W-:Y:S02]  /*1488f0*/  LOP3.LUT R3, R3, 0xffff, RZ, 0xc0, !PT ;  /* 0x0000ffff03037812 */ /* 0x000fe400078ec0ff */
[----:B------:R-:W-:Y:S01]  /*148900*/  LOP3.LUT R11, R11, 0xffff, RZ, 0xc0, !PT ;  /* 0x0000ffff0b0b7812 */ /* 0x000fe200078ec0ff */
[----:B------:R-:W-:-:S03]  /*148910*/  IMAD.X R25, R26, 0x1, R14, P1 ;  /* 0x000000011a197824 */ /* 0x000fc600008e060e */
[----:B------:R-:W-:Y:S01]  /*148920*/  PRMT R3, R3, 0x3340, R11 ;  /* 0x0000334003037816 */ /* 0x000fe2000000000b */
[----:B------:R-:W-:Y:S04]  /*148930*/  STL.64 [R1+0x5880], R16 ;  /* 0x0058801001007387 */ /* 0x000fe80000100a00 */
[----:B------:R-:W-:Y:S04]  /*148940*/  STL [R1+0x93c], R27 ;  /* 0x00093c1b01007387 */ /* 0x000fe80000100800 */
[----:B------:R-:W-:Y:S04]  /*148950*/  STL.64 [R1+0xca0], R24 ;  /* 0x000ca01801007387 */ /* 0x000fe80000100a00 */
[----:B------:R-:W-:Y:S04]  /*148960*/  STL [R1+0x30c], R13 ;  /* 0x00030c0d01007387 */ /* 0x000fe80000100800 */
[----:B------:R0:W-:Y:S04]  /*148970*/  STL [R1+0x500], R3 ;  /* 0x0005000301007387 */ /* 0x0001e80000100800 */
[----:B------:R-:W3:Y:S04]  /*148980*/  LDL.LU R28, [R1+0x178] ;  /* 0x00017800011c7983 */ /* 0x000ee80000300800 */
[----:B------:R-:W3:Y:S01]  /*148990*/  LDL.LU R29, [R1+0x46c] ;  /* 0x00046c00011d7983 */ /* 0x000ee20000300800 */
[----:B0-----:R-:W-:-:S03]  /*1489a0*/  PRMT R3, R6, 0x5410, R4 ;  /* 0x0000541006037816 */ /* 0x001fc60000000004 */
[----:B------:R-:W4:Y:S01]  /*1489b0*/  LDL.LU R24, [R1+0x98] ;  /* 0x0000980001187983 */ /* 0x000f220000300800 */
[----:B--2---:R-:W-:Y:S02]  /*1489c0*/  PRMT R2, R2, 0x5410, R7 ;  /* 0x0000541002027816 */ /* 0x004fe40000000007 */
[----:B------:R-:W-:-:S05]  /*1489d0*/  IADD3 R16, P1, PT, R10, R23, RZ ;  /* 0x000000170a107210 */ /* 0x000fca0007f3e0ff */
[----:B------:R-:W-:-:S05]  /*1489e0*/  IMAD.X R17, R26, 0x1, R22, P1 ;  /* 0x000000011a117824 */ /* 0x000fca00008e0616 */
[----:B------:R0:W-:Y:S04]  /*1489f0*/  STL.64 [R1+0xcd8], R16 ;  /* 0x000cd81001007387 */ /* 0x0001e80000100a00 */
[----:B------:R-:W4:Y:S04]  /*148a00*/  LDL.LU R25, [R1+0x308] ;  /* 0x0003080001197983 */ /* 0x000f280000300800 */
[----:B------:R2:W-:Y:S04]  /*148a10*/  STL [R1+0x168], R3 ;  /* 0x0001680301007387 */ /* 0x0005e80000100800 */
[----:B------:R1:W-:Y:S01]  /*148a20*/  STL [R1+0x174], R2 ;  /* 0x0001740201007387 */ /* 0x0003e20000100800 */
[----:B------:R-:W-:-:S03]  /*148a30*/  IADD3 R6, P1, PT, R10, R21, RZ ;  /* 0x000000150a067210 */ /* 0x000fc60007f3e0ff */
[----:B------:R-:W4:Y:S04]  /*148a40*/  LDL.LU R11, [R1+0x180] ;  /* 0x00018000010b7983 */ /* 0x000f280000300800 */
[----:B------:R-:W4:Y:S01]  /*148a50*/  LDL.LU R13, [R1+0x468] ;  /* 0x00046800010d7983 */ /* 0x000f220000300800 */
[----:B0-----:R-:W-:Y:S02]  /*148a60*/  LOP3.LUT R16, R8, 0xffff, RZ, 0xc0, !PT ;  /* 0x0000ffff08107812 */ /* 0x001fe400078ec0ff */
[----:B--2---:R-:W-:Y:S02]  /*148a70*/  LOP3.LUT R3, R12, 0xffff, RZ, 0xc0, !PT ;  /* 0x0000ffff0c037812 */ /* 0x004fe400078ec0ff */
[----:B------:R-:W-:Y:S01]  /*148a80*/  LOP3.LUT R17, R9, 0xffff, RZ, 0xc0, !PT ;  /* 0x0000ffff09117812 */ /* 0x000fe200078ec0ff */
[----:B------:R-:W2:Y:S01]  /*148a90*/  LDL.LU R8, [R1+0x17c] ;  /* 0x00017c0001087983 */ /* 0x000ea20000300800 */
[----:B------:R-:W-:Y:S01]  /*148aa0*/  IMAD.X R7, R26, 0x1, R19, P1 ;  /* 0x000000011a077824 */ /* 0x000fe200008e0613 */
[----:B------:R-:W-:-:S02]  /*148ab0*/  PRMT R4, R3, 0x3340, R0 ;  /* 0x0000334003047816 */ /* 0x000fc40000000000 */
[--C-:B-1----:R-:W-:Y:S02]  /*148ac0*/  PRMT R2, R16, 0x3340, R17.reuse ;  /* 0x0000334010027816 */ /* 0x102fe40000000011 */
[----:B------:R-:W-:Y:S02]  /*148ad0*/  SHF.R.U32.HI R16, RZ, 0x8, R16 ;  /* 0x00000008ff107819 */ /* 0x000fe40000011610 */
[----:B------:R-:W-:Y:S01]  /*148ae0*/  SHF.R.U32.HI R17, RZ, 0x8, R17 ;  /* 0x00000008ff117819 */ /* 0x000fe20000011611 */
[----:B------:R-:W2:Y:S01]  /*148af0*/  LDL.LU R12, [R1+0x460] ;  /* 0x00046000010c7983 */ /* 0x000ea20000300800 */
[----:B------:R-:W-:Y:S02]  /*148b00*/  PRMT R2, R2, 0x5410, R4 ;  /* 0x0000541002027816 */ /* 0x000fe40000000004 */
[----:B------:R-:W-:Y:S02]  /*148b10*/  LOP3.LUT R16, R16, 0xffff, RZ, 0xc0, !PT ;  /* 0x0000ffff10107812 */ /* 0x000fe400078ec0ff */
[----:B------:R-:W-:Y:S01]  /*148b20*/  LOP3.LUT R17, R17, 0xffff, RZ, 0xc0, !PT ;  /* 0x0000ffff11117812 */ /* 0x000fe200078ec0ff */
[----:B------:R-:W-:Y:S04]  /*148b30*/  STL [R1+0x91c], R2 ;  /* 0x00091c0201007387 */ /* 0x000fe80000100800 */
[----:B------:R-:W2:Y:S04]  /*148b40*/  LDL.LU R27, [R1+0x188] ;  /* 0x00018800011b7983 */ /* 0x000ea80000300800 */
[----:B------:R-:W2:Y:S04]  /*148b50*/  LDL.LU R4, [R1+0x184] ;  /* 0x0001840001047983 */ /* 0x000ea80000300800 */
[----:B------:R0:W-:Y:S01]  /*148b60*/  STL.64 [R1+0xcd0], R6 ;  /* 0x000cd00601007387 */ /* 0x0001e20000100a00 */
[----:B------:R-:W-:-:S02]  /*148b70*/  PRMT R17, R16, 0x3340, R17 ;  /* 0x0000334010117816 */ /* 0x000fc40000000011 */
[----:B------:R-:W-:Y:S01]  /*148b80*/  IADD3 R16, P1, PT, R10, R20, RZ ;  /* 0x000000140a107210 */ /* 0x000fe20007f3e0ff */
[----:B0-----:R-:W2:Y:S04]  /*148b90*/  LDL.LU R6, [R1+0x304] ;  /* 0x0003040001067983 */ /* 0x001ea80000300800 */
[----:B------:R-:W2:Y:S04]  /*148ba0*/  LDL.LU R7, [R1+0x52d8] ;  /* 0x0052d80001077983 */ /* 0x000ea80000300800 */
[----:B------:R-:W2:Y:S04]  /*148bb0*/  LDL.LU R2, [R1+0x4fd4] ;  /* 0x004fd40001027983 */ /* 0x000ea80000300800 */
[----:B------:R-:W2:Y:S04]  /*148bc0*/  LDL.LU R9, [R1+0x50a8] ;  /* 0x0050a80001097983 */ /* 0x000ea80000300800 */
[----:B------:R0:W-:Y:S02]  /*148bd0*/  STL [R1+0x4f8], R17 ;  /* 0x0004f81101007387 */ /* 0x0001e40000100800 */
[----:B0-----:R-:W-:-:S02]  /*148be0*/  IMAD.X R17, R26, 0x1, R18, P1 ;  /* 0x000000011a117824 */ /* 0x001fc400008e0612 */
[----:B------:R-:W2:Y:S01]  /*148bf0*/  LDL.LU R26, [R1+0x5888] ;  /* 0x00588800011a7983 */ /* 0x000ea20000300800 */
[----:B---3--:R-:W-:-:S03]  /*148c00*/  PRMT R29, R29, 0x5410, R28 ;  /* 0x000054101d1d7816 */ /* 0x008fc6000000001c */
[----:B------:R0:W-:Y:S04]  /*148c10*/  STL.64 [R1+0xd50], R16 ;  /* 0x000d501001007387 */ /* 0x0001e80000100a00 */
[----:B0-----:R-:W3:Y:S04]  /*148c20*/  LDL.LU.64 R16, [R1+0x5880] ;  /* 0x0058800001107983 */ /* 0x001ee80000300a00 */
[----:B------:R-:W3:Y:S04]  /*148c30*/  LDL.LU R28, [R1+0x587c] ;  /* 0x00587c00011c7983 */ /* 0x000ee80000300800 */
[----:B------:R0:W-:Y:S04]  /*148c40*/  STL [R1+0x170], R29 ;  /* 0x0001701d01007387 */ /* 0x0001e80000100800 */
[----:B0-----:R-:W3:Y:S01]  /*148c50*/  LDL.LU R29, [R1+0x5878] ;  /* 0x00587800011d7983 */ /* 0x001ee20000300800 */
[----:B------:R-:W-:Y:S01]  /*148c60*/  VIADD R10, R10, UR5 ;  /* 0x000000050a0a7c36 */ /* 0x000fe20008000000 */
[----:B------:R-:W0:Y:S01]  /*148c70*/  LDCU UR5, c[0x0][0x3b8] ;  /* 0x00007700ff0577ac */ /* 0x000e220008000800 */
[----:B------:R-:W-:-:S04]  /*148c80*/  SHF.R.U32.HI R3, RZ, 0x8, R3 ;  /* 0x00000008ff037819 */ /* 0x000fc80000011603 */
[----:B------:R-:W-:Y:S02]  /*148c90*/  LOP3.LUT R3, R3, 0xffff, RZ, 0xc0, !PT ;  /* 0x0000ffff03037812 */ /* 0x000fe400078ec0ff */
[----:B----4-:R-:W-:Y:S02]  /*148ca0*/  PRMT R24, R25, 0x5410, R24 ;  /* 0x0000541019187816 */ /* 0x010fe40000000018 */
[----:B------:R-:W-:Y:S02]  /*148cb0*/  PRMT R25, R3, 0x3340, R0 ;  /* 0x0000334003197816 */ /* 0x000fe40000000000 */
[----:B------:R-:W-:Y:S01]  /*148cc0*/  SHF.R.S32.HI R3, RZ, 0x1f, R10 ;  /* 0x0000001fff037819 */ /* 0x000fe2000001140a */
[----:B------:R3:W-:Y:S04]  /*148cd0*/  STL [R1+0x178], R24 ;  /* 0x0001781801007387 */ /* 0x0007e80000100800 */
[----:B------:R1:W-:Y:S01]  /*148ce0*/  STL [R1+0x308], R25 ;  /* 0x0003081901007387 */ /* 0x0003e20000100800 */
[----:B------:R-:W-:Y:S01]  /*148cf0*/  PRMT R11, R13, 0x5410, R11 ;  /* 0x000054100d0b7816 */ /* 0x000fe2000000000b */
[----:B0-----:R-:W-:Y:S01]  /*148d00*/  VIADD R13, R10, UR5 ;  /* 0x000000050a0d7c36 */ /* 0x001fe20008000000 */
[----:B------:R-:W0:Y:S01]  /*148d10*/  LDCU UR5, c[0x0][0x398] ;  /* 0x00007300ff0577ac */ /* 0x000e220008000800 */
[----:B--2---:R-:W-:-:S02]  /*148d20*/  PRMT R8, R12, 0x5410, R8 ;  /* 0x000054100c087816 */ /* 0x004fc40000000008 */
[----:B---3--:R-:W-:-:S05]  /*148d30*/  IADD3 R24, P1, PT, R10, R29, RZ ;  /* 0x0000001d0a187210 */ /* 0x008fca0007f3e0ff */
[----:B-1----:R-:W-:-:S05]  /*148d40*/  IMAD.X R25, R3, 0x1, R28, P1 ;  /* 0x0000000103197824 */ /* 0x002fca00008e061c */
[----:B------:R1:W-:Y:S04]  /*148d50*/  STL.64 [R1+0xd18], R24 ;  /* 0x000d181801007387 */ /* 0x0003e80000100a00 */
[----:B------:R2:W-:Y:S04]  /*148d60*/  STL [R1+0x180], R11 ;  /* 0x0001800b01007387 */ /* 0x0005e80000100800 */
[----:B------:R-:W-:Y:S01]  /*148d70*/  STL [R1+0x198], R8 ;  /* 0x0001980801007387 */ /* 0x000fe20000100800 */
[----:B-1----:R-:W-:-:S03]  /*148d80*/  IADD3 R24, P1, PT, R13, R29, RZ ;  /* 0x0000001d0d187210 */ /* 0x002fc60007f3e0ff */
[----:B------:R-:W3:Y:S01]  /*148d90*/  LDL.LU R29, [R1+0x464] ;  /* 0x00046400011d7983 */ /* 0x000ee20000300800 */
[----:B--2---:R-:W-:-:S05]  /*148da0*/  SHF.R.S32.HI R11, RZ, 0x1f, R13 ;  /* 0x0000001fff0b7819 */ /* 0x004fca000001140d */
[----:B------:R-:W-:-:S05]  /*148db0*/  IMAD.X R25, R11, 0x1, R28, P1 ;  /* 0x000000010b197824 */ /* 0x000fca00008e061c */
[----:B------:R1:W-:Y:S04]  /*148dc0*/  STL.64 [R1+0xd38], R24 ;  /* 0x000d381801007387 */ /* 0x0003e80000100a00 */
[----:B-1----:R-:W2:Y:S04]  /*148dd0*/  LDL.LU.64 R24, [R1+0x5870] ;  /* 0x0058700001187983 */ /* 0x002ea80000300a00 */
[----:B------:R-:W4:Y:S04]  /*148de0*/  LDL.LU R8, [R1+0x1a0] ;  /* 0x0001a00001087983 */ /* 0x000f280000300800 */
[----:B------:R-:W4:Y:S01]  /*148df0*/  LDL.LU R12, [R1+0x458] ;  /* 0x00045800010c7983 */ /* 0x000f220000300800 */
[----:B---3--:R-:W-:-:S03]  /*148e00*/  PRMT R29, R29, 0x5410, R27 ;  /* 0x000054101d1d7816 */ /* 0x008fc6000000001b */
[----:B------:R-:W3:Y:S04]  /*148e10*/  LDL.LU R27, [R1+0x5868] ;  /* 0x00586800011b7983 */ /* 0x000ee80000300800 */
[----:B------:R1:W-:Y:S02]  /*148e20*/  STL [R1+0x17c], R29 ;  /* 0x00017c1d01007387 */ /* 0x0003e40000100800 */
[----:B-1----:R-:W-:Y:S02]  /*148e30*/  PRMT R29, R6, 0x5410, R4 ;  /* 0x00005410061d7816 */ /* 0x002fe40000000004 */
[----:B------:R-:W-:Y:S02]  /*148e40*/  LOP3.LUT R6, R2, 0xffff, RZ, 0xc0, !PT ;  /* 0x0000ffff02067812 */ /* 0x000fe400078ec0ff */
[----:B------:R-:W-:-:S02]  /*148e50*/  LOP3.LUT R4, R7, 0xffff, RZ, 0xc0, !PT ;  /* 0x0000ffff07047812 */ /* 0x000fc400078ec0ff */
[----:B------:R-:W-:Y:S01]  /*148e60*/  LOP3.LUT R2, R9, 0xffff, RZ, 0xc0, !PT ;  /* 0x0000ffff09027812 */ /* 0x000fe200078ec0ff */
[----:B------:R1:W-:Y:S01]  /*148e70*/  STL [R1+0x19c], R29 ;  /* 0x00019c1d01007387 */ /* 0x0003e20000100800 */
[----:B------:R-:W-:-:S03]  /*148e80*/  PRMT R28, R6, 0x3340, R28 ;  /* 0x00003340061c7816 */ /* 0x000fc6000000001c */
[----:B------:R0:W-:Y:S04]  /*148e90*/  STL [R1+0x3e4], R6 ;  /* 0x0003e40601007387 */ /* 0x0001e80000100800 */
[----:B------:R-:W2:Y:S04]  /*148ea0*/  LDL.LU R7, [R1+0x18c] ;  /* 0x00018c0001077983 */ /* 0x000ea80000300800 */
[----:B------:R-:W2:Y:S01]  /*148eb0*/  LDL.LU R9, [R1+0xc38] ;  /* 0x000c380001097983 */ /* 0x000ea20000300800 */
[----:B-1----:R-:W-:-:S04]  /*148ec0*/  PRMT R29, R4, 0x3340, R2 ;  /* 0x00003340041d7816 */ /* 0x002fc80000000002 */
[----:B0-----:R-:W-:-:S05]  /*148ed0*/  PRMT R6, R29, 0x5410, R28 ;  /* 0x000054101d067816 */ /* 0x001fca000000001c */
[----:B------:R-:W-:Y:S01]  /*148ee0*/  STL [R1+0x8fc], R6 ;  /* 0x0008fc0601007387 */ /* 0x000fe20000100800 */
[----:B---3--:R-:W-:-:S05]  /*148ef0*/  IADD3 R28, P1, PT, R10, R27, RZ ;  /* 0x0000001b0a1c7210 */ /* 0x008fca0007f3e0ff */
[----:B------:R-:W-:-:S05]  /*148f00*/  IMAD.X R29, R3, 0x1, R26, P1 ;  /* 0x00000001031d7824 */ /* 0x000fca00008e061a */
[----:B------:R0:W-:Y:S02]  /*148f10*/  STL.64 [R1+0xce8], R28 ;  /* 0x000ce81c01007387 */ /* 0x0001e40000100a00 */
[----:B0-----:R-:W-:-:S05]  /*148f20*/  IADD3 R28, P1, PT, R13, R27, RZ ;  /* 0x0000001b0d1c7210 */ /* 0x001fca0007f3e0ff */
[----:B------:R-:W-:Y:S01]  /*148f30*/  IMAD.X R29, R11, 0x1, R26, P1 ;  /* 0x000000010b1d7824 */ /* 0x000fe200008e061a */
[----:B------:R-:W-:Y:S02]  /*148f40*/  SHF.R.U32.HI R26, RZ, 0x8, R5 ;  /* 0x00000008ff1a7819 */ /* 0x000fe40000011605 */
[----:B------:R-:W-:Y:S02]  /*148f50*/  SHF.R.U32.HI R27, RZ, 0x8, R2 ;  /* 0x00000008ff1b7819 */ /* 0x000fe40000011602 */
[----:B------:R0:W-:Y:S01]  /*148f60*/  STL.64 [R1+0xd10], R28 ;  /* 0x000d101c01007387 */ /* 0x0001e20000100a00 */
[----:B------:R-:W-:Y:S02]  /*148f70*/  LOP3.LUT R26, R26, 0xffff, RZ, 0xc0, !PT ;  /* 0x0000ffff1a1a7812 */ /* 0x000fe400078ec0ff */
[----:B------:R-:W-:Y:S02]  /*148f80*/  LOP3.LUT R27, R27, 0xffff, RZ, 0xc0, !PT ;  /* 0x0000ffff1b1b7812 */ /* 0x000fe400078ec0ff */
[----:B0-----:R-:W-:-:S02]  /*148f90*/  SHF.R.U32.HI R28, RZ, 0x8, R4 ;  /* 0x00000008ff1c7819 */ /* 0x001fc40000011604 */
[----:B------:R-:W-:Y:S02]  /*148fa0*/  PRMT R4, R26, 0x3340, R0 ;  /* 0x000033401a047816 */ /* 0x000fe40000000000 */
[----:B------:R-:W-:-:S04]  /*148fb0*/  LOP3.LUT R28, R28, 0xffff, RZ, 0xc0, !PT ;  /* 0x0000ffff1c1c7812 */ /* 0x000fc800078ec0ff */
[----:B------:R-:W-:Y:S02]  /*148fc0*/  PRMT R2, R28, 0x3340, R27 ;  /* 0x000033401c027816 */ /* 0x000fe4000000001b */
[----:B------:R-:W3:Y:S04]  /*148fd0*/  LDL.LU R28, [R1+0x4f00] ;  /* 0x004f0000011c7983 */ /* 0x000ee80000300800 */
[----:B------:R2:W-:Y:S04]  /*148fe0*/  STL [R1+0x304], R4 ;  /* 0x0003040401007387 */ /* 0x0005e80000100800 */
[----:B------:R-:W3:Y:S04]  /*148ff0*/  LDL.LU R27, [R1+0x4e38] ;  /* 0x004e3800011b7983 */ /* 0x000ee80000300800 */
[----:B------:R-:W-:Y:S04]  /*149000*/  STL [R1+0x534], R2 ;  /* 0x0005340201007387 */ /* 0x000fe80000100800 */
[----:B------:R-:W3:Y:S01]  /*149010*/  LDL.LU R6, [R1+0x454] ;  /* 0x0004540001067983 */ /* 0x000ee20000300800 */
[----:B--2---:R-:W-:-:S05]  /*149020*/  IADD3 R4, P1, PT, R10, R25, RZ ;  /* 0x000000190a047210 */ /* 0x004fca0007f3e0ff */
[----:B------:R-:W-:-:S05]  /*149030*/  IMAD.X R5, R3, 0x1, R24, P1 ;  /* 0x0000000103057824 */ /* 0x000fca00008e0618 */
[----:B------:R0:W-:Y:S02]  /*149040*/  STL.64 [R1+0xcb0], R4 ;  /* 0x000cb00401007387 */ /* 0x0001e40000100a00 */
[----:B0-----:R-:W-:Y:S02]  /*149050*/  IADD3 R4, P1, PT, R13, R25, RZ ;  /* 0x000000190d047210 */ /* 0x001fe40007f3e0ff */
[----:B------:R-:W2:Y:S04]  /*149060*/  LDL.LU R25, [R1+0x45c] ;  /* 0x00045c0001197983 */ /* 0x000ea80000300800 */
[----:B------:R-:W2:Y:S01]  /*149070*/  LDL.LU R29, [R1+0x448] ;  /* 0x00044800011d7983 */ /* 0x000ea20000300800 */
[----:B------:R-:W-:Y:S01]  /*149080*/  IMAD.X R5, R11, 0x1, R24, P1 ;  /* 0x000000010b057824 */ /* 0x000fe200008e0618 */
[----:B----4-:R-:W-:-:S04]  /*149090*/  PRMT R26, R12, 0x5410, R8 ;  /* 0x000054100c1a7816 */ /* 0x010fc80000000008 */
[----:B------:R0:W-:Y:S01]  /*1490a0*/  STL.64 [R1+0xcb8], R4 ;  /* 0x000cb80401007387 */ /* 0x0001e20000100a00 */
[----:B------:R-:W-:-:S03]  /*1490b0*/  LOP3.LUT R9, R9, 0xffff, RZ, 0xc0, !PT ;  /* 0x0000ffff09097812 */ /* 0x000fc600078ec0ff */
[----:B0-----:R-:W4:Y:S04]  /*1490c0*/  LDL.LU R4, [R1+0x20c] ;  /* 0x00020c0001047983 */ /* 0x001f280000300800 */
[----:B------:R-:W4:Y:S04]  /*1490d0*/  LDL.LU R5, [R1+0x44c] ;  /* 0x00044c0001057983 */ /* 0x000f280000300800 */
[----:B------:R-:W4:Y:S04]  /*1490e0*/  LDL.LU R2, [R1+0x4f14] ;  /* 0x004f140001027983 */ /* 0x000f280000300800 */
[----:B------:R-:W4:Y:S04]  /*1490f0*/  LDL.LU R8, [R1+0x2ad8] ;  /* 0x002ad80001087983 */ /* 0x000f280000300800 */
[----:B------:R-:W4:Y:S04]  /*149100*/  LDL.LU R12, [R1+0x4e54] ;  /* 0x004e5400010c7983 */ /* 0x000f280000300800 */
[----:B------:R0:W-:Y:S01]  /*149110*/  STL [R1+0x584c], R26 ;  /* 0x00584c1a01007387 */ /* 0x0001e20000100800 */
[----:B------:R-:W-:-:S03]  /*149120*/  PRMT R24, R9, 0x3340, R24 ;  /* 0x0000334009187816 */ /* 0x000fc60000000018 */
[----:B0-----:R-:W4:Y:S01]  /*149130*/  LDL.LU R26, [R1+0x214] ;  /* 0x00021400011a7983 */ /* 0x001f220000300800 */
[----:B---3--:R-:W-:Y:S02]  /*149140*/  LOP3.LUT R28, R28, 0xffff, RZ, 0xc0, !PT ;  /* 0x0000ffff1c1c7812 */ /* 0x008fe400078ec0ff */
[----:B------:R-:W-:Y:S02]  /*149150*/  LOP3.LUT R27, R27, 0xffff, RZ, 0xc0, !PT ;  /* 0x0000ffff1b1b7812 */ /* 0x000fe400078ec0ff */
[----:B--2---:R-:W-:Y:S02]  /*149160*/  PRMT R25, R25, 0x5410, R7 ;  /* 0x0000541019197816 */ /* 0x004fe40000000007 */
[----:B------:R-:W2:Y:S04]  /*149170*/  LDL.LU R7, [R1+0x5864] ;  /* 0x0058640001077983 */ /* 0x000ea80000300800 */
[----:B------:R0:W-:Y:S02]  /*149180*/  STL [R1+0x18c], R25 ;  /* 0x00018c1901007387 */ /* 0x0001e40000100800 */
[----:B0-----:R-:W-:-:S04]  /*149190*/  PRMT R25, R28, 0x3340, R27 ;  /* 0x000033401c197816 */ /* 0x001fc8000000001b */
[----:B------:R-:W-:Y:S02]  /*1491a0*/  PRMT R25, R25, 0x5410, R24 ;  /* 0x0000541019197816 */ /* 0x000fe40000000018 */
[----:B------:R-:W-:-:S03]  /*1491b0*/  IADD3 R24, P1, PT, R10, R17, RZ ;  /* 0x000000110a187210 */ /* 0x000fc60007f3e0ff */
[----:B------:R0:W-:Y:S02]  /*1491c0*/  STL [R1+0x8dc], R25 ;  /* 0x0008dc1901007387 */ /* 0x0001e40000100800 */
[----:B0-----:R-:W-:-:S05]  /*1491d0*/  IMAD.X R25, R3, 0x1, R15, P1 ;  /* 0x0000000103197824 */ /* 0x001fca00008e060f */
[----:B------:R0:W-:Y:S04]  /*1491e0*/  STL.64 [R1+0xc78], R24 ;  /* 0x000c781801007387 */ /* 0x0001e80000100a00 */
[----:B------:R1:W-:Y:S01]  /*1491f0*/  STL [R1+0x5764], R17 ;  /* 0x0057641101007387 */ /* 0x0003e20000100800 */
[----:B0-----:R-:W-:-:S03]  /*149200*/  IADD3 R24, P1, PT, R13, R17, RZ ;  /* 0x000000110d187210 */ /* 0x001fc60007f3e0ff */
[----:B-1----:R-:W3:Y:S02]  /*149210*/  LDL.LU R17, [R1+0x218] ;  /* 0x0002180001117983 */ /* 0x002ee40000300800 */
[----:B------:R-:W-:Y:S02]  /*149220*/  IMAD.X R25, R11, 0x1, R15, P1 ;  /* 0x000000010b197824 */ /* 0x000fe400008e060f */
[----:B------:R-:W-:Y:S04]  /*149230*/  STL [R1+0x5774], R15 ;  /* 0x0057740f01007387 */ /* 0x000fe80000100800 */
[----:B------:R0:W-:Y:S02]  /*149240*/  STL.64 [R1+0xc50], R24 ;  /* 0x000c501801007387 */ /* 0x0001e40000100a00 */
[----:B0-----:R-:W-:-:S02]  /*149250*/  SHF.R.U32.HI R25, RZ, 0x8, R28 ;  /* 0x00000008ff197819 */ /* 0x001fc4000001161c */
[----:B------:R-:W-:Y:S02]  /*149260*/  SHF.R.U32.HI R24, RZ, 0x8, R27 ;  /* 0x00000008ff187819 */ /* 0x000fe4000001161b */
[----:B------:R-:W-:Y:S02]  /*149270*/  LOP3.LUT R25, R25, 0xffff, RZ, 0xc0, !PT ;  /* 0x0000ffff19197812 */ /* 0x000fe400078ec0ff */
[----:B------:R-:W-:-:S04]  /*149280*/  LOP3.LUT R24, R24, 0xffff, RZ, 0xc0, !PT ;  /* 0x0000ffff18187812 */ /* 0x000fc800078ec0ff */
[----:B------:R-:W-:Y:S02]  /*149290*/  PRMT R15, R25, 0x3340, R24 ;  /* 0x00003340190f7816 */ /* 0x000fe40000000018 */
[----:B------:R-:W-:-:S05]  /*1492a0*/  IADD3 R24, P1, PT, R10, R16, RZ ;  /* 0x000000100a187210 */ /* 0x000fca0007f3e0ff */
[----:B------:R-:W-:Y:S01]  /*1492b0*/  IMAD.X R25, R3, 0x1, R14, P1 ;  /* 0x0000000103197824 */ /* 0x000fe200008e060e */
[----:B------:R-:W-:Y:S01]  /*1492c0*/  STL [R1+0x4e4], R15 ;  /* 0x0004e40f01007387 */ /* 0x000fe20000100800 */
[----:B----4-:R-:W-:Y:S02]  /*1492d0*/  PRMT R4, R5, 0x5410, R4 ;  /* 0x0000541005047816 */ /* 0x010fe40000000004 */
[----:B------:R-:W-:Y:S02]  /*1492e0*/  LOP3.LUT R5, R2, 0xffff, RZ, 0xc0, !PT ;  /* 0x0000ffff02057812 */ /* 0x000fe400078ec0ff */
[----:B------:R-:W-:Y:S02]  /*1492f0*/  LOP3.LUT R27, R8, 0xffff, RZ, 0xc0, !PT ;  /* 0x0000ffff081b7812 */ /* 0x000fe400078ec0ff */
[----:B---3--:R-:W-:-:S05]  /*149300*/  PRMT R6, R6, 0x5410, R17 ;  /* 0x0000541006067816 */ /* 0x008fca0000000011 */
[----:B------:R0:W-:Y:S04]  /*149310*/  STL [R1+0x188], R6 ;  /* 0x0001880601007387 */ /* 0x0001e80000100800 */
[----:B0-----:R-:W3:Y:S04]  /*149320*/  LDL.LU R6, [R1+0x4fc0] ;  /* 0x004fc00001067983 */ /* 0x001ee80000300800 */
[----:B------:R0:W-:Y:S04]  /*149330*/  STL.64 [R1+0xc38], R24 ;  /* 0x000c381801007387 */ /* 0x0001e80000100a00 */
[----:B------:R-:W-:Y:S04]  /*149340*/  STL [R1+0x5770], R16 ;  /* 0x0057701001007387 */ /* 0x000fe80000100800 */
[----:B------:R1:W-:Y:S01]  /*149350*/  STL [R1+0x5780], R14 ;  /* 0x0057800e01007387 */ /* 0x0003e20000100800 */
[----:B0-----:R-:W-:-:S05]  /*149360*/  IADD3 R24, P1, PT, R13, R16, RZ ;  /* 0x000000100d187210 */ /* 0x001fca0007f3e0ff */
[----:B------:R-:W-:Y:S01]  /*149370*/  IMAD.X R25, R11, 0x1, R14, P1 ;  /* 0x000000010b197824 */ /* 0x000fe200008e060e */
[----:B-1----:R-:W-:-:S04]  /*149380*/  PRMT R14, R29, 0x5410, R26 ;  /* 0x000054101d0e7816 */ /* 0x002fc8000000001a */
[----:B------:R-:W-:Y:S04]  /*149390*/  STL.64 [R1+0xb88], R24 ;  /* 0x000b881801007387 */ /* 0x000fe80000100a00 */
[----:B------:R-:W-:Y:S04]  /*1493a0*/  STL [R1+0x1a0], R14 ;  /* 0x0001a00e01007387 */ /* 0x000fe80000100800 */
[----:B------:R0:W-:Y:S04]  /*1493b0*/  STL [R1+0x184], R4 ;  /* 0x0001840401007387 */ /* 0x0001e80000100800 */
[----:B------:R-:W4:Y:S04]  /*1493c0*/  LDL.LU R2, [R1+0x5a8] ;  /* 0x0005a80001027983 */ /* 0x000f280000300800 */
[----:B------:R-:W2:Y:S01]  /*1493d0*/  LDL.LU R8, [R1+0x4fbc] ;  /* 0x004fbc0001087983 */ /* 0x000ea20000300800 */
[----:B0-----:R-:W-:-:S02]  /*1493e0*/  LOP3.LUT R4, R12, 0xffff, RZ, 0xc0, !PT ;  /* 0x0000ffff0c047812 */ /* 0x001fc400078ec0ff */
[----:B------:R-:W-:Y:S02]  /*1493f0*/  PRMT R24, R27, 0x3340, R0 ;  /* 0x000033401b187816 */ /* 0x000fe40000000000 */
[----:B------:R-:W-:-:S04]  /*149400*/  PRMT R25, R5, 0x3340, R4 ;  /* 0x0000334005197816 */ /* 0x000fc80000000004 */
[----:B------:R-:W-:-:S05]  /*149410*/  PRMT R12, R25, 0x5410, R24 ;  /* 0x00005410190c7816 */ /* 0x000fca0000000018 */
[----:B------:R0:W-:Y:S04]  /*149420*/  STL [R1+0x8bc], R12 ;  /* 0x0008bc0c01007387 */ /* 0x0001e80000100800 */
[----:B0-----:R-:W2:Y:S01]  /*149430*/  LDL.LU R12, [R1+0x5b0] ;  /* 0x0005b000010c7983 */ /* 0x001ea20000300800 */
[----:B------:R-:W-:-:S05]  /*149440*/  IADD3 R14, P1, PT, R10, R23, RZ ;  /* 0x000000170a0e7210 */ /* 0x000fca0007f3e0ff */
[----:B------:R-:W-:-:S05]  /*149450*/  IMAD.X R15, R3, 0x1, R22, P1 ;  /* 0x00000001030f7824 */ /* 0x000fca00008e0616 */
[----:B------:R0:W-:Y:S02]  /*149460*/  STL.64 [R1+0xad8], R14 ;  /* 0x000ad80e01007387 */ /* 0x0001e40000100a00 */
[----:B0-----:R-:W-:-:S05]  /*149470*/  IADD3 R14, P1, PT, R13, R23, RZ ;  /* 0x000000170d0e7210 */ /* 0x001fca0007f3e0ff */
[----:B------:R-:W-:-:S05]  /*149480*/  IMAD.X R15, R11, 0x1, R22, P1 ;  /* 0x000000010b0f7824 */ /* 0x000fca00008e0616 */
[----:B------:R0:W-:Y:S02]  /*149490*/  STL.64 [R1+0xa50], R14 ;  /* 0x000a500e01007387 */ /* 0x0001e40000100a00 */
[----:B0-----:R-:W-:-:S05]  /*1494a0*/  IADD3 R14, P1, PT, R10, R21, RZ ;  /* 0x000000150a0e7210 */ /* 0x001fca0007f3e0ff */
[----:B------:R-:W-:-:S05]  /*1494b0*/  IMAD.X R15, R3, 0x1, R19, P1 ;  /* 0x00000001030f7824 */ /* 0x000fca00008e0613 */
[----:B------:R0:W-:Y:S04]  /*1494c0*/  STL.64 [R1+0x9b8], R14 ;  /* 0x0009b80e01007387 */ /* 0x0001e80000100a00 */
[----:B------:R-:W-:Y:S01]  /*1494d0*/  STL [R1+0x5760], R19 ;  /* 0x0057601301007387 */ /* 0x000fe20000100800 */
[----:B0-----:R-:W-:-:S05]  /*1494e0*/  IADD3 R14, P1, PT, R13, R21, RZ ;  /* 0x000000150d0e7210 */ /* 0x001fca0007f3e0ff */
[----:B------:R-:W-:-:S05]  /*1494f0*/  IMAD.X R15, R11, 0x1, R19, P1 ;  /* 0x000000010b0f7824 */ /* 0x000fca00008e0613 */
[----:B------:R0:W-:Y:S02]  /*149500*/  STL.64 [R1+0x9a8], R14 ;  /* 0x0009a80e01007387 */ /* 0x0001e40000100a00 */
[----:B0-----:R-:W-:-:S05]  /*149510*/  IADD3 R14, P1, PT, R13, R20, RZ ;  /* 0x000000140d0e7210 */ /* 0x001fca0007f3e0ff */
[--C-:B------:R-:W-:Y:S01]  /*149520*/  IMAD.X R15, R11, 0x1, R18.reuse, P1 ;  /* 0x000000010b0f7824 */ /* 0x100fe200008e0612 */
[----:B------:R-:W-:Y:S01]  /*149530*/  IADD3 R28, P1, PT, R10, R20, RZ ;  /* 0x000000140a1c7210 */ /* 0x000fe20007f3e0ff */
[----:B------:R-:W-:Y:S04]  /*149540*/  STL [R1+0x575c], R20 ;  /* 0x00575c1401007387 */ /* 0x000fe80000100800 */
[----:B------:R-:W-:Y:S01]  /*149550*/  STL.64 [R1+0x9a0], R14 ;  /* 0x0009a00e01007387 */ /* 0x000fe20000100a00 */
[----:B------:R-:W-:-:S03]  /*149560*/  IMAD.X R29, R3, 0x1, R18, P1 ;  /* 0x00000001031d7824 */ /* 0x000fc600008e0612 */
[----:B------:R0:W-:Y:S04]  /*149570*/  STL [R1+0x576c], R18 ;  /* 0x00576c1201007387 */ /* 0x0001e80000100800 */
[----:B------:R-:W-:Y:S04]  /*149580*/  STL [R1+0x5730], R28 ;  /* 0x0057301c01007387 */ /* 0x000fe80000100800 */
[----:B------:R-:W-:Y:S04]  /*149590*/  STL [R1+0x570c], R29 ;  /* 0x00570c1d01007387 */ /* 0x000fe80000100800 */
[----:B0-----:R-:W2:Y:S04]  /*1495a0*/  LDL.LU R18, [R1+0x228] ;  /* 0x0002280001127983 */ /* 0x001ea80000300800 */
[----:B------:R-:W2:Y:S04]  /*1495b0*/  LDL.LU R20, [R1+0x450] ;  /* 0x0004500001147983 */ /* 0x000ea80000300800 */
[----:B------:R-:W2:Y:S04]  /*1495c0*/  LDL.LU R19, [R1+0x224] ;  /* 0x0002240001137983 */ /* 0x000ea80000300800 */
[----:B------:R-:W2:Y:S04]  /*1495d0*/  LDL.LU R25, [R1+0x444] ;  /* 0x0004440001197983 */ /* 0x000ea80000300800 */
[----:B------:R-:W2:Y:S04]  /*1495e0*/  LDL.LU R24, [R1+0x21c] ;  /* 0x00021c0001187983 */ /* 0x000ea80000300800 */
[----:B------:R-:W2:Y:S04]  /*1495f0*/  LDL.LU R14, [R1+0x2fc] ;  /* 0x0002fc00010e7983 */ /* 0x000ea80000300800 */
[----:B------:R-:W2:Y:S01]  /*149600*/  LDL.LU R16, [R1+0x4ec4] ;  /* 0x004ec40001107983 */ /* 0x000ea20000300800 */
[----:B---3--:R-:W-:-:S03]  /*149610*/  LOP3.LUT R3, R6, 0xffff, RZ, 0xc0, !PT ;  /* 0x0000ffff06037812 */ /* 0x008fc600078ec0ff */
[----:B------:R-:W3:Y:S04]  /*149620*/  LDL.LU R6, [R1+0x2a68] ;  /* 0x002a680001067983 */ /* 0x000ee80000300800 */
[----:B------:R-:W3:Y:S01]  /*149630*/  LDL.LU R15, [R1+0x4e04] ;  /* 0x004e0400010f7983 */ /* 0x000ee20000300800 */
[----:B------:R-:W-:-:S03]  /*149640*/  PRMT R21, R3, 0x3340, R21 ;  /* 0x0000334003157816 */ /* 0x000fc60000000015 */
[----:B------:R4:W-:Y:S02]  /*149650*/  STL [R1+0x57d8], R3 ;  /* 0x0057d80301007387 */ /* 0x0009e40000100800 */
[----:B----4-:R-:W-:Y:S02]  /*149660*/  PRMT R3, R2, 0x5410, R21 ;  /* 0x0000541002037816 */ /* 0x010fe40000000015 */
[----:B--2---:R-:W-:-:S04]  /*149670*/  LOP3.LUT R2, R8, 0xffff, RZ, 0xc0, !PT ;  /* 0x0000ffff08027812 */ /* 0x004fc800078ec0ff */
[----:B------:R-:W-:Y:S01]  /*149680*/  PRMT R21, R2, 0x3340, R0 ;  /* 0x0000334002157816 */ /* 0x000fe20000000000 */
[----:B------:R-:W-:Y:S04]  /*149690*/  STL [R1+0x279c], R3 ;  /* 0x00279c0301007387 */ /* 0x000fe80000100800 */
[----:B------:R0:W-:Y:S02]  /*1496a0*/  STL [R1+0x5814], R2 ;  /* 0x0058140201007387 */ /* 0x0001e40000100800 */
[----:B0-----:R-:W-:-:S05]  /*1496b0*/  PRMT R2, R12, 0x5410, R21 ;  /* 0x000054100c027816 */ /* 0x001fca0000000015 */
[----:B------:R0:W-:Y:S04]  /*1496c0*/  STL [R1+0x27b8], R2 ;  /* 0x0027b80201007387 */ /* 0x0001e80000100800 */
[----:B------:R-:W2:Y:S04]  /*1496d0*/  LDL.LU R17, [R1+0x220] ;  /* 0x0002200001117983 */ /* 0x000ea80000300800 */
[----:B------:R-:W2:Y:S04]  /*1496e0*/  LDL.LU R26, [R1+0x440] ;  /* 0x00044000011a7983 */ /* 0x000ea80000300800 */
[----:B------:R-:W4:Y:S04]  /*1496f0*/  LDL.LU R11, [R1+0x210] ;  /* 0x00021000010b7983 */ /* 0x000f280000300800 */
[----:B------:R-:W4:Y:S01]  /*149700*/  LDL.LU R13, [R1+0x438] ;  /* 0x00043800010d7983 */ /* 0x000f220000300800 */
[----:B------:R-:W-:-:S03]  /*149710*/  SHF.R.U32.HI R21, RZ, 0x8, R4 ;  /* 0x00000008ff157819 */ /* 0x000fc60000011604 */
[----:B------:R-:W4:Y:S04]  /*149720*/  LDL.LU R10, [R1+0x208] ;  /* 0x00020800010a7983 */ /* 0x000f280000300800 */
[----:B------:R-:W4:Y:S01]  /*149730*/  LDL.LU R4, [R1+0x43c] ;  /* 0x00043c0001047983 */ /* 0x000f220000300800 */
[----:B------:R-:W-:Y:S02]  /*149740*/  SHF.R.U32.HI R22, RZ, 0x8, R5 ;  /* 0x00000008ff167819 */ /* 0x000fe40000011605 */
[----:B------:R-:W-:Y:S02]  /*149750*/  SHF.R.U32.HI R23, RZ, 0x8, R27 ;  /* 0x00000008ff177819 */ /* 0x000fe4000001161b */
[----:B------:R-:W-:Y:S01]  /*149760*/  LOP3.LUT R21, R21, 0xffff, RZ, 0xc0, !PT ;  /* 0x0000ffff15157812 */ /* 0x000fe200078ec0ff */
[----:B------:R-:W4:Y:S01]  /*149770*/  LDL.LU R5, [R1+0x4ed0] ;  /* 0x004ed00001057983 */ /* 0x000f220000300800 */
[----:B------:R-:W-:-:S02]  /*149780*/  LOP3.LUT R22, R22, 0xffff, RZ, 0xc0, !PT ;  /* 0x0000ffff16167812 */ /* 0x000fc400078ec0ff */
[----:B------:R-:W-:Y:S01]  /*149790*/  LOP3.LUT R23, R23, 0xffff, RZ, 0xc0, !PT ;  /* 0x0000ffff17177812 */ /* 0x000fe200078ec0ff */
[----:B------:R-:W4:Y:S04]  /*1497a0*/  LDL.LU R8, [R1+0x2a8c] ;  /* 0x002a8c0001087983 */ /* 0x000f280000300800 */
[----:B------:R-:W4:Y:S01]  /*1497b0*/  LDL.LU R12, [R1+0x4e14] ;  /* 0x004e1400010c7983 */ /* 0x000f220000300800 */
[----:B------:R-:W-:Y:S02]  /*1497c0*/  PRMT R3, R22, 0x3340, R21 ;  /* 0x0000334016037816 */ /* 0x000fe40000000015 */
[----:B0-----:R-:W-:-:S03]  /*1497d0*/  PRMT R2, R23, 0x3340, R0 ;  /* 0x0000334017027816 */ /* 0x001fc60000000000 */
[----:B------:R-:W-:Y:S01]  /*1497e0*/  STL [R1+0x4d0], R3 ;  /* 0x0004d00301007387 */ /* 0x000fe20000100800 */
[----:B------:R-:W-:-:S05]  /*1497f0*/  PRMT R22, R20, 0x5410, R18 ;  /* 0x0000541014167816 */ /* 0x000fca0000000012 */
[----:B------:R-:W-:Y:S04]  /*149800*/  STL [R1+0x5850], R22 ;  /* 0x0058501601007387 */ /* 0x000fe80000100800 */
[----:B------:R0:W-:Y:S01]  /*149810*/  STL [R1+0x300], R2 ;  /* 0x0003000201007387 */ /* 0x0001e20000100800 */
[----:B------:R-:W-:Y:S02]  /*149820*/  PRMT R23, R25, 0x5410, R19 ;  /* 0x0000541019177816 */ /* 0x000fe40000000013 */
[----:B0-----:R-:W-:Y:S02]  /*149830*/  LOP3.LUT R2, R16, 0xffff, RZ, 0xc0, !PT ;  /* 0x0000ffff10027812 */ /* 0x001fe400078ec0ff */
[----:B------:R-:W-:Y:S01]  /*149840*/  PRMT R24, R14, 0x5410, R24 ;  /* 0x000054100e187816 */ /* 0x000fe20000000018 */
[----:B------:R-:W-:Y:S04]  /*149850*/  STL [R1+0x5854], R23 ;  /* 0x0058541701007387 */ /* 0x000fe80000100800 */
[----:B------:R-:W-:Y:S01]  /*149860*/  STL [R1+0x5848], R24 ;  /* 0x0058481801007387 */ /* 0x000fe20000100800 */
[----:B---3--:R-:W-:-:S02]  /*149870*/  LOP3.LUT R6, R6, 0xffff, RZ, 0xc0, !PT ;  /* 0x0000ffff06067812 */ /* 0x008fc400078ec0ff */
[----:B------:R-:W-:Y:S02]  /*149880*/  LOP3.LUT R27, R15, 0xffff, RZ, 0xc0, !PT ;  /* 0x0000ffff0f1b7812 */ /* 0x000fe400078ec0ff */
[----:B------:R-:W-:Y:S02]  /*149890*/  PRMT R21, R6, 0x3340, R0 ;  /* 0x0000334006157816 */ /* 0x000fe40000000000 */
[----:B------:R-:W-:Y:S02]  /*1498a0*/  PRMT R25, R2, 0x3340, R27 ;  /* 0x0000334002197816 */ /* 0x000fe4000000001b */
[----:B------:R-:W-:Y:S02]  /*1498b0*/  SHF.R.U32.HI R2, RZ, 0x8, R2 ;  /* 0x00000008ff027819 */ /* 0x000fe40000011602 */
[----:B------:R-:W-:Y:S02]  /*1498c0*/  PRMT R3, R25, 0x5410, R21 ;  /* 0x0000541019037816 */ /* 0x000fe40000000015 */
[----:B------:R-:W-:-:S02]  /*1498d0*/  SHF.R.U32.HI R21, RZ, 0x8, R9 ;  /* 0x00000008ff157819 */ /* 0x000fc40000011609 */
[----:B------:R-:W-:Y:S02]  /*1498e0*/  SHF.R.U32.HI R25, RZ, 0x8, R27 ;  /* 0x00000008ff197819 */ /* 0x000fe4000001161b */
[----:B------:R-:W-:Y:S01]  /*1498f0*/  LOP3.LUT R27, R2, 0xffff, RZ, 0xc0, !PT ;  /* 0x0000ffff021b7812 */ /* 0x000fe200078ec0ff */
[----:B------:R-:W3:Y:S01]  /*149900*/  LDL.LU R9, [R1+0x5860] ;  /* 0x0058600001097983 */ /* 0x000ee20000300800 */
[----:B------:R-:W-:Y:S02]  /*149910*/  LOP3.LUT R21, R21, 0xffff, RZ, 0xc0, !PT ;  /* 0x0000ffff15157812 */ /* 0x000fe400078ec0ff */
[----:B------:R-:W-:Y:S02]  /*149920*/  LOP3.LUT R25, R25, 0xffff, RZ, 0xc0, !PT ;  /* 0x0000ffff19197812 */ /* 0x000fe400078ec0ff */
[----:B------:R-:W-:Y:S02]  /*149930*/  PRMT R15, R21, 0x3340, R0 ;  /* 0x00003340150f7816 */ /* 0x000fe40000000000 */
[----:B------:R-:W-:Y:S01]  /*149940*/  PRMT R2, R27, 0x3340, R25 ;  /* 0x000033401b027816 */ /* 0x000fe20000000019 */
[----:B------:R-:W-:Y:S04]  /*149950*/  STL [R1+0x86c], R3 ;  /* 0x00086c0301007387 */ /* 0x000fe80000100800 */
[----:B------:R-:W-:Y:S01]  /*149960*/  STL [R1+0x5784], R15 ;  /* 0x0057840f01007387 */ /* 0x000fe20000100800 */
[----:B--2---:R-:W-:-:S05]  /*149970*/  PRMT R25, R26, 0x5410, R17 ;  /* 0x000054101a197816 */ /* 0x004fca0000000011 */
[----:B------:R-:W-:Y:S04]  /*149980*/  STL [R1+0x5858], R25 ;  /* 0x0058581901007387 */ /* 0x000fe80000100800 */
[----:B------:R0:W-:Y:S01]  /*149990*/  STL [R1+0x4cc], R2 ;  /* 0x0004cc0201007387 */ /* 0x0001e20000100800 */
[----:B----4-:R-:W-:-:S05]  /*1499a0*/  PRMT R27, R4, 0x5410, R10 ;  /* 0x00005410041b7816 */ /* 0x010fca000000000a */
[----:B------:R-:W-:Y:S01]  /*1499b0*/  STL [R1+0x585c], R27 ;  /* 0x00585c1b01007387 */ /* 0x000fe20000100800 */
[----:B0-----:R-:W-:-:S05]  /*1499c0*/  PRMT R2, R13, 0x5410, R11 ;  /* 0x000054100d027816 */ /* 0x001fca000000000b */
[----:B------:R0:W-:Y:S04]  /*1499d0*/  STL [R1+0x8c], R2 ;  /* 0x00008c0201007387 */ /* 0x0001e80000100800 */
[----:B------:R-:W2:Y:S04]  /*1499e0*/  LDL.LU R15, [R1+0x204] ;  /* 0x00020400010f7983 */ /* 0x000ea80000300800 */
[----:B------:R-:W2:Y:S04]  /*1499f0*/  LDL.LU R24, [R1+0x434] ;  /* 0x0004340001187983 */ /* 0x000ea80000300800 */
[----:B------:R-:W4:Y:S04]  /*149a00*/  LDL.LU R23, [R1+0x200] ;  /* 0x0002000001177983 */ /* 0x000f280000300800 */
[----:B------:R-:W4:Y:S04]  /*149a10*/  LDL.LU R22, [R1+0x42c] ;  /* 0x00042c0001167983 */ /* 0x000f280000300800 */
[----:B0-----:R-:W3:Y:S04]  /*149a20*/  LDL.LU R2, [R1+0x1fc] ;  /* 0x0001fc0001027983 */ /* 0x001ee80000300800 */
[----:B------:R-:W3:Y:S04]  /*149a30*/  LDL.LU R10, [R1+0x430] ;  /* 0x00043000010a7983 */ /* 0x000ee80000300800 */
[----:B------:R-:W4:Y:S04]  /*149a40*/  LDL.LU R3, [R1+0x5334] ;  /* 0x0053340001037983 */ /* 0x000f280000300800 */
[----:B------:R-:W4:Y:S04]  /*149a50*/  LDL.LU R29, [R1+0x5088] ;  /* 0x00508800011d7983 */ /* 0x000f280000300800 */
[----:B------:R-:W4:Y:S01]  /*149a60*/  LDL.LU R28, [R1+0x52d4] ;  /* 0x0052d400011c7983 */ /* 0x000f220000300800 */
[----:B------:R-:W-:-:S02]  /*149a70*/  LOP3.LUT R4, R5, 0xffff, RZ, 0xc0, !PT ;  /* 0x0000ffff05047812 */ /* 0x000fc400078ec0ff */
[----:B------:R-:W-:Y:S02]  /*149a80*/  LOP3.LUT R20, R8, 0xffff, RZ, 0xc0, !PT ;  /* 0x0000ffff08147812 */ /* 0x000fe400078ec0ff */
[----:B------:R-:W-:Y:S02]  /*149a90*/  LOP3.LUT R5, R12, 0xffff, RZ, 0xc0, !PT ;  /* 0x0000ffff0c057812 */ /* 0x000fe400078ec0ff */
[----:B------:R-:W-:Y:S02]  /*149aa0*/  PRMT R21, R20, 0x3340, R0 ;  /* 0x0000334014157816 */ /* 0x000fe40000000000 */
[----:B------:R-:W-:-:S04]  /*149ab0*/  PRMT R8, R4, 0x3340, R5 ;  /* 0x0000334004087816 */ /* 0x000fc80000000005 */
[----:B------:R-:W-:Y:S01]  /*149ac0*/  PRMT R8, R8, 0x5410, R21 ;  /* 0x0000541008087816 */ /* 0x000fe20000000015 */
[----:B------:R0:W-:Y:S01]  /*149ad0*/  STL [R1+0x5818], R20 ;  /* 0x0058181401007387 */ /* 0x0001e20000100800 */
[----:B------:R-:W-:-:S03]  /*149ae0*/  SHF.R.U32.HI R25, RZ, 0x8, R5 ;  /* 0x00000008ff197819 */ /* 0x000fc60000011605 */
[----:B------:R1:W-:Y:S04]  /*149af0*/  STL [R1+0x84c], R8 ;  /* 0x00084c0801007387 */ /* 0x0003e80000100800 */
[----:B------:R-:W4:Y:S04]  /*149b00*/  LDL.LU R18, [R1+0x1a4] ;  /* 0x0001a40001127983 */ /* 0x000f280000300800 */
[----:B------:R-:W4:Y:S04]  /*149b10*/  LDL.LU R19, [R1+0x424] ;  /* 0x0004240001137983 */ /* 0x000f280000300800 */
[----:B------:R-:W4:Y:S04]  /*149b20*/  LDL.LU R14, [R1+0x1ac] ;  /* 0x0001ac00010e7983 */ /* 0x000f280000300800 */
[----:B------:R-:W4:Y:S04]  /*149b30*/  LDL.LU R5, [R1+0x418] ;  /* 0x0004180001057983 */ /* 0x000f280000300800 */
[----:B------:R-:W4:Y:S01]  /*149b40*/  LDL.LU R16, [R1+0x1a8] ;  /* 0x0001a80001107983 */ /* 0x000f220000300800 */
[----:B------:R-:W-:-:S03]  /*149b50*/  SHF.R.U32.HI R21, RZ, 0x8, R6 ;  /* 0x00000008ff157819 */ /* 0x000fc60000011606 */
[----:B------:R-:W4:Y:S01]  /*149b60*/  LDL.LU R17, [R1+0x420] ;  /* 0x0004200001117983 */ /* 0x000f220000300800 */
[----:B------:R-:W-:-:S03]  /*149b70*/  SHF.R.U32.HI R4, RZ, 0x8, R4 ;  /* 0x00000008ff047819 */ /* 0x000fc60000011604 */
[----:B------:R-:W4:Y:S04]  /*149b80*/  LDL.LU R26, [R1+0x1b0] ;  /* 0x0001b000011a7983 */ /* 0x000f280000300800 */
[----:B------:R-:W4:Y:S01]  /*149b90*/  LDL.LU R11, [R1+0x2f0] ;  /* 0x0002f000010b7983 */ /* 0x000f220000300800 */
[----:B------:R-:W-:Y:S02]  /*149ba0*/  LOP3.LUT R21, R21, 0xffff, RZ, 0xc0, !PT ;  /* 0x0000ffff15157812 */ /* 0x000fe400078ec0ff */
[----:B0-----:R-:W-:Y:S02]  /*149bb0*/  LOP3.LUT R20, R4, 0xffff, RZ, 0xc0, !PT ;  /* 0x0000ffff04147812 */ /* 0x001fe400078ec0ff */
[----:B------:R-:W-:Y:S01]  /*149bc0*/  LOP3.LUT R25, R25, 0xffff, RZ, 0xc0, !PT ;  /* 0x0000ffff19197812 */ /* 0x000fe200078ec0ff */
[----:B-1----:R-:W4:Y:S04]  /*149bd0*/  LDL.LU R8, [R1+0x5340] ;  /* 0x0053400001087983 */ /* 0x002f280000300800 */
[----:B------:R-:W4:Y:S04]  /*149be0*/  LDL.LU R13, [R1+0x50a4] ;  /* 0x0050a400010d7983 */ /* 0x000f280000300800 */
[----:B------:R-:W4:Y:S01]  /*149bf0*/  LDL.LU R4, [R1+0x52dc] ;  /* 0x0052dc0001047983 */ /* 0x000f220000300800 */
[----:B------:R-:W-:-:S03]  /*149c00*/  PRMT R27, R21, 0x3340, R0 ;  /* 0x00003340151b7816 */ /* 0x000fc60000000000 */
[----:B------:R-:W4:Y:S01]  /*149c10*/  LDL.LU R6, [R1+0x52f8] ;  /* 0x0052f80001067983 */ /* 0x000f220000300800 */
[----:B------:R-:W-:-:S03]  /*149c20*/  PRMT R21, R20, 0x3340, R25 ;  /* 0x0000334014157816 */ /* 0x000fc60000000019 */
[----:B------:R-:W4:Y:S04]  /*149c30*/  LDL.LU R12, [R1+0x5030] ;  /* 0x00503000010c7983 */ /* 0x000f280000300800 */
[----:B------:R-:W-:Y:S04]  /*149c40*/  STL [R1+0x2f8], R27 ;  /* 0x0002f81b01007387 */ /* 0x000fe80000100800 */
[----:B------:R-:W-:Y:S01]  /*149c50*/  STL [R1+0x4fc], R21 ;  /* 0x0004fc1501007387 */ /* 0x000fe20000100800 */
[----:B--2---:R-:W-:-:S05]  /*149c60*/  PRMT R20, R24, 0x5410, R15 ;  /* 0x0000541018147816 */ /* 0x004fca000000000f */
[----:B------:R-:W-:Y:S01]  /*149c70*/  STL [R1+0x90], R20 ;  /* 0x0000901401007387 */ /* 0x000fe20000100800 */
[----:B---3--:R-:W-:-:S03]  /*149c80*/  PRMT R2, R10, 0x5410, R2 ;  /* 0x000054100a027816 */ /* 0x008fc60000000002 */
[----:B------:R-:W2:Y:S01]  /*149c90*/  LDL.LU R10, [R1+0x5120] ;  /* 0x00512000010a7983 */ /* 0x000ea20000300800 */
[----:B----4-:R-:W-:Y:S02]  /*149ca0*/  PRMT R15, R22, 0x5410, R23 ;  /* 0x00005410160f7816 */ /* 0x010fe40000000017 */
[----:B------:R-:W-:-:S03]  /*149cb0*/  LOP3.LUT R3, R3, 0xffff, RZ, 0xc0, !PT ;  /* 0x0000ffff03037812 */ /* 0x000fc600078ec0ff */
[----:B------:R0:W-:Y:S04]  /*149cc0*/  STL [R1+0x98], R15 ;  /* 0x0000980f01007387 */ /* 0x0001e80000100800 */
[----:B------:R1:W-:Y:S01]  /*149cd0*/  STL [R1+0x94], R2 ;  /* 0x0000940201007387 */ /* 0x0003e20000100800 */
[----:B0-----:R-:W-:Y:S02]  /*149ce0*/  LOP3.LUT R15, R28, 0xffff, RZ, 0xc0, !PT ;  /* 0x0000ffff1c0f7812 */ /* 0x001fe400078ec0ff */
[----:B-1----:R-:W-:Y:S02]  /*149cf0*/  LOP3.LUT R2, R29, 0xffff, RZ, 0xc0, !PT ;  /* 0x0000ffff1d027812 */ /* 0x002fe400078ec0ff */
[----:B------:R-:W-:Y:S02]  /*149d00*/  PRMT R20, R3, 0x3340, R15 ;  /* 0x0000334003147816 */ /* 0x000fe4000000000f */
[----:B------:R-:W-:-:S02]  /*149d10*/  PRMT R21, R2, 0x3340, R0 ;  /* 0x0000334002157816 */ /* 0x000fc40000000000 */
[----:B------:R-:W-:Y:S02]  /*149d20*/  SHF.R.U32.HI R3, RZ, 0x8, R3 ;  /* 0x00000008ff037819 */ /* 0x000fe40000011603 */
[----:B------:R-:W-:Y:S02]  /*149d30*/  SHF.R.U32.HI R2, RZ, 0x8, R2 ;  /* 0x00000008ff027819 */ /* 0x000fe40000011602 */
[----:B------:R-:W-:Y:S02]  /*149d40*/  PRMT R20, R20, 0x5410, R21 ;  /* 0x0000541014147816 */ /* 0x000fe40000000015 */
[----:B------:R-:W-:Y:S02]  /*149d50*/  SHF.R.U32.HI R21, RZ, 0x8, R15 ;  /* 0x00000008ff157819 */ /* 0x000fe4000001160f */
[----:B------:R-:W-:Y:S02]  /*149d60*/  LOP3.LUT R3, R3, 0xffff, RZ, 0xc0, !PT ;  /* 0x0000ffff03037812 */ /* 0x000fe400078ec0ff */
[----:B------:R-:W-:-:S02]  /*149d70*/  LOP3.LUT R2, R2, 0xffff, RZ, 0xc0, !PT ;  /* 0x0000ffff02027812 */ /* 0x000fc400078ec0ff */
[----:B------:R-:W-:Y:S02]  /*149d80*/  LOP3.LUT R21, R21, 0xffff, RZ, 0xc0, !PT ;  /* 0x0000ffff15157812 */ /* 0x000fe400078ec0ff */
[----:B------:R-:W-:Y:S02]  /*149d90*/  PRMT R5, R5, 0x5410, R14 ;  /* 0x0000541005057816 */ /* 0x000fe4000000000e */
[----:B------:R-:W-:Y:S02]  /*149da0*/  PRMT R15, R3, 0x3340, R21 ;  /* 0x00003340030f7816 */ /* 0x000fe40000000015 */
[----:B------:R-:W-:Y:S02]  /*149db0*/  PRMT R3, R2, 0x3340, R0 ;  /* 0x0000334002037816 */ /* 0x000fe40000000000 */
[----:B------:R-:W-:Y:S01]  /*149dc0*/  PRMT R2, R19, 0x5410, R18 ;  /* 0x0000541013027816 */ /* 0x000fe20000000012 */
[----:B------:R-:W-:Y:S04]  /*149dd0*/  STL [R1+0x5d0], R20 ;  /* 0x0005d01401007387 */ /* 0x000fe80000100800 */
[----:B------:R-:W-:Y:S04]  /*149de0*/  STL [R1+0x4c0], R15 ;  /* 0x0004c00f01007387 */ /* 0x000fe80000100800 */
[----:B------:R0:W-:Y:S04]  /*149df0*/  STL [R1+0x2f4], R3 ;  /* 0x0002f40301007387 */ /* 0x0001e80000100800 */
[----:B------:R-:W-:Y:S04]  /*149e00*/  STL [R1+0x5838], R5 ;  /* 0x0058380501007387 */ /* 0x000fe80000100800 */
[----:B------:R1:W-:Y:S01]  /*149e10*/  STL [R1+0x1a4], R2 ;  /* 0x0001a40201007387 */ /* 0x0003e20000100800 */
[----:B0-----:R-:W-:-:S02]  /*149e20*/  PRMT R3, R11, 0x5410, R26 ;  /* 0x000054100b037816 */ /* 0x001fc4000000001a */
[----:B-1----:R-:W-:Y:S02]  /*149e30*/  PRMT R2, R17, 0x5410, R16 ;  /* 0x0000541011027816 */ /* 0x002fe40000000010 */
[----:B------:R-:W-:-:S03]  /*149e40*/  LOP3.LUT R5, R6, 0xffff, RZ, 0xc0, !PT ;  /* 0x0000ffff06057812 */ /* 0x000fc600078ec0ff */
[----:B------:R0:W-:Y:S04]  /*149e50*/  STL [R1+0x1a8], R2 ;  /* 0x0001a80201007387 */ /* 0x0001e80000100800 */
[----:B------:R1:W-:Y:S04]  /*149e60*/  STL [R1+0x1b0], R3 ;  /* 0x0001b00301007387 */ /* 0x0003e80000100800 */
[----:B------:R-:W3:Y:S04]  /*149e70*/  LDL.LU R22, [R1+0x1b8] ;  /* 0x0001b80001167983 */ /* 0x000ee80000300800 */
[----:B------:R-:W3:Y:S04]  /*149e80*/  LDL.LU R29, [R1+0x40c] ;  /* 0x00040c00011d7983 */ /* 0x000ee80000300800 */
[----:B------:R-:W4:Y:S01]  /*149e90*/  LDL.LU R6, [R1+0x1b4] ;  /* 0x0001b40001067983 */ /* 0x000f220000300800 */
[----:B------:R-:W-:-:S02]  /*149ea0*/  LOP3.LUT R8, R8, 0xffff, RZ, 0xc0, !PT ;  /* 0x0000ffff08087812 */ /* 0x000fc400078ec0ff */
[----:B------:R-:W-:Y:S02]  /*149eb0*/  LOP3.LUT R15, R4, 0xffff, RZ, 0xc0, !PT ;  /* 0x0000ffff040f7812 */ /* 0x000fe400078ec0ff */
[----:B0-----:R-:W-:Y:S02]  /*149ec0*/  LOP3.LUT R2, R13, 0xffff, RZ, 0xc0, !PT ;  /* 0x0000ffff0d027812 */ /* 0x001fe400078ec0ff */
[----:B-1----:R-:W-:Y:S02]  /*149ed0*/  LOP3.LUT R3, R12, 0xffff, RZ, 0xc0, !PT ;  /* 0x0000ffff0c037812 */ /* 0x002fe400078ec0ff */
[----:B------:R-:W4:Y:S01]  /*149ee0*/  LDL.LU R12, [R1+0x2ec] ;  /* 0x0002ec00010c7983 */ /* 0x000f220000300800 */
[----:B------:R-:W-:Y:S02]  /*149ef0*/  PRMT R21, R2, 0x3340, R0 ;  /* 0x0000334002157816 */ /* 0x000fe40000000000 */
[----:B------:R-:W-:Y:S02]  /*149f00*/  PRMT R4, R8, 0x3340, R15 ;  /* 0x0000334008047816 */ /* 0x000fe4000000000f */
[----:B------:R-:W-:-:S02]  /*149f10*/  SHF.R.U32.HI R11, RZ, 0x8, R8 ;  /* 0x00000008ff0b7819 */ /* 0x000fc40000011608 */
[----:B--2---:R-:W-:Y:S02]  /*149f20*/  LOP3.LUT R13, R10, 0xffff, RZ, 0xc0, !PT ;  /* 0x0000ffff0a0d7812 */ /* 0x004fe400078ec0ff */
[----:B------:R-:W-:Y:S02]  /*149f30*/  PRMT R10, R4, 0x5410, R21 ;  /* 0x00005410040a7816 */ /* 0x000fe40000000015 */
[----:B------:R-:W-:Y:S02]  /*149f40*/  PRMT R21, R3, 0x3340, R0 ;  /* 0x0000334003157816 */ /* 0x000fe40000000000 */
[----:B------:R-:W-:Y:S01]  /*149f50*/  PRMT R4, R5, 0x3340, R13 ;  /* 0x0000334005047816 */ /* 0x000fe2000000000d */
[----:B------:R0:W-:Y:S04]  /*149f60*/  STL [R1+0x5cc], R10 ;  /* 0x0005cc0a01007387 */ /* 0x0001e80000100800 */
[----:B------:R-:W2:Y:S01]  /*149f70*/  LDL.LU R28, [R1+0x1bc] ;  /* 0x0001bc00011c7983 */ /* 0x000ea20000300800 */
[----:B------:R-:W-:-:S03]  /*149f80*/  PRMT R4, R4, 0x5410, R21 ;  /* 0x0000541004047816 */ /* 0x000fc60000000015 */
[----:B------:R-:W2:Y:S04]  /*149f90*/  LDL.LU R18, [R1+0x1cc] ;  /* 0x0001cc0001127983 */ /* 0x000ea80000300800 */
[----:B------:R1:W-:Y:S04]  /*149fa0*/  STL [R1+0x5c8], R4 ;  /* 0x0005c80401007387 */ /* 0x0003e80000100800 */
[----:B0-----:R-:W2:Y:S04]  /*149fb0*/  LDL.LU R10, [R1+0x3f4] ;  /* 0x0003f400010a7983 */ /* 0x001ea80000300800 */
[----:B------:R-:W2:Y:S04]  /*149fc0*/  LDL.LU R19, [R1+0x1c8] ;  /* 0x0001c80001137983 */ /* 0x000ea80000300800 */
[----:B------:R-:W2:Y:S04]  /*149fd0*/  LDL.LU R14, [R1+0x3fc] ;  /* 0x0003fc00010e7983 */ /* 0x000ea80000300800 */
[----:B------:R-:W2:Y:S04]  /*149fe0*/  LDL.LU R17, [R1+0x1dc] ;  /* 0x0001dc0001117983 */ /* 0x000ea80000300800 */
[----:B-1----:R-:W2:Y:S04]  /*149ff0*/  LDL.LU R4, [R1+0x3e8] ;  /* 0x0003e80001047983 */ /* 0x002ea80000300800 */
[----:B------:R-:W2:Y:S04]  /*14a000*/  LDL.LU R26, [R1+0x4f58] ;  /* 0x004f5800011a7983 */ /* 0x000ea80000300800 */
[----:B------:R-:W2:Y:S01]  /*14a010*/  LDL.LU R8, [R1+0x4de8] ;  /* 0x004de80001087983 */ /* 0x000ea20000300800 */
[----:B------:R-:W-:-:S02]  /*14a020*/  SHF.R.U32.HI R21, RZ, 0x8, R15 ;  /* 0x00000008ff157819 */ /* 0x000fc4000001160f */
[----:B------:R-:W-:Y:S02]  /*14a030*/  SHF.R.U32.HI R5, RZ, 0x8, R5 ;  /* 0x00000008ff057819 */ /* 0x000fe40000011605 */
[----:B------:R-:W-:Y:S02]  /*14a040*/  SHF.R.U32.HI R15, RZ, 0x8, R13 ;  /* 0x00000008ff0f7819 */ /* 0x000fe4000001160d */
[----:B------:R-:W-:Y:S02]  /*14a050*/  LOP3.LUT R20, R11, 0xffff, RZ, 0xc0, !PT ;  /* 0x0000ffff0b147812 */ /* 0x000fe400078ec0ff */
[----:B------:R-:W-:Y:S02]  /*14a060*/  LOP3.LUT R21, R21, 0xffff, RZ, 0xc0, !PT ;  /* 0x0000ffff15157812 */ /* 0x000fe400078ec0ff */
[----:B------:R-:W-:Y:S01]  /*14a070*/  LOP3.LUT R5, R5, 0xffff, RZ, 0xc0, !PT ;  /* 0x0000ffff05057812 */ /* 0x000fe200078ec0ff */
[----:B------:R-:W2:Y:S01]  /*14a080*/  LDL.LU R16, [R1+0x4ea8] ;  /* 0x004ea80001107983 */ /* 0x000ea20000300800 */
[----:B------:R-:W-:-:S03]  /*14a090*/  LOP3.LUT R15, R15, 0xffff, RZ, 0xc0, !PT ;  /* 0x0000ffff0f0f7812 */ /* 0x000fc600078ec0ff */
[----:B------:R-:W2:Y:S01]  /*14a0a0*/  LDL.LU R11, [R1+0x530c] ;  /* 0x00530c00010b7983 */ /* 0x000ea20000300800 */
[----:B------:R-:W-:-:S03]  /*14a0b0*/  PRMT R20, R20, 0x3340, R21 ;  /* 0x0000334014147816 */ /* 0x000fc60000000015 */
[----:B------:R-:W2:Y:S01]  /*14a0c0*/  LDL.LU R13, [R1+0x5044] ;  /* 0x00504400010d7983 */ /* 0x000ea20000300800 */
[----:B------:R-:W-:-:S03]  /*14a0d0*/  PRMT R15, R5, 0x3340, R15 ;  /* 0x00003340050f7816 */ /* 0x000fc6000000000f */
[----:B------:R-:W-:Y:S04]  /*14a0e0*/  STL [R1+0x4bc], R20 ;  /* 0x0004bc1401007387 */ /* 0x000fe80000100800 */
[----:B------:R-:W-:Y:S01]  /*14a0f0*/  STL [R1+0x4b8], R15 ;  /* 0x0004b80f01007387 */ /* 0x000fe20000100800 */
[----:B------:R-:W-:Y:S02]  /*14a100*/  SHF.R.U32.HI R21, RZ, 0x8, R3 ;  /* 0x00000008ff157819 */ /* 0x000fe40000011603 */
[----:B------:R-:W-:Y:S02]  /*14a110*/  SHF.R.U32.HI R2, RZ, 0x8, R2 ;  /* 0x00000008ff027819 */ /* 0x000fe40000011602 */
[----:B------:R-:W-:Y:S02]  /*14a120*/  LOP3.LUT R21, R21, 0xffff, RZ, 0xc0, !PT ;  /* 0x0000ffff15157812 */ /* 0x000fe400078ec0ff */
[----:B------:R-:W-:-:S02]  /*14a130*/  LOP3.LUT R2, R2, 0xffff, RZ, 0xc0, !PT ;  /* 0x0000ffff02027812 */ /* 0x000fc400078ec0ff */
[--C-:B------:R-:W-:Y:S02]  /*14a140*/  PRMT R3, R21, 0x3340, R0.reuse ;  /* 0x0000334015037816 */ /* 0x100fe40000000000 */
[----:B------:R-:W-:Y:S02]  /*14a150*/  PRMT R2, R2, 0x3340, R0 ;  /* 0x0000334002027816 */ /* 0x000fe40000000000 */
[----:B----4-:R-:W-:Y:S02]  /*14a160*/  PRMT R6, R12, 0x5410, R6 ;  /* 0x000054100c067816 */ /* 0x010fe40000000006 */
[----:B------:R-:W4:Y:S01]  /*14a170*/  LDL.LU R12, [R1+0x5144] ;  /* 0x00514400010c7983 */ /* 0x000f220000300800 */
[----:B---3--:R-:W-:-:S05]  /*14a180*/  PRMT R5, R29, 0x5410, R22 ;  /* 0x000054101d057816 */ /* 0x008fca0000000016 */
[----:B------:R-:W-:Y:S04]  /*14a190*/  STL [R1+0x1b8], R5 ;  /* 0x0001b80501007387 */ /* 0x000fe80000100800 */
[----:B------:R-:W-:Y:S04]  /*14a1a0*/  STL [R1+0x583c], R6 ;  /* 0x00583c0601007387 */ /* 0x000fe80000100800 */
[----:B------:R-:W-:Y:S01]  /*14a1b0*/  STL [R1+0x2f0], R3 ;  /* 0x0002f00301007387 */ /* 0x000fe20000100800 */
[----:B--2---:R-:W-:-:S05]  /*14a1c0*/  PRMT R9, R9, 0x5410, R28 ;  /* 0x0000541009097816 */ /* 0x004fca000000001c */
[----:B------:R-:W-:Y:S04]  /*14a1d0*/  STL [R1+0x5830], R9 ;  /* 0x0058300901007387 */ /* 0x000fe80000100800 */
[----:B------:R0:W-:Y:S01]  /*14a1e0*/  STL [R1+0x2ec], R2 ;  /* 0x0002ec0201007387 */ /* 0x0001e20000100800 */
[----:B------:R-:W-:-:S05]  /*14a1f0*/  PRMT R10, R10, 0x5410, R18 ;  /* 0x000054100a0a7816 */ /* 0x000fca0000000012 */
[----:B------:R-:W-:Y:S01]  /*14a200*/  STL [R1+0x5834], R10 ;  /* 0x0058340a01007387 */ /* 0x000fe20000100800 */
[----:B------:R-:W-:Y:S02]  /*14a210*/  PRMT R4, R4, 0x5410, R17 ;  /* 0x0000541004047816 */ /* 0x000fe40000000011 */
[----:B0-----:R-:W-:-:S03]  /*14a220*/  PRMT R2, R14, 0x5410, R19 ;  /* 0x000054100e027816 */ /* 0x001fc60000000013 */
[----:B------:R-:W-:Y:S04]  /*14a230*/  STL [R1+0x5840], R4 ;  /* 0x0058400401007387 */ /* 0x000fe80000100800 */
[----:B------:R0:W-:Y:S01]  /*14a240*/  STL [R1+0x1c8], R2 ;  /* 0x0001c80201007387 */ /* 0x0001e20000100800 */
[----:B------:R-:W-:-:S03]  /*14a250*/  LOP3.LUT R5, R26, 0xffff, RZ, 0xc0, !PT ;  /* 0x0000ffff1a057812 */ /* 0x000fc600078ec0ff */
[----:B0-----:R-:W2:Y:S04]  /*14a260*/  LDL.LU R2, [R1+0x1ec] ;  /* 0x0001ec0001027983 */ /* 0x001ea80000300800 */
[----:B------:R-:W2:Y:S04]  /*14a270*/  LDL.LU R18, [R1+0x2e4] ;  /* 0x0002e40001127983 */ /* 0x000ea80000300800 */
[----:B------:R-:W3:Y:S04]  /*14a280*/  LDL.LU R19, [R1+0x1f8] ;  /* 0x0001f80001137983 */ /* 0x000ee80000300800 */
[----:B------:R-:W3:Y:S01]  /*14a290*/  LDL.LU R17, [R1+0x2d8] ;  /* 0x0002d80001117983 */ /* 0x000ee20000300800 */
[----:B------:R-:W-:-:S03]  /*14a2a0*/  LOP3.LUT R4, R8, 0xffff, RZ, 0xc0, !PT ;  /* 0x0000ffff08047812 */ /* 0x000fc600078ec0ff */
[----:B------:R-:W3:Y:S04]  /*14a2b0*/  LDL.LU R26, [R1+0x1f4] ;  /* 0x0001f400011a7983 */ /* 0x000ee80000300800 */
[----:B------:R-:W3:Y:S01]  /*14a2c0*/  LDL.LU R8, [R1+0x2e0] ;  /* 0x0002e00001087983 */ /* 0x000ee20000300800 */
[----:B------:R-:W-:Y:S02]  /*14a2d0*/  LOP3.LUT R6, R16, 0xffff, RZ, 0xc0, !PT ;  /* 0x0000ffff10067812 */ /* 0x000fe400078ec0ff */
[----:B------:R-:W-:Y:S02]  /*14a2e0*/  LOP3.LUT R9, R11, 0xffff, RZ, 0xc0, !PT ;  /* 0x0000ffff0b097812 */ /* 0x000fe400078ec0ff */
[----:B------:R-:W-:Y:S01]  /*14a2f0*/  PRMT R21, R4, 0x3340, R0 ;  /* 0x0000334004157816 */ /* 0x000fe20000000000 */
[----:B------:R-:W3:Y:S01]  /*14a300*/  LDL.LU R3, [R1+0x4f6c] ;  /* 0x004f6c0001037983 */ /* 0x000ee20000300800 */
[----:B------:R-:W-:-:S03]  /*14a310*/  PRMT R11, R5, 0x3340, R6 ;  /* 0x00003340050b7816 */ /* 0x000fc60000000006 */
[----:B------:R-:W3:Y:S01]  /*14a320*/  LDL.LU R29, [R1+0x4dec] ;  /* 0x004dec00011d7983 */ /* 0x000ee20000300800 */
[----:B------:R-:W-:-:S03]  /*14a330*/  LOP3.LUT R13, R13, 0xffff, RZ, 0xc0, !PT ;  /* 0x0000ffff0d0d7812 */ /* 0x000fc600078ec0ff */
[----:B------:R-:W3:Y:S01]  /*14a340*/  LDL.LU R28, [R1+0x4ebc] ;  /* 0x004ebc00011c7983 */ /* 0x000ee20000300800 */
[----:B------:R-:W-:-:S03]  /*14a350*/  PRMT R11, R11, 0x5410, R21 ;  /* 0x000054100b0b7816 */ /* 0x000fc60000000015 */
[----:B------:R-:W-:Y:S04]  /*14a360*/  STL [R1+0x581c], R13 ;  /* 0x00581c0d01007387 */ /* 0x000fe80000100800 */
[----:B------:R0:W-:Y:S01]  /*14a370*/  STL [R1+0x5c0], R11 ;  /* 0x0005c00b01007387 */ /* 0x0001e20000100800 */
[----:B------:R-:W-:Y:S02]  /*14a380*/  PRMT R21, R13, 0x3340, R0 ;  /* 0x000033400d157816 */ /* 0x000fe40000000000 */
[----:B----4-:R-:W-:-:S04]  /*14a390*/  LOP3.LUT R10, R12, 0xffff, RZ, 0xc0, !PT ;  /* 0x0000ffff0c0a7812 */ /* 0x010fc800078ec0ff */
[----:B0-----:R-:W-:-:S04]  /*14a3a0*/  PRMT R11, R9, 0x3340, R10 ;  /* 0x00003340090b7816 */ /* 0x001fc8000000000a */
[----:B------:R-:W-:-:S05]  /*14a3b0*/  PRMT R11, R11, 0x5410, R21 ;  /* 0x000054100b0b7816 */ /* 0x000fca0000000015 */
[----:B------:R0:W-:Y:S04]  /*14a3c0*/  STL [R1+0x5c4], R11 ;  /* 0x0005c40b01007387 */ /* 0x0001e80000100800 */
[----:B------:R-:W4:Y:S04]  /*14a3d0*/  LDL.LU R14, [R1+0x1f0] ;  /* 0x0001f000010e7983 */ /* 0x000f280000300800 */
[----:B------:R-:W4:Y:S01]  /*14a3e0*/  LDL.LU R12, [R1+0x2c0] ;  /* 0x0002c000010c7983 */ /* 0x000f220000300800 */
[----:B------:R-:W-:Y:S02]  /*14a3f0*/  SHF.R.U32.HI R9, RZ, 0x8, R9 ;  /* 0x00000008ff097819 */ /* 0x000fe40000011609 */
[----:B------:R-:W-:-:S02]  /*14a400*/  SHF.R.U32.HI R21, RZ, 0x8, R10 ;  /* 0x00000008ff157819 */ /* 0x000fc4000001160a */
[----:B------:R-:W-:Y:S02]  /*14a410*/  SHF.R.U32.HI R5, RZ, 0x8, R5 ;  /* 0x00000008ff057819 */ /* 0x000fe40000011605 */
[----:B------:R-:W-:Y:S02]  /*14a420*/  SHF.R.U32.HI R6, RZ, 0x8, R6 ;  /* 0x00000008ff067819 */ /* 0x000fe40000011606 */
[----:B------:R-:W-:Y:S02]  /*14a430*/  LOP3.LUT R9, R9, 0xffff, RZ, 0xc0, !PT ;  /* 0x0000ffff09097812 */ /* 0x000fe400078ec0ff */
[----:B------:R-:W-:Y:S02]  /*14a440*/  LOP3.LUT R21, R21, 0xffff, RZ, 0xc0, !PT ;  /* 0x0000ffff15157812 */ /* 0x000fe400078ec0ff */
[----:B------:R-:W-:Y:S02]  /*14a450*/  LOP3.LUT R5, R5, 0xffff, RZ, 0xc0, !PT ;  /* 0x0000ffff05057812 */ /* 0x000fe400078ec0ff */
[----:B------:R-:W-:Y:S01]  /*14a460*/  LOP3.LUT R6, R6, 0xffff, RZ, 0xc0, !PT ;  /* 0x0000ffff06067812 */ /* 0x000fe200078ec0ff */
[----:B------:R-:W4:Y:S01]  /*14a470*/  LDL.LU R16, [R1+0x1e8] ;  /* 0x0001e80001107983 */ /* 0x000f220000300800 */
[----:B------:R-:W-:-:S03]  /*14a480*/  PRMT R10, R9, 0x3340, R21 ;  /* 0x00003340090a7816 */ /* 0x000fc60000000015 */
[----:B0-----:R-:W4:Y:S01]  /*14a490*/  LDL.LU R11, [R1+0x2cc] ;  /* 0x0002cc00010b7983 */ /* 0x001f220000300800 */
[----:B------:R-:W-:-:S03]  /*14a4a0*/  PRMT R9, R5, 0x3340, R6 ;  /* 0x0000334005097816 */ /* 0x000fc60000000006 */
[----:B------:R-:W-:Y:S04]  /*14a4b0*/  STL [R1+0x4e0], R10 ;  /* 0x0004e00a01007387 */ /* 0x000fe80000100800 */
[----:B------:R-:W-:Y:S01]  /*14a4c0*/  STL [R1+0x4b0], R9 ;  /* 0x0004b00901007387 */ /* 0x000fe20000100800 */
[----:B--2---:R-:W-:Y:S02]  /*14a4d0*/  PRMT R6, R18, 0x5410, R2 ;  /* 0x0000541012067816 */ /* 0x004fe40000000002 */
[----:B---3--:R-:W-:Y:S02]  /*14a4e0*/  PRMT R5, R17, 0x5410, R19 ;  /* 0x0000541011057816 */ /* 0x008fe40000000013 */
[----:B------:R-:W-:Y:S01]  /*14a4f0*/  PRMT R2, R8, 0x5410, R26 ;  /* 0x0000541008027816 */ /* 0x000fe2000000001a */
[----:B------:R0:W-:Y:S04]  /*14a500*/  STL [R1+0x1ec], R6 ;  /* 0x0001ec0601007387 */ /* 0x0001e80000100800 */
[----:B------:R-:W2:Y:S04]  /*14a510*/  LDL.LU R18, [R1+0x1e4] ;  /* 0x0001e40001127983 */ /* 0x000ea80000300800 */
[----:B------:R-:W-:Y:S04]  /*14a520*/  STL [R1+0x1fc], R5 ;  /* 0x0001fc0501007387 */ /* 0x000fe80000100800 */
[----:B------:R-:W2:Y:S04]  /*14a530*/  LDL.LU R8, [R1+0x2bc] ;  /* 0x0002bc0001087983 */ /* 0x000ea80000300800 */
[----:B------:R1:W-:Y:S04]  /*14a540*/  STL [R1+0x20c], R2 ;  /* 0x00020c0201007387 */ /* 0x0003e80000100800 */
[----:B------:R-:W3:Y:S04]  /*14a550*/  LDL.LU R19, [R1+0x4f24] ;  /* 0x004f240001137983 */ /* 0x000ee80000300800 */
[----:B------:R-:W2:Y:S04]  /*14a560*/  LDL.LU R17, [R1+0x2ae8] ;  /* 0x002ae80001117983 */ /* 0x000ea80000300800 */
[----:B------:R-:W2:Y:S01]  /*14a570*/  LDL.LU R26, [R1+0x4e68] ;  /* 0x004e6800011a7983 */ /* 0x000ea20000300800 */
[----:B0-----:R-:W-:-:S02]  /*14a580*/  LOP3.LUT R6, R29, 0xffff, RZ, 0xc0, !PT ;  /* 0x0000ffff1d067812 */ /* 0x001fc400078ec0ff */
[----:B-1----:R-:W-:Y:S02]  /*14a590*/  LOP3.LUT R2, R3, 0xffff, RZ, 0xc0, !PT ;  /* 0x0000ffff03027812 */ /* 0x002fe400078ec0ff */
[----:B------:R-:W-:Y:S02]  /*14a5a0*/  LOP3.LUT R3, R28, 0xffff, RZ, 0xc0, !PT ;  /* 0x0000ffff1c037812 */ /* 0x000fe400078ec0ff */
[----:B------:R-:W-:Y:S02]  /*14a5b0*/  PRMT R21, R6, 0x3340, R0 ;  /* 0x0000334006157816 */ /* 0x000fe40000000000 */
[----:B------:R-:W-:Y:S02]  /*14a5c0*/  PRMT R5, R2, 0x3340, R3 ;  /* 0x0000334002057816 */ /* 0x000fe40000000003 */
[----:B------:R-:W-:Y:S02]  /*14a5d0*/  SHF.R.U32.HI R2, RZ, 0x8, R2 ;  /* 0x00000008ff027819 */ /* 0x000fe40000011602 */
[----:B------:R-:W-:-:S02]  /*14a5e0*/  PRMT R5, R5, 0x5410, R21 ;  /* 0x0000541005057816 */ /* 0x000fc40000000015 */
[----:B------:R-:W-:Y:S02]  /*14a5f0*/  SHF.R.U32.HI R21, RZ, 0x8, R4 ;  /* 0x00000008ff157819 */ /* 0x000fe40000011604 */
[----:B------:R-:W-:Y:S02]  /*14a600*/  SHF.R.U32.HI R3, RZ, 0x8, R3 ;  /* 0x00000008ff037819 */ /* 0x000fe40000011603 */
[----:B------:R-:W-:Y:S02]  /*14a610*/  LOP3.LUT R2, R2, 0xffff, RZ, 0xc0, !PT ;  /* 0x0000ffff02027812 */ /* 0x000fe400078ec0ff */
[----:B------:R-:W-:Y:S02]  /*14a620*/  LOP3.LUT R21, R21, 0xffff, RZ, 0xc0, !PT ;  /* 0x0000ffff15157812 */ /* 0x000fe400078ec0ff */
[----:B------:R-:W-:Y:S02]  /*14a630*/  LOP3.LUT R3, R3, 0xffff, RZ, 0xc0, !PT ;  /* 0x0000ffff03037812 */ /* 0x000fe400078ec0ff */
[----:B------:R-:W-:-:S02]  /*14a640*/  PRMT R4, R21, 0x3340, R0 ;  /* 0x0000334015047816 */ /* 0x000fc40000000000 */
[----:B------:R-:W-:Y:S01]  /*14a650*/  PRMT R2, R2, 0x3340, R3 ;  /* 0x0000334002027816 */ /* 0x000fe20000000003 */
[----:B------:R0:W-:Y:S04]  /*14a660*/  STL [R1+0x5b8], R5 ;  /* 0x0005b80501007387 */ /* 0x0001e80000100800 */
[----:B------:R3:W-:Y:S01]  /*14a670*/  STL [R1+0x2e8], R4 ;  /* 0x0002e80401007387 */ /* 0x0007e20000100800 */
[----:B----4-:R-:W-:-:S05]  /*14a680*/  PRMT R12, R12, 0x5410, R14 ;  /* 0x000054100c0c7816 */ /* 0x010fca000000000e */
[----:B------:R-:W-:Y:S04]  /*14a690*/  STL [R1+0x582c], R12 ;  /* 0x00582c0c01007387 */ /* 0x000fe80000100800 */
[----:B------:R2:W-:Y:S04]  /*14a6a0*/  STL [R1+0x4a8], R2 ;  /* 0x0004a80201007387 */ /* 0x0005e80000100800 */
[----:B0-----:R-:W4:Y:S04]  /*14a6b0*/  LDL.LU R5, [R1+0x1e0] ;  /* 0x0001e00001057983 */ /* 0x001f280000300800 */
[----:B------:R-:W4:Y:S04]  /*14a6c0*/  LDL.LU R14, [R1+0x2b4] ;  /* 0x0002b400010e7983 */ /* 0x000f280000300800 */
[----:B------:R-:W4:Y:S04]  /*14a6d0*/  LDL.LU R20, [R1+0x1d8] ;  /* 0x0001d80001147983 */ /* 0x000f280000300800 */
[----:B------:R-:W4:Y:S04]  /*14a6e0*/  LDL.LU R3, [R1+0x2b8] ;  /* 0x0002b80001037983 */ /* 0x000f280000300800 */
[----:B------:R-:W4:Y:S04]  /*14a6f0*/  LDL.LU R27, [R1+0x1d4] ;  /* 0x0001d400011b7983 */ /* 0x000f280000300800 */
[----:B------:R-:W4:Y:S01]  /*14a700*/  LDL.LU R24, [R1+0x2b0] ;  /* 0x0002b00001187983 */ /* 0x000f220000300800 */
[----:B------:R-:W-:-:S03]  /*14a710*/  PRMT R15, R11, 0x5410, R16 ;  /* 0x000054100b0f7816 */ /* 0x000fc60000000010 */
[----:B------:R-:W4:Y:S04]  /*14a720*/  LDL.LU R23, [R1+0x4f28] ;  /* 0x004f280001177983 */ /* 0x000f280000300800 */
[----:B------:R-:W4:Y:S04]  /*14a730*/  LDL.LU R11, [R1+0x2b2c] ;  /* 0x002b2c00010b7983 */ /* 0x000f280000300800 */
[----:B------:R-:W4:Y:S04]  /*14a740*/  LDL.LU R16, [R1+0x4e74] ;  /* 0x004e740001107983 */ /* 0x000f280000300800 */
[----:B------:R-:W-:Y:S01]  /*14a750*/  STL [R1+0x5844], R15 ;  /* 0x0058440f01007387 */ /* 0x000fe20000100800 */
[----:B---3--:R-:W-:-:S02]  /*14a760*/  LOP3.LUT R4, R19, 0xffff, RZ, 0xc0, !PT ;  /* 0x0000ffff13047812 */ /* 0x008fc400078ec0ff */
[----:B--2---:R-:W-:Y:S02]  /*14a770*/  LOP3.LUT R2, R17, 0xffff, RZ, 0xc0, !PT ;  /* 0x0000ffff11027812 */ /* 0x004fe400078ec0ff */
[----:B------:R-:W-:Y:S02]  /*14a780*/  LOP3.LUT R9, R26, 0xffff, RZ, 0xc0, !PT ;  /* 0x0000ffff1a097812 */ /* 0x000fe400078ec0ff */
[----:B------:R-:W-:Y:S02]  /*14a790*/  PRMT R21, R2, 0x3340, R0 ;  /* 0x0000334002157816 */ /* 0x000fe40000000000 */
[----:B------:R-:W-:Y:S02]  /*14a7a0*/  PRMT R10, R4, 0x3340, R9 ;  /* 0x00003340040a7816 */ /* 0x000fe40000000009 */
[----:B------:R-:W-:Y:S02]  /*14a7b0*/  SHF.R.U32.HI R4, RZ, 0x8, R4 ;  /* 0x00000008ff047819 */ /* 0x000fe40000011604 */
[----:B------:R-:W-:-:S02]  /*14a7c0*/  PRMT R10, R10, 0x5410, R21 ;  /* 0x000054100a0a7816 */ /* 0x000fc40000000015 */
[----:B------:R-:W-:Y:S02]  /*14a7d0*/  SHF.R.U32.HI R21, RZ, 0x8, R9 ;  /* 0x00000008ff157819 */ /* 0x000fe40000011609 */
[----:B------:R-:W-:Y:S02]  /*14a7e0*/  SHF.R.U32.HI R2, RZ, 0x8, R2 ;  /* 0x00000008ff027819 */ /* 0x000fe40000011602 */
[----:B------:R-:W-:Y:S01]  /*14a7f0*/  LOP3.LUT R9, R4, 0xffff, RZ, 0xc0, !PT ;  /* 0x0000ffff04097812 */ /* 0x000fe200078ec0ff */
[----:B------:R-:W-:Y:S01]  /*14a800*/  STL [R1+0x5b4], R10 ;  /* 0x0005b40a01007387 */ /* 0x000fe20000100800 */
[----:B------:R-:W-:-:S03]  /*14a810*/  LOP3.LUT R21, R21, 0xffff, RZ, 0xc0, !PT ;  /* 0x0000ffff15157812 */ /* 0x000fc600078ec0ff */
[----:B------:R-:W2:Y:S04]  /*14a820*/  LDL.LU R25, [R1+0x1d0] ;  /* 0x0001d00001197983 */ /* 0x000ea80000300800 */
[----:B------:R-:W2:Y:S01]  /*14a830*/  LDL.LU R22, [R1+0x2a4] ;  /* 0x0002a40001167983 */ /* 0x000ea20000300800 */
[----:B------:R-:W-:Y:S02]  /*14a840*/  LOP3.LUT R4, R2, 0xffff, RZ, 0xc0, !PT ;  /* 0x0000ffff02047812 */ /* 0x000fe400078ec0ff */
[----:B------:R-:W-:Y:S01]  /*14a850*/  PRMT R9, R9, 0x3340, R21 ;  /* 0x0000334009097816 */ /* 0x000fe20000000015 */
[----:B------:R-:W3:Y:S04]  /*14a860*/  LDL.LU R2, [R1+0x1c4] ;  /* 0x0001c40001027983 */ /* 0x000ee80000300800 */
[----:B------:R-:W3:Y:S01]  /*14a870*/  LDL.LU R28, [R1+0x2ac] ;  /* 0x0002ac00011c7983 */ /* 0x000ee20000300800 */
[----:B------:R-:W-:-:S03]  /*14a880*/  PRMT R4, R4, 0x3340, R0 ;  /* 0x0000334004047816 */ /* 0x000fc60000000000 */
[----:B------:R-:W3:Y:S01]  /*14a890*/  LDL.LU R29, [R1+0x1c0] ;  /* 0x0001c000011d7983 */ /* 0x000ee20000300800 */
[----:B------:R-:W-:-:S03]  /*14a8a0*/  PRMT R8, R8, 0x5410, R18 ;  /* 0x0000541008087816 */ /* 0x000fc60000000012 */
[----:B------:R-:W-:Y:S04]  /*14a8b0*/  STL [R1+0x49c], R9 ;  /* 0x00049c0901007387 */ /* 0x000fe80000100800 */
[----:B------:R-:W3:Y:S04]  /*14a8c0*/  LDL.LU R18, [R1+0x29c] ;  /* 0x00029c0001127983 */ /* 0x000ee80000300800 */
[----:B------:R0:W-:Y:S04]  /*14a8d0*/  STL [R1+0x2e4], R4 ;  /* 0x0002e40401007387 */ /* 0x0001e80000100800 */
[----:B------:R-:W3:Y:S04]  /*14a8e0*/  LDL.LU R19, [R1+0x536c] ;  /* 0x00536c0001137983 */ /* 0x000ee80000300800 */
[----:B------:R-:W3:Y:S04]  /*14a8f0*/  LDL.LU R17, [R1+0x5100] ;  /* 0x0051000001117983 */ /* 0x000ee80000300800 */
[----:B------:R-:W3:Y:S01]  /*14a900*/  LDL.LU R26, [R1+0x52f0] ;  /* 0x0052f000011a7983 */ /* 0x000ee20000300800 */
[----:B----4-:R-:W-:-:S02]  /*14a910*/  PRMT R14, R14, 0x5410, R5 ;  /* 0x000054100e0e7816 */ /* 0x010fc40000000005 */
[----:B------:R-:W-:Y:S02]  /*14a920*/  PRMT R5, R24, 0x5410, R27 ;  /* 0x0000541018057816 */ /* 0x000fe4000000001b */
[----:B0-----:R-:W-:Y:S02]  /*14a930*/  LOP3.LUT R4, R23, 0xffff, RZ, 0xc0, !PT ;  /* 0x0000ffff17047812 */ /* 0x001fe400078ec0ff */
[----:B------:R-:W-:Y:S01]  /*14a940*/  LOP3.LUT R11, R11, 0xffff, RZ, 0xc0, !PT ;  /* 0x0000ffff0b0b7812 */ /* 0x000fe200078ec0ff */
[----:B------:R0:W-:Y:S03]  /*14a950*/  STL [R1+0x234], R5 ;  /* 0x0002340501007387 */ /* 0x0001e60000100800 */
[----:B------:R-:W-:Y:S02]  /*14a960*/  PRMT R21, R11, 0x3340, R0 ;  /* 0x000033400b157816 */ /* 0x000fe40000000000 */
[----:B0-----:R-:W-:-:S04]  /*14a970*/  LOP3.LUT R5, R16, 0xffff, RZ, 0xc0, !PT ;  /* 0x0000ffff10057812 */ /* 0x001fc800078ec0ff */
[----:B------:R-:W-:-:S04]  /*14a980*/  PRMT R9, R4, 0x3340, R5 ;  /* 0x0000334004097816 */ /* 0x000fc80000000005 */
[----:B------:R-:W-:Y:S02]  /*14a990*/  PRMT R9, R9, 0x5410, R21 ;  /* 0x0000541009097816 */ /* 0x000fe40000000015 */
[----:B------:R-:W-:Y:S02]  /*14a9a0*/  SHF.R.U32.HI R21, RZ, 0x8, R6 ;  /* 0x00000008ff157819 */ /* 0x000fe40000011606 */
[----:B------:R-:W-:Y:S02]  /*14a9b0*/  SHF.R.U32.HI R4, RZ, 0x8, R4 ;  /* 0x00000008ff047819 */ /* 0x000fe40000011604 */
[----:B------:R-:W-:Y:S02]  /*14a9c0*/  SHF.R.U32.HI R5, RZ, 0x8, R5 ;  /* 0x00000008ff057819 */ /* 0x000fe40000011605 */
[----:B------:R-:W-:Y:S01]  /*14a9d0*/  LOP3.LUT R21, R21, 0xffff, RZ, 0xc0, !PT ;  /* 0x0000ffff15157812 */ /* 0x000fe200078ec0ff */
[----:B------:R-:W-:Y:S04]  /*14a9e0*/  STL [R1+0x5820], R11 ;  /* 0x0058200b01007387 */ /* 0x000fe80000100800 */
[----:B------:R0:W-:Y:S01]  /*14a9f0*/  STL [R1+0x5b0], R9 ;  /* 0x0005b00901007387 */ /* 0x0001e20000100800 */
[----:B------:R-:W-:-:S02]  /*14aa00*/  LOP3.LUT R4, R4, 0xffff, RZ, 0xc0, !PT ;  /* 0x0000ffff04047812 */ /* 0x000fc400078ec0ff */
[----:B------:R-:W-:Y:S01]  /*14aa10*/  LOP3.LUT R5, R5, 0xffff, RZ, 0xc0, !PT ;  /* 0x0000ffff05057812 */ /* 0x000fe200078ec0ff */
[----:B------:R-:W4:Y:S04]  /*14aa20*/  LDL.LU R6, [R1+0x194] ;  /* 0x0001940001067983 */ /* 0x000f280000300800 */
[----:B------:R-:W4:Y:S01]  /*14aa30*/  LDL.LU R24, [R1+0x290] ;  /* 0x0002900001187983 */ /* 0x000f220000300800 */
[----:B0-----:R-:W-:Y:S02]  /*14aa40*/  PRMT R9, R21, 0x3340, R0 ;  /* 0x0000334015097816 */ /* 0x001fe40000000000 */
[----:B------:R-:W-:-:S03]  /*14aa50*/  PRMT R5, R4, 0x3340, R5 ;  /* 0x0000334004057816 */ /* 0x000fc60000000005 */
[----:B------:R-:W-:Y:S04]  /*14aa60*/  STL [R1+0x2e0], R9 ;  /* 0x0002e00901007387 */ /* 0x000fe80000100800 */
[----:B------:R-:W4:Y:S04]  /*14aa70*/  LDL.LU R23, [R1+0x190] ;  /* 0x0001900001177983 */ /* 0x000f280000300800 */
[----:B------:R-:W4:Y:S04]  /*14aa80*/  LDL.LU R16, [R1+0x294] ;  /* 0x0002940001107983 */ /* 0x000f280000300800 */
[----:B------:R0:W-:Y:S01]  /*14aa90*/  STL [R1+0x4c8], R5 ;  /* 0x0004c80501007387 */ /* 0x0001e20000100800 */
[----:B------:R-:W-:-:S03]  /*14aaa0*/  PRMT R3, R3, 0x5410, R20 ;  /* 0x0000541003037816 */ /* 0x000fc60000000014 */
[----:B0-----:R-:W4:Y:S01]  /*14aab0*/  LDL.LU R5, [R1+0x5348] ;  /* 0x0053480001057983 */ /* 0x001f220000300800 */
[----:B--2---:R-:W-:-:S05]  /*14aac0*/  PRMT R4, R22, 0x5410, R25 ;  /* 0x0000541016047816 */ /* 0x004fca0000000019 */
[----:B------:R0:W-:Y:S04]  /*14aad0*/  STL [R1+0x238], R4 ;  /* 0x0002380401007387 */ /* 0x0001e80000100800 */
[----:B------:R-:W2:Y:S04]  /*14aae0*/  LDL.LU R20, [R1+0x5098] ;  /* 0x0050980001147983 */ /* 0x000ea80000300800 */
[----:B------:R-:W2:Y:S01]  /*14aaf0*/  LDL.LU R27, [R1+0x518c] ;  /* 0x00518c00011b7983 */ /* 0x000ea20000300800 */
[----:B---3--:R-:W-:Y:S02]  /*14ab00*/  PRMT R28, R28, 0x5410, R2 ;  /* 0x000054101c1c7816 */ /* 0x008fe40000000002 */
[----:B------:R-:W-:-:S02]  /*14ab10*/  PRMT R9, R18, 0x5410, R29 ;  /* 0x0000541012097816 */ /* 0x000fc4000000001d */
[----:B------:R-:W-:Y:S02]  /*14ab20*/  LOP3.LUT R2, R19, 0xffff, RZ, 0xc0, !PT ;  /* 0x0000ffff13027812 */ /* 0x000fe400078ec0ff */
[----:B------:R-:W-:Y:S02]  /*14ab30*/  LOP3.LUT R10, R26, 0xffff, RZ, 0xc0, !PT ;  /* 0x0000ffff1a0a7812 */ /* 0x000fe400078ec0ff */
[----:B0-----:R-:W-:Y:S01]  /*14ab40*/  LOP3.LUT R4, R17, 0xffff, RZ, 0xc0, !PT ;  /* 0x0000ffff11047812 */ /* 0x001fe200078ec0ff */
[----:B------:R0:W-:Y:S04]  /*14ab50*/  STL [R1+0x80c], R9 ;  /* 0x00080c0901007387 */ /* 0x0001e80000100800 */
[----:B------:R-:W3:Y:S01]  /*14ab60*/  LDL.LU R25, [R1+0x640] ;  /* 0x0006400001197983 */ /* 0x000ee20000300800 */
[----:B------:R-:W-:-:S02]  /*14ab70*/  PRMT R21, R4, 0x3340, R0 ;  /* 0x0000334004157816 */ /* 0x000fc40000000000 */
[----:B0-----:R-:W-:-:S04]  /*14ab80*/  PRMT R9, R2, 0x3340, R10 ;  /* 0x0000334002097816 */ /* 0x001fc8000000000a */
[----:B------:R-:W-:Y:S02]  /*14ab90*/  PRMT R11, R9, 0x5410, R21 ;  /* 0x00005410090b7816 */ /* 0x000fe40000000015 */
[----:B------:R-:W-:-:S03]  /*14aba0*/  SHF.R.U32.HI R9, RZ, 0x8, R2 ;  /* 0x00000008ff097819 */ /* 0x000fc60000011602 */
[----:B------:R-:W-:Y:S04]  /*14abb0*/  STL [R1+0x5a8], R11 ;  /* 0x0005a80b01007387 */ /* 0x000fe80000100800 */
[----:B------:R-:W3:Y:S04]  /*14abc0*/  LDL.LU R22, [R1+0x860] ;  /* 0x0008600001167983 */ /* 0x000ee80000300800 */
[----:B------:R-:W3:Y:S04]  /*14abd0*/  LDL.LU R2, [R1+0xa0] ;  /* 0x0000a00001027983 */ /* 0x000ee80000300800 */
[----:B------:R-:W3:Y:S04]  /*14abe0*/  LDL.LU R29, [R1+0x644] ;  /* 0x00064400011d7983 */ /* 0x000ee80000300800 */
[----:B------:R-:W3:Y:S04]  /*14abf0*/  LDL.LU R18, [R1+0x4fe0] ;  /* 0x004fe00001127983 */ /* 0x000ee80000300800 */
[----:B------:R-:W3:Y:S04]  /*14ac00*/  LDL.LU R19, [R1+0x858] ;  /* 0x0008580001137983 */ /* 0x000ee80000300800 */
[----:B------:R-:W3:Y:S04]  /*14ac10*/  LDL.LU R17, [R1+0x9c] ;  /* 0x00009c0001117983 */ /* 0x000ee80000300800 */
[----:B------:R-:W3:Y:S01]  /*14ac20*/  LDL.LU R26, [R1+0x854] ;  /* 0x00085400011a7983 */ /* 0x000ee20000300800 */
[----:B------:R-:W-:-:S02]  /*14ac30*/  SHF.R.U32.HI R21, RZ, 0x8, R10 ;  /* 0x00000008ff157819 */ /* 0x000fc4000001160a */
[----:B------:R-:W-:Y:S02]  /*14ac40*/  SHF.R.U32.HI R4, RZ, 0x8, R4 ;  /* 0x00000008ff047819 */ /* 0x000fe40000011604 */
[----:B------:R-:W-:Y:S02]  /*14ac50*/  LOP3.LUT R9, R9, 0xffff, RZ, 0xc0, !PT ;  /* 0x0000ffff09097812 */ /* 0x000fe400078ec0ff */
[----:B------:R-:W-:Y:S02]  /*14ac60*/  LOP3.LUT R21, R21, 0xffff, RZ, 0xc0, !PT ;  /* 0x0000ffff15157812 */ /* 0x000fe400078ec0ff */
[----:B------:R-:W-:Y:S02]  /*14ac70*/  LOP3.LUT R4, R4, 0xffff, RZ, 0xc0, !PT ;  /* 0x0000ffff04047812 */ /* 0x000fe400078ec0ff */
[----:B------:R-:W-:Y:S02]  /*14ac80*/  PRMT R10, R9, 0x3340, R21 ;  /* 0x00003340090a7816 */ /* 0x000fe40000000015 */
[----:B------:R-:W-:-:S03]  /*14ac90*/  PRMT R9, R4, 0x3340, R0 ;  /* 0x0000334004097816 */ /* 0x000fc60000000000 */
[----:B------:R-:W-:Y:S04]  /*14aca0*/  STL [R1+0x494], R10 ;  /* 0x0004940a01007387 */ /* 0x000fe80000100800 */
[----:B------:R-:W-:Y:S01]  /*14acb0*/  STL [R1+0x2dc], R9 ;  /* 0x0002dc0901007387 */ /* 0x000fe20000100800 */
[----:B----4-:R-:W-:-:S03]  /*14acc0*/  PRMT R6, R24, 0x5410, R6 ;  /* 0x0000541018067816 */ /* 0x010fc60000000006 */
[----:B------:R-:W4:Y:S04]  /*14acd0*/  LDL.LU R24, [R1+0x537c] ;  /* 0x00537c0001187983 */ /* 0x000f280000300800 */
[----:B------:R-:W-:Y:S01]  /*14ace0*/  STL [R1+0x7dc], R6 ;  /* 0x0007dc0601007387 */ /* 0x000fe20000100800 */
[----:B------:R-:W-:-:S03]  /*14acf0*/  PRMT R4, R16, 0x5410, R23 ;  /* 0x0000541010047816 */ /* 0x000fc60000000017 */
[----:B------:R-:W4:Y:S04]  /*14ad00*/  LDL.LU R23, [R1+0x5124] ;  /* 0x0051240001177983 */ /* 0x000f280000300800 */
[----:B------:R0:W-:Y:S04]  /*14ad10*/  STL [R1+0x7cc], R4 ;  /* 0x0007cc0401007387 */ /* 0x0001e80000100800 */
[----:B------:R-:W4:Y:S01]  /*14ad20*/  LDL.LU R16, [R1+0x52fc] ;  /* 0x0052fc0001107983 */ /* 0x000f220000300800 */
[----:B0-----:R-:W-:Y:S02]  /*14ad30*/  LOP3.LUT R4, R5, 0xffff, RZ, 0xc0, !PT ;  /* 0x0000ffff05047812 */ /* 0x001fe400078ec0ff */
[----:B--2---:R-:W-:-:S02]  /*14ad40*/  LOP3.LUT R9, R20, 0xffff, RZ, 0xc0, !PT ;  /* 0x0000ffff14097812 */ /* 0x004fc400078ec0ff */
[----:B------:R-:W-:Y:S02]  /*14ad50*/  LOP3.LUT R5, R27, 0xffff, RZ, 0xc0, !PT ;  /* 0x0000ffff1b057812 */ /* 0x000fe400078ec0ff */
[----:B------:R-:W-:Y:S02]  /*14ad60*/  PRMT R21, R9, 0x3340, R0 ;  /* 0x0000334009157816 */ /* 0x000fe40000000000 */
[----:B------:R-:W-:Y:S02]  /*14ad70*/  PRMT R6, R4, 0x3340, R5 ;  /* 0x0000334004067816 */ /* 0x000fe40000000005 */
[----:B------:R-:W-:Y:S02]  /*14ad80*/  SHF.R.U32.HI R4, RZ, 0x8, R4 ;  /* 0x00000008ff047819 */ /* 0x000fe40000011604 */
[----:B------:R-:W-:Y:S02]  /*14ad90*/  PRMT R6, R6, 0x5410, R21 ;  /* 0x0000541006067816 */ /* 0x000fe40000000015 */
[----:B------:R-:W-:-:S02]  /*14ada0*/  SHF.R.U32.HI R21, RZ, 0x8, R5 ;  /* 0x00000008ff157819 */ /* 0x000fc40000011605 */
[----:B------:R-:W-:Y:S02]  /*14adb0*/  LOP3.LUT R5, R4, 0xffff, RZ, 0xc0, !PT ;  /* 0x0000ffff04057812 */ /* 0x000fe400078ec0ff */
[----:B------:R-:W-:Y:S01]  /*14adc0*/  LOP3.LUT R21, R21, 0xffff, RZ, 0xc0, !PT ;  /* 0x0000ffff15157812 */ /* 0x000fe200078ec0ff */
[----:B------:R0:W-:Y:S01]  /*14add0*/  STL [R1+0x5a4], R6 ;  /* 0x0005a40601007387 */ /* 0x0001e20000100800 */
[----:B---3--:R-:W-:Y:S02]  /*14ade0*/  LOP3.LUT R4, R25, 0xffff, RZ, 0xc0, !PT ;  /* 0x0000ffff19047812 */ /* 0x008fe400078ec0ff */
[----:B0-----:R-:W-:Y:S02]  /*14adf0*/  PRMT R6, R5, 0x3340, R21 ;  /* 0x0000334005067816 */ /* 0x001fe40000000015 */
[--C-:B------:R-:W-:Y:S02]  /*14ae00*/  PRMT R5, R22, 0x4210, R4.reuse ;  /* 0x0000421016057816 */ /* 0x100fe40000000004 */
[----:B------:R-:W-:Y:S01]  /*14ae10*/  PRMT R2, R2, 0x5210, R4 ;  /* 0x0000521002027816 */ /* 0x000fe20000000004 */
[----:B------:R-:W-:Y:S04]  /*14ae20*/  STL [R1+0x490], R6 ;  /* 0x0004900601007387 */ /* 0x000fe80000100800 */
[----:B------:R-:W2:Y:S04]  /*14ae30*/  LDL.LU R22, [R1+0x4fe8] ;  /* 0x004fe80001167983 */ /* 0x000ea80000300800 */
[----:B------:R-:W-:Y:S01]  /*14ae40*/  STL [R1+0x990], R5 ;  /* 0x0009900501007387 */ /* 0x000fe20000100800 */
[----:B------:R-:W-:-:S03]  /*14ae50*/  LOP3.LUT R21, R29, 0xffff, RZ, 0xc0, !PT ;  /* 0x0000ffff1d157812 */ /* 0x000fc600078ec0ff */
[----:B------:R0:W-:Y:S01]  /*14ae60*/  STL [R1+0x890], R2 ;  /* 0x0008900201007387 */ /* 0x0001e20000100800 */
[----:B------:R-:W-:-:S03]  /*14ae70*/  LOP3.LUT R4, R18, 0xffff, RZ, 0xc0, !PT ;  /* 0x0000ffff12047812 */ /* 0x000fc600078ec0ff */
[----:B0-----:R-:W3:Y:S01]  /*14ae80*/  LDL.LU R2, [R1+0x850] ;  /* 0x0008500001027983 */ /* 0x001ee20000300800 */
[--C-:B------:R-:W-:Y:S02]  /*14ae90*/  PRMT R5, R19, 0x4210, R21.reuse ;  /* 0x0000421013057816 */ /* 0x100fe40000000015 */
[----:B------:R-:W-:Y:S01]  /*14aea0*/  PRMT R6, R17, 0x5210, R21 ;  /* 0x0000521011067816 */ /* 0x000fe20000000015 */
[----:B------:R-:W3:Y:S04]  /*14aeb0*/  LDL.LU R29, [R1+0xa8] ;  /* 0x0000a800011d7983 */ /* 0x000ee80000300800 */
[----:B------:R0:W-:Y:S04]  /*14aec0*/  STL [R1+0x994], R5 ;  /* 0x0009940501007387 */ /* 0x0001e80000100800 */
[----:B------:R4:W-:Y:S04]  /*14aed0*/  STL [R1+0x894], R6 ;  /* 0x0008940601007387 */ /* 0x0009e80000100800 */
[----:B------:R-:W3:Y:S04]  /*14aee0*/  LDL.LU R18, [R1+0x4fb0] ;  /* 0x004fb00001127983 */ /* 0x000ee80000300800 */
[----:B------:R-:W3:Y:S01]  /*14aef0*/  LDL.LU R19, [R1+0x648] ;  /* 0x0006480001137983 */ /* 0x000ee20000300800 */
[----:B0-----:R-:W-:-:S05]  /*14af00*/  PRMT R5, R26, 0x4210, R4 ;  /* 0x000042101a057816 */ /* 0x001fca0000000004 */
[----:B------:R0:W-:Y:S04]  /*14af10*/  STL [R1+0x980], R5 ;  /* 0x0009800501007387 */ /* 0x0001e80000100800 */
[----:B------:R-:W3:Y:S04]  /*14af20*/  LDL.LU R17, [R1+0x848] ;  /* 0x0008480001117983 */ /* 0x000ee80000300800 */
[----:B------:R-:W3:Y:S01]  /*14af30*/  LDL.LU R26, [R1+0xac] ;  /* 0x0000ac00011a7983 */ /* 0x000ee20000300800 */
[----:B------:R-:W-:-:S03]  /*14af40*/  PRMT R4, R7, 0x5210, R4 ;  /* 0x0000521007047816 */ /* 0x000fc60000000004 */
[----:B------:R-:W3:Y:S04]  /*14af50*/  LDL.LU R7, [R1+0x844] ;  /* 0x0008440001077983 */ /* 0x000ee80000300800 */
[----:B------:R1:W-:Y:S01]  /*14af60*/  STL [R1+0x880], R4 ;  /* 0x0008800401007387 */ /* 0x0003e20000100800 */
[----:B----4-:R-:W-:-:S03]  /*14af70*/  LOP3.LUT R6, R16, 0xffff, RZ, 0xc0, !PT ;  /* 0x0000ffff10067812 */ /* 0x010fc600078ec0ff */
[----:B------:R-:W4:Y:S04]  /*14af80*/  LDL.LU R27, [R1+0xb0] ;  /* 0x0000b000011b7983 */ /* 0x000f280000300800 */
[----:B------:R-:W4:Y:S01]  /*14af90*/  LDL.LU R25, [R1+0x4fac] ;  /* 0x004fac0001197983 */ /* 0x000f220000300800 */
[----:B0-----:R-:W-:-:S03]  /*14afa0*/  LOP3.LUT R5, R24, 0xffff, RZ, 0xc0, !PT ;  /* 0x0000ffff18057812 */ /* 0x001fc600078ec0ff */
[----:B------:R-:W4:Y:S04]  /*14afb0*/  LDL.LU R24, [R1+0x4e48] ;  /* 0x004e480001187983 */ /* 0x000f280000300800 */
[----:B------:R-:W4:Y:S01]  /*14afc0*/  LDL.LU R16, [R1+0x4f0c] ;  /* 0x004f0c0001107983 */ /* 0x000f220000300800 */
[----:B-1----:R-:W-:Y:S02]  /*14afd0*/  LOP3.LUT R4, R23, 0xffff, RZ, 0xc0, !PT ;  /* 0x0000ffff17047812 */ /* 0x002fe400078ec0ff */
[----:B------:R-:W-:Y:S02]  /*14afe0*/  PRMT R10, R5, 0x3340, R6 ;  /* 0x00003340050a7816 */ /* 0x000fe40000000006 */
[----:B------:R-:W-:Y:S02]  /*14aff0*/  PRMT R21, R4, 0x3340, R0 ;  /* 0x0000334004157816 */ /* 0x000fe40000000000 */
[----:B------:R-:W-:-:S02]  /*14b000*/  SHF.R.U32.HI R5, RZ, 0x8, R5 ;  /* 0x00000008ff057819 */ /* 0x000fc40000011605 */
[----:B------:R-:W-:Y:S02]  /*14b010*/  PRMT R10, R10, 0x5410, R21 ;  /* 0x000054100a0a7816 */ /* 0x000fe40000000015 */
[----:B------:R-:W-:Y:S02]  /*14b020*/  SHF.R.U32.HI R21, RZ, 0x8, R6 ;  /* 0x00000008ff157819 */ /* 0x000fe40000011606 */
[----:B------:R-:W-:Y:S02]  /*14b030*/  LOP3.LUT R5, R5, 0xffff, RZ, 0xc0, !PT ;  /* 0x0000ffff05057812 */ /* 0x000fe400078ec0ff */
[----:B------:R-:W-:Y:S02]  /*14b040*/  SHF.R.U32.HI R4, RZ, 0x8, R4 ;  /* 0x00000008ff047819 */ /* 0x000fe40000011604 */
[----:B------:R-:W-:-:S04]  /*14b050*/  LOP3.LUT R21, R21, 0xffff, RZ, 0xc0, !PT ;  /* 0x0000ffff15157812 */ /* 0x000fc800078ec0ff */
[----:B------:R-:W-:Y:S02]  /*14b060*/  PRMT R5, R5, 0x3340, R21 ;  /* 0x0000334005057816 */ /* 0x000fe40000000015 */
[----:B------:R-:W-:Y:S01]  /*14b070*/  LOP3.LUT R21, R4, 0xffff, RZ, 0xc0, !PT ;  /* 0x0000ffff04157812 */ /* 0x000fe200078ec0ff */
[----:B------:R-:W-:Y:S04]  /*14b080*/  STL [R1+0x5a0], R10 ;  /* 0x0005a00a01007387 */ /* 0x000fe80000100800 */
[----:B------:R3:W-:Y:S04]  /*14b090*/  STL [R1+0x488], R5 ;  /* 0x0004880501007387 */ /* 0x0007e80000100800 */
[----:B------:R-:W4:Y:S01]  /*14b0a0*/  LDL.LU R23, [R1+0x64c] ;  /* 0x00064c0001177983 */ /* 0x000f220000300800 */
[----:B------:R-:W-:-:S05]  /*14b0b0*/  PRMT R6, R21, 0x3340, R0 ;  /* 0x0000334015067816 */ /* 0x000fca0000000000 */
[----:B------:R-:W-:Y:S01]  /*14b0c0*/  STL [R1+0x2d8], R6 ;  /* 0x0002d80601007387 */ /* 0x000fe20000100800 */
[----:B--2---:R-:W-:-:S04]  /*14b0d0*/  LOP3.LUT R4, R22, 0xffff, RZ, 0xc0, !PT ;  /* 0x0000ffff16047812 */ /* 0x004fc800078ec0ff */
[--C-:B---3--:R-:W-:Y:S02]  /*14b0e0*/  PRMT R5, R2, 0x4210, R4.reuse ;  /* 0x0000421002057816 */ /* 0x108fe40000000004 */
[----:B------:R-:W2:Y:S04]  /*14b0f0*/  LDL.LU R2, [R1+0x474] ;  /* 0x0004740001027983 */ /* 0x000ea80000300800 */
[----:B------:R0:W-:Y:S04]  /*14b100*/  STL [R1+0x984], R5 ;  /* 0x0009840501007387 */ /* 0x0001e80000100800 */
[----:B------:R-:W3:Y:S01]  /*14b110*/  LDL.LU R22, [R1+0x840] ;  /* 0x0008400001167983 */ /* 0x000ee20000300800 */
[----:B------:R-:W-:-:S03]  /*14b120*/  PRMT R4, R29, 0x5210, R4 ;  /* 0x000052101d047816 */ /* 0x000fc60000000004 */
[----:B------:R-:W2:Y:S01]  /*14b130*/  LDL.LU R29, [R1+0xb4] ;  /* 0x0000b400011d7983 */ /* 0x000ea20000300800 */
[----:B------:R-:W-:-:S03]  /*14b140*/  LOP3.LUT R21, R18, 0xffff, RZ, 0xc0, !PT ;  /* 0x0000ffff12157812 */ /* 0x000fc600078ec0ff */
[----:B------:R1:W-:Y:S04]  /*14b150*/  STL [R1+0x884], R4 ;  /* 0x0008840401007387 */ /* 0x0003e80000100800 */
[----:B------:R-:W2:Y:S01]  /*14b160*/  LDL.LU R18, [R1+0x838] ;  /* 0x0008380001127983 */ /* 0x000ea20000300800 */
[----:B0-----:R-:W-:Y:S02]  /*14b170*/  PRMT R5, R17, 0x4210, R21 ;  /* 0x0000421011057816 */ /* 0x001fe40000000015 */
[----:B-1----:R-:W-:-:S03]  /*14b180*/  LOP3.LUT R4, R19, 0xffff, RZ, 0xc0, !PT ;  /* 0x0000ffff13047812 */ /* 0x002fc600078ec0ff */
[----:B------:R0:W-:Y:S04]  /*14b190*/  STL [R1+0x988], R5 ;  /* 0x0009880501007387 */ /* 0x0001e80000100800 */
[----:B------:R-:W2:Y:S01]  /*14b1a0*/  LDL.LU R19, [R1+0xb8] ;  /* 0x0000b80001137983 */ /* 0x000ea20000300800 */
[----:B------:R-:W-:-:S05]  /*14b1b0*/  PRMT R6, R26, 0x5210, R21 ;  /* 0x000052101a067816 */ /* 0x000fca0000000015 */
[----:B------:R4:W-:Y:S04]  /*14b1c0*/  STL [R1+0x888], R6 ;  /* 0x0008880601007387 */ /* 0x0009e80000100800 */
[----:B------:R-:W2:Y:S01]  /*14b1d0*/  LDL.LU R17, [R1+0x4fb4] ;  /* 0x004fb40001117983 */ /* 0x000ea20000300800 */
[----:B0-----:R-:W-:-:S05]  /*14b1e0*/  PRMT R5, R7, 0x4210, R4 ;  /* 0x0000421007057816 */ /* 0x001fca0000000004 */
[----:B------:R0:W-:Y:S04]  /*14b1f0*/  STL [R1+0x970], R5 ;  /* 0x0009700501007387 */ /* 0x0001e80000100800 */
[----:B------:R-:W2:Y:S04]  /*14b200*/  LDL.LU R26, [R1+0x4e58] ;  /* 0x004e5800011a7983 */ /* 0x000ea80000300800 */
[----:B------:R-:W2:Y:S01]  /*14b210*/  LDL.LU R7, [R1+0x4f18] ;  /* 0x004f180001077983 */ /* 0x000ea20000300800 */
[----:B----4-:R-:W-:Y:S02]  /*14b220*/  PRMT R6, R27, 0x5210, R4 ;  /* 0x000052101b067816 */ /* 0x010fe40000000004 */
[----:B------:R-:W-:-:S03]  /*14b230*/  LOP3.LUT R4, R24, 0xffff, RZ, 0xc0, !PT ;  /* 0x0000ffff18047812 */ /* 0x000fc600078ec0ff */
[----:B------:R1:W-:Y:S01]  /*14b240*/  STL [R1+0x870], R6 ;  /* 0x0008700601007387 */ /* 0x0003e20000100800 */
[----:B0-----:R-:W-:Y:S02]  /*14b250*/  LOP3.LUT R5, R25, 0xffff, RZ, 0xc0, !PT ;  /* 0x0000ffff19057812 */ /* 0x001fe400078ec0ff */
[----:B------:R-:W-:Y:S02]  /*14b260*/  PRMT R21, R4, 0x3340, R0 ;  /* 0x0000334004157816 */ /* 0x000fe40000000000 */
[----:B-1----:R-:W-:-:S04]  /*14b270*/  LOP3.LUT R6, R16, 0xffff, RZ, 0xc0, !PT ;  /* 0x0000ffff10067812 */ /* 0x002fc800078ec0ff */
[--C-:B------:R-:W-:Y:S02]  /*14b280*/  PRMT R10, R5, 0x3340, R6.reuse ;  /* 0x00003340050a7816 */ /* 0x100fe40000000006 */
[----:B------:R-:W-:Y:S02]  /*14b290*/  SHF.R.U32.HI R5, RZ, 0x8, R5 ;  /* 0x00000008ff057819 */ /* 0x000fe40000011605 */
[----:B------:R-:W-:Y:S02]  /*14b2a0*/  PRMT R10, R10, 0x5410, R21 ;  /* 0x000054100a0a7816 */ /* 0x000fe40000000015 */
[----:B------:R-:W-:Y:S02]  /*14b2b0*/  SHF.R.U32.HI R21, RZ, 0x8, R9 ;  /* 0x00000008ff157819 */ /* 0x000fe40000011609 */
[----:B------:R-:W-:Y:S02]  /*14b2c0*/  SHF.R.U32.HI R6, RZ, 0x8, R6 ;  /* 0x00000008ff067819 */ /* 0x000fe40000011606 */
[----:B------:R-:W-:-:S02]  /*14b2d0*/  LOP3.LUT R5, R5, 0xffff, RZ, 0xc0, !PT ;  /* 0x0000ffff05057812 */ /* 0x000fc400078ec0ff */
[----:B------:R-:W-:Y:S02]  /*14b2e0*/  LOP3.LUT R21, R21, 0xffff, RZ, 0xc0, !PT ;  /* 0x0000ffff15157812 */ /* 0x000fe400078ec0ff */
[----:B------:R-:W-:Y:S02]  /*14b2f0*/  LOP3.LUT R6, R6, 0xffff, RZ, 0xc0, !PT ;  /* 0x0000ffff06067812 */ /* 0x000fe400078ec0ff */
[----:B------:R-:W-:Y:S02]  /*14b300*/  PRMT R9, R21, 0x3340, R0 ;  /* 0x0000334015097816 */ /* 0x000fe40000000000 */
[----:B------:R-:W-:Y:S02]  /*14b310*/  LOP3.LUT R21, R23, 0xffff, RZ, 0xc0, !PT ;  /* 0x0000ffff17157812 */ /* 0x000fe400078ec0ff */
[----:B------:R-:W-:Y:S01]  /*14b320*/  PRMT R16, R5, 0x3340, R6 ;  /* 0x0000334005107816 */ /* 0x000fe20000000006 */
[----:B------:R0:W-:Y:S04]  /*14b330*/  STL [R1+0x594], R10 ;  /* 0x0005940a01007387 */ /* 0x0001e80000100800 */
[----:B------:R-:W-:Y:S04]  /*14b340*/  STL [R1+0x5788], R16 ;  /* 0x0057881001007387 */ /* 0x000fe80000100800 */
[----:B------:R1:W-:Y:S04]  /*14b350*/  STL [R1+0x2d4], R9 ;  /* 0x0002d40901007387 */ /* 0x0003e80000100800 */
[----:B------:R-:W4:Y:S01]  /*14b360*/  LDL.LU R15, [R1+0x5008] ;  /* 0x00500800010f7983 */ /* 0x000f220000300800 */
[----:B---3--:R-:W-:-:S02]  /*14b370*/  PRMT R6, R22, 0x4210, R21 ;  /* 0x0000421016067816 */ /* 0x008fc40000000015 */
[----:B--2---:R-:W-:-:S03]  /*14b380*/  PRMT R5, R29, 0x5210, R21 ;  /* 0x000052101d057816 */ /* 0x004fc60000000015 */
[----:B------:R2:W-:Y:S04]  /*14b390*/  STL [R1+0x974], R6 ;  /* 0x0009740601007387 */ /* 0x0005e80000100800 */
[----:B------:R-:W3:Y:S04]  /*14b3a0*/  LDL.LU R13, [R1+0x834] ;  /* 0x00083400010d7983 */ /* 0x000ee80000300800 */
[----:B0-----:R-:W3:Y:S04]  /*14b3b0*/  LDL.LU R10, [R1+0xbc] ;  /* 0x0000bc00010a7983 */ /* 0x001ee80000300800 */
[----:B------:R0:W-:Y:S04]  /*14b3c0*/  STL [R1+0x874], R5 ;  /* 0x0008740501007387 */ /* 0x0001e80000100800 */
[----:B-1----:R-:W3:Y:S01]  /*14b3d0*/  LDL.LU R9, [R1+0x5014] ;  /* 0x0050140001097983 */ /* 0x002ee20000300800 */
[----:B------:R-:W-:-:S03]  /*14b3e0*/  LOP3.LUT R2, R2, 0xffff, RZ, 0xc0, !PT ;  /* 0x0000ffff02027812 */ /* 0x000fc600078ec0ff */
[----:B--2---:R-:W2:Y:S04]  /*14b3f0*/  LDL.LU R6, [R1+0x828] ;  /* 0x0008280001067983 */ /* 0x004ea80000300800 */
[----:B------:R-:W2:Y:S01]  /*14b400*/  LDL.LU R20, [R1+0xc0] ;  /* 0x0000c00001147983 */ /* 0x000ea20000300800 */
[--C-:B0-----:R-:W-:Y:S02]  /*14b410*/  PRMT R5, R18, 0x4210, R2.reuse ;  /* 0x0000421012057816 */ /* 0x101fe40000000002 */
[----:B------:R-:W-:-:S03]  /*14b420*/  PRMT R2, R19, 0x5210, R2 ;  /* 0x0000521013027816 */ /* 0x000fc60000000002 */
[----:B------:R-:W-:Y:S04]  /*14b430*/  STL [R1+0x978], R5 ;  /* 0x0009780501007387 */ /* 0x000fe80000100800 */
[----:B------:R0:W-:Y:S04]  /*14b440*/  STL [R1+0x878], R2 ;  /* 0x0008780201007387 */ /* 0x0001e80000100800 */
[----:B------:R-:W2:Y:S04]  /*14b450*/  LDL.LU R27, [R1+0x4fc8] ;  /* 0x004fc800011b7983 */ /* 0x000ea80000300800 */
[----:B------:R-:W2:Y:S04]  /*14b460*/  LDL.LU R25, [R1+0x830] ;  /* 0x0008300001197983 */ /* 0x000ea80000300800 */
[----:B------:R-:W2:Y:S04]  /*14b470*/  LDL.LU R24, [R1+0xc4] ;  /* 0x0000c40001187983 */ /* 0x000ea80000300800 */
[----:B------:R-:W2:Y:S04]  /*14b480*/  LDL.LU R23, [R1+0x684] ;  /* 0x0006840001177983 */ /* 0x000ea80000300800 */
[----:B0-----:R-:W2:Y:S04]  /*14b490*/  LDL.LU R2, [R1+0x680] ;  /* 0x0006800001027983 */ /* 0x001ea80000300800 */
[----:B------:R-:W2:Y:S04]  /*14b4a0*/  LDL.LU R22, [R1+0x818] ;  /* 0x0008180001167983 */ /* 0x000ea80000300800 */
[----:B------:R-:W2:Y:S04]  /*14b4b0*/  LDL.LU R29, [R1+0xc8] ;  /* 0x0000c800011d7983 */ /* 0x000ea80000300800 */
[----:B------:R-:W2:Y:S04]  /*14b4c0*/  LDL.LU R18, [R1+0x824] ;  /* 0x0008240001127983 */ /* 0x000ea80000300800 */
[----:B------:R-:W2:Y:S01]  /*14b4d0*/  LDL.LU R19, [R1+0xcc] ;  /* 0x0000cc0001137983 */ /* 0x000ea20000300800 */
[----:B------:R-:W-:-:S02]  /*14b4e0*/  LOP3.LUT R12, R7, 0xffff, RZ, 0xc0, !PT ;  /* 0x0000ffff070c7812 */ /* 0x000fc400078ec0ff */
[----:B------:R-:W-:Y:S01]  /*14b4f0*/  LOP3.LUT R11, R17, 0xffff, RZ, 0xc0, !PT ;  /* 0x0000ffff110b7812 */ /* 0x000fe200078ec0ff */
[----:B------:R-:W2:Y:S01]  /*14b500*/  LDL.LU R7, [R1+0x4f78] ;  /* 0x004f780001077983 */ /* 0x000ea20000300800 */
[----:B------:R-:W-:-:S03]  /*14b510*/  LOP3.LUT R5, R26, 0xffff, RZ, 0xc0, !PT ;  /* 0x0000ffff1a057812 */ /* 0x000fc600078ec0ff */
[----:B------:R-:W2:Y:S04]  /*14b520*/  LDL.LU R17, [R1+0x4e08] ;  /* 0x004e080001117983 */ /* 0x000ea80000300800 */
[----:B------:R-:W2:Y:S01]  /*14b530*/  LDL.LU R26, [R1+0x4ecc] ;  /* 0x004ecc00011a7983 */ /* 0x000ea20000300800 */
[----:B------:R-:W-:Y:S02]  /*14b540*/  PRMT R16, R11, 0x3340, R12 ;  /* 0x000033400b107816 */ /* 0x000fe4000000000c */
[----:B------:R-:W-:Y:S02]  /*14b550*/  PRMT R21, R5, 0x3340, R0 ;  /* 0x0000334005157816 */ /* 0x000fe40000000000 */
[----:B------:R-:W-:Y:S02]  /*14b560*/  SHF.R.U32.HI R11, RZ, 0x8, R11 ;  /* 0x00000008ff0b7819 */ /* 0x000fe4000001160b */
[----:B------:R-:W-:-:S02]  /*14b570*/  PRMT R16, R16, 0x5410, R21 ;  /* 0x0000541010107816 */ /* 0x000fc40000000015 */
[----:B------:R-:W-:Y:S02]  /*14b580*/  SHF.R.U32.HI R21, RZ, 0x8, R12 ;  /* 0x00000008ff157819 */ /* 0x000fe4000001160c */
[----:B------:R-:W-:Y:S02]  /*14b590*/  LOP3.LUT R12, R11, 0xffff, RZ, 0xc0, !PT ;  /* 0x0000ffff0b0c7812 */ /* 0x000fe400078ec0ff */
[----:B------:R-:W-:Y:S02]  /*14b5a0*/  LOP3.LUT R21, R21, 0xffff, RZ, 0xc0, !PT ;  /* 0x0000ffff15157812 */ /* 0x000fe400078ec0ff */
[----:B------:R-:W-:Y:S02]  /*14b5b0*/  SHF.R.U32.HI R5, RZ, 0x8, R5 ;  /* 0x00000008ff057819 */ /* 0x000fe40000011605 */
[----:B------:R-:W-:Y:S01]  /*14b5c0*/  SHF.R.U32.HI R4, RZ, 0x8, R4 ;  /* 0x00000008ff047819 */ /* 0x000fe20000011604 */
[----:B------:R-:W-:Y:S01]  /*14b5d0*/  STL [R1+0x588], R16 ;  /* 0x0005881001007387 */ /* 0x000fe20000100800 */
[----:B----4-:R-:W-:-:S02]  /*14b5e0*/  LOP3.LUT R11, R15, 0xffff, RZ, 0xc0, !PT ;  /* 0x0000ffff0f0b7812 */ /* 0x010fc400078ec0ff */
[----:B------:R-:W-:-:S05]  /*14b5f0*/  PRMT R15, R12, 0x3340, R21 ;  /* 0x000033400c0f7816 */ /* 0x000fca0000000015 */
[----:B------:R-:W-:Y:S01]  /*14b600*/  STL [R1+0x478], R15 ;  /* 0x0004780f01007387 */ /* 0x000fe20000100800 */
[----:B---3--:R-:W-:Y:S02]  /*14b610*/  LOP3.LUT R21, R9, 0xffff, RZ, 0xc0, !PT ;  /* 0x0000ffff09157812 */ /* 0x008fe400078ec0ff */
[--C-:B------:R-:W-:Y:S02]  /*14b620*/  PRMT R12, R13, 0x4210, R11.reuse ;  /* 0x000042100d0c7816 */ /* 0x100fe4000000000b */
[----:B------:R-:W-:Y:S02]  /*14b630*/  PRMT R10, R10, 0x5210, R11 ;  /* 0x000052100a0a7816 */ /* 0x000fe4000000000b */
[--C-:B--2---:R-:W-:Y:S02]  /*14b640*/  PRMT R9, R6, 0x4210, R21.reuse ;  /* 0x0000421006097816 */ /* 0x104fe40000000015 */
[----:B------:R-:W-:Y:S02]  /*14b650*/  PRMT R6, R20, 0x5210, R21 ;  /* 0x0000521014067816 */ /* 0x000fe40000000015 */
[----:B------:R-:W-:Y:S01]  /*14b660*/  LOP3.LUT R21, R5, 0xffff, RZ, 0xc0, !PT ;  /* 0x0000ffff05157812 */ /* 0x000fe200078ec0ff */
[----:B------:R-:W-:Y:S04]  /*14b670*/  STL [R1+0x960], R12 ;  /* 0x0009600c01007387 */ /* 0x000fe80000100800 */
[----:B------:R-:W-:Y:S01]  /*14b680*/  STL [R1+0x850], R10 ;  /* 0x0008500a01007387 */ /* 0x000fe20000100800 */
[----:B------:R-:W-:-:S02]  /*14b690*/  PRMT R5, R21, 0x3340, R0 ;  /* 0x0000334015057816 */ /* 0x000fc40000000000 */
[----:B------:R-:W-:Y:S01]  /*14b6a0*/  LOP3.LUT R21, R4, 0xffff, RZ, 0xc0, !PT ;  /* 0x0000ffff04157812 */ /* 0x000fe200078ec0ff */
[----:B------:R-:W-:Y:S04]  /*14b6b0*/  STL [R1+0x964], R9 ;  /* 0x0009640901007387 */ /* 0x000fe80000100800 */
[----:B------:R0:W-:Y:S04]  /*14b6c0*/  STL [R1+0x854], R6 ;  /* 0x0008540601007387 */ /* 0x0001e80000100800 */
[----:B------:R1:W-:Y:S01]  /*14b6d0*/  STL [R1+0x2d0], R5 ;  /* 0x0002d00501007387 */ /* 0x0003e20000100800 */
[----:B------:R-:W-:-:S02]  /*14b6e0*/  LOP3.LUT R4, R27, 0xffff, RZ, 0xc0, !PT ;  /* 0x0000ffff1b047812 */ /* 0x000fc400078ec0ff */
[----:B0-----:R-:W-:Y:S02]  /*14b6f0*/  PRMT R6, R21, 0x3340, R0 ;  /* 0x0000334015067816 */ /* 0x001fe40000000000 */
[--C-:B-1----:R-:W-:Y:S02]  /*14b700*/  PRMT R5, R25, 0x4210, R4.reuse ;  /* 0x0000421019057816 */ /* 0x102fe40000000004 */
[----:B------:R-:W-:Y:S02]  /*14b710*/  PRMT R4, R24, 0x5210, R4 ;  /* 0x0000521018047816 */ /* 0x000fe40000000004 */
[----:B------:R-:W-:Y:S01]  /*14b720*/  LOP3.LUT R21, R23, 0xffff, RZ, 0xc0, !PT ;  /* 0x0000ffff17157812 */ /* 0x000fe200078ec0ff */
[----:B------:R-:W-:Y:S04]  /*14b730*/  STL [R1+0x2cc], R6 ;  /* 0x0002cc0601007387 */ /* 0x000fe80000100800 */
[----:B------:R-:W-:Y:S04]  /*14b740*/  STL [R1+0x968], R5 ;  /* 0x0009680501007387 */ /* 0x000fe80000100800 */
[----:B------:R0:W-:Y:S01]  /*14b750*/  STL [R1+0x858], R4 ;  /* 0x0008580401007387 */ /* 0x0001e20000100800 */
[----:B------:R-:W-:-:S02]  /*14b760*/  LOP3.LUT R2, R2, 0xffff, RZ, 0xc0, !PT ;  /* 0x0000ffff02027812 */ /* 0x000fc400078ec0ff */
[--C-:B0-----:R-:W-:Y:S02]  /*14b770*/  PRMT R4, R22, 0x4210, R21.reuse ;  /* 0x0000421016047816 */ /* 0x101fe40000000015 */
[----:B------:R-:W-:Y:S02]  /*14b780*/  PRMT R6, R29, 0x5210, R21 ;  /* 0x000052101d067816 */ /* 0x000fe40000000015 */
[--C-:B------:R-:W-:Y:S01]  /*14b790*/  PRMT R5, R18, 0x4210, R2.reuse ;  /* 0x0000421012057816 */ /* 0x100fe20000000002 */
[----:B------:R0:W-:Y:S04]  /*14b7a0*/  STL [R1+0x950], R4 ;  /* 0x0009500401007387 */ /* 0x0001e80000100800 */
[----:B------:R-:W-:Y:S04]  /*14b7b0*/  STL [R1+0x830], R6 ;  /* 0x0008300601007387 */ /* 0x000fe80000100800 */
[----:B------:R-:W-:Y:S01]  /*14b7c0*/  STL [R1+0x954], R5 ;  /* 0x0009540501007387 */ /* 0x000fe20000100800 */
[----:B0-----:R-:W-:-:S05]  /*14b7d0*/  PRMT R4, R19, 0x5210, R2 ;  /* 0x0000521013047816 */ /* 0x001fca0000000002 */
[----:B------:R0:W-:Y:S04]  /*14b7e0*/  STL [R1+0x834], R4 ;  /* 0x0008340401007387 */ /* 0x0001e80000100800 */
[----:B------:R-:W2:Y:S01]  /*14b7f0*/  LDL.LU R12, [R1+0x48c] ;  /* 0x00048c00010c7983 */ /* 0x000ea20000300800 */
[----:B------:R-:W-:-:S03]  /*14b800*/  LOP3.LUT R11, R26, 0xffff, RZ, 0xc0, !PT ;  /* 0x0000ffff1a0b7812 */ /* 0x000fc600078ec0ff */
[----:B0-----:R-:W3:Y:S04]  /*14b810*/  LDL.LU R4, [R1+0x502c] ;  /* 0x00502c0001047983 */ /* 0x001ee80000300800 */
[----:B------:R-:W4:Y:S04]  /*14b820*/  LDL.LU R13, [R1+0x810] ;  /* 0x00081000010d7983 */ /* 0x000f280000300800 */
[----:B------:R-:W4:Y:S04]  /*14b830*/  LDL.LU R10, [R1+0xd0] ;  /* 0x0000d000010a7983 */ /* 0x000f280000300800 */
[----:B------:R-:W4:Y:S04]  /*14b840*/  LDL.LU R9, [R1+0x820] ;  /* 0x0008200001097983 */ /* 0x000f280000300800 */
[----:B------:R-:W4:Y:S04]  /*14b850*/  LDL.LU R6, [R1+0xd4] ;  /* 0x0000d40001067983 */ /* 0x000f280000300800 */
[----:B------:R-:W4:Y:S04]  /*14b860*/  LDL.LU R5, [R1+0x53a8] ;  /* 0x0053a80001057983 */ /* 0x000f280000300800 */
[----:B------:R-:W4:Y:S04]  /*14b870*/  LDL.LU R20, [R1+0x5184] ;  /* 0x0051840001147983 */ /* 0x000f280000300800 */
[----:B------:R-:W4:Y:S01]  /*14b880*/  LDL.LU R26, [R1+0x533c] ;  /* 0x00533c00011a7983 */ /* 0x000f220000300800 */
[----:B------:R-:W-:-:S02]  /*14b890*/  LOP3.LUT R7, R7, 0xffff, RZ, 0xc0, !PT ;  /* 0x0000ffff07077812 */ /* 0x000fc400078ec0ff */
[----:B------:R-:W-:Y:S02]  /*14b8a0*/  LOP3.LUT R2, R17, 0xffff, RZ, 0xc0, !PT ;  /* 0x0000ffff11027812 */ /* 0x000fe400078ec0ff */
[----:B------:R-:W-:Y:S02]  /*14b8b0*/  PRMT R15, R7, 0x3340, R11 ;  /* 0x00003340070f7816 */ /* 0x000fe4000000000b */
[----:B------:R-:W-:-:S04]  /*14b8c0*/  PRMT R21, R2, 0x3340, R0 ;  /* 0x0000334002157816 */ /* 0x000fc80000000000 */
[----:B------:R-:W-:Y:S02]  /*14b8d0*/  PRMT R15, R15, 0x5410, R21 ;  /* 0x000054100f0f7816 */ /* 0x000fe40000000015 */
[----:B------:R-:W-:Y:S02]  /*14b8e0*/  SHF.R.U32.HI R7, RZ, 0x8, R7 ;  /* 0x00000008ff077819 */ /* 0x000fe40000011607 */
[----:B------:R-:W-:Y:S02]  /*14b8f0*/  SHF.R.U32.HI R21, RZ, 0x8, R11 ;  /* 0x00000008ff157819 */ /* 0x000fe4000001160b */
[----:B------:R-:W-:Y:S01]  /*14b900*/  SHF.R.U32.HI R2, RZ, 0x8, R2 ;  /* 0x00000008ff027819 */ /* 0x000fe20000011602 */
[----:B------:R0:W-:Y:S04]  /*14b910*/  STL [R1+0x584], R15 ;  /* 0x0005840f01007387 */ /* 0x0001e80000100800 */
[----:B------:R-:W4:Y:S04]  /*14b920*/  LDL.LU R27, [R1+0x5034] ;  /* 0x00503400011b7983 */ /* 0x000f280000300800 */
[----:B------:R-:W4:Y:S01]  /*14b930*/  LDL.LU R25, [R1+0x814] ;  /* 0x0008140001197983 */ /* 0x000f220000300800 */
[----:B------:R-:W-:-:S03]  /*14b940*/  LOP3.LUT R21, R21, 0xffff, RZ, 0xc0, !PT ;  /* 0x0000ffff15157812 */ /* 0x000fc600078ec0ff */
[----:B------:R-:W4:Y:S01]  /*14b950*/  LDL.LU R24, [R1+0xd8] ;  /* 0x0000d80001187983 */ /* 0x000f220000300800 */
[----:B------:R-:W-:-:S03]  /*14b960*/  LOP3.LUT R11, R2, 0xffff, RZ, 0xc0, !PT ;  /* 0x0000ffff020b7812 */ /* 0x000fc600078ec0ff */
[----:B------:R-:W4:Y:S04]  /*14b970*/  LDL.LU R23, [R1+0x4fdc] ;  /* 0x004fdc0001177983 */ /* 0x000f280000300800 */
[----:B------:R-:W4:Y:S04]  /*14b980*/  LDL.LU R2, [R1+0x690] ;  /* 0x0006900001027983 */ /* 0x000f280000300800 */
[----:B------:R-:W4:Y:S04]  /*14b990*/  LDL.LU R22, [R1+0x7f4] ;  /* 0x0007f40001167983 */ /* 0x000f280000300800 */
[----:B------:R-:W4:Y:S01]  /*14b9a0*/  LDL.LU R29, [R1+0xdc] ;  /* 0x0000dc00011d7983 */ /* 0x000f220000300800 */
[----:B0-----:R-:W-:-:S03]  /*14b9b0*/  LOP3.LUT R15, R7, 0xffff, RZ, 0xc0, !PT ;  /* 0x0000ffff070f7812 */ /* 0x001fc600078ec0ff */
[----:B------:R-:W4:Y:S01]  /*14b9c0*/  LDL.LU R18, [R1+0x7f0] ;  /* 0x0007f00001127983 */ /* 0x000f220000300800 */
[----:B------:R-:W-:-:S03]  /*14b9d0*/  PRMT R11, R11, 0x3340, R0 ;  /* 0x000033400b0b7816 */ /* 0x000fc60000000000 */
[----:B------:R-:W4:Y:S01]  /*14b9e0*/  LDL.LU R19, [R1+0xe0] ;  /* 0x0000e00001137983 */ /* 0x000f220000300800 */
[----:B------:R-:W-:-:S03]  /*14b9f0*/  PRMT R15, R15, 0x3340, R21 ;  /* 0x000033400f0f7816 */ /* 0x000fc60000000015 */
[----:B------:R-:W4:Y:S04]  /*14ba00*/  LDL.LU R17, [R1+0x4f8c] ;  /* 0x004f8c0001117983 */ /* 0x000f280000300800 */
[----:B------:R-:W4:Y:S04]  /*14ba10*/  LDL.LU R7, [R1+0x4e28] ;  /* 0x004e280001077983 */ /* 0x000f280000300800 */
[----:B------:R-:W-:Y:S04]  /*14ba20*/  STL [R1+0x470], R15 ;  /* 0x0004700f01007387 */ /* 0x000fe80000100800 */
[----:B------:R4:W-:Y:S01]  /*14ba30*/  STL [R1+0x2c8], R11 ;  /* 0x0002c80b01007387 */ /* 0x0009e20000100800 */
[----:B--2---:R-:W-:-:S02]  /*14ba40*/  LOP3.LUT R21, R12, 0xffff, RZ, 0xc0, !PT ;  /* 0x0000ffff0c157812 */ /* 0x004fc400078ec0ff */
[----:B---3--:R-:W-:Y:S02]  /*14ba50*/  LOP3.LUT R4, R4, 0xffff, RZ, 0xc0, !PT ;  /* 0x0000ffff04047812 */ /* 0x008fe400078ec0ff */
[--C-:B----4-:R-:W-:Y:S02]  /*14ba60*/  PRMT R11, R13, 0x4210, R21.reuse ;  /* 0x000042100d0b7816 */ /* 0x110fe40000000015 */
[----:B------:R-:W-:Y:S02]  /*14ba70*/  PRMT R10, R10, 0x5210, R21 ;  /* 0x000052100a0a7816 */ /* 0x000fe40000000015 */
[--C-:B------:R-:W-:Y:S02]  /*14ba80*/  PRMT R9, R9, 0x4210, R4.reuse ;  /* 0x0000421009097816 */ /* 0x100fe40000000004 */
[----:B------:R-:W-:Y:S02]  /*14ba90*/  PRMT R6, R6, 0x5210, R4 ;  /* 0x0000521006067816 */ /* 0x000fe40000000004 */
[----:B------:R-:W-:Y:S01]  /*14baa0*/  LOP3.LUT R4, R5, 0xffff, RZ, 0xc0, !PT ;  /* 0x0000ffff05047812 */ /* 0x000fe200078ec0ff */
[----:B------:R-:W-:Y:S01]  /*14bab0*/  STL [R1+0x958], R11 ;  /* 0x0009580b01007387 */ /* 0x000fe20000100800 */
[----:B------:R-:W-:-:S02]  /*14bac0*/  LOP3.LUT R15, R20, 0xffff, RZ, 0xc0, !PT ;  /* 0x0000ffff140f7812 */ /* 0x000fc400078ec0ff */
[----:B------:R-:W-:Y:S01]  /*14bad0*/  LOP3.LUT R5, R26, 0xffff, RZ, 0xc0, !PT ;  /* 0x0000ffff1a057812 */ /* 0x000fe200078ec0ff */
[----:B------:R-:W-:Y:S04]  /*14bae0*/  STL [R1+0x838], R10 ;  /* 0x0008380a01007387 */ /* 0x000fe80000100800 */
[----:B------:R-:W-:Y:S04]  /*14baf0*/  STL [R1+0x940], R9 ;  /* 0x0009400901007387 */ /* 0x000fe80000100800 */
[----:B------:R0:W-:Y:S01]  /*14bb00*/  STL [R1+0x810], R6 ;  /* 0x0008100601007387 */ /* 0x0001e20000100800 */
[----:B------:R-:W-:-:S02]  /*14bb10*/  PRMT R21, R15, 0x3340, R0 ;  /* 0x000033400f157816 */ /* 0x000fc40000000000 */
[----:B0-----:R-:W-:-:S04]  /*14bb20*/  PRMT R6, R4, 0x3340, R5 ;  /* 0x0000334004067816 */ /* 0x001fc80000000005 */
[----:B------:R-:W-:-:S05]  /*14bb30*/  PRMT R6, R6, 0x5410, R21 ;  /* 0x0000541006067816 */ /* 0x000fca0000000015 */
[----:B------:R0:W-:Y:S04]  /*14bb40*/  STL [R1+0x560], R6 ;  /* 0x0005600601007387 */ /* 0x0001e80000100800 */
[----:B------:R-:W2:Y:S01]  /*14bb50*/  LDL.LU R26, [R1+0x4ee4] ;  /* 0x004ee400011a7983 */ /* 0x000ea20000300800 */
[----:B------:R-:W-:Y:S02]  /*14bb60*/  SHF.R.U32.HI R4, RZ, 0x8, R4 ;  /* 0x00000008ff047819 */ /* 0x000fe40000011604 */
[----:B------:R-:W-:Y:S02]  /*14bb70*/  SHF.R.U32.HI R21, RZ, 0x8, R5 ;  /* 0x00000008ff157819 */ /* 0x000fe40000011605 */
[----:B------:R-:W-:Y:S02]  /*14bb80*/  LOP3.LUT R5, R4, 0xffff, RZ, 0xc0, !PT ;  /* 0x0000ffff04057812 */ /* 0x000fe400078ec0ff */
[----:B------:R-:W-:-:S02]  /*14bb90*/  LOP3.LUT R21, R21, 0xffff, RZ, 0xc0, !PT ;  /* 0x0000ffff15157812 */ /* 0x000fc400078ec0ff */
[----:B------:R-:W-:Y:S02]  /*14bba0*/  LOP3.LUT R4, R27, 0xffff, RZ, 0xc0, !PT ;  /* 0x0000ffff1b047812 */ /* 0x000fe400078ec0ff */
[----:B0-----:R-:W-:Y:S02]  /*14bbb0*/  PRMT R6, R5, 0x3340, R21 ;  /* 0x0000334005067816 */ /* 0x001fe40000000015 */
[--C-:B------:R-:W-:Y:S02]  /*14bbc0*/  PRMT R5, R25, 0x4210, R4.reuse ;  /* 0x0000421019057816 */ /* 0x100fe40000000004 */
[----:B------:R-:W-:Y:S02]  /*14bbd0*/  PRMT R4, R24, 0x5210, R4 ;  /* 0x0000521018047816 */ /* 0x000fe40000000004 */
[----:B------:R-:W-:Y:S02]  /*14bbe0*/  LOP3.LUT R21, R23, 0xffff, RZ, 0xc0, !PT ;  /* 0x0000ffff17157812 */ /* 0x000fe400078ec0ff */
[----:B------:R-:W-:Y:S01]  /*14bbf0*/  LOP3.LUT R2, R2, 0xffff, RZ, 0xc0, !PT ;  /* 0x0000ffff02027812 */ /* 0x000fe200078ec0ff */
[----:B------:R0:W-:Y:S04]  /*14bc00*/  STL [R1+0x46c], R6 ;  /* 0x00046c0601007387 */ /* 0x0001e80000100800 */
[----:B------:R1:W-:Y:S04]  /*14bc10*/  STL [R1+0x944], R5 ;  /* 0x0009440501007387 */ /* 0x0003e80000100800 */
[----:B------:R3:W-:Y:S01]  /*14bc20*/  STL [R1+0x814], R4 ;  /* 0x0008140401007387 */ /* 0x0007e20000100800 */
[----:B0-----:R-:W-:-:S02]  /*14bc30*/  PRMT R6, R22, 0x4210, R21 ;  /* 0x0000421016067816 */ /* 0x001fc40000000015 */
[----:B-1----:R-:W-:Y:S02]  /*14bc40*/  PRMT R5, R29, 0x5210, R21 ;  /* 0x000052101d057816 */ /* 0x002fe40000000015 */
[--C-:B---3--:R-:W-:Y:S02]  /*14bc50*/  PRMT R4, R18, 0x4210, R2.reuse ;  /* 0x0000421012047816 */ /* 0x108fe40000000002 */
[----:B------:R-:W-:Y:S01]  /*14bc60*/  PRMT R2, R19, 0x5210, R2 ;  /* 0x0000521013027816 */ /* 0x000fe20000000002 */
[----:B------:R-:W-:Y:S04]  /*14bc70*/  STL [R1+0x948], R6 ;  /* 0x0009480601007387 */ /* 0x000fe80000100800 */
[----:B------:R-:W-:Y:S04]  /*14bc80*/  STL [R1+0x818], R5 ;  /* 0x0008180501007387 */ /* 0x000fe80000100800 */
[----:B------:R0:W-:Y:S04]  /*14bc90*/  STL [R1+0x930], R4 ;  /* 0x0009300401007387 */ /* 0x0001e80000100800 */
[----:B------:R1:W-:Y:S04]  /*14bca0*/  STL [R1+0x7f0], R2 ;  /* 0x0007f00201007387 */ /* 0x0003e80000100800 */
[----:B------:R-:W3:Y:S04]  /*14bcb0*/  LDL.LU R13, [R1+0x694] ;  /* 0x00069400010d7983 */ /* 0x000ee80000300800 */
[----:B0-----:R-:W4:Y:S04]  /*14bcc0*/  LDL.LU R4, [R1+0x4a0] ;  /* 0x0004a00001047983 */ /* 0x001f280000300800 */
[----:B------:R-:W4:Y:S04]  /*14bcd0*/  LDL.LU R10, [R1+0x7e4] ;  /* 0x0007e400010a7983 */ /* 0x000f280000300800 */
[----:B------:R-:W4:Y:S04]  /*14bce0*/  LDL.LU R9, [R1+0xe4] ;  /* 0x0000e40001097983 */ /* 0x000f280000300800 */
[----:B------:R-:W4:Y:S04]  /*14bcf0*/  LDL.LU R6, [R1+0x7f8] ;  /* 0x0007f80001067983 */ /* 0x000f280000300800 */
[----:B------:R-:W4:Y:S04]  /*14bd00*/  LDL.LU R5, [R1+0xe8] ;  /* 0x0000e80001057983 */ /* 0x000f280000300800 */
[----:B------:R-:W4:Y:S04]  /*14bd10*/  LDL.LU R20, [R1+0x5058] ;  /* 0x0050580001147983 */ /* 0x000f280000300800 */
[----:B------:R-:W4:Y:S01]  /*14bd20*/  LDL.LU R27, [R1+0x5054] ;  /* 0x00505400011b7983 */ /* 0x000f220000300800 */
[----:B------:R-:W-:-:S02]  /*14bd30*/  LOP3.LUT R11, R17, 0xffff, RZ, 0xc0, !PT ;  /* 0x0000ffff110b7812 */ /* 0x000fc400078ec0ff */
[----:B------:R-:W-:Y:S01]  /*14bd40*/  LOP3.LUT R19, R7, 0xffff, RZ, 0xc0, !PT ;  /* 0x0000ffff07137812 */ /* 0x000fe200078ec0ff */
[----:B------:R-:W4:Y:S04]  /*14bd50*/  LDL.LU R25, [R1+0x7e0] ;  /* 0x0007e00001197983 */ /* 0x000f280000300800 */
[----:B------:R-:W4:Y:S04]  /*14bd60*/  LDL.LU R24, [R1+0xec] ;  /* 0x0000ec0001187983 */ /* 0x000f280000300800 */
[----:B------:R-:W4:Y:S01]  /*14bd70*/  LDL.LU R23, [R1+0x7b8] ;  /* 0x0007b80001177983 */ /* 0x000f220000300800 */
[----:B------:R-:W-:-:S03]  /*14bd80*/  PRMT R21, R19, 0x3340, R0 ;  /* 0x0000334013157816 */ /* 0x000fc60000000000 */
[----:B------:R-:W4:Y:S04]  /*14bd90*/  LDL.LU R22, [R1+0xf0] ;  /* 0x0000f00001167983 */ /* 0x000f280000300800 */
[----:B-1----:R-:W4:Y:S04]  /*14bda0*/  LDL.LU R2, [R1+0x53c4] ;  /* 0x0053c40001027983 */ /* 0x002f280000300800 */
[----:B------:R-:W4:Y:S04]  /*14bdb0*/  LDL.LU R7, [R1+0x51a8] ;  /* 0x0051a80001077983 */ /* 0x000f280000300800 */
[----:B------:R-:W4:Y:S04]  /*14bdc0*/  LDL.LU R29, [R1+0x5350] ;  /* 0x00535000011d7983 */ /* 0x000f280000300800 */
[----:B------:R-:W4:Y:S04]  /*14bdd0*/  LDL.LU R18, [R1+0x5380] ;  /* 0x0053800001127983 */ /* 0x000f280000300800 */
[----:B------:R-:W4:Y:S04]  /*14bde0*/  LDL.LU R17, [R1+0x512c] ;  /* 0x00512c0001117983 */ /* 0x000f280000300800 */
[----:B------:R-:W-:Y:S01]  /*14bdf0*/  STL [R1+0x5824], R19 ;  /* 0x0058241301007387 */ /* 0x000fe20000100800 */
[----:B--2---:R-:W-:-:S04]  /*14be00*/  LOP3.LUT R12, R26, 0xffff, RZ, 0xc0, !PT ;  /* 0x0000ffff1a0c7812 */ /* 0x004fc800078ec0ff */
[----:B------:R-:W-:-:S04]  /*14be10*/  PRMT R16, R11, 0x3340, R12 ;  /* 0x000033400b107816 */ /* 0x000fc8000000000c */
[----:B------:R-:W-:-:S05]  /*14be20*/  PRMT R16, R16, 0x5410, R21 ;  /* 0x0000541010107816 */ /* 0x000fca0000000015 */
[----:B------:R-:W-:Y:S04]  /*14be30*/  STL [R1+0x574], R16 ;  /* 0x0005741001007387 */ /* 0x000fe80000100800 */
[----:B------:R-:W2:Y:S01]  /*14be40*/  LDL.LU R26, [R1+0x5218] ;  /* 0x00521800011a7983 */ /* 0x000ea20000300800 */
[----:B------:R-:W-:Y:S02]  /*14be50*/  SHF.R.U32.HI R21, RZ, 0x8, R15 ;  /* 0x00000008ff157819 */ /* 0x000fe4000001160f */
[----:B------:R-:W-:Y:S02]  /*14be60*/  SHF.R.U32.HI R11, RZ, 0x8, R11 ;  /* 0x00000008ff0b7819 */ /* 0x000fe4000001160b */
[----:B------:R-:W-:Y:S02]  /*14be70*/  SHF.R.U32.HI R12, RZ, 0x8, R12 ;  /* 0x00000008ff0c7819 */ /* 0x000fe4000001160c */
[----:B------:R-:W-:-:S02]  /*14be80*/  LOP3.LUT R21, R21, 0xffff, RZ, 0xc0, !PT ;  /* 0x0000ffff15157812 */ /* 0x000fc400078ec0ff */
[----:B------:R-:W-:Y:S02]  /*14be90*/  LOP3.LUT R11, R11, 0xffff, RZ, 0xc0, !PT ;  /* 0x0000ffff0b0b7812 */ /* 0x000fe400078ec0ff */
[----:B------:R-:W-:Y:S02]  /*14bea0*/  LOP3.LUT R12, R12, 0xffff, RZ, 0xc0, !PT ;  /* 0x0000ffff0c0c7812 */ /* 0x000fe400078ec0ff */
[----:B------:R-:W-:Y:S02]  /*14beb0*/  PRMT R15, R21, 0x3340, R0 ;  /* 0x00003340150f7816 */ /* 0x000fe40000000000 */
[----:B------:R-:W-:Y:S02]  /*14bec0*/  PRMT R11, R11, 0x3340, R12 ;  /* 0x000033400b0b7816 */ /* 0x000fe4000000000c */
[----:B---3--:R-:W-:Y:S01]  /*14bed0*/  LOP3.LUT R21, R13, 0xffff, RZ, 0xc0, !PT ;  /* 0x0000ffff0d157812 */ /* 0x008fe200078ec0ff */
[----:B------:R-:W-:Y:S04]  /*14bee0*/  STL [R1+0x2c4], R15 ;  /* 0x0002c40f01007387 */ /* 0x000fe80000100800 */
[----:B------:R-:W-:Y:S01]  /*14bef0*/  STL [R1+0x498], R11 ;  /* 0x0004980b01007387 */ /* 0x000fe20000100800 */
[----:B----4-:R-:W-:-:S02]  /*14bf00*/  LOP3.LUT R4, R4, 0xffff, RZ, 0xc0, !PT ;  /* 0x0000ffff04047812 */ /* 0x010fc400078ec0ff */
[--C-:B------:R-:W-:Y:S02]  /*14bf10*/  PRMT R10, R10, 0x4210, R21.reuse ;  /* 0x000042100a0a7816 */ /* 0x100fe40000000015 */
[----:B------:R-:W-:Y:S02]  /*14bf20*/  PRMT R9, R9, 0x5210, R21 ;  /* 0x0000521009097816 */ /* 0x000fe40000000015 */
[--C-:B------:R-:W-:Y:S02]  /*14bf30*/  PRMT R6, R6, 0x4210, R4.reuse ;  /* 0x0000421006067816 */ /* 0x100fe40000000004 */
[----:B------:R-:W-:Y:S02]  /*14bf40*/  PRMT R5, R5, 0x5210, R4 ;  /* 0x0000521005057816 */ /* 0x000fe40000000004 */
[----:B------:R-:W-:Y:S01]  /*14bf50*/  LOP3.LUT R21, R20, 0xffff, RZ, 0xc0, !PT ;  /* 0x0000ffff14157812 */ /* 0x000fe200078ec0ff */
[----:B------:R-:W-:Y:S04]  /*14bf60*/  STL [R1+0x934], R10 ;  /* 0x0009340a01007387 */ /* 0x000fe80000100800 */
[----:B------:R0:W-:Y:S01]  /*14bf70*/  STL [R1+0x7f4], R9 ;  /* 0x0007f40901007387 */ /* 0x0001e20000100800 */
[----:B------:R-:W-:-:S03]  /*14bf80*/  LOP3.LUT R4, R27, 0xffff, RZ, 0xc0, !PT ;  /* 0x0000ffff1b047812 */ /* 0x000fc600078ec0ff */
[----:B------:R1:W-:Y:S04]  /*14bf90*/  STL [R1+0x938], R6 ;  /* 0x0009380601007387 */ /* 0x0003e80000100800 */
[----:B------:R3:W-:Y:S01]  /*14bfa0*/  STL [R1+0x7f8], R5 ;  /* 0x0007f80501007387 */ /* 0x0007e20000100800 */
[--C-:B0-----:R-:W-:Y:S02]  /*14bfb0*/  PRMT R9, R25, 0x4210, R21.reuse ;  /* 0x0000421019097816 */ /* 0x101fe40000000015 */
[--C-:B-1----:R-:W-:Y:S02]  /*14bfc0*/  PRMT R6, R23, 0x4210, R4.reuse ;  /* 0x0000421017067816 */ /* 0x102fe40000000004 */
[----:B---3--:R-:W-:Y:S01]  /*14bfd0*/  PRMT R5, R24, 0x5210, R21 ;  /* 0x0000521018057816 */ /* 0x008fe20000000015 */
[----:B------:R-:W-:Y:S04]  /*14bfe0*/  STL [R1+0x920], R9 ;  /* 0x0009200901007387 */ /* 0x000fe80000100800 */
[----:B------:R0:W-:Y:S01]  /*14bff0*/  STL [R1+0x7e0], R5 ;  /* 0x0007e00501007387 */ /* 0x0001e20000100800 */
[----:B------:R-:W-:-:S03]  /*14c000*/  PRMT R4, R22, 0x5210, R4 ;  /* 0x0000521016047816 */ /* 0x000fc60000000004 */
[----:B------:R1:W-:Y:S01]  /*14c010*/  STL [R1+0x924], R6 ;  /* 0x0009240601007387 */ /* 0x0003e20000100800 */
[----:B------:R-:W-:Y:S02]  /*14c020*/  LOP3.LUT R7, R7, 0xffff, RZ, 0xc0, !PT ;  /* 0x0000ffff07077812 */ /* 0x000fe400078ec0ff */
[----:B------:R-:W-:Y:S01]  /*14c030*/  LOP3.LUT R11, R17, 0xffff, RZ, 0xc0, !PT ;  /* 0x0000ffff110b7812 */ /* 0x000fe200078ec0ff */
[----:B------:R2:W-:Y:S01]  /*14c040*/  STL [R1+0x7e4], R4 ;  /* 0x0007e40401007387 */ /* 0x0005e20000100800 */
[----:B0-----:R-:W-:Y:S02]  /*14c050*/  LOP3.LUT R5, R2, 0xffff, RZ, 0xc0, !PT ;  /* 0x0000ffff02057812 */ /* 0x001fe400078ec0ff */
[----:B-1----:R-:W-:Y:S02]  /*14c060*/  LOP3.LUT R6, R29, 0xffff, RZ, 0xc0, !PT ;  /* 0x0000ffff1d067812 */ /* 0x002fe400078ec0ff */
[----:B------:R-:W-:Y:S02]  /*14c070*/  PRMT R21, R7, 0x3340, R0 ;  /* 0x0000334007157816 */ /* 0x000fe40000000000 */
[----:B------:R-:W-:Y:S01]  /*14c080*/  LOP3.LUT R2, R18, 0xffff, RZ, 0xc0, !PT ;  /* 0x0000ffff12027812 */ /* 0x000fe200078ec0ff */
[----:B------:R-:W3:Y:S01]  /*14c090*/  LDL.LU R24, [R1+0x4ff4] ;  /* 0x004ff40001187983 */ /* 0x000ee20000300800 */
[----:B------:R-:W-:-:S03]  /*14c0a0*/  PRMT R9, R5, 0x3340, R6 ;  /* 0x0000334005097816 */ /* 0x000fc60000000006 */
[----:B------:R-:W4:Y:S04]  /*14c0b0*/  LDL.LU R23, [R1+0x6a0] ;  /* 0x0006a00001177983 */ /* 0x000f280000300800 */
[----:B------:R-:W4:Y:S04]  /*14c0c0*/  LDL.LU R22, [R1+0x7e8] ;  /* 0x0007e80001167983 */ /* 0x000f280000300800 */
[----:B------:R-:W4:Y:S01]  /*14c0d0*/  LDL.LU R29, [R1+0xf4] ;  /* 0x0000f400011d7983 */ /* 0x000f220000300800 */
[----:B------:R-:W-:Y:S02]  /*14c0e0*/  PRMT R10, R9, 0x5410, R21 ;  /* 0x00005410090a7816 */ /* 0x000fe40000000015 */
[----:B------:R-:W-:Y:S01]  /*14c0f0*/  PRMT R21, R11, 0x3340, R0 ;  /* 0x000033400b157816 */ /* 0x000fe20000000000 */
[----:B------:R-:W4:Y:S04]  /*14c100*/  LDL.LU R18, [R1+0x7b0] ;  /* 0x0007b00001127983 */ /* 0x000f280000300800 */
[----:B------:R-:W4:Y:S01]  /*14c110*/  LDL.LU R17, [R1+0xf8] ;  /* 0x0000f80001117983 */ /* 0x000f220000300800 */
[----:B------:R-:W-:-:S04]  /*14c120*/  SHF.R.U32.HI R5, RZ, 0x8, R5 ;  /* 0x00000008ff057819 */ /* 0x000fc80000011605 */
[----:B------:R-:W-:Y:S01]  /*14c130*/  LOP3.LUT R5, R5, 0xffff, RZ, 0xc0, !PT ;  /* 0x0000ffff05057812 */ /* 0x000fe200078ec0ff */
[----:B------:R0:W-:Y:S01]  /*14c140*/  STL [R1+0x550], R10 ;  /* 0x0005500a01007387 */ /* 0x0001e20000100800 */
[----:B--2---:R-:W-:-:S04]  /*14c150*/  LOP3.LUT R4, R26, 0xffff, RZ, 0xc0, !PT ;  /* 0x0000ffff1a047812 */ /* 0x004fc800078ec0ff */
[----:B------:R-:W-:Y:S02]  /*14c160*/  PRMT R9, R2, 0x3340, R4 ;  /* 0x0000334002097816 */ /* 0x000fe40000000004 */
        /* <DEDUP_REMOVED lines=8> */
[----:B------:R-:W-:Y:S01]  /*14c1f0*/  PRMT R2, R2, 0x3340, R4 ;  /* 0x0000334002027816 */ /* 0x000fe20000000004 */
[----:B------:R1:W-:Y:S04]  /*14c200*/  STL [R1+0x54c], R9 ;  /* 0x00054c0901007387 */ /* 0x0003e80000100800 */
[----:B------:R-:W2:Y:S04]  /*14c210*/  LDL.LU R12, [R1+0x6a4] ;  /* 0x0006a400010c7983 */ /* 0x000ea80000300800 */
[----:B------:R0:W-:Y:S04]  /*14c220*/  STL [R1+0x460], R5 ;  /* 0x0004600501007387 */ /* 0x0001e80000100800 */
[----:B------:R-:W2:Y:S04]  /*14c230*/  LDL.LU R4, [R1+0x4ac] ;  /* 0x0004ac0001047983 */ /* 0x000ea80000300800 */
[----:B------:R1:W-:Y:S04]  /*14c240*/  STL [R1+0x458], R2 ;  /* 0x0004580201007387 */ /* 0x0003e80000100800 */
[----:B------:R-:W2:Y:S04]  /*14c250*/  LDL.LU R13, [R1+0x7b4] ;  /* 0x0007b400010d7983 */ /* 0x000ea80000300800 */
[----:B0-----:R-:W2:Y:S04]  /*14c260*/  LDL.LU R10, [R1+0xfc] ;  /* 0x0000fc00010a7983 */ /* 0x001ea80000300800 */
[----:B-1----:R-:W2:Y:S04]  /*14c270*/  LDL.LU R9, [R1+0x7a8] ;  /* 0x0007a80001097983 */ /* 0x002ea80000300800 */
[----:B------:R-:W2:Y:S04]  /*14c280*/  LDL.LU R6, [R1+0x100] ;  /* 0x0001000001067983 */ /* 0x000ea80000300800 */
[----:B------:R-:W2:Y:S04]  /*14c290*/  LDL.LU R5, [R1+0x5390] ;  /* 0x0053900001057983 */ /* 0x000ea80000300800 */
[----:B------:R-:W2:Y:S04]  /*14c2a0*/  LDL.LU R2, [R1+0x5154] ;  /* 0x0051540001027983 */ /* 0x000ea80000300800 */
[----:B------:R-:W2:Y:S01]  /*14c2b0*/  LDL.LU R26, [R1+0x5234] ;  /* 0x00523400011a7983 */ /* 0x000ea20000300800 */
[----:B------:R-:W-:-:S02]  /*14c2c0*/  SHF.R.U32.HI R7, RZ, 0x8, R7 ;  /* 0x00000008ff077819 */ /* 0x000fc40000011607 */
[----:B---3--:R-:W-:Y:S02]  /*14c2d0*/  LOP3.LUT R21, R24, 0xffff, RZ, 0xc0, !PT ;  /* 0x0000ffff18157812 */ /* 0x008fe400078ec0ff */
[----:B----4-:R-:W-:Y:S02]  /*14c2e0*/  LOP3.LUT R15, R23, 0xffff, RZ, 0xc0, !PT ;  /* 0x0000ffff170f7812 */ /* 0x010fe400078ec0ff */
[--C-:B------:R-:W-:Y:S02]  /*14c2f0*/  PRMT R20, R22, 0x4210, R21.reuse ;  /* 0x0000421016147816 */ /* 0x100fe40000000015 */
[----:B------:R-:W-:Y:S02]  /*14c300*/  PRMT R19, R29, 0x5210, R21 ;  /* 0x000052101d137816 */ /* 0x000fe40000000015 */
[--C-:B------:R-:W-:Y:S02]  /*14c310*/  PRMT R16, R18, 0x4210, R15.reuse ;  /* 0x0000421012107816 */ /* 0x100fe4000000000f */
[----:B------:R-:W-:Y:S01]  /*14c320*/  PRMT R15, R17, 0x5210, R15 ;  /* 0x00005210110f7816 */ /* 0x000fe2000000000f */
[----:B------:R0:W-:Y:S04]  /*14c330*/  STL [R1+0x928], R20 ;  /* 0x0009281401007387 */ /* 0x0001e80000100800 */
[----:B------:R-:W-:Y:S01]  /*14c340*/  STL [R1+0x7e8], R19 ;  /* 0x0007e81301007387 */ /* 0x000fe20000100800 */
[----:B------:R-:W-:-:S03]  /*14c350*/  SHF.R.U32.HI R21, RZ, 0x8, R11 ;  /* 0x00000008ff157819 */ /* 0x000fc6000001160b */
[----:B------:R-:W-:Y:S04]  /*14c360*/  STL [R1+0x910], R16 ;  /* 0x0009101001007387 */ /* 0x000fe80000100800 */
[----:B------:R1:W-:Y:S01]  /*14c370*/  STL [R1+0x7b0], R15 ;  /* 0x0007b00f01007387 */ /* 0x0003e20000100800 */
[----:B------:R-:W-:Y:S02]  /*14c380*/  LOP3.LUT R11, R7, 0xffff, RZ, 0xc0, !PT ;  /* 0x0000ffff070b7812 */ /* 0x000fe400078ec0ff */
[----:B------:R-:W-:Y:S01]  /*14c390*/  LOP3.LUT R21, R21, 0xffff, RZ, 0xc0, !PT ;  /* 0x0000ffff15157812 */ /* 0x000fe200078ec0ff */
[----:B0-----:R-:W3:Y:S04]  /*14c3a0*/  LDL.LU R20, [R1+0x5080] ;  /* 0x0050800001147983 */ /* 0x001ee80000300800 */
[----:B------:R-:W4:Y:S04]  /*14c3b0*/  LDL.LU R27, [R1+0x7a0] ;  /* 0x0007a000011b7983 */ /* 0x000f280000300800 */
[----:B------:R-:W4:Y:S04]  /*14c3c0*/  LDL.LU R25, [R1+0x104] ;  /* 0x0001040001197983 */ /* 0x000f280000300800 */
[----:B------:R-:W4:Y:S04]  /*14c3d0*/  LDL.LU R24, [R1+0x5084] ;  /* 0x0050840001187983 */ /* 0x000f280000300800 */
[----:B------:R-:W4:Y:S04]  /*14c3e0*/  LDL.LU R23, [R1+0x501c] ;  /* 0x00501c0001177983 */ /* 0x000f280000300800 */
[----:B------:R-:W4:Y:S01]  /*14c3f0*/  LDL.LU R22, [R1+0x7a4] ;  /* 0x0007a40001167983 */ /* 0x000f220000300800 */
[----:B-1----:R-:W-:-:S03]  /*14c400*/  PRMT R15, R21, 0x3340, R0 ;  /* 0x00003340150f7816 */ /* 0x002fc60000000000 */
[----:B------:R-:W4:Y:S01]  /*14c410*/  LDL.LU R29, [R1+0x108] ;  /* 0x00010800011d7983 */ /* 0x000f220000300800 */
[----:B------:R-:W-:-:S03]  /*14c420*/  PRMT R11, R11, 0x3340, R0 ;  /* 0x000033400b0b7816 */ /* 0x000fc60000000000 */
[----:B------:R-:W4:Y:S04]  /*14c430*/  LDL.LU R18, [R1+0x794] ;  /* 0x0007940001127983 */ /* 0x000f280000300800 */
[----:B------:R-:W4:Y:S04]  /*14c440*/  LDL.LU R17, [R1+0x10c] ;  /* 0x00010c0001117983 */ /* 0x000f280000300800 */
[----:B------:R-:W4:Y:S04]  /*14c450*/  LDL.LU R7, [R1+0x4ffc] ;  /* 0x004ffc0001077983 */ /* 0x000f280000300800 */
[----:B------:R-:W-:Y:S04]  /*14c460*/  STL [R1+0x2c0], R15 ;  /* 0x0002c00f01007387 */ /* 0x000fe80000100800 */
[----:B------:R0:W-:Y:S01]  /*14c470*/  STL [R1+0x2bc], R11 ;  /* 0x0002bc0b01007387 */ /* 0x0001e20000100800 */
[----:B--2---:R-:W-:-:S02]  /*14c480*/  LOP3.LUT R21, R12, 0xffff, RZ, 0xc0, !PT ;  /* 0x0000ffff0c157812 */ /* 0x004fc400078ec0ff */
[----:B------:R-:W-:Y:S02]  /*14c490*/  LOP3.LUT R4, R4, 0xffff, RZ, 0xc0, !PT ;  /* 0x0000ffff04047812 */ /* 0x000fe400078ec0ff */
[--C-:B0-----:R-:W-:Y:S02]  /*14c4a0*/  PRMT R11, R13, 0x4210, R21.reuse ;  /* 0x000042100d0b7816 */ /* 0x101fe40000000015 */
        /* <DEDUP_REMOVED lines=14> */
[----:B------:R-:W2:Y:S04]  /*14c590*/  LDL.LU R11, [R1+0x4ec8] ;  /* 0x004ec800010b7983 */ /* 0x000ea80000300800 */
[----:B------:R-:W2:Y:S01]  /*14c5a0*/  LDL.LU R26, [R1+0x4f74] ;  /* 0x004f7400011a7983 */ /* 0x000ea20000300800 */
[----:B------:R-:W-:Y:S02]  /*14c5b0*/  SHF.R.U32.HI R4, RZ, 0x8, R4 ;  /* 0x00000008ff047819 */ /* 0x000fe40000011604 */
[----:B------:R-:W-:-:S02]  /*14c5c0*/  SHF.R.U32.HI R21, RZ, 0x8, R5 ;  /* 0x00000008ff157819 */ /* 0x000fc40000011605 */
[----:B------:R-:W-:Y:S02]  /*14c5d0*/  LOP3.LUT R5, R4, 0xffff, RZ, 0xc0, !PT ;  /* 0x0000ffff04057812 */ /* 0x000fe400078ec0ff */
[----:B------:R-:W-:-:S04]  /*14c5e0*/  LOP3.LUT R21, R21, 0xffff, RZ, 0xc0, !PT ;  /* 0x0000ffff15157812 */ /* 0x000fc800078ec0ff */
[----:B------:R-:W-:-:S05]  /*14c5f0*/  PRMT R9, R5, 0x3340, R21 ;  /* 0x0000334005097816 */ /* 0x000fca0000000015 */
[----:B------:R1:W-:Y:S01]  /*14c600*/  STL [R1+0x48c], R9 ;  /* 0x00048c0901007387 */ /* 0x0003e20000100800 */
[----:B---3--:R-:W-:Y:S02]  /*14c610*/  LOP3.LUT R4, R20, 0xffff, RZ, 0xc0, !PT ;  /* 0x0000ffff14047812 */ /* 0x008fe400078ec0ff */
[----:B----4-:R-:W-:Y:S02]  /*14c620*/  LOP3.LUT R21, R24, 0xffff, RZ, 0xc0, !PT ;  /* 0x0000ffff18157812 */ /* 0x010fe400078ec0ff */
[--C-:B0-----:R-:W-:Y:S02]  /*14c630*/  PRMT R6, R27, 0x4210, R4.reuse ;  /* 0x000042101b067816 */ /* 0x101fe40000000004 */
[----:B------:R-:W-:Y:S02]  /*14c640*/  PRMT R5, R25, 0x5210, R4 ;  /* 0x0000521019057816 */ /* 0x000fe40000000004 */
[----:B------:R-:W-:Y:S02]  /*14c650*/  LOP3.LUT R4, R23, 0xffff, RZ, 0xc0, !PT ;  /* 0x0000ffff17047812 */ /* 0x000fe400078ec0ff */
[--C-:B-1----:R-:W-:Y:S01]  /*14c660*/  PRMT R9, R22, 0x4210, R21.reuse ;  /* 0x0000421016097816 */ /* 0x102fe20000000015 */
[----:B------:R0:W-:Y:S04]  /*14c670*/  STL [R1+0x900], R6 ;  /* 0x0009000601007387 */ /* 0x0001e80000100800 */
[----:B------:R1:W-:Y:S04]  /*14c680*/  STL [R1+0x7a0], R5 ;  /* 0x0007a00501007387 */ /* 0x0003e80000100800 */
[----:B------:R-:W-:Y:S01]  /*14c690*/  STL [R1+0x904], R9 ;  /* 0x0009040901007387 */ /* 0x000fe20000100800 */
[----:B0-----:R-:W-:-:S02]  /*14c6a0*/  PRMT R6, R29, 0x5210, R21 ;  /* 0x000052101d067816 */ /* 0x001fc40000000015 */
[--C-:B-1----:R-:W-:Y:S02]  /*14c6b0*/  PRMT R5, R18, 0x4210, R4.reuse ;  /* 0x0000421012057816 */ /* 0x102fe40000000004 */
[----:B------:R-:W-:Y:S01]  /*14c6c0*/  PRMT R4, R17, 0x5210, R4 ;  /* 0x0000521011047816 */ /* 0x000fe20000000004 */
[----:B------:R-:W-:Y:S04]  /*14c6d0*/  STL [R1+0x7a4], R6 ;  /* 0x0007a40601007387 */ /* 0x000fe80000100800 */
[----:B------:R-:W-:Y:S04]  /*14c6e0*/  STL [R1+0x908], R5 ;  /* 0x0009080501007387 */ /* 0x000fe80000100800 */
[----:B------:R-:W3:Y:S04]  /*14c6f0*/  LDL.LU R12, [R1+0x6b4] ;  /* 0x0006b400010c7983 */ /* 0x000ee80000300800 */
[----:B------:R0:W-:Y:S01]  /*14c700*/  STL [R1+0x7a8], R4 ;  /* 0x0007a80401007387 */ /* 0x0001e20000100800 */
[----:B------:R-:W-:-:S03]  /*14c710*/  LOP3.LUT R15, R7, 0xffff, RZ, 0xc0, !PT ;  /* 0x0000ffff070f7812 */ /* 0x000fc600078ec0ff */
        /* <DEDUP_REMOVED lines=16> */
[----:B--2---:R-:W-:-:S02]  /*14c820*/  LOP3.LUT R11, R11, 0xffff, RZ, 0xc0, !PT ;  /* 0x0000ffff0b0b7812 */ /* 0x004fc400078ec0ff */
[----:B------:R-:W-:Y:S02]  /*14c830*/  LOP3.LUT R16, R26, 0xffff, RZ, 0xc0, !PT ;  /* 0x0000ffff1a107812 */ /* 0x000fe400078ec0ff */
[----:B------:R-:W-:Y:S02]  /*14c840*/  PRMT R21, R11, 0x3340, R0 ;  /* 0x000033400b157816 */ /* 0x000fe40000000000 */
        /* <DEDUP_REMOVED lines=14> */
[----:B---3--:R-:W-:Y:S02]  /*14c930*/  LOP3.LUT R21, R12, 0xffff, RZ, 0xc0, !PT ;  /* 0x0000ffff0c157812 */ /* 0x008fe400078ec0ff */
[----:B----4-:R-:W-:Y:S02]  /*14c940*/  LOP3.LUT R4, R4, 0xffff, RZ, 0xc0, !PT ;  /* 0x0000ffff04047812 */ /* 0x010fe400078ec0ff */
[--C-:B0-----:R-:W-:Y:S02]  /*14c950*/  PRMT R11, R13, 0x4210, R21.reuse ;  /* 0x000042100d0b7816 */ /* 0x101fe40000000015 */
[----:B------:R-:W-:-:S02]  /*14c960*/  PRMT R10, R10, 0x5210, R21 ;  /* 0x000052100a0a7816 */ /* 0x000fc40000000015 */
[--C-:B------:R-:W-:Y:S02]  /*14c970*/  PRMT R9, R9, 0x4210, R4.reuse ;  /* 0x0000421009097816 */ /* 0x100fe40000000004 */
[----:B------:R-:W-:Y:S02]  /*14c980*/  PRMT R6, R6, 0x5210, R4 ;  /* 0x0000521006067816 */ /* 0x000fe40000000004 */
[----:B------:R-:W-:Y:S01]  /*14c990*/  LOP3.LUT R21, R5, 0xffff, RZ, 0xc0, !PT ;  /* 0x0000ffff05157812 */ /* 0x000fe200078ec0ff */
[----:B------:R-:W-:Y:S04]  /*14c9a0*/  STL [R1+0x8f0], R11 ;  /* 0x0008f00b01007387 */ /* 0x000fe80000100800 */
[----:B------:R-:W-:Y:S04]  /*14c9b0*/  STL [R1+0x790], R10 ;  /* 0x0007900a01007387 */ /* 0x000fe80000100800 */
[----:B------:R0:W-:Y:S04]  /*14c9c0*/  STL [R1+0x8f4], R9 ;  /* 0x0008f40901007387 */ /* 0x0001e80000100800 */
[----:B------:R1:W-:Y:S01]  /*14c9d0*/  STL [R1+0x794], R6 ;  /* 0x0007940601007387 */ /* 0x0003e20000100800 */
[----:B------:R-:W-:-:S02]  /*14c9e0*/  LOP3.LUT R4, R20, 0xffff, RZ, 0xc0, !PT ;  /* 0x0000ffff14047812 */ /* 0x000fc400078ec0ff */
[--C-:B0-----:R-:W-:Y:S02]  /*14c9f0*/  PRMT R9, R27, 0x4210, R21.reuse ;  /* 0x000042101b097816 */ /* 0x101fe40000000015 */
[----:B-1----:R-:W-:Y:S02]  /*14ca00*/  PRMT R6, R25, 0x5210, R21 ;  /* 0x0000521019067816 */ /* 0x002fe40000000015 */
[--C-:B------:R-:W-:Y:S02]  /*14ca10*/  PRMT R5, R24, 0x4210, R4.reuse ;  /* 0x0000421018057816 */ /* 0x100fe40000000004 */
[----:B------:R-:W-:Y:S01]  /*14ca20*/  PRMT R4, R23, 0x5210, R4 ;  /* 0x0000521017047816 */ /* 0x000fe20000000004 */
[----:B------:R0:W-:Y:S04]  /*14ca30*/  STL [R1+0x8f8], R9 ;  /* 0x0008f80901007387 */ /* 0x0001e80000100800 */
[----:B------:R1:W-:Y:S01]  /*14ca40*/  STL [R1+0x798], R6 ;  /* 0x0007980601007387 */ /* 0x0003e20000100800 */
[----:B------:R-:W-:-:S03]  /*14ca50*/  LOP3.LUT R10, R18, 0xffff, RZ, 0xc0, !PT ;  /* 0x0000ffff120a7812 */ /* 0x000fc600078ec0ff */
[----:B------:R-:W-:Y:S04]  /*14ca60*/  STL [R1+0x8e0], R5 ;  /* 0x0008e00501007387 */ /* 0x000fe80000100800 */
[----:B------:R3:W-:Y:S01]  /*14ca70*/  STL [R1+0x780], R4 ;  /* 0x0007800401007387 */ /* 0x0007e20000100800 */
[----:B------:R-:W-:-:S03]  /*14ca80*/  LOP3.LUT R7, R7, 0xffff, RZ, 0xc0, !PT ;  /* 0x0000ffff07077812 */ /* 0x000fc600078ec0ff */
[----:B------:R-:W4:Y:S04]  /*14ca90*/  LDL.LU R24, [R1+0x50c8] ;  /* 0x0050c80001187983 */ /* 0x000f280000300800 */
[----:B------:R-:W4:Y:S01]  /*14caa0*/  LDL.LU R23, [R1+0x504c] ;  /* 0x00504c0001177983 */ /* 0x000f220000300800 */
[----:B0-----:R-:W-:Y:S02]  /*14cab0*/  LOP3.LUT R9, R22, 0xffff, RZ, 0xc0, !PT ;  /* 0x0000ffff16097812 */ /* 0x001fe400078ec0ff */
[----:B-1----:R-:W-:Y:S01]  /*14cac0*/  LOP3.LUT R6, R29, 0xffff, RZ, 0xc0, !PT ;  /* 0x0000ffff1d067812 */ /* 0x002fe200078ec0ff */
[----:B------:R-:W4:Y:S04]  /*14cad0*/  LDL.LU R22, [R1+0x784] ;  /* 0x0007840001167983 */ /* 0x000f280000300800 */
[----:B------:R-:W4:Y:S01]  /*14cae0*/  LDL.LU R29, [R1+0x120] ;  /* 0x00012000011d7983 */ /* 0x000f220000300800 */
[----:B------:R-:W-:-:S02]  /*14caf0*/  PRMT R11, R9, 0x3340, R10 ;  /* 0x00003340090b7816 */ /* 0x000fc4000000000a */
[--C-:B------:R-:W-:Y:S02]  /*14cb00*/  PRMT R21, R6, 0x3340, R0.reuse ;  /* 0x0000334006157816 */ /* 0x100fe40000000000 */
[----:B---3--:R-:W-:Y:S01]  /*14cb10*/  LOP3.LUT R4, R17, 0xffff, RZ, 0xc0, !PT ;  /* 0x0000ffff11047812 */ /* 0x008fe200078ec0ff */
[----:B------:R-:W3:Y:S04]  /*14cb20*/  LDL.LU R18, [R1+0x788] ;  /* 0x0007880001127983 */ /* 0x000ee80000300800 */
[----:B------:R-:W3:Y:S01]  /*14cb30*/  LDL.LU R17, [R1+0x124] ;  /* 0x0001240001117983 */ /* 0x000ee20000300800 */
[----:B------:R-:W-:Y:S02]  /*14cb40*/  PRMT R12, R11, 0x5410, R21 ;  /* 0x000054100b0c7816 */ /* 0x000fe40000000015 */
[----:B------:R-:W-:-:S02]  /*14cb50*/  PRMT R21, R7, 0x3340, R0 ;  /* 0x0000334007157816 */ /* 0x000fc40000000000 */
        /* <DEDUP_REMOVED lines=14> */
[----:B------:R-:W-:Y:S04]  /*14cc40*/  STL [R1+0x51c], R11 ;  /* 0x00051c0b01007387 */ /* 0x000fe80000100800 */
[----:B------:R-:W2:Y:S04]  /*14cc50*/  LDL.LU R15, [R1+0x6c4] ;  /* 0x0006c400010f7983 */ /* 0x000ea80000300800 */
[----:B------:R1:W-:Y:S04]  /*14cc60*/  STL [R1+0x448], R9 ;  /* 0x0004480901007387 */ /* 0x0003e80000100800 */
[----:B------:R-:W2:Y:S04]  /*14cc70*/  LDL.LU R4, [R1+0x6c0] ;  /* 0x0006c00001047983 */ /* 0x000ea80000300800 */
[----:B------:R1:W-:Y:S04]  /*14cc80*/  STL [R1+0x440], R5 ;  /* 0x0004400501007387 */ /* 0x0003e80000100800 */
[----:B0-----:R-:W2:Y:S04]  /*14cc90*/  LDL.LU R12, [R1+0x770] ;  /* 0x00077000010c7983 */ /* 0x001ea80000300800 */
[----:B------:R-:W2:Y:S04]  /*14cca0*/  LDL.LU R13, [R1+0x128] ;  /* 0x00012800010d7983 */ /* 0x000ea80000300800 */
[----:B------:R-:W2:Y:S04]  /*14ccb0*/  LDL.LU R10, [R1+0x774] ;  /* 0x00077400010a7983 */ /* 0x000ea80000300800 */
[----:B-1----:R-:W2:Y:S04]  /*14ccc0*/  LDL.LU R9, [R1+0x12c] ;  /* 0x00012c0001097983 */ /* 0x002ea80000300800 */
[----:B------:R-:W2:Y:S04]  /*14ccd0*/  LDL.LU R5, [R1+0x5420] ;  /* 0x0054200001057983 */ /* 0x000ea80000300800 */
[----:B------:R-:W2:Y:S04]  /*14cce0*/  LDL.LU R20, [R1+0x5214] ;  /* 0x0052140001147983 */ /* 0x000ea80000300800 */
[----:B------:R-:W2:Y:S01]  /*14ccf0*/  LDL.LU R26, [R1+0x5384] ;  /* 0x00538400011a7983 */ /* 0x000ea20000300800 */
[----:B----4-:R-:W-:-:S02]  /*14cd00*/  LOP3.LUT R21, R24, 0xffff, RZ, 0xc0, !PT ;  /* 0x0000ffff18157812 */ /* 0x010fc400078ec0ff */
[----:B------:R-:W-:Y:S02]  /*14cd10*/  LOP3.LUT R11, R23, 0xffff, RZ, 0xc0, !PT ;  /* 0x0000ffff170b7812 */ /* 0x000fe400078ec0ff */
[--C-:B------:R-:W-:Y:S02]  /*14cd20*/  PRMT R22, R22, 0x4210, R21.reuse ;  /* 0x0000421016167816 */ /* 0x100fe40000000015 */
[----:B------:R-:W-:Y:S02]  /*14cd30*/  PRMT R19, R29, 0x5210, R21 ;  /* 0x000052101d137816 */ /* 0x000fe40000000015 */
[--C-:B---3--:R-:W-:Y:S02]  /*14cd40*/  PRMT R16, R18, 0x4210, R11.reuse ;  /* 0x0000421012107816 */ /* 0x108fe4000000000b */
[----:B------:R-:W-:Y:S01]  /*14cd50*/  PRMT R11, R17, 0x5210, R11 ;  /* 0x00005210110b7816 */ /* 0x000fe2000000000b */
[----:B------:R0:W-:Y:S04]  /*14cd60*/  STL [R1+0x8e4], R22 ;  /* 0x0008e41601007387 */ /* 0x0001e80000100800 */
[----:B------:R-:W-:Y:S01]  /*14cd70*/  STL [R1+0x784], R19 ;  /* 0x0007841301007387 */ /* 0x000fe20000100800 */
[----:B------:R-:W-:-:S03]  /*14cd80*/  SHF.R.U32.HI R21, RZ, 0x8, R7 ;  /* 0x00000008ff157819 */ /* 0x000fc60000011607 */
[----:B------:R-:W-:Y:S01]  /*14cd90*/  STL [R1+0x8e8], R16 ;  /* 0x0008e81001007387 */ /* 0x000fe20000100800 */
[----:B------:R-:W-:-:S03]  /*14cda0*/  SHF.R.U32.HI R7, RZ, 0x8, R6 ;  /* 0x00000008ff077819 */ /* 0x000fc60000011606 */
[----:B------:R1:W-:Y:S04]  /*14cdb0*/  STL [R1+0x788], R11 ;  /* 0x0007880b01007387 */ /* 0x0003e80000100800 */
[----:B------:R-:W3:Y:S01]  /*14cdc0*/  LDL.LU R6, [R1+0x4d4] ;  /* 0x0004d40001067983 */ /* 0x000ee20000300800 */
[----:B------:R-:W-:-:S03]  /*14cdd0*/  LOP3.LUT R21, R21, 0xffff, RZ, 0xc0, !PT ;  /* 0x0000ffff15157812 */ /* 0x000fc600078ec0ff */
[----:B------:R-:W4:Y:S04]  /*14cde0*/  LDL.LU R27, [R1+0x778] ;  /* 0x00077800011b7983 */ /* 0x000f280000300800 */
[----:B------:R-:W4:Y:S04]  /*14cdf0*/  LDL.LU R25, [R1+0x134] ;  /* 0x0001340001197983 */ /* 0x000f280000300800 */
[----:B------:R-:W4:Y:S04]  /*14ce00*/  LDL.LU R24, [R1+0x50e4] ;  /* 0x0050e40001187983 */ /* 0x000f280000300800 */
[----:B------:R-:W4:Y:S04]  /*14ce10*/  LDL.LU R23, [R1+0x50e0] ;  /* 0x0050e00001177983 */ /* 0x000f280000300800 */
[----:B0-----:R-:W4:Y:S01]  /*14ce20*/  LDL.LU R22, [R1+0x760] ;  /* 0x0007600001167983 */ /* 0x001f220000300800 */
[----:B-1----:R-:W-:-:S02]  /*14ce30*/  LOP3.LUT R11, R7, 0xffff, RZ, 0xc0, !PT ;  /* 0x0000ffff070b7812 */ /* 0x002fc400078ec0ff */
[--C-:B------:R-:W-:Y:S01]  /*14ce40*/  PRMT R16, R21, 0x3340, R0.reuse ;  /* 0x0000334015107816 */ /* 0x100fe20000000000 */
[----:B------:R-:W4:Y:S04]  /*14ce50*/  LDL.LU R29, [R1+0x130] ;  /* 0x00013000011d7983 */ /* 0x000f280000300800 */
[----:B------:R-:W4:Y:S01]  /*14ce60*/  LDL.LU R18, [R1+0x764] ;  /* 0x0007640001127983 */ /* 0x000f220000300800 */
[----:B------:R-:W-:-:S03]  /*14ce70*/  PRMT R11, R11, 0x3340, R0 ;  /* 0x000033400b0b7816 */ /* 0x000fc60000000000 */
[----:B------:R-:W4:Y:S04]  /*14ce80*/  LDL.LU R17, [R1+0x138] ;  /* 0x0001380001117983 */ /* 0x000f280000300800 */
[----:B------:R-:W4:Y:S04]  /*14ce90*/  LDL.LU R7, [R1+0x4fe4] ;  /* 0x004fe40001077983 */ /* 0x000f280000300800 */
[----:B------:R-:W-:Y:S04]  /*14cea0*/  STL [R1+0x2b4], R16 ;  /* 0x0002b41001007387 */ /* 0x000fe80000100800 */
[----:B------:R0:W-:Y:S01]  /*14ceb0*/  STL [R1+0x2b0], R11 ;  /* 0x0002b00b01007387 */ /* 0x0001e20000100800 */
[----:B--2---:R-:W-:-:S02]  /*14cec0*/  LOP3.LUT R21, R15, 0xffff, RZ, 0xc0, !PT ;  /* 0x0000ffff0f157812 */ /* 0x004fc400078ec0ff */
[----:B------:R-:W-:Y:S02]  /*14ced0*/  LOP3.LUT R4, R4, 0xffff, RZ, 0xc0, !PT ;  /* 0x0000ffff04047812 */ /* 0x000fe400078ec0ff */
[--C-:B------:R-:W-:Y:S02]  /*14cee0*/  PRMT R12, R12, 0x4210, R21.reuse ;  /* 0x000042100c0c7816 */ /* 0x100fe40000000015 */
[----:B0-----:R-:W-:Y:S02]  /*14cef0*/  PRMT R11, R13, 0x5210, R21 ;  /* 0x000052100d0b7816 */ /* 0x001fe40000000015 */
[--C-:B------:R-:W-:Y:S01]  /*14cf00*/  PRMT R10, R10, 0x4210, R4.reuse ;  /* 0x000042100a0a7816 */ /* 0x100fe20000000004 */
[----:B------:R-:W-:Y:S01]  /*14cf10*/  STL [R1+0x8d0], R12 ;  /* 0x0008d00c01007387 */ /* 0x000fe20000100800 */
[----:B------:R-:W-:Y:S02]  /*14cf20*/  PRMT R9, R9, 0x5210, R4 ;  /* 0x0000521009097816 */ /* 0x000fe40000000004 */
[----:B------:R-:W-:-:S02]  /*14cf30*/  LOP3.LUT R4, R5, 0xffff, RZ, 0xc0, !PT ;  /* 0x0000ffff05047812 */ /* 0x000fc400078ec0ff */
[----:B------:R-:W-:Y:S02]  /*14cf40*/  LOP3.LUT R16, R20, 0xffff, RZ, 0xc0, !PT ;  /* 0x0000ffff14107812 */ /* 0x000fe400078ec0ff */
        /* <DEDUP_REMOVED lines=14> */
[----:B0-----:R-:W-:-:S05]  /*14d030*/  PRMT R9, R5, 0x3340, R21 ;  /* 0x0000334005097816 */ /* 0x001fca0000000015 */
[----:B------:R0:W-:Y:S01]  /*14d040*/  STL [R1+0x438], R9 ;  /* 0x0004380901007387 */ /* 0x0001e20000100800 */
[----:B---3--:R-:W-:-:S04]  /*14d050*/  LOP3.LUT R4, R6, 0xffff, RZ, 0xc0, !PT ;  /* 0x0000ffff06047812 */ /* 0x008fc800078ec0ff */
[--C-:B----4-:R-:W-:Y:S02]  /*14d060*/  PRMT R6, R27, 0x4210, R4.reuse ;  /* 0x000042101b067816 */ /* 0x110fe40000000004 */
[----:B------:R-:W-:Y:S02]  /*14d070*/  PRMT R5, R25, 0x5210, R4 ;  /* 0x0000521019057816 */ /* 0x000fe40000000004 */
[----:B------:R-:W-:Y:S02]  /*14d080*/  LOP3.LUT R21, R24, 0xffff, RZ, 0xc0, !PT ;  /* 0x0000ffff18157812 */ /* 0x000fe400078ec0ff */
[----:B------:R-:W-:Y:S01]  /*14d090*/  LOP3.LUT R4, R23, 0xffff, RZ, 0xc0, !PT ;  /* 0x0000ffff17047812 */ /* 0x000fe200078ec0ff */
[----:B------:R1:W-:Y:S01]  /*14d0a0*/  STL [R1+0x8d8], R6 ;  /* 0x0008d80601007387 */ /* 0x0003e20000100800 */
[----:B0-----:R-:W-:-:S03]  /*14d0b0*/  PRMT R9, R22, 0x4210, R21 ;  /* 0x0000421016097816 */ /* 0x001fc60000000015 */
[----:B------:R0:W-:Y:S04]  /*14d0c0*/  STL [R1+0x778], R5 ;  /* 0x0007780501007387 */ /* 0x0001e80000100800 */
[----:B------:R-:W-:Y:S01]  /*14d0d0*/  STL [R1+0x8c0], R9 ;  /* 0x0008c00901007387 */ /* 0x000fe20000100800 */
[----:B-1----:R-:W-:Y:S02]  /*14d0e0*/  PRMT R6, R29, 0x5210, R21 ;  /* 0x000052101d067816 */ /* 0x002fe40000000015 */
[--C-:B0-----:R-:W-:Y:S02]  /*14d0f0*/  PRMT R5, R18, 0x4210, R4.reuse ;  /* 0x0000421012057816 */ /* 0x101fe40000000004 */
[----:B------:R-:W-:Y:S01]  /*14d100*/  PRMT R4, R17, 0x5210, R4 ;  /* 0x0000521011047816 */ /* 0x000fe20000000004 */
[----:B------:R-:W-:Y:S04]  /*14d110*/  STL [R1+0x760], R6 ;  /* 0x0007600601007387 */ /* 0x000fe80000100800 */
[----:B------:R-:W-:Y:S04]  /*14d120*/  STL [R1+0x8c4], R5 ;  /* 0x0008c40501007387 */ /* 0x000fe80000100800 */
[----:B------:R-:W3:Y:S04]  /*14d130*/  LDL.LU R15, [R1+0x5070] ;  /* 0x00507000010f7983 */ /* 0x000ee80000300800 */
        /* <DEDUP_REMOVED lines=8> */
[----:B------:R-:W-:-:S03]  /*14d1c0*/  LOP3.LUT R19, R7, 0xffff, RZ, 0xc0, !PT ;  /* 0x0000ffff07137812 */ /* 0x000fc600078ec0ff */
        /* <DEDUP_REMOVED lines=14> */
[----:B------:R0:W-:Y:S04]  /*14d2b0*/  STL [R1+0x514], R26 ;  /* 0x0005141a01007387 */ /* 0x0001e80000100800 */
[----:B0-----:R-:W2:Y:S01]  /*14d2c0*/  LDL.LU R26, [R1+0x5310] ;  /* 0x00531000011a7983 */ /* 0x001ea20000300800 */
        /* <DEDUP_REMOVED lines=12> */
[--C-:B------:R-:W-:Y:S02]  /*14d390*/  PRMT R12, R12, 0x4210, R21.reuse ;  /* 0x000042100c0c7816 */ /* 0x100fe40000000015 */
[----:B0-----:R-:W-:-:S02]  /*14d3a0*/  PRMT R11, R13, 0x5210, R21 ;  /* 0x000052100d0b7816 */ /* 0x001fc40000000015 */
[--C-:B------:R-:W-:Y:S02]  /*14d3b0*/  PRMT R10, R10, 0x4210, R4.reuse ;  /* 0x000042100a0a7816 */ /* 0x100fe40000000004 */
[----:B------:R-:W-:Y:S01]  /*14d3c0*/  PRMT R9, R9, 0x5210, R4 ;  /* 0x0000521009097816 */ /* 0x000fe20000000004 */
[----:B------:R-:W-:Y:S01]  /*14d3d0*/  STL [R1+0x8c8], R12 ;  /* 0x0008c80c01007387 */ /* 0x000fe20000100800 */
[----:B------:R-:W-:-:S03]  /*14d3e0*/  LOP3.LUT R21, R6, 0xffff, RZ, 0xc0, !PT ;  /* 0x0000ffff06157812 */ /* 0x000fc600078ec0ff */
[----:B------:R-:W-:Y:S04]  /*14d3f0*/  STL [R1+0x768], R11 ;  /* 0x0007680b01007387 */ /* 0x000fe80000100800 */
[----:B------:R-:W-:Y:S01]  /*14d400*/  STL [R1+0x8b0], R10 ;  /* 0x0008b00a01007387 */ /* 0x000fe20000100800 */
[----:B------:R-:W-:-:S03]  /*14d410*/  LOP3.LUT R4, R5, 0xffff, RZ, 0xc0, !PT ;  /* 0x0000ffff05047812 */ /* 0x000fc600078ec0ff */
[----:B------:R0:W-:Y:S01]  /*14d420*/  STL [R1+0x750], R9 ;  /* 0x0007500901007387 */ /* 0x0001e20000100800 */
[--C-:B------:R-:W-:Y:S02]  /*14d430*/  PRMT R6, R25, 0x5210, R21.reuse ;  /* 0x0000521019067816 */ /* 0x100fe40000000015 */
[--C-:B------:R-:W-:Y:S02]  /*14d440*/  PRMT R5, R24, 0x4210, R4.reuse ;  /* 0x0000421018057816 */ /* 0x100fe40000000004 */
[----:B0-----:R-:W-:Y:S02]  /*14d450*/  PRMT R9, R27, 0x4210, R21 ;  /* 0x000042101b097816 */ /* 0x001fe40000000015 */
[----:B------:R-:W-:Y:S02]  /*14d460*/  PRMT R4, R23, 0x5210, R4 ;  /* 0x0000521017047816 */ /* 0x000fe40000000004 */
[----:B------:R-:W-:Y:S01]  /*14d470*/  LOP3.LUT R10, R18, 0xffff, RZ, 0xc0, !PT ;  /* 0x0000ffff120a7812 */ /* 0x000fe200078ec0ff */
[----:B------:R0:W-:Y:S04]  /*14d480*/  STL [R1+0x8b4], R9 ;  /* 0x0008b40901007387 */ /* 0x0001e80000100800 */
[----:B------:R-:W-:Y:S04]  /*14d490*/  STL [R1+0x754], R6 ;  /* 0x0007540601007387 */ /* 0x000fe80000100800 */
[----:B------:R1:W-:Y:S04]  /*14d4a0*/  STL [R1+0x8b8], R5 ;  /* 0x0008b80501007387 */ /* 0x0003e80000100800 */
[----:B------:R3:W-:Y:S01]  /*14d4b0*/  STL [R1+0x758], R4 ;  /* 0x0007580401007387 */ /* 0x0007e20000100800 */
[----:B------:R-:W-:-:S03]  /*14d4c0*/  LOP3.LUT R7, R7, 0xffff, RZ, 0xc0, !PT ;  /* 0x0000ffff07077812 */ /* 0x000fc600078ec0ff */
[----:B------:R-:W4:Y:S04]  /*14d4d0*/  LDL.LU R25, [R1+0x5114] ;  /* 0x0051140001197983 */ /* 0x000f280000300800 */
[----:B------:R-:W4:Y:S01]  /*14d4e0*/  LDL.LU R24, [R1+0x510c] ;  /* 0x00510c0001187983 */ /* 0x000f220000300800 */
[----:B0-----:R-:W-:Y:S02]  /*14d4f0*/  LOP3.LUT R9, R22, 0xffff, RZ, 0xc0, !PT ;  /* 0x0000ffff16097812 */ /* 0x001fe400078ec0ff */
[----:B-1----:R-:W-:Y:S02]  /*14d500*/  LOP3.LUT R5, R29, 0xffff, RZ, 0xc0, !PT ;  /* 0x0000ffff1d057812 */ /* 0x002fe400078ec0ff */
[----:B---3--:R-:W-:Y:S02]  /*14d510*/  LOP3.LUT R4, R17, 0xffff, RZ, 0xc0, !PT ;  /* 0x0000ffff11047812 */ /* 0x008fe400078ec0ff */
[----:B------:R-:W-:Y:S01]  /*14d520*/  PRMT R11, R9, 0x3340, R10 ;  /* 0x00003340090b7816 */ /* 0x000fe2000000000a */
[----:B------:R-:W3:Y:S01]  /*14d530*/  LDL.LU R22, [R1+0x740] ;  /* 0x0007400001167983 */ /* 0x000ee20000300800 */
[----:B------:R-:W-:-:S02]  /*14d540*/  PRMT R21, R5, 0x3340, R0 ;  /* 0x0000334005157816 */ /* 0x000fc40000000000 */
[----:B------:R-:W-:Y:S01]  /*14d550*/  SHF.R.U32.HI R9, RZ, 0x8, R9 ;  /* 0x00000008ff097819 */ /* 0x000fe20000011609 */
[----:B------:R-:W3:Y:S04]  /*14d560*/  LDL.LU R29, [R1+0x14c] ;  /* 0x00014c00011d7983 */ /* 0x000ee80000300800 */
[----:B------:R-:W3:Y:S01]  /*14d570*/  LDL.LU R18, [R1+0x744] ;  /* 0x0007440001127983 */ /* 0x000ee20000300800 */
[----:B------:R-:W-:Y:S02]  /*14d580*/  PRMT R12, R11, 0x5410, R21 ;  /* 0x000054100b0c7816 */ /* 0x000fe40000000015 */
[----:B------:R-:W-:Y:S01]  /*14d590*/  PRMT R21, R7, 0x3340, R0 ;  /* 0x0000334007157816 */ /* 0x000fe20000000000 */
[----:B------:R-:W3:Y:S01]  /*14d5a0*/  LDL.LU R17, [R1+0x150] ;  /* 0x0001500001117983 */ /* 0x000ee20000300800 */
[----:B------:R-:W-:-:S03]  /*14d5b0*/  LOP3.LUT R9, R9, 0xffff, RZ, 0xc0, !PT ;  /* 0x0000ffff09097812 */ /* 0x000fc600078ec0ff */
[----:B------:R-:W-:Y:S01]  /*14d5c0*/  STL [R1+0x4f4], R12 ;  /* 0x0004f40c01007387 */ /* 0x000fe20000100800 */
        /* <DEDUP_REMOVED lines=12> */
[----:B0-----:R-:W2:Y:S04]  /*14d690*/  LDL.LU R11, [R1+0x50ac] ;  /* 0x0050ac00010b7983 */ /* 0x001ea80000300800 */
[----:B------:R-:W-:Y:S04]  /*14d6a0*/  STL [R1+0x434], R9 ;  /* 0x0004340901007387 */ /* 0x000fe80000100800 */
[----:B------:R-:W2:Y:S04]  /*14d6b0*/  LDL.LU R4, [R1+0x6e0] ;  /* 0x0006e00001047983 */ /* 0x000ea80000300800 */
[----:B------:R0:W-:Y:S04]  /*14d6c0*/  STL [R1+0x430], R6 ;  /* 0x0004300601007387 */ /* 0x0001e80000100800 */
[----:B------:R-:W2:Y:S04]  /*14d6d0*/  LDL.LU R15, [R1+0x748] ;  /* 0x00074800010f7983 */ /* 0x000ea80000300800 */
[----:B------:R-:W2:Y:S04]  /*14d6e0*/  LDL.LU R12, [R1+0x158] ;  /* 0x00015800010c7983 */ /* 0x000ea80000300800 */
[----:B------:R-:W2:Y:S04]  /*14d6f0*/  LDL.LU R13, [R1+0x730] ;  /* 0x00073000010d7983 */ /* 0x000ea80000300800 */
[----:B------:R-:W2:Y:S04]  /*14d700*/  LDL.LU R10, [R1+0x154] ;  /* 0x00015400010a7983 */ /* 0x000ea80000300800 */
[----:B0-----:R-:W2:Y:S04]  /*14d710*/  LDL.LU R6, [R1+0x5400] ;  /* 0x0054000001067983 */ /* 0x001ea80000300800 */
[----:B------:R-:W2:Y:S04]  /*14d720*/  LDL.LU R23, [R1+0x51e4] ;  /* 0x0051e40001177983 */ /* 0x000ea80000300800 */
[----:B------:R-:W2:Y:S01]  /*14d730*/  LDL.LU R26, [R1+0x5324] ;  /* 0x00532400011a7983 */ /* 0x000ea20000300800 */
[----:B------:R-:W-:-:S02]  /*14d740*/  SHF.R.U32.HI R5, RZ, 0x8, R5 ;  /* 0x00000008ff057819 */ /* 0x000fc40000011605 */
[----:B----4-:R-:W-:Y:S02]  /*14d750*/  LOP3.LUT R21, R25, 0xffff, RZ, 0xc0, !PT ;  /* 0x0000ffff19157812 */ /* 0x010fe400078ec0ff */
[----:B------:R-:W-:Y:S02]  /*14d760*/  LOP3.LUT R9, R24, 0xffff, RZ, 0xc0, !PT ;  /* 0x0000ffff18097812 */ /* 0x000fe400078ec0ff */
[--C-:B---3--:R-:W-:Y:S02]  /*14d770*/  PRMT R22, R22, 0x4210, R21.reuse ;  /* 0x0000421016167816 */ /* 0x108fe40000000015 */
[----:B------:R-:W-:Y:S02]  /*14d780*/  PRMT R19, R29, 0x5210, R21 ;  /* 0x000052101d137816 */ /* 0x000fe40000000015 */
[----:B------:R-:W-:Y:S02]  /*14d790*/  PRMT R16, R18, 0x4210, R9 ;  /* 0x0000421012107816 */ /* 0x000fe40000000009 */
[----:B------:R-:W-:-:S02]  /*14d7a0*/  SHF.R.U32.HI R21, RZ, 0x8, R7 ;  /* 0x00000008ff157819 */ /* 0x000fc40000011607 */
[----:B------:R-:W-:Y:S01]  /*14d7b0*/  PRMT R9, R17, 0x5210, R9 ;  /* 0x0000521011097816 */ /* 0x000fe20000000009 */
[----:B------:R-:W-:Y:S04]  /*14d7c0*/  STL [R1+0x8a0], R22 ;  /* 0x0008a01601007387 */ /* 0x000fe80000100800 */
[----:B------:R-:W-:Y:S04]  /*14d7d0*/  STL [R1+0x740], R19 ;  /* 0x0007401301007387 */ /* 0x000fe80000100800 */
[----:B------:R0:W-:Y:S01]  /*14d7e0*/  STL [R1+0x8a4], R16 ;  /* 0x0008a41001007387 */ /* 0x0001e20000100800 */
[----:B------:R-:W-:-:S03]  /*14d7f0*/  LOP3.LUT R21, R21, 0xffff, RZ, 0xc0, !PT ;  /* 0x0000ffff15157812 */ /* 0x000fc600078ec0ff */
[----:B------:R1:W-:Y:S01]  /*14d800*/  STL [R1+0x744], R9 ;  /* 0x0007440901007387 */ /* 0x0003e20000100800 */
[----:B0-----:R-:W-:-:S03]  /*14d810*/  LOP3.LUT R16, R5, 0xffff, RZ, 0xc0, !PT ;  /* 0x0000ffff05107812 */ /* 0x001fc600078ec0ff */
[----:B-1----:R-:W3:Y:S04]  /*14d820*/  LDL.LU R9, [R1+0x6e4] ;  /* 0x0006e40001097983 */ /* 0x002ee80000300800 */
[----:B------:R-:W4:Y:S04]  /*14d830*/  LDL.LU R5, [R1+0x734] ;  /* 0x0007340001057983 */ /* 0x000f280000300800 */
[----:B------:R-:W4:Y:S01]  /*14d840*/  LDL.LU R27, [R1+0x15c] ;  /* 0x00015c00011b7983 */ /* 0x000f220000300800 */
[----:B------:R-:W-:-:S03]  /*14d850*/  PRMT R19, R21, 0x3340, R0 ;  /* 0x0000334015137816 */ /* 0x000fc60000000000 */
        /* <DEDUP_REMOVED lines=8> */
[----:B------:R-:W-:Y:S04]  /*14d8e0*/  STL [R1+0x2a8], R19 ;  /* 0x0002a81301007387 */ /* 0x000fe80000100800 */
[----:B------:R-:W-:Y:S01]  /*14d8f0*/  STL [R1+0x2a4], R16 ;  /* 0x0002a41001007387 */ /* 0x000fe20000100800 */
[----:B--2---:R-:W-:-:S02]  /*14d900*/  LOP3.LUT R21, R11, 0xffff, RZ, 0xc0, !PT ;  /* 0x0000ffff0b157812 */ /* 0x004fc400078ec0ff */
[----:B------:R-:W-:Y:S02]  /*14d910*/  LOP3.LUT R4, R4, 0xffff, RZ, 0xc0, !PT ;  /* 0x0000ffff04047812 */ /* 0x000fe400078ec0ff */
[--C-:B------:R-:W-:Y:S02]  /*14d920*/  PRMT R15, R15, 0x4210, R21.reuse ;  /* 0x000042100f0f7816 */ /* 0x100fe40000000015 */
[----:B------:R-:W-:Y:S02]  /*14d930*/  PRMT R12, R12, 0x5210, R21 ;  /* 0x000052100c0c7816 */ /* 0x000fe40000000015 */
[--C-:B------:R-:W-:Y:S02]  /*14d940*/  PRMT R11, R13, 0x4210, R4.reuse ;  /* 0x000042100d0b7816 */ /* 0x100fe40000000004 */
[----:B------:R-:W-:Y:S01]  /*14d950*/  PRMT R10, R10, 0x5210, R4 ;  /* 0x000052100a0a7816 */ /* 0x000fe20000000004 */
[----:B------:R-:W-:Y:S04]  /*14d960*/  STL [R1+0x8a8], R15 ;  /* 0x0008a80f01007387 */ /* 0x000fe80000100800 */
[----:B------:R-:W-:Y:S01]  /*14d970*/  STL [R1+0x748], R12 ;  /* 0x0007480c01007387 */ /* 0x000fe20000100800 */
[----:B------:R-:W-:-:S02]  /*14d980*/  LOP3.LUT R4, R6, 0xffff, RZ, 0xc0, !PT ;  /* 0x0000ffff06047812 */ /* 0x000fc400078ec0ff */
[----:B------:R-:W-:Y:S02]  /*14d990*/  LOP3.LUT R13, R23, 0xffff, RZ, 0xc0, !PT ;  /* 0x0000ffff170d7812 */ /* 0x000fe400078ec0ff */
[----:B------:R-:W-:Y:S01]  /*14d9a0*/  LOP3.LUT R6, R26, 0xffff, RZ, 0xc0, !PT ;  /* 0x0000ffff1a067812 */ /* 0x000fe200078ec0ff */
[----:B------:R-:W-:Y:S04]  /*14d9b0*/  STL [R1+0x860], R11 ;  /* 0x0008600b01007387 */ /* 0x000fe80000100800 */
[----:B------:R0:W-:Y:S01]  /*14d9c0*/  STL [R1+0x730], R10 ;  /* 0x0007300a01007387 */ /* 0x0001e20000100800 */
[----:B------:R-:W-:Y:S02]  /*14d9d0*/  PRMT R21, R13, 0x3340, R0 ;  /* 0x000033400d157816 */ /* 0x000fe40000000000 */
[----:B0-----:R-:W-:-:S04]  /*14d9e0*/  PRMT R10, R4, 0x3340, R6 ;  /* 0x00003340040a7816 */ /* 0x001fc80000000006 */
[----:B------:R-:W-:-:S05]  /*14d9f0*/  PRMT R10, R10, 0x5410, R21 ;  /* 0x000054100a0a7816 */ /* 0x000fca0000000015 */
[----:B------:R-:W-:Y:S04]  /*14da00*/  STL [R1+0x4ec], R10 ;  /* 0x0004ec0a01007387 */ /* 0x000fe80000100800 */
[----:B------:R-:W2:Y:S04]  /*14da10*/  LDL.LU R23, [R1+0x4f40] ;  /* 0x004f400001177983 */ /* 0x000ea80000300800 */
[----:B------:R-:W2:Y:S01]  /*14da20*/  LDL.LU R26, [R1+0x4fd0] ;  /* 0x004fd000011a7983 */ /* 0x000ea20000300800 */
[----:B------:R-:W-:Y:S02]  /*14da30*/  SHF.R.U32.HI R4, RZ, 0x8, R4 ;  /* 0x00000008ff047819 */ /* 0x000fe40000011604 */
[----:B------:R-:W-:-:S02]  /*14da40*/  SHF.R.U32.HI R21, RZ, 0x8, R6 ;  /* 0x00000008ff157819 */ /* 0x000fc40000011606 */
[----:B------:R-:W-:Y:S02]  /*14da50*/  LOP3.LUT R6, R4, 0xffff, RZ, 0xc0, !PT ;  /* 0x0000ffff04067812 */ /* 0x000fe400078ec0ff */
[----:B------:R-:W-:Y:S02]  /*14da60*/  LOP3.LUT R21, R21, 0xffff, RZ, 0xc0, !PT ;  /* 0x0000ffff15157812 */ /* 0x000fe400078ec0ff */
[----:B---3--:R-:W-:Y:S02]  /*14da70*/  LOP3.LUT R4, R9, 0xffff, RZ, 0xc0, !PT ;  /* 0x0000ffff09047812 */ /* 0x008fe400078ec0ff */
[----:B------:R-:W-:Y:S02]  /*14da80*/  PRMT R9, R6, 0x3340, R21 ;  /* 0x0000334006097816 */ /* 0x000fe40000000015 */
[--C-:B----4-:R-:W-:Y:S02]  /*14da90*/  PRMT R6, R5, 0x4210, R4.reuse ;  /* 0x0000421005067816 */ /* 0x110fe40000000004 */
[----:B------:R-:W-:-:S02]  /*14daa0*/  PRMT R5, R27, 0x5210, R4 ;  /* 0x000052101b057816 */ /* 0x000fc40000000004 */
        /* <DEDUP_REMOVED lines=11> */
[----:B------:R-:W-:Y:S04]  /*14db60*/  STL [R1+0x840], R5 ;  /* 0x0008400501007387 */ /* 0x000fe80000100800 */
[----:B------:R-:W3:Y:S04]  /*14db70*/  LDL.LU R11, [R1+0x50cc] ;  /* 0x0050cc00010b7983 */ /* 0x000ee80000300800 */
[----:B------:R0:W-:Y:S04]  /*14db80*/  STL [R1+0x720], R4 ;  /* 0x0007200401007387 */ /* 0x0001e80000100800 */
[----:B------:R-:W4:Y:S04]  /*14db90*/  LDL.LU R22, [R1+0x724] ;  /* 0x0007240001167983 */ /* 0x000f280000300800 */
[----:B------:R-:W4:Y:S04]  /*14dba0*/  LDL.LU R19, [R1+0x168] ;  /* 0x0001680001137983 */ /* 0x000f280000300800 */
[----:B------:R-:W4:Y:S01]  /*14dbb0*/  LDL.LU R16, [R1+0x728] ;  /* 0x0007280001107983 */ /* 0x000f220000300800 */
[----:B------:R-:W-:-:S03]  /*14dbc0*/  LOP3.LUT R25, R7, 0xffff, RZ, 0xc0, !PT ;  /* 0x0000ffff07197812 */ /* 0x000fc600078ec0ff */
[----:B------:R-:W4:Y:S04]  /*14dbd0*/  LDL.LU R15, [R1+0x16c] ;  /* 0x00016c00010f7983 */ /* 0x000f280000300800 */
[----:B------:R-:W4:Y:S04]  /*14dbe0*/  LDL.LU R12, [R1+0x700] ;  /* 0x00070000010c7983 */ /* 0x000f280000300800 */
        /* <DEDUP_REMOVED lines=14> */
[----:B------:R-:W-:Y:S02]  /*14dcd0*/  PRMT R21, R27, 0x5410, R21 ;  /* 0x000054101b157816 */ /* 0x000fe40000000015 */
[----:B------:R-:W2:Y:S04]  /*14dce0*/  LDL.LU R27, [R1+0x585c] ;  /* 0x00585c00011b7983 */ /* 0x000ea80000300800 */
[----:B------:R0:W-:Y:S01]  /*14dcf0*/  STL [R1+0x4dc], R21 ;  /* 0x0004dc1501007387 */ /* 0x0001e20000100800 */
[----:B------:R-:W-:-:S04]  /*14dd00*/  SHF.R.U32.HI R25, RZ, 0x8, R25 ;  /* 0x00000008ff197819 */ /* 0x000fc80000011619 */
[----:B------:R-:W-:Y:S02]  /*14dd10*/  LOP3.LUT R25, R25, 0xffff, RZ, 0xc0, !PT ;  /* 0x0000ffff19197812 */ /* 0x000fe400078ec0ff */
[----:B0-----:R-:W-:Y:S02]  /*14dd20*/  SHF.R.U32.HI R21, RZ, 0x8, R26 ;  /* 0x00000008ff157819 */ /* 0x001fe4000001161a */
[----:B------:R-:W2:Y:S02]  /*14dd30*/  LDL.LU R26, [R1+0x4f98] ;  /* 0x004f9800011a7983 */ /* 0x000ea40000300800 */
[----:B------:R-:W-:-:S04]  /*14dd40*/  LOP3.LUT R21, R21, 0xffff, RZ, 0xc0, !PT ;  /* 0x0000ffff15157812 */ /* 0x000fc800078ec0ff */
[----:B------:R-:W-:Y:S02]  /*14dd50*/  PRMT R21, R25, 0x3340, R21 ;  /* 0x0000334019157816 */ /* 0x000fe40000000015 */
[----:B------:R-:W2:Y:S04]  /*14dd60*/  LDL.LU R25, [R1+0x5858] ;  /* 0x0058580001197983 */ /* 0x000ea80000300800 */
[----:B------:R0:W-:Y:S04]  /*14dd70*/  STL [R1+0x42c], R21 ;  /* 0x00042c1501007387 */ /* 0x0001e80000100800 */
[----:B0-----:R-:W2:Y:S01]  /*14dd80*/  LDL.LU R21, [R1+0x5150] ;  /* 0x0051500001157983 */ /* 0x001ea20000300800 */
[----:B------:R-:W-:-:S04]  /*14dd90*/  SHF.R.U32.HI R23, RZ, 0x8, R23 ;  /* 0x00000008ff177819 */ /* 0x000fc80000011617 */
[----:B------:R-:W-:-:S04]  /*14dda0*/  LOP3.LUT R23, R23, 0xffff, RZ, 0xc0, !PT ;  /* 0x0000ffff17177812 */ /* 0x000fc800078ec0ff */
[----:B------:R-:W-:-:S05]  /*14ddb0*/  PRMT R23, R23, 0x3340, R0 ;  /* 0x0000334017177816 */ /* 0x000fca0000000000 */
[----:B------:R0:W-:Y:S04]  /*14ddc0*/  STL [R1+0x2a0], R23 ;  /* 0x0002a01701007387 */ /* 0x0001e80000100800 */
[----:B0-----:R-:W2:Y:S01]  /*14ddd0*/  LDL.LU R23, [R1+0x5854] ;  /* 0x0058540001177983 */ /* 0x001ea20000300800 */
[----:B---3--:R-:W-:-:S04]  /*14dde0*/  LOP3.LUT R11, R11, 0xffff, RZ, 0xc0, !PT ;  /* 0x0000ffff0b0b7812 */ /* 0x008fc800078ec0ff */
[--C-:B----4-:R-:W-:Y:S02]  /*14ddf0*/  PRMT R16, R16, 0x4210, R11.reuse ;  /* 0x0000421010107816 */ /* 0x110fe4000000000b */
[----:B------:R-:W-:Y:S02]  /*14de00*/  PRMT R11, R15, 0x5210, R11 ;  /* 0x000052100f0b7816 */ /* 0x000fe4000000000b */
[----:B------:R-:W-:-:S04]  /*14de10*/  LOP3.LUT R4, R4, 0xffff, RZ, 0xc0, !PT ;  /* 0x0000ffff04047812 */ /* 0x000fc800078ec0ff */
[----:B------:R-:W-:Y:S02]  /*14de20*/  PRMT R5, R5, 0x5210, R4 ;  /* 0x0000521005057816 */ /* 0x000fe40000000004 */
[----:B------:R-:W-:Y:S02]  /*14de30*/  LOP3.LUT R7, R7, 0xffff, RZ, 0xc0, !PT ;  /* 0x0000ffff07077812 */ /* 0x000fe400078ec0ff */
[----:B--2---:R-:W-:-:S04]  /*14de40*/  LOP3.LUT R21, R21, 0xffff, RZ, 0xc0, !PT ;  /* 0x0000ffff15157812 */ /* 0x004fc800078ec0ff */
[--C-:B------:R-:W-:Y:S02]  /*14de50*/  PRMT R22, R22, 0x4210, R21.reuse ;  /* 0x0000421016167816 */ /* 0x100fe40000000015 */
[----:B------:R-:W-:Y:S02]  /*14de60*/  PRMT R19, R19, 0x5210, R21 ;  /* 0x0000521013137816 */ /* 0x000fe40000000015 */
[----:B------:R-:W-:Y:S01]  /*14de70*/  LOP3.LUT R21, R12, 0xffff, RZ, 0xc0, !PT ;  /* 0x0000ffff0c157812 */ /* 0x000fe200078ec0ff */
[----:B------:R0:W-:Y:S04]  /*14de80*/  STL [R1+0x844], R22 ;  /* 0x0008441601007387 */ /* 0x0001e80000100800 */
[----:B0-----:R-:W2:Y:S04]  /*14de90*/  LDL.LU R22, [R1+0x5850] ;  /* 0x0058500001167983 */ /* 0x001ea80000300800 */
[----:B------:R-:W-:Y:S04]  /*14dea0*/  STL [R1+0x724], R19 ;  /* 0x0007241301007387 */ /* 0x000fe80000100800 */
[----:B------:R-:W-:Y:S04]  /*14deb0*/  STL [R1+0x848], R16 ;  /* 0x0008481001007387 */ /* 0x000fe80000100800 */
[----:B------:R0:W-:Y:S02]  /*14dec0*/  STL [R1+0x728], R11 ;  /* 0x0007280b01007387 */ /* 0x0001e40000100800 */
[----:B0-----:R-:W-:-:S02]  /*14ded0*/  PRMT R11, R10, 0x4210, R21 ;  /* 0x000042100a0b7816 */ /* 0x001fc40000000015 */
[----:B------:R-:W-:Y:S02]  /*14dee0*/  PRMT R10, R9, 0x5210, R21 ;  /* 0x00005210090a7816 */ /* 0x000fe40000000015 */
[----:B------:R-:W-:Y:S01]  /*14def0*/  PRMT R9, R6, 0x4210, R4 ;  /* 0x0000421006097816 */ /* 0x000fe20000000004 */
[----:B------:R-:W-:Y:S04]  /*14df00*/  STL [R1+0x820], R11 ;  /* 0x0008200b01007387 */ /* 0x000fe80000100800 */
[----:B------:R-:W-:Y:S04]  /*14df10*/  STL [R1+0x710], R10 ;  /* 0x0007100a01007387 */ /* 0x000fe80000100800 */
[----:B------:R-:W-:Y:S04]  /*14df20*/  STL [R1+0x824], R9 ;  /* 0x0008240901007387 */ /* 0x000fe80000100800 */
[----:B------:R0:W-:Y:S01]  /*14df30*/  STL [R1+0x714], R5 ;  /* 0x0007140501007387 */ /* 0x0001e20000100800 */
[----:B------:R-:W-:-:S02]  /*14df40*/  LOP3.LUT R6, R24, 0xffff, RZ, 0xc0, !PT ;  /* 0x0000ffff18067812 */ /* 0x000fc400078ec0ff */
[----:B------:R-:W-:Y:S01]  /*14df50*/  LOP3.LUT R4, R29, 0xffff, RZ, 0xc0, !PT ;  /* 0x0000ffff1d047812 */ /* 0x000fe200078ec0ff */
[----:B0-----:R-:W3:Y:S04]  /*14df60*/  LDL.LU R5, [R1+0x6ac] ;  /* 0x0006ac0001057983 */ /* 0x001ee80000300800 */
[----:B------:R-:W4:Y:S04]  /*14df70*/  LDL.LU R12, [R1+0x516c] ;  /* 0x00516c00010c7983 */ /* 0x000f280000300800 */
[----:B------:R-:W2:Y:S01]  /*14df80*/  LDL.LU R16, [R1+0x718] ;  /* 0x0007180001107983 */ /* 0x000ea20000300800 */
[----:B------:R-:W-:-:S02]  /*14df90*/  LOP3.LUT R11, R18, 0xffff, RZ, 0xc0, !PT ;  /* 0x0000ffff120b7812 */ /* 0x000fc400078ec0ff */
[----:B------:R-:W-:Y:S02]  /*14dfa0*/  PRMT R21, R4, 0x3340, R0 ;  /* 0x0000334004157816 */ /* 0x000fe40000000000 */
[----:B------:R-:W-:Y:S01]  /*14dfb0*/  LOP3.LUT R9, R17, 0xffff, RZ, 0xc0, !PT ;  /* 0x0000ffff11097812 */ /* 0x000fe200078ec0ff */
[----:B------:R-:W4:Y:S01]  /*14dfc0*/  LDL.LU R15, [R1+0x178] ;  /* 0x00017800010f7983 */ /* 0x000f220000300800 */
[----:B------:R-:W-:Y:S02]  /*14dfd0*/  PRMT R18, R6, 0x3340, R11 ;  /* 0x0000334006127816 */ /* 0x000fe4000000000b */
[----:B------:R-:W-:Y:S01]  /*14dfe0*/  LOP3.LUT R10, R26, 0xffff, RZ, 0xc0, !PT ;  /* 0x0000ffff1a0a7812 */ /* 0x000fe200078ec0ff */
[----:B------:R-:W4:Y:S04]  /*14dff0*/  LDL.LU R29, [R1+0x800] ;  /* 0x00080000011d7983 */ /* 0x000f280000300800 */
[----:B------:R-:W4:Y:S01]  /*14e000*/  LDL.LU R17, [R1+0x180] ;  /* 0x0001800001117983 */ /* 0x000f220000300800 */
[----:B------:R-:W-:-:S02]  /*14e010*/  PRMT R19, R18, 0x5410, R21 ;  /* 0x0000541012137816 */ /* 0x000fc40000000015 */
[----:B------:R-:W-:Y:S02]  /*14e020*/  PRMT R21, R7, 0x3340, R0 ;  /* 0x0000334007157816 */ /* 0x000fe40000000000 */
[----:B------:R-:W-:-:S04]  /*14e030*/  PRMT R18, R9, 0x3340, R10 ;  /* 0x0000334009127816 */ /* 0x000fc8000000000a */
[----:B------:R-:W-:Y:S01]  /*14e040*/  PRMT R18, R18, 0x5410, R21 ;  /* 0x0000541012127816 */ /* 0x000fe20000000015 */
[----:B------:R0:W-:Y:S01]  /*14e050*/  STL [R1+0x4d8], R19 ;  /* 0x0004d81301007387 */ /* 0x0001e20000100800 */
[----:B------:R-:W-:Y:S02]  /*14e060*/  SHF.R.U32.HI R9, RZ, 0x8, R9 ;  /* 0x00000008ff097819 */ /* 0x000fe40000011609 */
[----:B------:R-:W-:Y:S01]  /*14e070*/  SHF.R.U32.HI R6, RZ, 0x8, R6 ;  /* 0x00000008ff067819 */ /* 0x000fe20000011606 */
[----:B------:R1:W-:Y:S01]  /*14e080*/  STL [R1+0x4d4], R18 ;  /* 0x0004d41201007387 */ /* 0x0003e20000100800 */
[----:B------:R-:W-:Y:S02]  /*14e090*/  SHF.R.U32.HI R21, RZ, 0x8, R11 ;  /* 0x00000008ff157819 */ /* 0x000fe4000001160b */
[----:B------:R-:W-:Y:S02]  /*14e0a0*/  LOP3.LUT R11, R9, 0xffff, RZ, 0xc0, !PT ;  /* 0x0000ffff090b7812 */ /* 0x000fe400078ec0ff */
[----:B0-----:R-:W-:-:S02]  /*14e0b0*/  LOP3.LUT R19, R6, 0xffff, RZ, 0xc0, !PT ;  /* 0x0000ffff06137812 */ /* 0x001fc400078ec0ff */
[----:B-1----:R-:W-:Y:S02]  /*14e0c0*/  SHF.R.U32.HI R18, RZ, 0x8, R10 ;  /* 0x00000008ff127819 */ /* 0x002fe4000001160a */
[----:B------:R-:W4:Y:S04]  /*14e0d0*/  LDL.LU R10, [R1+0x5170] ;  /* 0x00517000010a7983 */ /* 0x000f280000300800 */
[----:B------:R-:W4:Y:S04]  /*14e0e0*/  LDL.LU R9, [R1+0x50f4] ;  /* 0x0050f40001097983 */ /* 0x000f280000300800 */
[----:B------:R-:W4:Y:S04]  /*14e0f0*/  LDL.LU R6, [R1+0x804] ;  /* 0x0008040001067983 */ /* 0x000f280000300800 */
[----:B------:R-:W4:Y:S01]  /*14e100*/  LDL.LU R26, [R1+0x17c] ;  /* 0x00017c00011a7983 */ /* 0x000f220000300800 */
[----:B------:R-:W-:-:S02]  /*14e110*/  LOP3.LUT R21, R21, 0xffff, RZ, 0xc0, !PT ;  /* 0x0000ffff15157812 */ /* 0x000fc400078ec0ff */
[----:B------:R-:W-:Y:S02]  /*14e120*/  LOP3.LUT R18, R18, 0xffff, RZ, 0xc0, !PT ;  /* 0x0000ffff12127812 */ /* 0x000fe400078ec0ff */
[----:B------:R-:W-:Y:S02]  /*14e130*/  PRMT R19, R19, 0x3340, R21 ;  /* 0x0000334013137816 */ /* 0x000fe40000000015 */
[----:B------:R-:W-:-:S03]  /*14e140*/  PRMT R18, R11, 0x3340, R18 ;  /* 0x000033400b127816 */ /* 0x000fc60000000012 */
[----:B------:R-:W-:Y:S04]  /*14e150*/  STL [R1+0x424], R19 ;  /* 0x0004241301007387 */ /* 0x000fe80000100800 */
[----:B------:R-:W4:Y:S04]  /*14e160*/  LDL.LU R11, [R1+0x198] ;  /* 0x00019800010b7983 */ /* 0x000f280000300800 */
[----:B------:R-:W4:Y:S04]  /*14e170*/  LDL.LU R24, [R1+0x5488] ;  /* 0x0054880001187983 */ /* 0x000f280000300800 */
[----:B------:R0:W-:Y:S04]  /*14e180*/  STL [R1+0x578c], R18 ;  /* 0x00578c1201007387 */ /* 0x0001e80000100800 */
[----:B0-----:R-:W4:Y:S01]  /*14e190*/  LDL.LU R18, [R1+0x7d4] ;  /* 0x0007d40001127983 */ /* 0x001f220000300800 */
[----:B------:R-:W-:-:S02]  /*14e1a0*/  SHF.R.U32.HI R4, RZ, 0x8, R4 ;  /* 0x00000008ff047819 */ /* 0x000fc40000011604 */
[----:B---3--:R-:W-:Y:S02]  /*14e1b0*/  LOP3.LUT R21, R5, 0xffff, RZ, 0xc0, !PT ;  /* 0x0000ffff05157812 */ /* 0x008fe400078ec0ff */
[----:B------:R-:W3:Y:S04]  /*14e1c0*/  LDL.LU R5, [R1+0x5308] ;  /* 0x0053080001057983 */ /* 0x000ee80000300800 */
[----:B------:R-:W3:Y:S01]  /*14e1d0*/  LDL.LU R19, [R1+0x53e8] ;  /* 0x0053e80001137983 */ /* 0x000ee20000300800 */
[----:B--2---:R-:W-:Y:S02]  /*14e1e0*/  PRMT R16, R16, 0x4210, R21 ;  /* 0x0000421010107816 */ /* 0x004fe40000000015 */
[----:B----4-:R-:W-:-:S03]  /*14e1f0*/  LOP3.LUT R12, R12, 0xffff, RZ, 0xc0, !PT ;  /* 0x0000ffff0c0c7812 */ /* 0x010fc600078ec0ff */
[----:B------:R0:W-:Y:S02]  /*14e200*/  STL [R1+0x828], R16 ;  /* 0x0008281001007387 */ /* 0x0001e40000100800 */
[----:B0-----:R-:W-:Y:S02]  /*14e210*/  PRMT R16, R15, 0x5210, R21 ;  /* 0x000052100f107816 */ /* 0x001fe40000000015 */
[----:B------:R-:W-:Y:S02]  /*14e220*/  SHF.R.U32.HI R21, RZ, 0x8, R7 ;  /* 0x00000008ff157819 */ /* 0x000fe40000011607 */
[--C-:B------:R-:W-:Y:S02]  /*14e230*/  PRMT R15, R29, 0x4210, R12.reuse ;  /* 0x000042101d0f7816 */ /* 0x100fe4000000000c */
[----:B------:R-:W-:Y:S02]  /*14e240*/  PRMT R12, R17, 0x5210, R12 ;  /* 0x00005210110c7816 */ /* 0x000fe4000000000c */
[----:B------:R-:W-:Y:S01]  /*14e250*/  LOP3.LUT R21, R21, 0xffff, RZ, 0xc0, !PT ;  /* 0x0000ffff15157812 */ /* 0x000fe200078ec0ff */
[----:B------:R-:W-:Y:S04]  /*14e260*/  STL [R1+0x718], R16 ;  /* 0x0007181001007387 */ /* 0x000fe80000100800 */
[----:B------:R-:W-:Y:S04]  /*14e270*/  STL [R1+0x800], R15 ;  /* 0x0008000f01007387 */ /* 0x000fe80000100800 */
[----:B------:R0:W-:Y:S01]  /*14e280*/  STL [R1+0x190], R12 ;  /* 0x0001900c01007387 */ /* 0x0001e20000100800 */
[----:B------:R-:W-:-:S02]  /*14e290*/  PRMT R21, R21, 0x3340, R0 ;  /* 0x0000334015157816 */ /* 0x000fc40000000000 */
[----:B------:R-:W-:Y:S01]  /*14e2a0*/  LOP3.LUT R7, R4, 0xffff, RZ, 0xc0, !PT ;  /* 0x0000ffff04077812 */ /* 0x000fe200078ec0ff */
[----:B0-----:R-:W2:Y:S04]  /*14e2b0*/  LDL.LU R12, [R1+0x72c] ;  /* 0x00072c00010c7983 */ /* 0x001ea80000300800 */
[----:B------:R-:W4:Y:S04]  /*14e2c0*/  LDL.LU R15, [R1+0x7d0] ;  /* 0x0007d000010f7983 */ /* 0x000f280000300800 */
[----:B------:R-:W4:Y:S04]  /*14e2d0*/  LDL.LU R29, [R1+0x19c] ;  /* 0x00019c00011d7983 */ /* 0x000f280000300800 */
[----:B------:R-:W4:Y:S04]  /*14e2e0*/  LDL.LU R17, [R1+0x73c] ;  /* 0x00073c0001117983 */ /* 0x000f280000300800 */
[----:B------:R-:W4:Y:S04]  /*14e2f0*/  LDL.LU R4, [R1+0x6c8] ;  /* 0x0006c80001047983 */ /* 0x000f280000300800 */
[----:B------:R0:W-:Y:S01]  /*14e300*/  STL [R1+0x29c], R21 ;  /* 0x00029c1501007387 */ /* 0x0001e20000100800 */
[----:B------:R-:W-:-:S03]  /*14e310*/  PRMT R16, R7, 0x3340, R0 ;  /* 0x0000334007107816 */ /* 0x000fc60000000000 */
[----:B------:R-:W4:Y:S04]  /*14e320*/  LDL.LU R7, [R1+0x7c0] ;  /* 0x0007c00001077983 */ /* 0x000f280000300800 */
[----:B------:R1:W-:Y:S01]  /*14e330*/  STL [R1+0x298], R16 ;  /* 0x0002981001007387 */ /* 0x0003e20000100800 */
[----:B0-----:R-:W-:-:S03]  /*14e340*/  LOP3.LUT R21, R10, 0xffff, RZ, 0xc0, !PT ;  /* 0x0000ffff0a157812 */ /* 0x001fc600078ec0ff */
[----:B------:R-:W4:Y:S01]  /*14e350*/  LDL.LU R10, [R1+0x7d8] ;  /* 0x0007d800010a7983 */ /* 0x000f220000300800 */
[--C-:B------:R-:W-:Y:S02]  /*14e360*/  PRMT R6, R6, 0x4210, R21.reuse ;  /* 0x0000421006067816 */ /* 0x100fe40000000015 */
[----:B-1----:R-:W-:Y:S02]  /*14e370*/  LOP3.LUT R16, R9, 0xffff, RZ, 0xc0, !PT ;  /* 0x0000ffff09107812 */ /* 0x002fe400078ec0ff */
[----:B------:R-:W4:Y:S04]  /*14e380*/  LDL.LU R9, [R1+0x18c] ;  /* 0x00018c0001097983 */ /* 0x000f280000300800 */
[----:B------:R0:W-:Y:S01]  /*14e390*/  STL [R1+0x804], R6 ;  /* 0x0008040601007387 */ /* 0x0001e20000100800 */
[----:B------:R-:W-:-:S03]  /*14e3a0*/  PRMT R21, R26, 0x5210, R21 ;  /* 0x000052101a157816 */ /* 0x000fc60000000015 */
[----:B0-----:R-:W4:Y:S04]  /*14e3b0*/  LDL.LU R6, [R1+0x5064] ;  /* 0x0050640001067983 */ /* 0x001f280000300800 */
[----:B------:R-:W4:Y:S04]  /*14e3c0*/  LDL.LU R26, [R1+0x584c] ;  /* 0x00584c00011a7983 */ /* 0x000f280000300800 */
[----:B------:R0:W-:Y:S02]  /*14e3d0*/  STL [R1+0x194], R21 ;  /* 0x0001941501007387 */ /* 0x0001e40000100800 */
[----:B0-----:R-:W-:-:S02]  /*14e3e0*/  PRMT R21, R18, 0x4210, R16 ;  /* 0x0000421012157816 */ /* 0x001fc40000000010 */
[----:B------:R-:W-:Y:S02]  /*14e3f0*/  PRMT R18, R11, 0x5210, R16 ;  /* 0x000052100b127816 */ /* 0x000fe40000000010 */
[----:B------:R-:W-:Y:S01]  /*14e400*/  LOP3.LUT R16, R24, 0xffff, RZ, 0xc0, !PT ;  /* 0x0000ffff18107812 */ /* 0x000fe200078ec0ff */
[----:B------:R-:W-:Y:S04]  /*14e410*/  STL [R1+0x808], R21 ;  /* 0x0008081501007387 */ /* 0x000fe80000100800 */
[----:B------:R-:W4:Y:S04]  /*14e420*/  LDL.LU R11, [R1+0x4f20] ;  /* 0x004f2000010b7983 */ /* 0x000f280000300800 */
[----:B------:R0:W-:Y:S04]  /*14e430*/  STL [R1+0x198], R18 ;  /* 0x0001981201007387 */ /* 0x0001e80000100800 */
[----:B------:R-:W4:Y:S01]  /*14e440*/  LDL.LU R24, [R1+0x4fb8] ;  /* 0x004fb80001187983 */ /* 0x000f220000300800 */
[----:B---3--:R-:W-:-:S02]  /*14e450*/  LOP3.LUT R5, R5, 0xffff, RZ, 0xc0, !PT ;  /* 0x0000ffff05057812 */ /* 0x008fc400078ec0ff */
[----:B0-----:R-:W-:Y:S02]  /*14e460*/  LOP3.LUT R18, R19, 0xffff, RZ, 0xc0, !PT ;  /* 0x0000ffff13127812 */ /* 0x001fe400078ec0ff */
[----:B------:R-:W-:Y:S02]  /*14e470*/  PRMT R21, R5, 0x3340, R0 ;  /* 0x0000334005157816 */ /* 0x000fe40000000000 */
[----:B------:R-:W-:Y:S02]  /*14e480*/  PRMT R19, R16, 0x3340, R18 ;  /* 0x0000334010137816 */ /* 0x000fe40000000012 */
[----:B------:R-:W-:Y:S02]  /*14e490*/  SHF.R.U32.HI R16, RZ, 0x8, R16 ;  /* 0x00000008ff107819 */ /* 0x000fe40000011610 */
[----:B------:R-:W-:Y:S02]  /*14e4a0*/  PRMT R19, R19, 0x5410, R21 ;  /* 0x0000541013137816 */ /* 0x000fe40000000015 */
[----:B------:R-:W-:-:S02]  /*14e4b0*/  SHF.R.U32.HI R21, RZ, 0x8, R18 ;  /* 0x00000008ff157819 */ /* 0x000fc40000011612 */
[----:B------:R-:W-:Y:S02]  /*14e4c0*/  LOP3.LUT R16, R16, 0xffff, RZ, 0xc0, !PT ;  /* 0x0000ffff10107812 */ /* 0x000fe400078ec0ff */
[----:B------:R-:W-:-:S04]  /*14e4d0*/  LOP3.LUT R21, R21, 0xffff, RZ, 0xc0, !PT ;  /* 0x0000ffff15157812 */ /* 0x000fc800078ec0ff */
[----:B------:R-:W-:Y:S01]  /*14e4e0*/  PRMT R16, R16, 0x3340, R21 ;  /* 0x0000334010107816 */ /* 0x000fe20000000015 */
[----:B------:R-:W-:Y:S04]  /*14e4f0*/  STL [R1+0x4b4], R19 ;  /* 0x0004b41301007387 */ /* 0x000fe80000100800 */
[----:B------:R0:W-:Y:S01]  /*14e500*/  STL [R1+0x418], R16 ;  /* 0x0004181001007387 */ /* 0x0001e20000100800 */
[----:B--2---:R-:W-:-:S04]  /*14e510*/  LOP3.LUT R12, R12, 0xffff, RZ, 0xc0, !PT ;  /* 0x0000ffff0c0c7812 */ /* 0x004fc800078ec0ff */
[--C-:B----4-:R-:W-:Y:S02]  /*14e520*/  PRMT R15, R15, 0x4210, R12.reuse ;  /* 0x000042100f0f7816 */ /* 0x110fe4000000000c */
[----:B------:R-:W-:Y:S02]  /*14e530*/  PRMT R12, R29, 0x5210, R12 ;  /* 0x000052101d0c7816 */ /* 0x000fe4000000000c */
[----:B------:R-:W-:Y:S01]  /*14e540*/  LOP3.LUT R21, R17, 0xffff, RZ, 0xc0, !PT ;  /* 0x0000ffff11157812 */ /* 0x000fe200078ec0ff */
[----:B------:R-:W2:Y:S04]  /*14e550*/  LDL.LU R29, [R1+0x519c] ;  /* 0x00519c00011d7983 */ /* 0x000ea80000300800 */
[----:B------:R1:W-:Y:S04]  /*14e560*/  STL [R1+0x7d0], R15 ;  /* 0x0007d00f01007387 */ /* 0x0003e80000100800 */
[----:B------:R3:W-:Y:S01]  /*14e570*/  STL [R1+0x160], R12 ;  /* 0x0001600c01007387 */ /* 0x0007e20000100800 */
[----:B0-----:R-:W-:-:S03]  /*14e580*/  PRMT R16, R7, 0x4210, R21 ;  /* 0x0000421007107816 */ /* 0x001fc60000000015 */
[----:B------:R-:W4:Y:S01]  /*14e590*/  LDL.LU R17, [R1+0x5198] ;  /* 0x0051980001117983 */ /* 0x000f220000300800 */
[----:B------:R-:W-:-:S03]  /*14e5a0*/  LOP3.LUT R4, R4, 0xffff, RZ, 0xc0, !PT ;  /* 0x0000ffff04047812 */ /* 0x000fc600078ec0ff */
[----:B-1----:R-:W4:Y:S04]  /*14e5b0*/  LDL.LU R15, [R1+0x16d0] ;  /* 0x0016d000010f7983 */ /* 0x002f280000300800 */
[----:B---3--:R-:W3:Y:S04]  /*14e5c0*/  LDL.LU R12, [R1+0x188] ;  /* 0x00018800010c7983 */ /* 0x008ee80000300800 */
[----:B------:R-:W3:Y:S04]  /*14e5d0*/  LDL.LU R7, [R1+0x7c4] ;  /* 0x0007c40001077983 */ /* 0x000ee80000300800 */
[----:B------:R0:W-:Y:S01]  /*14e5e0*/  STL [R1+0x7d4], R16 ;  /* 0x0007d41001007387 */ /* 0x0001e20000100800 */
[----:B------:R-:W-:-:S02]  /*14e5f0*/  PRMT R10, R10, 0x4210, R4 ;  /* 0x000042100a0a7816 */ /* 0x000fc40000000004 */
[----:B------:R-:W-:Y:S02]  /*14e600*/  PRMT R9, R9, 0x5210, R4 ;  /* 0x0000521009097816 */ /* 0x000fe40000000004 */
[----:B0-----:R-:W-:-:S05]  /*14e610*/  PRMT R16, R26, 0x5210, R21 ;  /* 0x000052101a107816 */ /* 0x001fca0000000015 */
[----:B------:R-:W-:Y:S04]  /*14e620*/  STL [R1+0x164], R16 ;  /* 0x0001641001007387 */ /* 0x000fe80000100800 */
[----:B------:R0:W-:Y:S04]  /*14e630*/  STL [R1+0x7d8], R10 ;  /* 0x0007d80a01007387 */ /* 0x0001e80000100800 */
[----:B------:R-:W3:Y:S01]  /*14e640*/  LDL.LU R4, [R1+0x184] ;  /* 0x0001840001047983 */ /* 0x000ee20000300800 */
[----:B------:R-:W-:-:S03]  /*14e650*/  LOP3.LUT R18, R6, 0xffff, RZ, 0xc0, !PT ;  /* 0x0000ffff06127812 */ /* 0x000fc600078ec0ff */
[----:B------:R1:W-:Y:S04]  /*14e660*/  STL [R1+0x168], R9 ;  /* 0x0001680901007387 */ /* 0x0003e80000100800 */
[----:B------:R-:W3:Y:S04]  /*14e670*/  LDL.LU R6, [R1+0x549c] ;  /* 0x00549c0001067983 */ /* 0x000ee80000300800 */
[----:B0-----:R-:W3:Y:S04]  /*14e680*/  LDL.LU R10, [R1+0x5320] ;  /* 0x00532000010a7983 */ /* 0x001ee80000300800 */
[----:B-1----:R-:W3:Y:S01]  /*14e690*/  LDL.LU R9, [R1+0x5404] ;  /* 0x0054040001097983 */ /* 0x002ee20000300800 */
[----:B------:R-:W-:-:S02]  /*14e6a0*/  LOP3.LUT R11, R11, 0xffff, RZ, 0xc0, !PT ;  /* 0x0000ffff0b0b7812 */ /* 0x000fc400078ec0ff */
[----:B------:R-:W-:Y:S02]  /*14e6b0*/  LOP3.LUT R16, R24, 0xffff, RZ, 0xc0, !PT ;  /* 0x0000ffff18107812 */ /* 0x000fe400078ec0ff */
[----:B------:R-:W-:Y:S02]  /*14e6c0*/  PRMT R21, R11, 0x3340, R0 ;  /* 0x000033400b157816 */ /* 0x000fe40000000000 */
[----:B------:R-:W-:Y:S02]  /*14e6d0*/  PRMT R26, R18, 0x3340, R16 ;  /* 0x00003340121a7816 */ /* 0x000fe40000000010 */
[----:B------:R-:W-:Y:S02]  /*14e6e0*/  SHF.R.U32.HI R5, RZ, 0x8, R5 ;  /* 0x00000008ff057819 */ /* 0x000fe40000011605 */
[----:B------:R-:W-:Y:S02]  /*14e6f0*/  PRMT R19, R26, 0x5410, R21 ;  /* 0x000054101a137816 */ /* 0x000fe40000000015 */
[----:B------:R-:W-:-:S02]  /*14e700*/  SHF.R.U32.HI R21, RZ, 0x8, R18 ;  /* 0x00000008ff157819 */ /* 0x000fc40000011612 */
[----:B------:R-:W-:Y:S02]  /*14e710*/  SHF.R.U32.HI R26, RZ, 0x8, R16 ;  /* 0x00000008ff1a7819 */ /* 0x000fe40000011610 */
[----:B------:R-:W-:Y:S02]  /*14e720*/  LOP3.LUT R16, R21, 0xffff, RZ, 0xc0, !PT ;  /* 0x0000ffff15107812 */ /* 0x000fe400078ec0ff */
[----:B------:R-:W-:Y:S02]  /*14e730*/  LOP3.LUT R21, R5, 0xffff, RZ, 0xc0, !PT ;  /* 0x0000ffff05157812 */ /* 0x000fe400078ec0ff */
[----:B------:R-:W-:Y:S01]  /*14e740*/  LOP3.LUT R26, R26, 0xffff, RZ, 0xc0, !PT ;  /* 0x0000ffff1a1a7812 */ /* 0x000fe200078ec0ff */
[----:B------:R-:W-:Y:S04]  /*14e750*/  STL [R1+0x4c4], R19 ;  /* 0x0004c41301007387 */ /* 0x000fe80000100800 */
[----:B------:R-:W3:Y:S01]  /*14e760*/  LDL.LU R24, [R1+0x5128] ;  /* 0x0051280001187983 */ /* 0x000ee20000300800 */
[----:B------:R-:W-:-:S02]  /*14e770*/  PRMT R18, R21, 0x3340, R0 ;  /* 0x0000334015127816 */ /* 0x000fc40000000000 */
[----:B------:R-:W-:Y:S01]  /*14e780*/  PRMT R16, R16, 0x3340, R26 ;  /* 0x0000334010107816 */ /* 0x000fe2000000001a */
[----:B------:R-:W3:Y:S04]  /*14e790*/  LDL.LU R5, [R1+0x7c8] ;  /* 0x0007c80001057983 */ /* 0x000ee80000300800 */
[----:B------:R0:W-:Y:S01]  /*14e7a0*/  STL [R1+0x294], R18 ;  /* 0x0002941201007387 */ /* 0x0001e20000100800 */
[----:B--2---:R-:W-:-:S03]  /*14e7b0*/  LOP3.LUT R21, R29, 0xffff, RZ, 0xc0, !PT ;  /* 0x0000ffff1d157812 */ /* 0x004fc600078ec0ff */
[----:B------:R-:W2:Y:S04]  /*14e7c0*/  LDL.LU R29, [R1+0x1a0] ;  /* 0x0001a000011d7983 */ /* 0x000ea80000300800 */
[----:B------:R1:W-:Y:S01]  /*14e7d0*/  STL [R1+0x428], R16 ;  /* 0x0004281001007387 */ /* 0x0003e20000100800 */
[----:B----4-:R-:W-:-:S03]  /*14e7e0*/  LOP3.LUT R26, R17, 0xffff, RZ, 0xc0, !PT ;  /* 0x0000ffff111a7812 */ /* 0x010fc600078ec0ff */
[----:B------:R-:W4:Y:S04]  /*14e7f0*/  LDL.LU R17, [R1+0x7ac] ;  /* 0x0007ac0001117983 */ /* 0x000f280000300800 */
[----:B0-----:R-:W4:Y:S01]  /*14e800*/  LDL.LU R18, [R1+0x99c] ;  /* 0x00099c0001127983 */ /* 0x001f220000300800 */
[--C-:B------:R-:W-:Y:S02]  /*14e810*/  PRMT R15, R15, 0x4210, R21.reuse ;  /* 0x000042100f0f7816 */ /* 0x100fe40000000015 */
[----:B---3--:R-:W-:Y:S02]  /*14e820*/  PRMT R12, R12, 0x5210, R21 ;  /* 0x000052100c0c7816 */ /* 0x008fe40000000015 */
[--C-:B------:R-:W-:Y:S01]  /*14e830*/  PRMT R7, R7, 0x4210, R26.reuse ;  /* 0x0000421007077816 */ /* 0x100fe2000000001a */
[----:B------:R-:W-:Y:S04]  /*14e840*/  STL [R1+0x7c0], R15 ;  /* 0x0007c00f01007387 */ /* 0x000fe80000100800 */
[----:B------:R-:W3:Y:S04]  /*14e850*/  LDL.LU R19, [R1+0x98c] ;  /* 0x00098c0001137983 */ /* 0x000ee80000300800 */
[----:B------:R0:W-:Y:S04]  /*14e860*/  STL [R1+0x150], R12 ;  /* 0x0001500c01007387 */ /* 0x0001e80000100800 */
[----:B-1----:R-:W3:Y:S04]  /*14e870*/  LDL.LU R16, [R1+0x545c] ;  /* 0x00545c0001107983 */ /* 0x002ee80000300800 */
[----:B0-----:R-:W3:Y:S04]  /*14e880*/  LDL.LU R12, [R1+0x524c] ;  /* 0x00524c00010c7983 */ /* 0x001ee80000300800 */
[----:B------:R0:W-:Y:S01]  /*14e890*/  STL [R1+0x7c4], R7 ;  /* 0x0007c40701007387 */ /* 0x0001e20000100800 */
[----:B------:R-:W-:-:S02]  /*14e8a0*/  PRMT R4, R4, 0x5210, R26 ;  /* 0x0000521004047816 */ /* 0x000fc4000000001a */
[----:B------:R-:W-:Y:S01]  /*14e8b0*/  LOP3.LUT R6, R6, 0xffff, RZ, 0xc0, !PT ;  /* 0x0000ffff06067812 */ /* 0x000fe200078ec0ff */
[----:B0-----:R-:W3:Y:S04]  /*14e8c0*/  LDL.LU R7, [R1+0x5364] ;  /* 0x0053640001077983 */ /* 0x001ee80000300800 */
[----:B------:R0:W-:Y:S01]  /*14e8d0*/  STL [R1+0x154], R4 ;  /* 0x0001540401007387 */ /* 0x0001e20000100800 */
[----:B------:R-:W-:Y:S02]  /*14e8e0*/  LOP3.LUT R15, R10, 0xffff, RZ, 0xc0, !PT ;  /* 0x0000ffff0a0f7812 */ /* 0x000fe400078ec0ff */
[----:B0-----:R-:W-:Y:S02]  /*14e8f0*/  LOP3.LUT R4, R9, 0xffff, RZ, 0xc0, !PT ;  /* 0x0000ffff09047812 */ /* 0x001fe400078ec0ff */
[----:B------:R-:W-:-:S02]  /*14e900*/  PRMT R21, R15, 0x3340, R0 ;  /* 0x000033400f157816 */ /* 0x000fc40000000000 */
[----:B------:R-:W-:-:S04]  /*14e910*/  PRMT R26, R6, 0x3340, R4 ;  /* 0x00003340061a7816 */ /* 0x000fc80000000004 */
[----:B------:R-:W-:Y:S02]  /*14e920*/  PRMT R9, R26, 0x5410, R21 ;  /* 0x000054101a097816 */ /* 0x000fe40000000015 */
[----:B------:R-:W-:Y:S02]  /*14e930*/  SHF.R.U32.HI R26, RZ, 0x8, R6 ;  /* 0x00000008ff1a7819 */ /* 0x000fe40000011606 */
[----:B------:R-:W-:Y:S02]  /*14e940*/  SHF.R.U32.HI R21, RZ, 0x8, R4 ;  /* 0x00000008ff157819 */ /* 0x000fe40000011604 */
[----:B------:R-:W-:Y:S02]  /*14e950*/  LOP3.LUT R26, R26, 0xffff, RZ, 0xc0, !PT ;  /* 0x0000ffff1a1a7812 */ /* 0x000fe400078ec0ff */
[----:B------:R-:W-:Y:S01]  /*14e960*/  LOP3.LUT R21, R21, 0xffff, RZ, 0xc0, !PT ;  /* 0x0000ffff15157812 */ /* 0x000fe200078ec0ff */
[----:B------:R0:W-:Y:S04]  /*14e970*/  STL [R1+0x4ac], R9 ;  /* 0x0004ac0901007387 */ /* 0x0001e80000100800 */
[----:B------:R-:W3:Y:S01]  /*14e980*/  LDL.LU R4, [R1+0x6f0] ;  /* 0x0006f00001047983 */ /* 0x000ee20000300800 */
[----:B------:R-:W-:-:S03]  /*14e990*/  PRMT R6, R26, 0x3340, R21 ;  /* 0x000033401a067816 */ /* 0x000fc60000000015 */
[----:B------:R-:W3:Y:S01]  /*14e9a0*/  LDL.LU R26, [R1+0x78c] ;  /* 0x00078c00011a7983 */ /* 0x000ee20000300800 */
[----:B------:R-:W-:-:S03]  /*14e9b0*/  LOP3.LUT R24, R24, 0xffff, RZ, 0xc0, !PT ;  /* 0x0000ffff18187812 */ /* 0x000fc600078ec0ff */
[----:B------:R-:W3:Y:S04]  /*14e9c0*/  LDL.LU R10, [R1+0x96c] ;  /* 0x00096c00010a7983 */ /* 0x000ee80000300800 */
[----:B------:R1:W-:Y:S01]  /*14e9d0*/  STL [R1+0x40c], R6 ;  /* 0x00040c0601007387 */ /* 0x0003e20000100800 */
[----:B------:R-:W-:-:S03]  /*14e9e0*/  PRMT R5, R5, 0x4210, R24 ;  /* 0x0000421005057816 */ /* 0x000fc60000000018 */
[----:B0-----:R-:W3:Y:S04]  /*14e9f0*/  LDL.LU R9, [R1+0x51c4] ;  /* 0x0051c40001097983 */ /* 0x001ee80000300800 */
[----:B-1----:R-:W3:Y:S04]  /*14ea00*/  LDL.LU R6, [R1+0x51c0] ;  /* 0x0051c00001067983 */ /* 0x002ee80000300800 */
[----:B------:R0:W-:Y:S04]  /*14ea10*/  STL [R1+0x7c8], R5 ;  /* 0x0007c80501007387 */ /* 0x0001e80000100800 */
[----:B0-----:R-:W3:Y:S01]  /*14ea20*/  LDL.LU R5, [R1+0x97c] ;  /* 0x00097c0001057983 */ /* 0x001ee20000300800 */
[----:B--2---:R-:W-:-:S03]  /*14ea30*/  PRMT R21, R29, 0x5210, R24 ;  /* 0x000052101d157816 */ /* 0x004fc60000000018 */
[----:B------:R-:W2:Y:S04]  /*14ea40*/  LDL.LU R24, [R1+0x5848] ;  /* 0x0058480001187983 */ /* 0x000ea80000300800 */
[----:B------:R-:W2:Y:S04]  /*14ea50*/  LDL.LU R29, [R1+0x89c] ;  /* 0x00089c00011d7983 */ /* 0x000ea80000300800 */
[----:B------:R4:W-:Y:S02]  /*14ea60*/  STL [R1+0x158], R21 ;  /* 0x0001581501007387 */ /* 0x0009e40000100800 */
[----:B----4-:R-:W-:-:S02]  /*14ea70*/  LOP3.LUT R21, R17, 0xffff, RZ, 0xc0, !PT ;  /* 0x0000ffff11157812 */ /* 0x010fc400078ec0ff */
[----:B------:R-:W4:Y:S02]  /*14ea80*/  LDL.LU R17, [R1+0x5468] ;  /* 0x0054680001117983 */ /* 0x000f240000300800 */
[--C-:B------:R-:W-:Y:S02]  /*14ea90*/  PRMT R18, R18, 0x4210, R21.reuse ;  /* 0x0000421012127816 */ /* 0x100fe40000000015 */
[----:B------:R-:W-:-:S03]  /*14eaa0*/  PRMT R21, R22, 0x5210, R21 ;  /* 0x0000521016157816 */ /* 0x000fc60000000015 */
[----:B------:R0:W-:Y:S04]  /*14eab0*/  STL [R1+0x210], R18 ;  /* 0x0002101201007387 */ /* 0x0001e80000100800 */
[----:B------:R-:W-:Y:S01]  /*14eac0*/  STL [R1+0x140], R21 ;  /* 0x0001401501007387 */ /* 0x000fe20000100800 */
[----:B---3--:R-:W-:-:S04]  /*14ead0*/  LOP3.LUT R26, R26, 0xffff, RZ, 0xc0, !PT ;  /* 0x0000ffff1a1a7812 */ /* 0x008fc800078ec0ff */
[--C-:B------:R-:W-:Y:S02]  /*14eae0*/  PRMT R19, R19, 0x4210, R26.reuse ;  /* 0x0000421013137816 */ /* 0x100fe4000000001a */
[----:B0-----:R-:W-:Y:S02]  /*14eaf0*/  PRMT R18, R23, 0x5210, R26 ;  /* 0x0000521017127816 */ /* 0x001fe4000000001a */
[----:B------:R-:W-:Y:S01]  /*14eb00*/  LOP3.LUT R23, R7, 0xffff, RZ, 0xc0, !PT ;  /* 0x0000ffff07177812 */ /* 0x000fe200078ec0ff */
[----:B------:R0:W-:Y:S04]  /*14eb10*/  STL [R1+0x214], R19 ;  /* 0x0002141301007387 */ /* 0x0001e80000100800 */
[----:B------:R-:W-:Y:S04]  /*14eb20*/  STL [R1+0x144], R18 ;  /* 0x0001441201007387 */ /* 0x000fe80000100800 */
[----:B0-----:R-:W3:Y:S04]  /*14eb30*/  LDL.LU R19, [R1+0x52e8] ;  /* 0x0052e80001137983 */ /* 0x001ee80000300800 */
[----:B------:R-:W3:Y:S01]  /*14eb40*/  LDL.LU R7, [R1+0x5370] ;  /* 0x0053700001077983 */ /* 0x000ee20000300800 */
[----:B------:R-:W-:-:S02]  /*14eb50*/  LOP3.LUT R26, R16, 0xffff, RZ, 0xc0, !PT ;  /* 0x0000ffff101a7812 */ /* 0x000fc400078ec0ff */
[----:B------:R-:W-:Y:S02]  /*14eb60*/  LOP3.LUT R12, R12, 0xffff, RZ, 0xc0, !PT ;  /* 0x0000ffff0c0c7812 */ /* 0x000fe400078ec0ff */
[----:B------:R-:W-:Y:S02]  /*14eb70*/  PRMT R22, R26, 0x3340, R23 ;  /* 0x000033401a167816 */ /* 0x000fe40000000017 */
[----:B------:R-:W-:-:S04]  /*14eb80*/  PRMT R21, R12, 0x3340, R0 ;  /* 0x000033400c157816 */ /* 0x000fc80000000000 */
[----:B------:R-:W-:Y:S02]  /*14eb90*/  PRMT R16, R22, 0x5410, R21 ;  /* 0x0000541016107816 */ /* 0x000fe40000000015 */
[----:B------:R-:W-:Y:S02]  /*14eba0*/  SHF.R.U32.HI R22, RZ, 0x8, R26 ;  /* 0x00000008ff167819 */ /* 0x000fe4000001161a */
[----:B------:R-:W-:Y:S02]  /*14ebb0*/  SHF.R.U32.HI R21, RZ, 0x8, R23 ;  /* 0x00000008ff157819 */ /* 0x000fe40000011617 */
[----:B------:R-:W-:Y:S02]  /*14ebc0*/  SHF.R.U32.HI R23, RZ, 0x8, R12 ;  /* 0x00000008ff177819 */ /* 0x000fe4000001160c */
[----:B------:R-:W-:Y:S02]  /*14ebd0*/  LOP3.LUT R22, R22, 0xffff, RZ, 0xc0, !PT ;  /* 0x0000ffff16167812 */ /* 0x000fe400078ec0ff */
[----:B------:R-:W-:-:S04]  /*14ebe0*/  LOP3.LUT R21, R21, 0xffff, RZ, 0xc0, !PT ;  /* 0x0000ffff15157812 */ /* 0x000fc800078ec0ff */
[----:B------:R-:W-:Y:S02]  /*14ebf0*/  PRMT R12, R22, 0x3340, R21 ;  /* 0x00003340160c7816 */ /* 0x000fe40000000015 */
[----:B------:R-:W-:Y:S01]  /*14ec00*/  LOP3.LUT R21, R23, 0xffff, RZ, 0xc0, !PT ;  /* 0x0000ffff17157812 */ /* 0x000fe200078ec0ff */
[----:B------:R-:W-:Y:S01]  /*14ec10*/  STL [R1+0x4a4], R16 ;  /* 0x0004a41001007387 */ /* 0x000fe20000100800 */
[----:B------:R-:W-:-:S03]  /*14ec20*/  LOP3.LUT R22, R4, 0xffff, RZ, 0xc0, !PT ;  /* 0x0000ffff04167812 */ /* 0x000fc600078ec0ff */
[----:B------:R0:W-:Y:S01]  /*14ec30*/  STL [R1+0x404], R12 ;  /* 0x0004040c01007387 */ /* 0x0001e20000100800 */
[----:B------:R-:W-:Y:S02]  /*14ec40*/  PRMT R10, R10, 0x4210, R22 ;  /* 0x000042100a0a7816 */ /* 0x000fe40000000016 */
[----:B0-----:R-:W-:Y:S02]  /*14ec50*/  PRMT R12, R21, 0x3340, R0 ;  /* 0x00003340150c7816 */ /* 0x001fe40000000000 */
[----:B------:R-:W-:-:S04]  /*14ec60*/  LOP3.LUT R21, R9, 0xffff, RZ, 0xc0, !PT ;  /* 0x0000ffff09157812 */ /* 0x000fc800078ec0ff */
[--C-:B------:R-:W-:Y:S01]  /*14ec70*/  PRMT R5, R5, 0x4210, R21.reuse ;  /* 0x0000421005057816 */ /* 0x100fe20000000015 */
[----:B------:R-:W-:Y:S04]  /*14ec80*/  STL [R1+0x290], R12 ;  /* 0x0002900c01007387 */ /* 0x000fe80000100800 */
[----:B------:R-:W-:Y:S01]  /*14ec90*/  STL [R1+0x218], R10 ;  /* 0x0002180a01007387 */ /* 0x000fe20000100800 */
[----:B--2---:R-:W-:Y:S02]  /*14eca0*/  PRMT R4, R24, 0x5210, R22 ;  /* 0x0000521018047816 */ /* 0x004fe40000000016 */
[----:B------:R-:W-:Y:S02]  /*14ecb0*/  LOP3.LUT R22, R6, 0xffff, RZ, 0xc0, !PT ;  /* 0x0000ffff06167812 */ /* 0x000fe400078ec0ff */
[----:B------:R-:W-:Y:S01]  /*14ecc0*/  PRMT R6, R25, 0x5210, R21 ;  /* 0x0000521019067816 */ /* 0x000fe20000000015 */
[----:B------:R0:W-:Y:S04]  /*14ecd0*/  STL [R1+0x148], R4 ;  /* 0x0001480401007387 */ /* 0x0001e80000100800 */
[----:B------:R1:W-:Y:S04]  /*14ece0*/  STL [R1+0x200], R5 ;  /* 0x0002000501007387 */ /* 0x0003e80000100800 */
[----:B------:R-:W-:Y:S01]  /*14ecf0*/  STL [R1+0x130], R6 ;  /* 0x0001300601007387 */ /* 0x000fe20000100800 */
[----:B0-----:R-:W-:-:S02]  /*14ed00*/  PRMT R4, R29, 0x4210, R22 ;  /* 0x000042101d047816 */ /* 0x001fc40000000016 */
[----:B-1----:R-:W-:Y:S02]  /*14ed10*/  PRMT R5, R27, 0x5210, R22 ;  /* 0x000052101b057816 */ /* 0x002fe40000000016 */
[----:B----4-:R-:W-:Y:S01]  /*14ed20*/  LOP3.LUT R24, R17, 0xffff, RZ, 0xc0, !PT ;  /* 0x0000ffff11187812 */ /* 0x010fe200078ec0ff */
[----:B------:R0:W-:Y:S04]  /*14ed30*/  STL [R1+0x204], R4 ;  /* 0x0002040401007387 */ /* 0x0001e80000100800 */
[----:B0-----:R-:W2:Y:S04]  /*14ed40*/  LDL.LU R4, [R1+0x898] ;  /* 0x0008980001047983 */ /* 0x001ea80000300800 */
[----:B------:R0:W-:Y:S04]  /*14ed50*/  STL [R1+0x134], R5 ;  /* 0x0001340501007387 */ /* 0x0001e80000100800 */
        /* <DEDUP_REMOVED lines=9> */
[----:B------:R-:W4:Y:S04]  /*14edf0*/  LDL.LU R9, [R1+0x5048] ;  /* 0x0050480001097983 */ /* 0x000f280000300800 */
[----:B0-----:R-:W4:Y:S04]  /*14ee00*/  LDL.LU R5, [R1+0x5140] ;  /* 0x0051400001057983 */ /* 0x001f280000300800 */
[----:B------:R-:W4:Y:S01]  /*14ee10*/  LDL.LU R29, [R1+0x4fa8] ;  /* 0x004fa800011d7983 */ /* 0x000f220000300800 */
[----:B---3--:R-:W-:-:S02]  /*14ee20*/  LOP3.LUT R19, R19, 0xffff, RZ, 0xc0, !PT ;  /* 0x0000ffff13137812 */ /* 0x008fc400078ec0ff */
[----:B------:R-:W-:Y:S02]  /*14ee30*/  LOP3.LUT R23, R7, 0xffff, RZ, 0xc0, !PT ;  /* 0x0000ffff07177812 */ /* 0x000fe400078ec0ff */
[----:B------:R-:W3:Y:S01]  /*14ee40*/  LDL.LU R7, [R1+0x5050] ;  /* 0x0050500001077983 */ /* 0x000ee20000300800 */
[----:B------:R-:W-:Y:S02]  /*14ee50*/  PRMT R21, R19, 0x3340, R0 ;  /* 0x0000334013157816 */ /* 0x000fe40000000000 */
[----:B------:R-:W-:-:S04]  /*14ee60*/  PRMT R22, R24, 0x3340, R23 ;  /* 0x0000334018167816 */ /* 0x000fc80000000017 */
[----:B------:R-:W-:Y:S02]  /*14ee70*/  PRMT R22, R22, 0x5410, R21 ;  /* 0x0000541016167816 */ /* 0x000fe40000000015 */
[----:B------:R-:W-:Y:S02]  /*14ee80*/  SHF.R.U32.HI R21, RZ, 0x8, R15 ;  /* 0x00000008ff157819 */ /* 0x000fe4000001160f */
[----:B------:R-:W-:Y:S01]  /*14ee90*/  SHF.R.U32.HI R24, RZ, 0x8, R24 ;  /* 0x00000008ff187819 */ /* 0x000fe20000011618 */
[----:B------:R-:W3:Y:S01]  /*14eea0*/  LDL.LU R15, [R1+0x5844] ;  /* 0x00584400010f7983 */ /* 0x000ee20000300800 */
[----:B------:R-:W-:-:S03]  /*14eeb0*/  LOP3.LUT R21, R21, 0xffff, RZ, 0xc0, !PT ;  /* 0x0000ffff15157812 */ /* 0x000fc600078ec0ff */
[----:B------:R0:W-:Y:S01]  /*14eec0*/  STL [R1+0x4a0], R22 ;  /* 0x0004a01601007387 */ /* 0x0001e20000100800 */
[----:B------:R-:W-:Y:S02]  /*14eed0*/  PRMT R21, R21, 0x3340, R0 ;  /* 0x0000334015157816 */ /* 0x000fe40000000000 */
[----:B0-----:R-:W-:Y:S02]  /*14eee0*/  SHF.R.U32.HI R22, RZ, 0x8, R23 ;  /* 0x00000008ff167819 */ /* 0x001fe40000011617 */
[----:B------:R-:W-:Y:S02]  /*14eef0*/  LOP3.LUT R23, R24, 0xffff, RZ, 0xc0, !PT ;  /* 0x0000ffff18177812 */ /* 0x000fe400078ec0ff */
[----:B------:R-:W3:Y:S04]  /*14ef00*/  LDL.LU R24, [R1+0x90] ;  /* 0x0000900001187983 */ /* 0x000ee80000300800 */
[----:B------:R0:W-:Y:S01]  /*14ef10*/  STL [R1+0x28c], R21 ;  /* 0x00028c1501007387 */ /* 0x0001e20000100800 */
[----:B------:R-:W-:-:S03]  /*14ef20*/  LOP3.LUT R22, R22, 0xffff, RZ, 0xc0, !PT ;  /* 0x0000ffff16167812 */ /* 0x000fc600078ec0ff */
[----:B0-----:R-:W3:Y:S01]  /*14ef30*/  LDL.LU R21, [R1+0x5168] ;  /* 0x0051680001157983 */ /* 0x001ee20000300800 */
[----:B------:R-:W-:-:S03]  /*14ef40*/  PRMT R23, R23, 0x3340, R22 ;  /* 0x0000334017177816 */ /* 0x000fc60000000016 */
[----:B------:R-:W4:Y:S04]  /*14ef50*/  LDL.LU R22, [R1+0x83c] ;  /* 0x00083c0001167983 */ /* 0x000f280000300800 */
[----:B------:R0:W-:Y:S04]  /*14ef60*/  STL [R1+0x410], R23 ;  /* 0x0004101701007387 */ /* 0x0001e80000100800 */
[----:B0-----:R-:W4:Y:S01]  /*14ef70*/  LDL.LU R23, [R1+0x82c] ;  /* 0x00082c0001177983 */ /* 0x001f220000300800 */
[----:B--2---:R-:W-:Y:S02]  /*14ef80*/  LOP3.LUT R17, R17, 0xffff, RZ, 0xc0, !PT ;  /* 0x0000ffff11117812 */ /* 0x004fe400078ec0ff */
[----:B---3--:R-:W-:-:S04]  /*14ef90*/  LOP3.LUT R21, R21, 0xffff, RZ, 0xc0, !PT ;  /* 0x0000ffff15157812 */ /* 0x008fc800078ec0ff */
[--C-:B------:R-:W-:Y:S02]  /*14efa0*/  PRMT R4, R4, 0x4210, R21.reuse ;  /* 0x0000421004047816 */ /* 0x100fe40000000015 */
[----:B----4-:R-:W-:Y:S02]  /*14efb0*/  PRMT R21, R6, 0x5210, R21 ;  /* 0x0000521006157816 */ /* 0x010fe40000000015 */
[----:B------:R-:W-:Y:S01]  /*14efc0*/  LOP3.LUT R22, R22, 0xffff, RZ, 0xc0, !PT ;  /* 0x0000ffff16167812 */ /* 0x000fe200078ec0ff */
[----:B------:R0:W-:Y:S04]  /*14efd0*/  STL [R1+0x208], R4 ;  /* 0x0002080401007387 */ /* 0x0001e80000100800 */
[----:B0-----:R-:W2:Y:S04]  /*14efe0*/  LDL.LU R4, [R1+0x5840] ;  /* 0x0058400001047983 */ /* 0x001ea80000300800 */
[----:B------:R-:W3:Y:S04]  /*14eff0*/  LDL.LU R6, [R1+0x583c] ;  /* 0x00583c0001067983 */ /* 0x000ee80000300800 */
[----:B------:R0:W-:Y:S02]  /*14f000*/  STL [R1+0x138], R21 ;  /* 0x0001381501007387 */ /* 0x0001e40000100800 */
[----:B0-----:R-:W-:-:S02]  /*14f010*/  PRMT R21, R23, 0x4210, R22 ;  /* 0x0000421017157816 */ /* 0x001fc40000000016 */
[----:B------:R-:W-:-:S03]  /*14f020*/  PRMT R23, R24, 0x5210, R22 ;  /* 0x0000521018177816 */ /* 0x000fc60000000016 */
[----:B------:R0:W-:Y:S04]  /*14f030*/  STL [R1+0x1f0], R21 ;  /* 0x0001f01501007387 */ /* 0x0001e80000100800 */
[----:B------:R1:W-:Y:S01]  /*14f040*/  STL [R1+0x120], R23 ;  /* 0x0001201701007387 */ /* 0x0003e20000100800 */
[----:B------:R-:W-:Y:S02]  /*14f050*/  LOP3.LUT R22, R25, 0xffff, RZ, 0xc0, !PT ;  /* 0x0000ffff19167812 */ /* 0x000fe400078ec0ff */
[----:B------:R-:W-:Y:S02]  /*14f060*/  LOP3.LUT R24, R9, 0xffff, RZ, 0xc0, !PT ;  /* 0x0000ffff09187812 */ /* 0x000fe400078ec0ff */
[----:B0-----:R-:W-:-:S04]  /*14f070*/  LOP3.LUT R21, R27, 0xffff, RZ, 0xc0, !PT ;  /* 0x0000ffff1b157812 */ /* 0x001fc800078ec0ff */
[--C-:B-1----:R-:W-:Y:S02]  /*14f080*/  PRMT R23, R26, 0x4210, R21.reuse ;  /* 0x000042101a177816 */ /* 0x102fe40000000015 */
[----:B------:R-:W-:Y:S02]  /*14f090*/  LOP3.LUT R26, R10, 0xffff, RZ, 0xc0, !PT ;  /* 0x0000ffff0a1a7812 */ /* 0x000fe400078ec0ff */
[----:B------:R-:W-:Y:S02]  /*14f0a0*/  PRMT R18, R18, 0x5210, R21 ;  /* 0x0000521012127816 */ /* 0x000fe40000000015 */
[--C-:B------:R-:W-:Y:S02]  /*14f0b0*/  PRMT R16, R16, 0x4210, R22.reuse ;  /* 0x0000421010107816 */ /* 0x100fe40000000016 */
[----:B------:R-:W-:Y:S02]  /*14f0c0*/  PRMT R12, R12, 0x5210, R22 ;  /* 0x000052100c0c7816 */ /* 0x000fe40000000016 */
[----:B------:R-:W-:-:S02]  /*14f0d0*/  PRMT R21, R17, 0x3340, R0 ;  /* 0x0000334011157816 */ /* 0x000fc40000000000 */
[----:B------:R-:W-:Y:S01]  /*14f0e0*/  PRMT R22, R26, 0x3340, R24 ;  /* 0x000033401a167816 */ /* 0x000fe20000000018 */
[----:B------:R0:W-:Y:S01]  /*14f0f0*/  STL [R1+0x1f4], R23 ;  /* 0x0001f41701007387 */ /* 0x0001e20000100800 */
[----:B------:R-:W-:Y:S02]  /*14f100*/  LOP3.LUT R25, R5, 0xffff, RZ, 0xc0, !PT ;  /* 0x0000ffff05197812 */ /* 0x000fe400078ec0ff */
[----:B------:R-:W-:Y:S01]  /*14f110*/  LOP3.LUT R27, R29, 0xffff, RZ, 0xc0, !PT ;  /* 0x0000ffff1d1b7812 */ /* 0x000fe200078ec0ff */
[----:B------:R-:W-:Y:S04]  /*14f120*/  STL [R1+0x124], R18 ;  /* 0x0001241201007387 */ /* 0x000fe80000100800 */
[----:B------:R-:W-:Y:S04]  /*14f130*/  STL [R1+0x1f8], R16 ;  /* 0x0001f81001007387 */ /* 0x000fe80000100800 */
[----:B------:R-:W-:Y:S04]  /*14f140*/  STL [R1+0x128], R12 ;  /* 0x0001280c01007387 */ /* 0x000fe80000100800 */
[----:B------:R-:W4:Y:S04]  /*14f150*/  LDL.LU R5, [R1+0x7ec] ;  /* 0x0007ec0001057983 */ /* 0x000f280000300800 */
[----:B------:R-:W2:Y:S01]  /*14f160*/  LDL.LU R29, [R1+0x77c] ;  /* 0x00077c00011d7983 */ /* 0x000ea20000300800 */
[----:B0-----:R-:W-:-:S02]  /*14f170*/  LOP3.LUT R23, R7, 0xffff, RZ, 0xc0, !PT ;  /* 0x0000ffff07177812 */ /* 0x001fc400078ec0ff */
[----:B------:R-:W-:Y:S02]  /*14f180*/  PRMT R7, R22, 0x5410, R21 ;  /* 0x0000541016077816 */ /* 0x000fe40000000015 */
[----:B------:R-:W-:Y:S02]  /*14f190*/  PRMT R21, R27, 0x3340, R0 ;  /* 0x000033401b157816 */ /* 0x000fe40000000000 */
[----:B------:R-:W-:Y:S01]  /*14f1a0*/  PRMT R22, R25, 0x3340, R23 ;  /* 0x0000334019167816 */ /* 0x000fe20000000017 */
[----:B------:R0:W-:Y:S04]  /*14f1b0*/  STL [R1+0x480], R7 ;  /* 0x0004800701007387 */ /* 0x0001e80000100800 */
[----:B------:R-:W2:Y:S04]  /*14f1c0*/  LDL.LU R10, [R1+0x75c] ;  /* 0x00075c00010a7983 */ /* 0x000ea80000300800 */
[----:B------:R-:W2:Y:S01]  /*14f1d0*/  LDL.LU R9, [R1+0x70c] ;  /* 0x00070c0001097983 */ /* 0x000ea20000300800 */
[----:B------:R-:W-:-:S02]  /*14f1e0*/  SHF.R.U32.HI R25, RZ, 0x8, R25 ;  /* 0x00000008ff197819 */ /* 0x000fc40000011619 */
[----:B0-----:R-:W-:Y:S02]  /*14f1f0*/  PRMT R7, R22, 0x5410, R21 ;  /* 0x0000541016077816 */ /* 0x001fe40000000015 */
[----:B------:R-:W-:Y:S02]  /*14f200*/  SHF.R.U32.HI R21, RZ, 0x8, R24 ;  /* 0x00000008ff157819 */ /* 0x000fe40000011618 */
[----:B------:R-:W-:Y:S01]  /*14f210*/  SHF.R.U32.HI R22, RZ, 0x8, R26 ;  /* 0x00000008ff167819 */ /* 0x000fe2000001161a */
[----:B------:R0:W-:Y:S04]  /*14f220*/  STL [R1+0x47c], R7 ;  /* 0x00047c0701007387 */ /* 0x0001e80000100800 */
[----:B------:R-:W2:Y:S01]  /*14f230*/  LDL.LU R18, [R1+0x1b0] ;  /* 0x0001b00001127983 */ /* 0x000ea20000300800 */
[----:B------:R-:W-:-:S02]  /*14f240*/  LOP3.LUT R21, R21, 0xffff, RZ, 0xc0, !PT ;  /* 0x0000ffff15157812 */ /* 0x000fc400078ec0ff */
[----:B------:R-:W-:Y:S02]  /*14f250*/  LOP3.LUT R22, R22, 0xffff, RZ, 0xc0, !PT ;  /* 0x0000ffff16167812 */ /* 0x000fe400078ec0ff */
[----:B------:R-:W-:Y:S01]  /*14f260*/  LOP3.LUT R24, R25, 0xffff, RZ, 0xc0, !PT ;  /* 0x0000ffff19187812 */ /* 0x000fe200078ec0ff */
[----:B0-----:R-:W2:Y:S04]  /*14f270*/  LDL.LU R7, [R1+0x5448] ;  /* 0x0054480001077983 */ /* 0x001ea80000300800 */
[----:B------:R-:W2:Y:S04]  /*14f280*/  LDL.LU R16, [R1+0x5354] ;  /* 0x0053540001107983 */ /* 0x000ea80000300800 */
[----:B------:R-:W2:Y:S04]  /*14f290*/  LDL.LU R12, [R1+0x74c] ;  /* 0x00074c00010c7983 */ /* 0x000ea80000300800 */
[----:B------:R-:W2:Y:S04]  /*14f2a0*/  LDL.LU R26, [R1+0x8ac] ;  /* 0x0008ac00011a7983 */ /* 0x000ea80000300800 */
[----:B------:R-:W2:Y:S01]  /*14f2b0*/  LDL.LU R25, [R1+0x5188] ;  /* 0x0051880001197983 */ /* 0x000ea20000300800 */
[----:B------:R-:W-:-:S03]  /*14f2c0*/  PRMT R22, R22, 0x3340, R21 ;  /* 0x0000334016167816 */ /* 0x000fc60000000015 */
[----:B------:R-:W2:Y:S01]  /*14f2d0*/  LDL.LU R21, [R1+0x51f4] ;  /* 0x0051f40001157983 */ /* 0x000ea20000300800 */
[----:B------:R-:W-:-:S03]  /*14f2e0*/  SHF.R.U32.HI R23, RZ, 0x8, R23 ;  /* 0x00000008ff177819 */ /* 0x000fc60000011617 */
[----:B------:R0:W-:Y:S01]  /*14f2f0*/  STL [R1+0x3fc], R22 ;  /* 0x0003fc1601007387 */ /* 0x0001e20000100800 */
[----:B------:R-:W-:-:S04]  /*14f300*/  LOP3.LUT R23, R23, 0xffff, RZ, 0xc0, !PT ;  /* 0x0000ffff17177812 */ /* 0x000fc800078ec0ff */
[----:B------:R-:W-:Y:S01]  /*14f310*/  PRMT R23, R24, 0x3340, R23 ;  /* 0x0000334018177816 */ /* 0x000fe20000000017 */
[----:B0-----:R-:W3:Y:S04]  /*14f320*/  LDL.LU R22, [R1+0x51f0] ;  /* 0x0051f00001167983 */ /* 0x001ee80000300800 */
[----:B------:R-:W3:Y:S04]  /*14f330*/  LDL.LU R24, [R1+0x1a4] ;  /* 0x0001a40001187983 */ /* 0x000ee80000300800 */
[----:B------:R0:W-:Y:S04]  /*14f340*/  STL [R1+0x3f8], R23 ;  /* 0x0003f81701007387 */ /* 0x0001e80000100800 */
[----:B0-----:R-:W3:Y:S01]  /*14f350*/  LDL.LU R23, [R1+0x1a8] ;  /* 0x0001a80001177983 */ /* 0x001ee20000300800 */
[----:B--2---:R-:W-:-:S04]  /*14f360*/  LOP3.LUT R21, R21, 0xffff, RZ, 0xc0, !PT ;  /* 0x0000ffff15157812 */ /* 0x004fc800078ec0ff */
[----:B----4-:R-:W-:-:S05]  /*14f370*/  PRMT R5, R5, 0x4210, R21 ;  /* 0x0000421005057816 */ /* 0x010fca0000000015 */
[----:B------:R0:W-:Y:S04]  /*14f380*/  STL [R1+0x1e0], R5 ;  /* 0x0001e00501007387 */ /* 0x0001e80000100800 */
[----:B0-----:R-:W2:Y:S01]  /*14f390*/  LDL.LU R5, [R1+0x5838] ;  /* 0x0058380001057983 */ /* 0x001ea20000300800 */
[----:B---3--:R-:W-:Y:S02]  /*14f3a0*/  LOP3.LUT R22, R22, 0xffff, RZ, 0xc0, !PT ;  /* 0x0000ffff16167812 */ /* 0x008fe400078ec0ff */
[----:B------:R-:W-:Y:S02]  /*14f3b0*/  PRMT R24, R24, 0x5210, R21 ;  /* 0x0000521018187816 */ /* 0x000fe40000000015 */
[--C-:B------:R-:W-:Y:S02]  /*14f3c0*/  PRMT R21, R29, 0x4210, R22.reuse ;  /* 0x000042101d157816 */ /* 0x100fe40000000016 */
[----:B------:R-:W3:Y:S04]  /*14f3d0*/  LDL.LU R29, [R1+0x95c] ;  /* 0x00095c00011d7983 */ /* 0x000ee80000300800 */
[----:B------:R-:W-:Y:S04]  /*14f3e0*/  STL [R1+0x110], R24 ;  /* 0x0001101801007387 */ /* 0x000fe80000100800 */
[----:B------:R0:W-:Y:S01]  /*14f3f0*/  STL [R1+0x1e4], R21 ;  /* 0x0001e41501007387 */ /* 0x0001e20000100800 */
[----:B------:R-:W-:-:S02]  /*14f400*/  PRMT R23, R23, 0x5210, R22 ;  /* 0x0000521017177816 */ /* 0x000fc40000000016 */
[----:B------:R-:W-:Y:S02]  /*14f410*/  SHF.R.U32.HI R22, RZ, 0x8, R17 ;  /* 0x00000008ff167819 */ /* 0x000fe40000011611 */
[----:B0-----:R-:W-:Y:S01]  /*14f420*/  SHF.R.U32.HI R21, RZ, 0x8, R27 ;  /* 0x00000008ff157819 */ /* 0x001fe2000001161b */
[----:B------:R0:W-:Y:S01]  /*14f430*/  STL [R1+0x114], R23 ;  /* 0x0001141701007387 */ /* 0x0001e20000100800 */
[----:B------:R-:W-:-:S03]  /*14f440*/  LOP3.LUT R22, R22, 0xffff, RZ, 0xc0, !PT ;  /* 0x0000ffff16167812 */ /* 0x000fc600078ec0ff */
[----:B------:R-:W4:Y:S01]  /*14f450*/  LDL.LU R17, [R1+0x704] ;  /* 0x0007040001117983 */ /* 0x000f220000300800 */
[----:B------:R-:W-:-:S04]  /*14f460*/  LOP3.LUT R21, R21, 0xffff, RZ, 0xc0, !PT ;  /* 0x0000ffff15157812 */ /* 0x000fc800078ec0ff */
[--C-:B------:R-:W-:Y:S02]  /*14f470*/  PRMT R24, R21, 0x3340, R0.reuse ;  /* 0x0000334015187816 */ /* 0x100fe40000000000 */
[----:B------:R-:W-:Y:S02]  /*14f480*/  LOP3.LUT R21, R25, 0xffff, RZ, 0xc0, !PT ;  /* 0x0000ffff19157812 */ /* 0x000fe400078ec0ff */
[----:B0-----:R-:W-:Y:S01]  /*14f490*/  PRMT R23, R22, 0x3340, R0 ;  /* 0x0000334016177816 */ /* 0x001fe20000000000 */
[----:B------:R-:W-:Y:S04]  /*14f4a0*/  STL [R1+0x288], R24 ;  /* 0x0002881801007387 */ /* 0x000fe80000100800 */
[----:B------:R0:W-:Y:S01]  /*14f4b0*/  STL [R1+0x284], R23 ;  /* 0x0002841701007387 */ /* 0x0001e20000100800 */
[----:B------:R-:W-:-:S02]  /*14f4c0*/  LOP3.LUT R22, R26, 0xffff, RZ, 0xc0, !PT ;  /* 0x0000ffff1a167812 */ /* 0x000fc400078ec0ff */
[--C-:B0-----:R-:W-:Y:S02]  /*14f4d0*/  PRMT R23, R10, 0x4210, R21.reuse ;  /* 0x000042100a177816 */ /* 0x101fe40000000015 */
[----:B--2---:R-:W-:Y:S02]  /*14f4e0*/  PRMT R10, R5, 0x5210, R21 ;  /* 0x00005210050a7816 */ /* 0x004fe40000000015 */
[----:B------:R-:W2:Y:S04]  /*14f4f0*/  LDL.LU R5, [R1+0x76c] ;  /* 0x00076c0001057983 */ /* 0x000ea80000300800 */
[----:B------:R-:W-:Y:S04]  /*14f500*/  STL [R1+0x1e8], R23 ;  /* 0x0001e81701007387 */ /* 0x000fe80000100800 */
[----:B------:R0:W-:Y:S01]  /*14f510*/  STL [R1+0x118], R10 ;  /* 0x0001180a01007387 */ /* 0x0001e20000100800 */
[----:B------:R-:W-:-:S03]  /*14f520*/  PRMT R21, R9, 0x4210, R22 ;  /* 0x0000421009157816 */ /* 0x000fc60000000016 */
[----:B0-----:R-:W2:Y:S04]  /*14f530*/  LDL.LU R10, [R1+0x71c] ;  /* 0x00071c00010a7983 */ /* 0x001ea80000300800 */
[----:B------:R-:W2:Y:S01]  /*14f540*/  LDL.LU R9, [R1+0x1b8] ;  /* 0x0001b80001097983 */ /* 0x000ea20000300800 */
[----:B------:R-:W-:Y:S02]  /*14f550*/  LOP3.LUT R23, R7, 0xffff, RZ, 0xc0, !PT ;  /* 0x0000ffff07177812 */ /* 0x000fe400078ec0ff */
[----:B------:R-:W-:Y:S02]  /*14f560*/  LOP3.LUT R26, R16, 0xffff, RZ, 0xc0, !PT ;  /* 0x0000ffff101a7812 */ /* 0x000fe400078ec0ff */
[----:B------:R-:W-:Y:S01]  /*14f570*/  LOP3.LUT R24, R12, 0xffff, RZ, 0xc0, !PT ;  /* 0x0000ffff0c187812 */ /* 0x000fe200078ec0ff */
[----:B------:R0:W-:Y:S01]  /*14f580*/  STL [R1+0x1d0], R21 ;  /* 0x0001d01501007387 */ /* 0x0001e20000100800 */
[----:B------:R-:W-:-:S03]  /*14f590*/  PRMT R18, R18, 0x5210, R22 ;  /* 0x0000521012127816 */ /* 0x000fc60000000016 */
[----:B------:R-:W2:Y:S01]  /*14f5a0*/  LDL.LU R25, [R1+0x4f7c] ;  /* 0x004f7c0001197983 */ /* 0x000ea20000300800 */
[----:B------:R-:W-:Y:S02]  /*14f5b0*/  PRMT R22, R24, 0x3340, R23 ;  /* 0x0000334018167816 */ /* 0x000fe40000000017 */
[----:B0-----:R-:W-:-:S04]  /*14f5c0*/  PRMT R21, R26, 0x3340, R0 ;  /* 0x000033401a157816 */ /* 0x001fc80000000000 */
[----:B------:R-:W-:Y:S02]  /*14f5d0*/  PRMT R12, R22, 0x5410, R21 ;  /* 0x00005410160c7816 */ /* 0x000fe40000000015 */
[----:B------:R-:W-:Y:S02]  /*14f5e0*/  SHF.R.U32.HI R22, RZ, 0x8, R24 ;  /* 0x00000008ff167819 */ /* 0x000fe40000011618 */
[----:B------:R-:W-:Y:S01]  /*14f5f0*/  SHF.R.U32.HI R21, RZ, 0x8, R23 ;  /* 0x00000008ff157819 */ /* 0x000fe20000011617 */
[----:B------:R-:W-:Y:S04]  /*14f600*/  STL [R1+0x100], R18 ;  /* 0x0001001201007387 */ /* 0x000fe80000100800 */
[----:B------:R-:W2:Y:S01]  /*14f610*/  LDL.LU R7, [R1+0x5010] ;  /* 0x0050100001077983 */ /* 0x000ea20000300800 */
[----:B------:R-:W-:-:S02]  /*14f620*/  LOP3.LUT R22, R22, 0xffff, RZ, 0xc0, !PT ;  /* 0x0000ffff16167812 */ /* 0x000fc400078ec0ff */
[----:B------:R-:W-:Y:S01]  /*14f630*/  LOP3.LUT R21, R21, 0xffff, RZ, 0xc0, !PT ;  /* 0x0000ffff15157812 */ /* 0x000fe200078ec0ff */
[----:B------:R-:W2:Y:S04]  /*14f640*/  LDL.LU R24, [R1+0x50ec] ;  /* 0x0050ec0001187983 */ /* 0x000ea80000300800 */
[----:B------:R0:W-:Y:S01]  /*14f650*/  STL [R1+0x464], R12 ;  /* 0x0004640c01007387 */ /* 0x0001e20000100800 */
[----:B---3--:R-:W-:Y:S02]  /*14f660*/  LOP3.LUT R23, R29, 0xffff, RZ, 0xc0, !PT ;  /* 0x0000ffff1d177812 */ /* 0x008fe400078ec0ff */
[----:B0-----:R-:W-:Y:S02]  /*14f670*/  PRMT R12, R22, 0x3340, R21 ;  /* 0x00003340160c7816 */ /* 0x001fe40000000015 */
[----:B------:R-:W3:Y:S04]  /*14f680*/  LDL.LU R22, [R1+0x5210] ;  /* 0x0052100001167983 */ /* 0x000ee80000300800 */
[----:B------:R-:W3:Y:S04]  /*14f690*/  LDL.LU R27, [R1+0x521c] ;  /* 0x00521c00011b7983 */ /* 0x000ee80000300800 */
[----:B------:R4:W-:Y:S04]  /*14f6a0*/  STL [R1+0x3f0], R12 ;  /* 0x0003f00c01007387 */ /* 0x0009e80000100800 */
[----:B------:R-:W3:Y:S04]  /*14f6b0*/  LDL.LU R18, [R1+0x6ec] ;  /* 0x0006ec0001127983 */ /* 0x000ee80000300800 */
[----:B------:R-:W3:Y:S01]  /*14f6c0*/  LDL.LU R16, [R1+0x1c8] ;  /* 0x0001c80001107983 */ /* 0x000ee20000300800 */
[----:B------:R-:W-:-:S02]  /*14f6d0*/  PRMT R21, R6, 0x5210, R23 ;  /* 0x0000521006157816 */ /* 0x000fc40000000017 */
[----:B----4-:R-:W-:-:S05]  /*14f6e0*/  PRMT R12, R17, 0x4210, R23 ;  /* 0x00004210110c7816 */ /* 0x010fca0000000017 */
[----:B------:R0:W-:Y:S04]  /*14f6f0*/  STL [R1+0x1d4], R12 ;  /* 0x0001d40c01007387 */ /* 0x0001e80000100800 */
[----:B0-----:R-:W4:Y:S04]  /*14f700*/  LDL.LU R12, [R1+0x51b4] ;  /* 0x0051b400010c7983 */ /* 0x001f280000300800 */
[----:B------:R-:W4:Y:S04]  /*14f710*/  LDL.LU R29, [R1+0x998] ;  /* 0x00099800011d7983 */ /* 0x000f280000300800 */
[----:B------:R-:W4:Y:S04]  /*14f720*/  LDL.LU R17, [R1+0x6e8] ;  /* 0x0006e80001117983 */ /* 0x000f280000300800 */
[----:B------:R-:W4:Y:S04]  /*14f730*/  LDL.LU R23, [R1+0x6f4] ;  /* 0x0006f40001177983 */ /* 0x000f280000300800 */
[----:B------:R-:W4:Y:S04]  /*14f740*/  LDL.LU R6, [R1+0x6cc] ;  /* 0x0006cc0001067983 */ /* 0x000f280000300800 */
[----:B------:R2:W-:Y:S02]  /*14f750*/  STL [R1+0x104], R21 ;  /* 0x0001041501007387 */ /* 0x0005e40000100800 */
[----:B--2---:R-:W-:-:S02]  /*14f760*/  LOP3.LUT R21, R5, 0xffff, RZ, 0xc0, !PT ;  /* 0x0000ffff05157812 */ /* 0x004fc400078ec0ff */
[----:B------:R-:W2:Y:S02]  /*14f770*/  LDL.LU R5, [R1+0x5104] ;  /* 0x0051040001057983 */ /* 0x000ea40000300800 */
[--C-:B------:R-:W-:Y:S02]  /*14f780*/  PRMT R10, R10, 0x4210, R21.reuse ;  /* 0x000042100a0a7816 */ /* 0x100fe40000000015 */
[----:B------:R-:W-:-:S03]  /*14f790*/  PRMT R21, R9, 0x5210, R21 ;  /* 0x0000521009157816 */ /* 0x000fc60000000015 */
[----:B------:R0:W-:Y:S04]  /*14f7a0*/  STL [R1+0x1d8], R10 ;  /* 0x0001d80a01007387 */ /* 0x0001e80000100800 */
[----:B0-----:R-:W2:Y:S04]  /*14f7b0*/  LDL.LU R10, [R1+0x5834] ;  /* 0x00583400010a7983 */ /* 0x001ea80000300800 */
[----:B------:R-:W2:Y:S04]  /*14f7c0*/  LDL.LU R9, [R1+0x5830] ;  /* 0x0058300001097983 */ /* 0x000ea80000300800 */
[----:B------:R2:W-:Y:S01]  /*14f7d0*/  STL [R1+0x108], R21 ;  /* 0x0001081501007387 */ /* 0x0005e20000100800 */
[----:B---3--:R-:W-:-:S04]  /*14f7e0*/  LOP3.LUT R22, R22, 0xffff, RZ, 0xc0, !PT ;  /* 0x0000ffff16167812 */ /* 0x008fc800078ec0ff */
[--C-:B----4-:R-:W-:Y:S02]  /*14f7f0*/  PRMT R23, R23, 0x4210, R22.reuse ;  /* 0x0000421017177816 */ /* 0x110fe40000000016 */
[----:B--2---:R-:W-:Y:S02]  /*14f800*/  PRMT R21, R9, 0x5210, R22 ;  /* 0x0000521009157816 */ /* 0x004fe40000000016 */
[----:B------:R-:W2:Y:S04]  /*14f810*/  LDL.LU R9, [R1+0x4f88] ;  /* 0x004f880001097983 */ /* 0x000ea80000300800 */
[----:B------:R0:W-:Y:S04]  /*14f820*/  STL [R1+0x1c0], R23 ;  /* 0x0001c01701007387 */ /* 0x0001e80000100800 */
[----:B------:R1:W-:Y:S01]  /*14f830*/  STL [R1+0xf0], R21 ;  /* 0x0000f01501007387 */ /* 0x0003e20000100800 */
[----:B0-----:R-:W-:-:S03]  /*14f840*/  LOP3.LUT R23, R7, 0xffff, RZ, 0xc0, !PT ;  /* 0x0000ffff07177812 */ /* 0x001fc600078ec0ff */
[----:B------:R-:W3:Y:S01]  /*14f850*/  LDL.LU R7, [R1+0x5020] ;  /* 0x0050200001077983 */ /* 0x000ee20000300800 */
[----:B------:R-:W-:Y:S02]  /*14f860*/  LOP3.LUT R24, R24, 0xffff, RZ, 0xc0, !PT ;  /* 0x0000ffff18187812 */ /* 0x000fe400078ec0ff */
[----:B------:R-:W-:Y:S02]  /*14f870*/  LOP3.LUT R25, R25, 0xffff, RZ, 0xc0, !PT ;  /* 0x0000ffff19197812 */ /* 0x000fe400078ec0ff */
[----:B------:R-:W-:Y:S02]  /*14f880*/  PRMT R22, R24, 0x3340, R23 ;  /* 0x0000334018167816 */ /* 0x000fe40000000017 */
[----:B-1----:R-:W-:-:S04]  /*14f890*/  PRMT R21, R25, 0x3340, R0 ;  /* 0x0000334019157816 */ /* 0x002fc80000000000 */
[----:B------:R-:W-:Y:S02]  /*14f8a0*/  PRMT R21, R22, 0x5410, R21 ;  /* 0x0000541016157816 */ /* 0x000fe40000000015 */
[----:B------:R-:W-:-:S03]  /*14f8b0*/  SHF.R.U32.HI R22, RZ, 0x8, R24 ;  /* 0x00000008ff167819 */ /* 0x000fc60000011618 */
[----:B------:R0:W-:Y:S01]  /*14f8c0*/  STL [R1+0x474], R21 ;  /* 0x0004741501007387 */ /* 0x0001e20000100800 */
[----:B------:R-:W-:Y:S02]  /*14f8d0*/  LOP3.LUT R22, R22, 0xffff, RZ, 0xc0, !PT ;  /* 0x0000ffff16167812 */ /* 0x000fe400078ec0ff */
[----:B------:R-:W-:Y:S02]  /*14f8e0*/  SHF.R.U32.HI R25, RZ, 0x8, R25 ;  /* 0x00000008ff197819 */ /* 0x000fe40000011619 */
[----:B0-----:R-:W-:-:S04]  /*14f8f0*/  SHF.R.U32.HI R21, RZ, 0x8, R23 ;  /* 0x00000008ff157819 */ /* 0x001fc80000011617 */
[----:B------:R-:W-:-:S04]  /*14f900*/  LOP3.LUT R21, R21, 0xffff, RZ, 0xc0, !PT ;  /* 0x0000ffff15157812 */ /* 0x000fc800078ec0ff */
[----:B------:R-:W-:Y:S02]  /*14f910*/  PRMT R23, R22, 0x3340, R21 ;  /* 0x0000334016177816 */ /* 0x000fe40000000015 */
[----:B------:R-:W-:Y:S02]  /*14f920*/  LOP3.LUT R21, R25, 0xffff, RZ, 0xc0, !PT ;  /* 0x0000ffff19157812 */ /* 0x000fe400078ec0ff */
[----:B------:R-:W-:Y:S02]  /*14f930*/  LOP3.LUT R22, R27, 0xffff, RZ, 0xc0, !PT ;  /* 0x0000ffff1b167812 */ /* 0x000fe400078ec0ff */
[----:B------:R-:W-:Y:S01]  /*14f940*/  PRMT R21, R21, 0x3340, R0 ;  /* 0x0000334015157816 */ /* 0x000fe20000000000 */
[----:B------:R-:W-:Y:S01]  /*14f950*/  STL [R1+0x3e8], R23 ;  /* 0x0003e81701007387 */ /* 0x000fe20000100800 */
[--C-:B------:R-:W-:Y:S02]  /*14f960*/  PRMT R18, R18, 0x4210, R22.reuse ;  /* 0x0000421012127816 */ /* 0x100fe40000000016 */
[----:B------:R-:W-:Y:S01]  /*14f970*/  PRMT R16, R16, 0x5210, R22 ;  /* 0x0000521010107816 */ /* 0x000fe20000000016 */
[----:B------:R0:W-:Y:S01]  /*14f980*/  STL [R1+0x274], R21 ;  /* 0x0002741501007387 */ /* 0x0001e20000100800 */
[----:B------:R-:W-:-:S03]  /*14f990*/  LOP3.LUT R22, R29, 0xffff, RZ, 0xc0, !PT ;  /* 0x0000ffff1d167812 */ /* 0x000fc600078ec0ff */
[----:B------:R-:W-:Y:S01]  /*14f9a0*/  STL [R1+0x1c4], R18 ;  /* 0x0001c41201007387 */ /* 0x000fe20000100800 */
[----:B0-----:R-:W-:Y:S02]  /*14f9b0*/  LOP3.LUT R21, R12, 0xffff, RZ, 0xc0, !PT ;  /* 0x0000ffff0c157812 */ /* 0x001fe400078ec0ff */
[--C-:B------:R-:W-:Y:S02]  /*14f9c0*/  PRMT R6, R6, 0x4210, R22.reuse ;  /* 0x0000421006067816 */ /* 0x100fe40000000016 */
[--C-:B------:R-:W-:Y:S02]  /*14f9d0*/  PRMT R12, R17, 0x4210, R21.reuse ;  /* 0x00004210110c7816 */ /* 0x100fe40000000015 */
[----:B------:R-:W-:Y:S01]  /*14f9e0*/  PRMT R10, R10, 0x5210, R21 ;  /* 0x000052100a0a7816 */ /* 0x000fe20000000015 */
[----:B------:R-:W-:Y:S01]  /*14f9f0*/  STL [R1+0xf4], R16 ;  /* 0x0000f41001007387 */ /* 0x000fe20000100800 */
[----:B------:R-:W-:-:S03]  /*14fa00*/  PRMT R4, R4, 0x5210, R22 ;  /* 0x0000521004047816 */ /* 0x000fc60000000016 */
[----:B------:R0:W-:Y:S01]  /*14fa10*/  STL [R1+0x1c8], R12 ;  /* 0x0001c80c01007387 */ /* 0x0001e20000100800 */
[----:B------:R-:W-:-:S03]  /*14fa20*/  LOP3.LUT R24, R5, 0xffff, RZ, 0xc0, !PT ;  /* 0x0000ffff05187812 */ /* 0x000fc600078ec0ff */
[----:B------:R1:W-:Y:S04]  /*14fa30*/  STL [R1+0xf8], R10 ;  /* 0x0000f80a01007387 */ /* 0x0003e80000100800 */
[----:B------:R-:W-:Y:S04]  /*14fa40*/  STL [R1+0x1b0], R6 ;  /* 0x0001b00601007387 */ /* 0x000fe80000100800 */
[----:B0-----:R-:W4:Y:S04]  /*14fa50*/  LDL.LU R12, [R1+0x6d8] ;  /* 0x0006d800010c7983 */ /* 0x001f280000300800 */
[----:B------:R0:W-:Y:S04]  /*14fa60*/  STL [R1+0xe0], R4 ;  /* 0x0000e00401007387 */ /* 0x0001e80000100800 */
[----:B------:R-:W4:Y:S04]  /*14fa70*/  LDL.LU R25, [R1+0x5238] ;  /* 0x0052380001197983 */ /* 0x000f280000300800 */
[----:B------:R-:W4:Y:S04]  /*14fa80*/  LDL.LU R27, [R1+0x6bc] ;  /* 0x0006bc00011b7983 */ /* 0x000f280000300800 */
[----:B------:R-:W4:Y:S04]  /*14fa90*/  LDL.LU R18, [R1+0x20c] ;  /* 0x00020c0001127983 */ /* 0x000f280000300800 */
[----:B------:R-:W4:Y:S04]  /*14faa0*/  LDL.LU R16, [R1+0x68c] ;  /* 0x00068c0001107983 */ /* 0x000f280000300800 */
[----:B------:R-:W4:Y:S04]  /*14fab0*/  LDL.LU R29, [R1+0x5510] ;  /* 0x00551000011d7983 */ /* 0x000f280000300800 */
[----:B-1----:R-:W4:Y:S04]  /*14fac0*/  LDL.LU R10, [R1+0x5378] ;  /* 0x00537800010a7983 */ /* 0x002f280000300800 */
[----:B0-----:R-:W4:Y:S04]  /*14fad0*/  LDL.LU R4, [R1+0x5474] ;  /* 0x0054740001047983 */ /* 0x001f280000300800 */
[----:B------:R-:W4:Y:S04]  /*14fae0*/  LDL.LU R6, [R1+0x54c0] ;  /* 0x0054c00001067983 */ /* 0x000f280000300800 */
[----:B------:R-:W4:Y:S01]  /*14faf0*/  LDL.LU R5, [R1+0x5338] ;  /* 0x0053380001057983 */ /* 0x000f220000300800 */
[----:B--2---:R-:W-:-:S04]  /*14fb00*/  LOP3.LUT R9, R9, 0xffff, RZ, 0xc0, !PT ;  /* 0x0000ffff09097812 */ /* 0x004fc800078ec0ff */
[----:B------:R-:W-:Y:S02]  /*14fb10*/  PRMT R21, R9, 0x3340, R0 ;  /* 0x0000334009157816 */ /* 0x000fe40000000000 */
[----:B---3--:R-:W-:Y:S02]  /*14fb20*/  LOP3.LUT R23, R7, 0xffff, RZ, 0xc0, !PT ;  /* 0x0000ffff07177812 */ /* 0x008fe400078ec0ff */
[----:B------:R-:W2:Y:S02]  /*14fb30*/  LDL.LU R7, [R1+0x53bc] ;  /* 0x0053bc0001077983 */ /* 0x000ea40000300800 */
[----:B------:R-:W-:-:S04]  /*14fb40*/  PRMT R22, R24, 0x3340, R23 ;  /* 0x0000334018167816 */ /* 0x000fc80000000017 */
[----:B------:R-:W-:Y:S02]  /*14fb50*/  PRMT R17, R22, 0x5410, R21 ;  /* 0x0000541016117816 */ /* 0x000fe40000000015 */
[----:B------:R-:W-:Y:S02]  /*14fb60*/  SHF.R.U32.HI R21, RZ, 0x8, R26 ;  /* 0x00000008ff157819 */ /* 0x000fe4000001161a */
[----:B------:R-:W-:Y:S01]  /*14fb70*/  SHF.R.U32.HI R24, RZ, 0x8, R24 ;  /* 0x00000008ff187819 */ /* 0x000fe20000011618 */
[----:B------:R-:W3:Y:S01]  /*14fb80*/  LDL.LU R26, [R1+0x523c] ;  /* 0x00523c00011a7983 */ /* 0x000ee20000300800 */
[----:B------:R-:W-:Y:S02]  /*14fb90*/  LOP3.LUT R21, R21, 0xffff, RZ, 0xc0, !PT ;  /* 0x0000ffff15157812 */ /* 0x000fe400078ec0ff */
[----:B------:R-:W-:Y:S01]  /*14fba0*/  SHF.R.U32.HI R22, RZ, 0x8, R23 ;  /* 0x00000008ff167819 */ /* 0x000fe20000011617 */
[----:B------:R0:W-:Y:S01]  /*14fbb0*/  STL [R1+0x468], R17 ;  /* 0x0004681101007387 */ /* 0x0001e20000100800 */
[----:B------:R-:W-:-:S03]  /*14fbc0*/  LOP3.LUT R23, R24, 0xffff, RZ, 0xc0, !PT ;  /* 0x0000ffff18177812 */ /* 0x000fc600078ec0ff */
[----:B------:R-:W2:Y:S01]  /*14fbd0*/  LDL.LU R24, [R1+0x1fc] ;  /* 0x0001fc0001187983 */ /* 0x000ea20000300800 */
[----:B------:R-:W-:Y:S02]  /*14fbe0*/  LOP3.LUT R22, R22, 0xffff, RZ, 0xc0, !PT ;  /* 0x0000ffff16167812 */ /* 0x000fe400078ec0ff */
[----:B0-----:R-:W-:Y:S02]  /*14fbf0*/  PRMT R17, R21, 0x3340, R0 ;  /* 0x0000334015117816 */ /* 0x001fe40000000000 */
[----:B------:R-:W2:Y:S04]  /*14fc00*/  LDL.LU R21, [R1+0x4f1c] ;  /* 0x004f1c0001157983 */ /* 0x000ea80000300800 */
[----:B------:R0:W-:Y:S02]  /*14fc10*/  STL [R1+0x26c], R17 ;  /* 0x00026c1101007387 */ /* 0x0001e40000100800 */
[----:B0-----:R-:W-:-:S02]  /*14fc20*/  PRMT R17, R23, 0x3340, R22 ;  /* 0x0000334017117816 */ /* 0x001fc40000000016 */
[----:B------:R-:W3:Y:S04]  /*14fc30*/  LDL.LU R22, [R1+0x81c] ;  /* 0x00081c0001167983 */ /* 0x000ee80000300800 */
[----:B------:R-:W3:Y:S04]  /*14fc40*/  LDL.LU R23, [R1+0x6b8] ;  /* 0x0006b80001177983 */ /* 0x000ee80000300800 */
[----:B------:R0:W-:Y:S04]  /*14fc50*/  STL [R1+0x5768], R17 ;  /* 0x0057681101007387 */ /* 0x0001e80000100800 */
[----:B0-----:R-:W3:Y:S01]  /*14fc60*/  LDL.LU R17, [R1+0x1ec] ;  /* 0x0001ec0001117983 */ /* 0x001ee20000300800 */
[----:B--2---:R-:W-:-:S04]  /*14fc70*/  LOP3.LUT R21, R21, 0xffff, RZ, 0xc0, !PT ;  /* 0x0000ffff15157812 */ /* 0x004fc800078ec0ff */
[----:B----4-:R-:W-:-:S05]  /*14fc80*/  PRMT R12, R12, 0x4210, R21 ;  /* 0x000042100c0c7816 */ /* 0x010fca0000000015 */
[----:B------:R0:W-:Y:S01]  /*14fc90*/  STL [R1+0x1b4], R12 ;  /* 0x0001b40c01007387 */ /* 0x0001e20000100800 */
[----:B---3--:R-:W-:-:S04]  /*14fca0*/  LOP3.LUT R22, R22, 0xffff, RZ, 0xc0, !PT ;  /* 0x0000ffff16167812 */ /* 0x008fc800078ec0ff */
[--C-:B------:R-:W-:Y:S01]  /*14fcb0*/  PRMT R23, R23, 0x4210, R22.reuse ;  /* 0x0000421017177816 */ /* 0x100fe20000000016 */
[----:B0-----:R-:W2:Y:S01]  /*14fcc0*/  LDL.LU R12, [R1+0x582c] ;  /* 0x00582c00010c7983 */ /* 0x001ea20000300800 */
[----:B------:R-:W-:Y:S02]  /*14fcd0*/  PRMT R21, R17, 0x5210, R21 ;  /* 0x0000521011157816 */ /* 0x000fe40000000015 */
[----:B------:R-:W-:Y:S02]  /*14fce0*/  PRMT R17, R24, 0x5210, R22 ;  /* 0x0000521018117816 */ /* 0x000fe40000000016 */
[----:B------:R-:W-:Y:S01]  /*14fcf0*/  LOP3.LUT R22, R25, 0xffff, RZ, 0xc0, !PT ;  /* 0x0000ffff19167812 */ /* 0x000fe200078ec0ff */
[----:B------:R0:W-:Y:S04]  /*14fd00*/  STL [R1+0xe4], R21 ;  /* 0x0000e41501007387 */ /* 0x0001e80000100800 */
[----:B------:R1:W-:Y:S04]  /*14fd10*/  STL [R1+0x1b8], R23 ;  /* 0x0001b81701007387 */ /* 0x0003e80000100800 */
[----:B------:R3:W-:Y:S01]  /*14fd20*/  STL [R1+0xe8], R17 ;  /* 0x0000e81101007387 */ /* 0x0007e20000100800 */
[----:B------:R-:W-:-:S02]  /*14fd30*/  PRMT R16, R16, 0x4210, R22 ;  /* 0x0000421010107816 */ /* 0x000fc40000000016 */
[----:B0-----:R-:W-:-:S04]  /*14fd40*/  LOP3.LUT R21, R26, 0xffff, RZ, 0xc0, !PT ;  /* 0x0000ffff1a157812 */ /* 0x001fc800078ec0ff */
[--C-:B-1----:R-:W-:Y:S02]  /*14fd50*/  PRMT R23, R27, 0x4210, R21.reuse ;  /* 0x000042101b177816 */ /* 0x102fe40000000015 */
[----:B---3--:R-:W-:Y:S02]  /*14fd60*/  PRMT R17, R18, 0x5210, R21 ;  /* 0x0000521012117816 */ /* 0x008fe40000000015 */
[----:B------:R-:W-:Y:S01]  /*14fd70*/  LOP3.LUT R26, R29, 0xffff, RZ, 0xc0, !PT ;  /* 0x0000ffff1d1a7812 */ /* 0x000fe200078ec0ff */
[----:B------:R-:W-:Y:S04]  /*14fd80*/  STL [R1+0x1a0], R23 ;  /* 0x0001a01701007387 */ /* 0x000fe80000100800 */
[----:B------:R-:W-:Y:S04]  /*14fd90*/  STL [R1+0xd0], R17 ;  /* 0x0000d01101007387 */ /* 0x000fe80000100800 */
[----:B------:R0:W-:Y:S01]  /*14fda0*/  STL [R1+0x1a4], R16 ;  /* 0x0001a41001007387 */ /* 0x0001e20000100800 */
[----:B------:R-:W-:-:S02]  /*14fdb0*/  LOP3.LUT R24, R4, 0xffff, RZ, 0xc0, !PT ;  /* 0x0000ffff04187812 */ /* 0x000fc400078ec0ff */
[----:B------:R-:W-:Y:S02]  /*14fdc0*/  PRMT R15, R15, 0x5210, R22 ;  /* 0x000052100f0f7816 */ /* 0x000fe40000000016 */
[----:B------:R-:W-:Y:S02]  /*14fdd0*/  LOP3.LUT R25, R6, 0xffff, RZ, 0xc0, !PT ;  /* 0x0000ffff06197812 */ /* 0x000fe400078ec0ff */
[----:B------:R-:W-:Y:S02]  /*14fde0*/  PRMT R22, R26, 0x3340, R24 ;  /* 0x000033401a167816 */ /* 0x000fe40000000018 */
[----:B0-----:R-:W-:Y:S02]  /*14fdf0*/  LOP3.LUT R16, R10, 0xffff, RZ, 0xc0, !PT ;  /* 0x0000ffff0a107812 */ /* 0x001fe400078ec0ff */
[----:B------:R-:W-:Y:S02]  /*14fe00*/  LOP3.LUT R27, R5, 0xffff, RZ, 0xc0, !PT ;  /* 0x0000ffff051b7812 */ /* 0x000fe400078ec0ff */
[----:B------:R-:W-:-:S02]  /*14fe10*/  LOP3.LUT R23, R7, 0xffff, RZ, 0xc0, !PT ;  /* 0x0000ffff07177812 */ /* 0x000fc400078ec0ff */
[--C-:B------:R-:W-:Y:S01]  /*14fe20*/  PRMT R21, R16, 0x3340, R0.reuse ;  /* 0x0000334010157816 */ /* 0x100fe20000000000 */
[----:B------:R0:W-:Y:S04]  /*14fe30*/  STL [R1+0xd4], R15 ;  /* 0x0000d40f01007387 */ /* 0x0001e80000100800 */
[----:B------:R-:W3:Y:S01]  /*14fe40*/  LDL.LU R18, [R1+0x688] ;  /* 0x0006880001127983 */ /* 0x000ee20000300800 */
[----:B------:R-:W-:Y:S02]  /*14fe50*/  PRMT R4, R22, 0x5410, R21 ;  /* 0x0000541016047816 */ /* 0x000fe40000000015 */
[----:B------:R-:W-:Y:S02]  /*14fe60*/  PRMT R21, R27, 0x3340, R0 ;  /* 0x000033401b157816 */ /* 0x000fe40000000000 */
[----:B------:R-:W-:Y:S01]  /*14fe70*/  PRMT R22, R25, 0x3340, R23 ;  /* 0x0000334019167816 */ /* 0x000fe20000000017 */
[----:B------:R1:W-:Y:S04]  /*14fe80*/  STL [R1+0x450], R4 ;  /* 0x0004500401007387 */ /* 0x0003e80000100800 */
[----:B0-----:R-:W4:Y:S04]  /*14fe90*/  LDL.LU R15, [R1+0x4f34] ;  /* 0x004f3400010f7983 */ /* 0x001f280000300800 */
[----:B------:R-:W2:Y:S01]  /*14fea0*/  LDL.LU R7, [R1+0x88c] ;  /* 0x00088c0001077983 */ /* 0x000ea20000300800 */
[----:B------:R-:W-:-:S02]  /*14feb0*/  SHF.R.U32.HI R25, RZ, 0x8, R25 ;  /* 0x00000008ff197819 */ /* 0x000fc40000011619 */
[----:B-1----:R-:W-:Y:S02]  /*14fec0*/  PRMT R4, R22, 0x5410, R21 ;  /* 0x0000541016047816 */ /* 0x002fe40000000015 */
[----:B------:R-:W-:Y:S02]  /*14fed0*/  SHF.R.U32.HI R21, RZ, 0x8, R24 ;  /* 0x00000008ff157819 */ /* 0x000fe40000011618 */
[----:B------:R-:W-:Y:S01]  /*14fee0*/  SHF.R.U32.HI R22, RZ, 0x8, R26 ;  /* 0x00000008ff167819 */ /* 0x000fe2000001161a */
[----:B------:R0:W-:Y:S04]  /*14fef0*/  STL [R1+0x44c], R4 ;  /* 0x00044c0401007387 */ /* 0x0001e80000100800 */
[----:B------:R-:W2:Y:S04]  /*14ff00*/  LDL.LU R29, [R1+0x660] ;  /* 0x00066000011d7983 */ /* 0x000ea80000300800 */
        /* <DEDUP_REMOVED lines=11> */
[----:B------:R-:W-:-:S04]  /*14ffc0*/  SHF.R.U32.HI R23, RZ, 0x8, R23 ;  /* 0x00000008ff177819 */ /* 0x000fc80000011617 */
[----:B------:R-:W-:-:S04]  /*14ffd0*/  LOP3.LUT R23, R23, 0xffff, RZ, 0xc0, !PT ;  /* 0x0000ffff17177812 */ /* 0x000fc800078ec0ff */
[----:B------:R-:W-:Y:S01]  /*14ffe0*/  PRMT R17, R24, 0x3340, R23 ;  /* 0x0000334018117816 */ /* 0x000fe20000000017 */
[----:B------:R0:W-:Y:S04]  /*14fff0*/  STL [R1+0x3e0], R22 ;  /* 0x0003e01601007387 */ /* 0x0001e80000100800 */
[----:B------:R1:W-:Y:S01]  /*150000*/  STL [R1+0x57b0], R17 ;  /* 0x0057b01101007387 */ /* 0x0003e20000100800 */
[----:B--2---:R-:W-:Y:S02]  /*150010*/  LOP3.LUT R21, R21, 0xffff, RZ, 0xc0, !PT ;  /* 0x0000ffff15157812 */ /* 0x004fe400078ec0ff */
[----:B0-----:R-:W-:Y:S02]  /*150020*/  LOP3.LUT R22, R25, 0xffff, RZ, 0xc0, !PT ;  /* 0x0000ffff19167812 */ /* 0x001fe400078ec0ff */
[----:B-1----:R-:W-:-:S02]  /*150030*/  PRMT R17, R26, 0x4210, R21 ;  /* 0x000042101a117816 */ /* 0x002fc40000000015 */
[----:B------:R-:W-:Y:S02]  /*150040*/  PRMT R21, R12, 0x5210, R21 ;  /* 0x000052100c157816 */ /* 0x000fe40000000015 */
[----:B------:R-:W2:Y:S04]  /*150050*/  LDL.LU R12, [R1+0x5828] ;  /* 0x00582800010c7983 */ /* 0x000ea80000300800 */
[----:B------:R0:W-:Y:S04]  /*150060*/  STL [R1+0x1a8], R17 ;  /* 0x0001a81101007387 */ /* 0x0001e80000100800 */
[----:B------:R1:W-:Y:S01]  /*150070*/  STL [R1+0xd8], R21 ;  /* 0x0000d81501007387 */ /* 0x0003e20000100800 */
[----:B---3--:R-:W-:-:S02]  /*150080*/  PRMT R18, R18, 0x4210, R22 ;  /* 0x0000421012127816 */ /* 0x008fc40000000016 */
[----:B0-----:R-:W-:Y:S02]  /*150090*/  PRMT R17, R8, 0x5210, R22 ;  /* 0x0000521008117816 */ /* 0x001fe40000000016 */
[----:B-1----:R-:W-:Y:S02]  /*1500a0*/  SHF.R.U32.HI R21, RZ, 0x8, R27 ;  /* 0x00000008ff157819 */ /* 0x002fe4000001161b */
[----:B------:R-:W-:Y:S01]  /*1500b0*/  SHF.R.U32.HI R22, RZ, 0x8, R16 ;  /* 0x00000008ff167819 */ /* 0x000fe20000011610 */
[----:B------:R-:W3:Y:S01]  /*1500c0*/  LDL.LU R8, [R1+0x5254] ;  /* 0x0052540001087983 */ /* 0x000ee20000300800 */
[----:B------:R-:W-:Y:S02]  /*1500d0*/  LOP3.LUT R21, R21, 0xffff, RZ, 0xc0, !PT ;  /* 0x0000ffff15157812 */ /* 0x000fe400078ec0ff */
[----:B------:R-:W-:Y:S01]  /*1500e0*/  LOP3.LUT R22, R22, 0xffff, RZ, 0xc0, !PT ;  /* 0x0000ffff16167812 */ /* 0x000fe200078ec0ff */
[----:B------:R-:W-:Y:S04]  /*1500f0*/  STL [R1+0x180], R18 ;  /* 0x0001801201007387 */ /* 0x000fe80000100800 */
[----:B------:R0:W-:Y:S01]  /*150100*/  STL [R1+0xc0], R17 ;  /* 0x0000c01101007387 */ /* 0x0001e20000100800 */
[----:B------:R-:W-:-:S02]  /*150110*/  PRMT R16, R22, 0x3340, R0 ;  /* 0x0000334016107816 */ /* 0x000fc40000000000 */
[----:B------:R-:W-:Y:S02]  /*150120*/  LOP3.LUT R22, R7, 0xffff, RZ, 0xc0, !PT ;  /* 0x0000ffff07167812 */ /* 0x000fe400078ec0ff */
[----:B0-----:R-:W-:Y:S02]  /*150130*/  PRMT R17, R21, 0x3340, R0 ;  /* 0x0000334015117816 */ /* 0x001fe40000000000 */
[----:B----4-:R-:W-:-:S03]  /*150140*/  LOP3.LUT R21, R15, 0xffff, RZ, 0xc0, !PT ;  /* 0x0000ffff0f157812 */ /* 0x010fc600078ec0ff */
[----:B------:R-:W-:Y:S04]  /*150150*/  STL [R1+0x270], R17 ;  /* 0x0002701101007387 */ /* 0x000fe80000100800 */
[----:B------:R0:W-:Y:S01]  /*150160*/  STL [R1+0x280], R16 ;  /* 0x0002801001007387 */ /* 0x0001e20000100800 */
[----:B------:R-:W-:-:S03]  /*150170*/  PRMT R15, R29, 0x4210, R21 ;  /* 0x000042101d0f7816 */ /* 0x000fc60000000015 */
[----:B0-----:R-:W4:Y:S04]  /*150180*/  LDL.LU R16, [R1+0x234] ;  /* 0x0002340001107983 */ /* 0x001f280000300800 */
[----:B------:R-:W4:Y:S04]  /*150190*/  LDL.LU R7, [R1+0x5258] ;  /* 0x0052580001077983 */ /* 0x000f280000300800 */
[----:B------:R-:W4:Y:S01]  /*1501a0*/  LDL.LU R29, [R1+0x5e0] ;  /* 0x0005e000011d7983 */ /* 0x000f220000300800 */
[----:B------:R-:W-:Y:S02]  /*1501b0*/  PRMT R14, R14, 0x5210, R21 ;  /* 0x000052100e0e7816 */ /* 0x000fe40000000015 */
[----:B------:R-:W-:-:S02]  /*1501c0*/  PRMT R10, R10, 0x4210, R22 ;  /* 0x000042100a0a7816 */ /* 0x000fc40000000016 */
[----:B------:R-:W-:Y:S01]  /*1501d0*/  PRMT R3, R3, 0x5210, R22 ;  /* 0x0000521003037816 */ /* 0x000fe20000000016 */
[----:B------:R-:W-:Y:S04]  /*1501e0*/  STL [R1+0x184], R15 ;  /* 0x0001840f01007387 */ /* 0x000fe80000100800 */
[----:B------:R-:W-:Y:S04]  /*1501f0*/  STL [R1+0xc4], R14 ;  /* 0x0000c40e01007387 */ /* 0x000fe80000100800 */
[----:B------:R-:W-:Y:S04]  /*150200*/  STL [R1+0x188], R10 ;  /* 0x0001880a01007387 */ /* 0x000fe80000100800 */
[----:B------:R0:W-:Y:S04]  /*150210*/  STL [R1+0xc8], R3 ;  /* 0x0000c80301007387 */ /* 0x0001e80000100800 */
[----:B0-----:R-:W4:Y:S04]  /*150220*/  LDL.LU R3, [R1+0x5200] ;  /* 0x0052000001037983 */ /* 0x001f280000300800 */
[----:B------:R-:W4:Y:S01]  /*150230*/  LDL.LU R26, [R1+0x41c] ;  /* 0x00041c00011a7983 */ /* 0x000f220000300800 */
[----:B------:R-:W-:-:S02]  /*150240*/  LOP3.LUT R24, R4, 0xffff, RZ, 0xc0, !PT ;  /* 0x0000ffff04187812 */ /* 0x000fc400078ec0ff */
[----:B------:R-:W-:Y:S02]  /*150250*/  LOP3.LUT R25, R6, 0xffff, RZ, 0xc0, !PT ;  /* 0x0000ffff06197812 */ /* 0x000fe400078ec0ff */
[----:B------:R-:W-:Y:S02]  /*150260*/  LOP3.LUT R23, R5, 0xffff, RZ, 0xc0, !PT ;  /* 0x0000ffff05177812 */ /* 0x000fe400078ec0ff */
[----:B------:R-:W-:Y:S02]  /*150270*/  PRMT R21, R25, 0x3340, R0 ;  /* 0x0000334019157816 */ /* 0x000fe40000000000 */
[----:B------:R-:W-:-:S04]  /*150280*/  PRMT R22, R24, 0x3340, R23 ;  /* 0x0000334018167816 */ /* 0x000fc80000000017 */
[----:B------:R-:W-:Y:S02]  /*150290*/  PRMT R4, R22, 0x5410, R21 ;  /* 0x0000541016047816 */ /* 0x000fe40000000015 */
[----:B------:R-:W-:Y:S02]  /*1502a0*/  SHF.R.U32.HI R22, RZ, 0x8, R24 ;  /* 0x00000008ff167819 */ /* 0x000fe40000011618 */
[----:B------:R-:W-:Y:S02]  /*1502b0*/  SHF.R.U32.HI R21, RZ, 0x8, R23 ;  /* 0x00000008ff157819 */ /* 0x000fe40000011617 */
[----:B------:R-:W-:Y:S02]  /*1502c0*/  LOP3.LUT R22, R22, 0xffff, RZ, 0xc0, !PT ;  /* 0x0000ffff16167812 */ /* 0x000fe400078ec0ff */
[----:B------:R-:W-:Y:S01]  /*1502d0*/  LOP3.LUT R21, R21, 0xffff, RZ, 0xc0, !PT ;  /* 0x0000ffff15157812 */ /* 0x000fe200078ec0ff */
[----:B------:R0:W-:Y:S04]  /*1502e0*/  STL [R1+0x43c], R4 ;  /* 0x00043c0401007387 */ /* 0x0001e80000100800 */
[----:B------:R-:W4:Y:S04]  /*1502f0*/  LDL.LU R18, [R1+0x238] ;  /* 0x0002380001127983 */ /* 0x000f280000300800 */
[----:B------:R-:W4:Y:S01]  /*150300*/  LDL.LU R5, [R1+0x54a0] ;  /* 0x0054a00001057983 */ /* 0x000f220000300800 */
[----:B------:R-:W-:-:S03]  /*150310*/  PRMT R10, R22, 0x3340, R21 ;  /* 0x00003340160a7816 */ /* 0x000fc60000000015 */
[----:B0-----:R-:W4:Y:S04]  /*150320*/  LDL.LU R4, [R1+0x5314] ;  /* 0x0053140001047983 */ /* 0x001f280000300800 */
[----:B------:R-:W4:Y:S01]  /*150330*/  LDL.LU R6, [R1+0x5394] ;  /* 0x0053940001067983 */ /* 0x000f220000300800 */
[----:B------:R-:W-:Y:S02]  /*150340*/  SHF.R.U32.HI R25, RZ, 0x8, R25 ;  /* 0x00000008ff197819 */ /* 0x000fe40000011619 */
[----:B------:R-:W-:Y:S02]  /*150350*/  SHF.R.U32.HI R22, RZ, 0x8, R9 ;  /* 0x00000008ff167819 */ /* 0x000fe40000011609 */
[----:B---3--:R-:W-:-:S04]  /*150360*/  LOP3.LUT R23, R8, 0xffff, RZ, 0xc0, !PT ;  /* 0x0000ffff08177812 */ /* 0x008fc800078ec0ff */
[--C-:B--2---:R-:W-:Y:S02]  /*150370*/  PRMT R8, R12, 0x4210, R23.reuse ;  /* 0x000042100c087816 */ /* 0x104fe40000000017 */
[----:B------:R-:W2:Y:S04]  /*150380*/  LDL.LU R12, [R1+0x54a4] ;  /* 0x0054a400010c7983 */ /* 0x000ea80000300800 */
[----:B------:R0:W-:Y:S04]  /*150390*/  STL [R1+0x3d4], R10 ;  /* 0x0003d40a01007387 */ /* 0x0001e80000100800 */
[----:B0-----:R-:W3:Y:S04]  /*1503a0*/  LDL.LU R10, [R1+0x5318] ;  /* 0x00531800010a7983 */ /* 0x001ee80000300800 */
[----:B------:R0:W-:Y:S04]  /*1503b0*/  STL [R1+0x170], R8 ;  /* 0x0001700801007387 */ /* 0x0001e80000100800 */
[----:B0-----:R-:W3:Y:S04]  /*1503c0*/  LDL.LU R8, [R1+0x539c] ;  /* 0x00539c0001087983 */ /* 0x001ee80000300800 */
[----:B------:R-:W3:Y:S04]  /*1503d0*/  LDL.LU R15, [R1+0x54b8] ;  /* 0x0054b800010f7983 */ /* 0x000ee80000300800 */
[----:B------:R-:W3:Y:S01]  /*1503e0*/  LDL.LU R14, [R1+0x532c] ;  /* 0x00532c00010e7983 */ /* 0x000ee20000300800 */
[----:B----4-:R-:W-:-:S02]  /*1503f0*/  PRMT R16, R16, 0x5210, R23 ;  /* 0x0000521010107816 */ /* 0x010fc40000000017 */
[----:B------:R-:W-:Y:S02]  /*150400*/  LOP3.LUT R21, R7, 0xffff, RZ, 0xc0, !PT ;  /* 0x0000ffff07157812 */ /* 0x000fe400078ec0ff */
[----:B------:R-:W4:Y:S04]  /*150410*/  LDL.LU R7, [R1+0x53ac] ;  /* 0x0053ac0001077983 */ /* 0x000f280000300800 */
[----:B------:R0:W-:Y:S01]  /*150420*/  STL [R1+0xb0], R16 ;  /* 0x0000b01001007387 */ /* 0x0001e20000100800 */
[----:B------:R-:W-:-:S05]  /*150430*/  PRMT R17, R29, 0x4210, R21 ;  /* 0x000042101d117816 */ /* 0x000fca0000000015 */
[----:B------:R1:W-:Y:S01]  /*150440*/  STL [R1+0x174], R17 ;  /* 0x0001741101007387 */ /* 0x0003e20000100800 */
[----:B0-----:R-:W-:Y:S02]  /*150450*/  PRMT R16, R28, 0x5210, R21 ;  /* 0x000052101c107816 */ /* 0x001fe40000000015 */
[----:B------:R-:W-:-:S04]  /*150460*/  LOP3.LUT R21, R25, 0xffff, RZ, 0xc0, !PT ;  /* 0x0000ffff19157812 */ /* 0x000fc800078ec0ff */
[--C-:B-1----:R-:W-:Y:S01]  /*150470*/  PRMT R17, R21, 0x3340, R0.reuse ;  /* 0x0000334015117816 */ /* 0x102fe20000000000 */
[----:B------:R0:W-:Y:S01]  /*150480*/  STL [R1+0xb4], R16 ;  /* 0x0000b41001007387 */ /* 0x0001e20000100800 */
[----:B------:R-:W-:Y:S02]  /*150490*/  LOP3.LUT R21, R22, 0xffff, RZ, 0xc0, !PT ;  /* 0x0000ffff16157812 */ /* 0x000fe400078ec0ff */
[----:B------:R-:W-:Y:S01]  /*1504a0*/  LOP3.LUT R22, R3, 0xffff, RZ, 0xc0, !PT ;  /* 0x0000ffff03167812 */ /* 0x000fe200078ec0ff */
[----:B0-----:R-:W4:Y:S04]  /*1504b0*/  LDL.LU R16, [R1+0x54bc] ;  /* 0x0054bc0001107983 */ /* 0x001f280000300800 */
[----:B------:R-:W4:Y:S04]  /*1504c0*/  LDL.LU R9, [R1+0x5330] ;  /* 0x0053300001097983 */ /* 0x000f280000300800 */
[----:B------:R0:W-:Y:S04]  /*1504d0*/  STL [R1+0x27c], R17 ;  /* 0x00027c1101007387 */ /* 0x0001e80000100800 */
[----:B------:R-:W4:Y:S04]  /*1504e0*/  LDL.LU R29, [R1+0x53b0] ;  /* 0x0053b000011d7983 */ /* 0x000f280000300800 */
[----:B------:R-:W4:Y:S04]  /*1504f0*/  LDL.LU R28, [R1+0x54d4] ;  /* 0x0054d400011c7983 */ /* 0x000f280000300800 */
[----:B------:R-:W4:Y:S01]  /*150500*/  LDL.LU R3, [R1+0x5344] ;  /* 0x0053440001037983 */ /* 0x000f220000300800 */
[----:B0-----:R-:W-:-:S02]  /*150510*/  PRMT R17, R21, 0x3340, R0 ;  /* 0x0000334015117816 */ /* 0x001fc40000000000 */
[----:B------:R-:W-:-:S03]  /*150520*/  PRMT R21, R26, 0x4210, R22 ;  /* 0x000042101a157816 */ /* 0x000fc60000000016 */
[----:B------:R0:W-:Y:S04]  /*150530*/  STL [R1+0x278], R17 ;  /* 0x0002781101007387 */ /* 0x0001e80000100800 */
[----:B------:R-:W4:Y:S01]  /*150540*/  LDL.LU R26, [R1+0x53c0] ;  /* 0x0053c000011a7983 */ /* 0x000f220000300800 */
[----:B------:R-:W-:Y:S02]  /*150550*/  LOP3.LUT R5, R5, 0xffff, RZ, 0xc0, !PT ;  /* 0x0000ffff05057812 */ /* 0x000fe400078ec0ff */
[----:B------:R-:W-:Y:S02]  /*150560*/  LOP3.LUT R4, R4, 0xffff, RZ, 0xc0, !PT ;  /* 0x0000ffff04047812 */ /* 0x000fe400078ec0ff */
[----:B------:R-:W-:Y:S01]  /*150570*/  LOP3.LUT R6, R6, 0xffff, RZ, 0xc0, !PT ;  /* 0x0000ffff06067812 */ /* 0x000fe200078ec0ff */
[----:B------:R1:W-:Y:S01]  /*150580*/  STL [R1+0x178], R21 ;  /* 0x0001781501007387 */ /* 0x0003e20000100800 */
[----:B0-----:R-:W-:-:S02]  /*150590*/  PRMT R17, R18, 0x5210, R22 ;  /* 0x0000521012117816 */ /* 0x001fc40000000016 */
[----:B------:R-:W-:Y:S02]  /*1505a0*/  PRMT R22, R5, 0x3340, R6 ;  /* 0x0000334005167816 */ /* 0x000fe40000000006 */
[----:B-1----:R-:W-:Y:S01]  /*1505b0*/  PRMT R21, R4, 0x3340, R0 ;  /* 0x0000334004157816 */ /* 0x002fe20000000000 */
[----:B------:R0:W-:Y:S03]  /*1505c0*/  STL [R1+0xb8], R17 ;  /* 0x0000b81101007387 */ /* 0x0001e60000100800 */
[----:B0-----:R-:W-:-:S05]  /*1505d0*/  PRMT R17, R22, 0x5410, R21 ;  /* 0x0000541016117816 */ /* 0x001fca0000000015 */
[----:B------:R0:W-:Y:S04]  /*1505e0*/  STL [R1+0x99c], R17 ;  /* 0x00099c1101007387 */ /* 0x0001e80000100800 */
[----:B------:R-:W4:Y:S04]  /*1505f0*/  LDL.LU R23, [R1+0x39c] ;  /* 0x00039c0001177983 */ /* 0x000f280000300800 */
[----:B------:R-:W4:Y:S01]  /*150600*/  LDL.LU R24, [R1+0x4e8] ;  /* 0x0004e80001187983 */ /* 0x000f220000300800 */
[----:B--2---:R-:W-:Y:S02]  /*150610*/  LOP3.LUT R12, R12, 0xffff, RZ, 0xc0, !PT ;  /* 0x0000ffff0c0c7812 */ /* 0x004fe400078ec0ff */
[----:B---3--:R-:W-:-:S04]  /*150620*/  LOP3.LUT R10, R10, 0xffff, RZ, 0xc0, !PT ;  /* 0x0000ffff0a0a7812 */ /* 0x008fc800078ec0ff */
[----:B------:R-:W-:Y:S02]  /*150630*/  PRMT R21, R10, 0x3340, R0 ;  /* 0x000033400a157816 */ /* 0x000fe40000000000 */
[----:B------:R-:W-:-:S04]  /*150640*/  LOP3.LUT R8, R8, 0xffff, RZ, 0xc0, !PT ;  /* 0x0000ffff08087812 */ /* 0x000fc800078ec0ff */
[----:B------:R-:W-:Y:S02]  /*150650*/  PRMT R22, R12, 0x3340, R8 ;  /* 0x000033400c167816 */ /* 0x000fe40000000008 */
[----:B------:R-:W-:Y:S02]  /*150660*/  LOP3.LUT R15, R15, 0xffff, RZ, 0xc0, !PT ;  /* 0x0000ffff0f0f7812 */ /* 0x000fe400078ec0ff */
[----:B------:R-:W-:Y:S02]  /*150670*/  LOP3.LUT R14, R14, 0xffff, RZ, 0xc0, !PT ;  /* 0x0000ffff0e0e7812 */ /* 0x000fe400078ec0ff */
[----:B0-----:R-:W-:Y:S02]  /*150680*/  PRMT R17, R22, 0x5410, R21 ;  /* 0x0000541016117816 */ /* 0x001fe40000000015 */
[----:B----4-:R-:W-:Y:S02]  /*150690*/  LOP3.LUT R7, R7, 0xffff, RZ, 0xc0, !PT ;  /* 0x0000ffff07077812 */ /* 0x010fe400078ec0ff */
[----:B------:R-:W-:Y:S01]  /*1506a0*/  PRMT R21, R14, 0x3340, R0 ;  /* 0x000033400e157816 */ /* 0x000fe20000000000 */
[----:B------:R-:W-:Y:S01]  /*1506b0*/  STL [R1+0x998], R17 ;  /* 0x0009981101007387 */ /* 0x000fe20000100800 */
[----:B------:R-:W-:-:S04]  /*1506c0*/  PRMT R22, R15, 0x3340, R7 ;  /* 0x000033400f167816 */ /* 0x000fc80000000007 */
[----:B------:R-:W-:-:S05]  /*1506d0*/  PRMT R18, R22, 0x5410, R21 ;  /* 0x0000541016127816 */ /* 0x000fca0000000015 */
[----:B------:R0:W-:Y:S04]  /*1506e0*/  STL [R1+0x97c], R18 ;  /* 0x00097c1201007387 */ /* 0x0001e80000100800 */
[----:B0-----:R-:W2:Y:S01]  /*1506f0*/  LDL.LU R18, [R1+0x54f8] ;  /* 0x0054f80001127983 */ /* 0x001ea20000300800 */
[----:B------:R-:W-:Y:S02]  /*150700*/  LOP3.LUT R17, R16, 0xffff, RZ, 0xc0, !PT ;  /* 0x0000ffff10117812 */ /* 0x000fe400078ec0ff */
[----:B------:R-:W-:Y:S02]  /*150710*/  LOP3.LUT R9, R9, 0xffff, RZ, 0xc0, !PT ;  /* 0x0000ffff09097812 */ /* 0x000fe400078ec0ff */
[----:B------:R-:W-:Y:S02]  /*150720*/  LOP3.LUT R16, R29, 0xffff, RZ, 0xc0, !PT ;  /* 0x0000ffff1d107812 */ /* 0x000fe400078ec0ff */
[----:B------:R-:W-:-:S02]  /*150730*/  LOP3.LUT R27, R28, 0xffff, RZ, 0xc0, !PT ;  /* 0x0000ffff1c1b7812 */ /* 0x000fc400078ec0ff */
[----:B------:R-:W-:Y:S02]  /*150740*/  PRMT R21, R9, 0x3340, R0 ;  /* 0x0000334009157816 */ /* 0x000fe40000000000 */
[----:B------:R-:W-:Y:S02]  /*150750*/  LOP3.LUT R3, R3, 0xffff, RZ, 0xc0, !PT ;  /* 0x0000ffff03037812 */ /* 0x000fe400078ec0ff */
[----:B------:R-:W-:Y:S01]  /*150760*/  PRMT R22, R17, 0x3340, R16 ;  /* 0x0000334011167816 */ /* 0x000fe20000000010 */
[----:B------:R-:W3:Y:S04]  /*150770*/  LDL.LU R29, [R1+0x5360] ;  /* 0x00536000011d7983 */ /* 0x000ee80000300800 */
[----:B------:R-:W4:Y:S01]  /*150780*/  LDL.LU R28, [R1+0x53ec] ;  /* 0x0053ec00011c7983 */ /* 0x000f220000300800 */
[----:B------:R-:W-:-:S02]  /*150790*/  PRMT R25, R22, 0x5410, R21 ;  /* 0x0000541016197816 */ /* 0x000fc40000000015 */
[----:B------:R-:W-:Y:S02]  /*1507a0*/  PRMT R21, R3, 0x3340, R0 ;  /* 0x0000334003157816 */ /* 0x000fe40000000000 */
[----:B------:R-:W-:-:S04]  /*1507b0*/  LOP3.LUT R26, R26, 0xffff, RZ, 0xc0, !PT ;  /* 0x0000ffff1a1a7812 */ /* 0x000fc800078ec0ff */
[----:B------:R-:W-:Y:S01]  /*1507c0*/  PRMT R22, R27, 0x3340, R26 ;  /* 0x000033401b167816 */ /* 0x000fe2000000001a */
[----:B------:R-:W-:Y:S03]  /*1507d0*/  STL [R1+0x96c], R25 ;  /* 0x00096c1901007387 */ /* 0x000fe60000100800 */
[----:B------:R-:W-:Y:S02]  /*1507e0*/  PRMT R22, R22, 0x5410, R21 ;  /* 0x0000541016167816 */ /* 0x000fe40000000015 */
[----:B------:R-:W-:Y:S02]  /*1507f0*/  SHF.R.U32.HI R21, RZ, 0x8, R19 ;  /* 0x00000008ff157819 */ /* 0x000fe40000011613 */
[----:B------:R-:W3:Y:S04]  /*150800*/  LDL.LU R19, [R1+0x5824] ;  /* 0x0058240001137983 */ /* 0x000ee80000300800 */
[----:B------:R0:W-:Y:S01]  /*150810*/  STL [R1+0x95c], R22 ;  /* 0x00095c1601007387 */ /* 0x0001e20000100800 */
[----:B------:R-:W-:-:S02]  /*150820*/  LOP3.LUT R21, R21, 0xffff, RZ, 0xc0, !PT ;  /* 0x0000ffff15157812 */ /* 0x000fc400078ec0ff */
[----:B0-----:R-:W-:Y:S02]  /*150830*/  SHF.R.U32.HI R22, RZ, 0x8, R11 ;  /* 0x00000008ff167819 */ /* 0x001fe4000001160b */
[--C-:B------:R-:W-:Y:S01]  /*150840*/  PRMT R25, R21, 0x3340, R0.reuse ;  /* 0x0000334015197816 */ /* 0x100fe20000000000 */
[----:B------:R-:W3:Y:S01]  /*150850*/  LDL.LU R11, [R1+0x5820] ;  /* 0x00582000010b7983 */ /* 0x000ee20000300800 */
[----:B------:R-:W-:Y:S02]  /*150860*/  LOP3.LUT R22, R22, 0xffff, RZ, 0xc0, !PT ;  /* 0x0000ffff16167812 */ /* 0x000fe400078ec0ff */
[----:B------:R-:W-:Y:S02]  /*150870*/  SHF.R.U32.HI R21, RZ, 0x8, R13 ;  /* 0x00000008ff157819 */ /* 0x000fe4000001160d */
[----:B------:R-:W-:Y:S01]  /*150880*/  PRMT R22, R22, 0x3340, R0 ;  /* 0x0000334016167816 */ /* 0x000fe20000000000 */
[----:B------:R-:W-:Y:S04]  /*150890*/  STL [R1+0x260], R25 ;  /* 0x0002601901007387 */ /* 0x000fe80000100800 */
[----:B------:R-:W3:Y:S04]  /*1508a0*/  LDL.LU R13, [R1+0x581c] ;  /* 0x00581c00010d7983 */ /* 0x000ee80000300800 */
[----:B------:R0:W-:Y:S01]  /*1508b0*/  STL [R1+0x25c], R22 ;  /* 0x00025c1601007387 */ /* 0x0001e20000100800 */
[----:B------:R-:W-:-:S02]  /*1508c0*/  LOP3.LUT R21, R21, 0xffff, RZ, 0xc0, !PT ;  /* 0x0000ffff15157812 */ /* 0x000fc400078ec0ff */
[----:B0-----:R-:W-:Y:S02]  /*1508d0*/  SHF.R.U32.HI R22, RZ, 0x8, R20 ;  /* 0x00000008ff167819 */ /* 0x001fe40000011614 */
[----:B------:R-:W-:Y:S01]  /*1508e0*/  PRMT R21, R21, 0x3340, R0 ;  /* 0x0000334015157816 */ /* 0x000fe20000000000 */
[----:B------:R-:W3:Y:S01]  /*1508f0*/  LDL.LU R20, [R1+0x5818] ;  /* 0x0058180001147983 */ /* 0x000ee20000300800 */
[----:B------:R-:W-:-:S04]  /*150900*/  LOP3.LUT R22, R22, 0xffff, RZ, 0xc0, !PT ;  /* 0x0000ffff16167812 */ /* 0x000fc800078ec0ff */
[----:B------:R-:W-:Y:S02]  /*150910*/  PRMT R25, R22, 0x3340, R0 ;  /* 0x0000334016197816 */ /* 0x000fe40000000000 */
[----:B------:R-:W-:Y:S01]  /*150920*/  PRMT R22, R24, 0x5410, R23 ;  /* 0x0000541018167816 */ /* 0x000fe20000000017 */
[----:B------:R0:W-:Y:S04]  /*150930*/  STL [R1+0x258], R21 ;  /* 0x0002581501007387 */ /* 0x0001e80000100800 */
[----:B------:R2:W-:Y:S01]  /*150940*/  STL [R1+0x254], R25 ;  /* 0x0002541901007387 */ /* 0x0005e20000100800 */
[----:B0-----:R-:W-:-:S03]  /*150950*/  SHF.R.U32.HI R21, RZ, 0x8, R2 ;  /* 0x00000008ff157819 */ /* 0x001fc60000011602 */
[----:B------:R-:W3:Y:S04]  /*150960*/  LDL.LU R2, [R1+0x5814] ;  /* 0x0058140001027983 */ /* 0x000ee80000300800 */
[----:B------:R3:W-:Y:S01]  /*150970*/  STL [R1+0x7bc], R22 ;  /* 0x0007bc1601007387 */ /* 0x0007e20000100800 */
[----:B------:R-:W-:-:S04]  /*150980*/  LOP3.LUT R21, R21, 0xffff, RZ, 0xc0, !PT ;  /* 0x0000ffff15157812 */ /* 0x000fc800078ec0ff */
[----:B------:R-:W-:Y:S02]  /*150990*/  PRMT R23, R21, 0x3340, R0 ;  /* 0x0000334015177816 */ /* 0x000fe40000000000 */
[----:B--2---:R-:W-:Y:S02]  /*1509a0*/  LOP3.LUT R25, R18, 0xffff, RZ, 0xc0, !PT ;  /* 0x0000ffff12197812 */ /* 0x004fe400078ec0ff */
[----:B----4-:R-:W-:Y:S02]  /*1509b0*/  LOP3.LUT R24, R28, 0xffff, RZ, 0xc0, !PT ;  /* 0x0000ffff1c187812 */ /* 0x010fe400078ec0ff */
[----:B---3--:R-:W-:Y:S02]  /*1509c0*/  SHF.R.U32.HI R22, RZ, 0x8, R19 ;  /* 0x00000008ff167819 */ /* 0x008fe40000011613 */
[----:B------:R-:W2:Y:S02]  /*1509d0*/  LDL.LU R19, [R1+0x3e4] ;  /* 0x0003e40001137983 */ /* 0x000ea40000300800 */
[----:B------:R-:W-:-:S02]  /*1509e0*/  LOP3.LUT R22, R22, 0xffff, RZ, 0xc0, !PT ;  /* 0x0000ffff16167812 */ /* 0x000fc400078ec0ff */
[----:B------:R0:W-:Y:S02]  /*1509f0*/  STL [R1+0x250], R23 ;  /* 0x0002501701007387 */ /* 0x0001e40000100800 */
[----:B------:R-:W-:Y:S02]  /*150a00*/  PRMT R21, R22, 0x3340, R0 ;  /* 0x0000334016157816 */ /* 0x000fe40000000000 */
[----:B------:R-:W-:Y:S02]  /*150a10*/  PRMT R22, R25, 0x3340, R24 ;  /* 0x0000334019167816 */ /* 0x000fe40000000018 */
[----:B0-----:R-:W-:Y:S01]  /*150a20*/  LOP3.LUT R23, R29, 0xffff, RZ, 0xc0, !PT ;  /* 0x0000ffff1d177812 */ /* 0x001fe200078ec0ff */
[----:B------:R0:W-:Y:S04]  /*150a30*/  STL [R1+0x24c], R21 ;  /* 0x00024c1501007387 */ /* 0x0001e80000100800 */
[----:B------:R-:W3:Y:S04]  /*150a40*/  LDL.LU R18, [R1+0x5500] ;  /* 0x0055000001127983 */ /* 0x000ee80000300800 */
[----:B------:R-:W4:Y:S01]  /*150a50*/  LDL.LU R29, [R1+0x5368] ;  /* 0x00536800011d7983 */ /* 0x000f220000300800 */
[----:B0-----:R-:W-:-:S04]  /*150a60*/  PRMT R21, R23, 0x3340, R0 ;  /* 0x0000334017157816 */ /* 0x001fc80000000000 */
[----:B------:R-:W-:Y:S02]  /*150a70*/  PRMT R21, R22, 0x5410, R21 ;  /* 0x0000541016157816 */ /* 0x000fe40000000015 */
[----:B------:R-:W-:-:S03]  /*150a80*/  SHF.R.U32.HI R22, RZ, 0x8, R25 ;  /* 0x00000008ff167819 */ /* 0x000fc60000011619 */
[----:B------:R0:W-:Y:S01]  /*150a90*/  STL [R1+0x4e8], R21 ;  /* 0x0004e81501007387 */ /* 0x0001e20000100800 */
[----:B------:R-:W-:-:S03]  /*150aa0*/  LOP3.LUT R22, R22, 0xffff, RZ, 0xc0, !PT ;  /* 0x0000ffff16167812 */ /* 0x000fc600078ec0ff */
[----:B------:R-:W2:Y:S04]  /*150ab0*/  LDL.LU R28, [R1+0x5408] ;  /* 0x00540800011c7983 */ /* 0x000ea80000300800 */
[----:B------:R-:W2:Y:S01]  /*150ac0*/  LDL.LU R25, [R1+0x628] ;  /* 0x0006280001197983 */ /* 0x000ea20000300800 */
[----:B0-----:R-:W-:-:S03]  /*150ad0*/  SHF.R.U32.HI R21, RZ, 0x8, R24 ;  /* 0x00000008ff157819 */ /* 0x001fc60000011618 */
[----:B------:R-:W2:Y:S01]  /*150ae0*/  LDL.LU R24, [R1+0x394] ;  /* 0x0003940001187983 */ /* 0x000ea20000300800 */
        /* <DEDUP_REMOVED lines=8> */
[----:B------:R2:W-:Y:S02]  /*150b70*/  STL [R1+0x248], R23 ;  /* 0x0002481701007387 */ /* 0x0005e40000100800 */
[----:B--2---:R-:W-:Y:S02]  /*150b80*/  PRMT R23, R21, 0x5410, R22 ;  /* 0x0000541015177816 */ /* 0x004fe40000000016 */
[----:B------:R-:W-:-:S03]  /*150b90*/  SHF.R.U32.HI R21, RZ, 0x8, R11 ;  /* 0x00000008ff157819 */ /* 0x000fc6000001160b */
[----:B------:R-:W-:Y:S04]  /*150ba0*/  STL [R1+0x7ac], R23 ;  /* 0x0007ac1701007387 */ /* 0x000fe80000100800 */
[----:B------:R-:W2:Y:S01]  /*150bb0*/  LDL.LU R11, [R1+0x5810] ;  /* 0x00581000010b7983 */ /* 0x000ea20000300800 */
[----:B------:R-:W-:-:S05]  /*150bc0*/  PRMT R22, R25, 0x5410, R24 ;  /* 0x0000541019167816 */ /* 0x000fca0000000018 */
[----:B------:R0:W-:Y:S01]  /*150bd0*/  STL [R1+0x78c], R22 ;  /* 0x00078c1601007387 */ /* 0x0001e20000100800 */
[----:B------:R-:W-:Y:S02]  /*150be0*/  LOP3.LUT R21, R21, 0xffff, RZ, 0xc0, !PT ;  /* 0x0000ffff15157812 */ /* 0x000fe400078ec0ff */
[----:B0-----:R-:W-:Y:S02]  /*150bf0*/  SHF.R.U32.HI R22, RZ, 0x8, R13 ;  /* 0x00000008ff167819 */ /* 0x001fe4000001160d */
[----:B------:R-:W3:Y:S01]  /*150c00*/  LDL.LU R13, [R1+0x580c] ;  /* 0x00580c00010d7983 */ /* 0x000ee20000300800 */
[----:B------:R-:W-:Y:S02]  /*150c10*/  PRMT R24, R21, 0x3340, R0 ;  /* 0x0000334015187816 */ /* 0x000fe40000000000 */
[----:B------:R-:W-:Y:S02]  /*150c20*/  LOP3.LUT R22, R22, 0xffff, RZ, 0xc0, !PT ;  /* 0x0000ffff16167812 */ /* 0x000fe400078ec0ff */
[----:B------:R-:W-:-:S02]  /*150c30*/  SHF.R.U32.HI R21, RZ, 0x8, R20 ;  /* 0x00000008ff157819 */ /* 0x000fc40000011614 */
[--C-:B------:R-:W-:Y:S02]  /*150c40*/  PRMT R23, R22, 0x3340, R0.reuse ;  /* 0x0000334016177816 */ /* 0x100fe40000000000 */
[----:B------:R-:W-:Y:S01]  /*150c50*/  LOP3.LUT R21, R21, 0xffff, RZ, 0xc0, !PT ;  /* 0x0000ffff15157812 */ /* 0x000fe200078ec0ff */
[----:B------:R-:W-:Y:S04]  /*150c60*/  STL [R1+0x244], R24 ;  /* 0x0002441801007387 */ /* 0x000fe80000100800 */
[----:B------:R0:W-:Y:S04]  /*150c70*/  STL [R1+0x240], R23 ;  /* 0x0002401701007387 */ /* 0x0001e80000100800 */
[----:B------:R-:W4:Y:S01]  /*150c80*/  LDL.LU R20, [R1+0x286c] ;  /* 0x00286c0001147983 */ /* 0x000f220000300800 */
[----:B0-----:R-:W-:-:S05]  /*150c90*/  PRMT R23, R21, 0x3340, R0 ;  /* 0x0000334015177816 */ /* 0x001fca0000000000 */
[----:B------:R-:W-:Y:S01]  /*150ca0*/  STL [R1+0x23c], R23 ;  /* 0x00023c1701007387 */ /* 0x000fe20000100800 */
[----:B--2---:R-:W-:-:S03]  /*150cb0*/  SHF.R.U32.HI R21, RZ, 0x8, R11 ;  /* 0x00000008ff157819 */ /* 0x004fc6000001160b */
[----:B------:R-:W2:Y:S01]  /*150cc0*/  LDL.LU R11, [R1+0x5808] ;  /* 0x00580800010b7983 */ /* 0x000ea20000300800 */
[----:B------:R-:W-:-:S04]  /*150cd0*/  SHF.R.U32.HI R22, RZ, 0x8, R19 ;  /* 0x00000008ff167819 */ /* 0x000fc80000011613 */
[----:B------:R-:W-:-:S04]  /*150ce0*/  LOP3.LUT R22, R22, 0xffff, RZ, 0xc0, !PT ;  /* 0x0000ffff16167812 */ /* 0x000fc800078ec0ff */
[----:B------:R-:W-:-:S05]  /*150cf0*/  PRMT R19, R22, 0x3340, R0 ;  /* 0x0000334016137816 */ /* 0x000fca0000000000 */
[----:B------:R0:W-:Y:S01]  /*150d00*/  STL [R1+0x238], R19 ;  /* 0x0002381301007387 */ /* 0x0001e20000100800 */
[----:B---3--:R-:W-:-:S03]  /*150d10*/  SHF.R.U32.HI R22, RZ, 0x8, R13 ;  /* 0x00000008ff167819 */ /* 0x008fc6000001160d */
[----:B------:R-:W3:Y:S01]  /*150d20*/  LDL.LU R13, [R1+0x5804] ;  /* 0x00580400010d7983 */ /* 0x000ee20000300800 */
[----:B------:R-:W-:Y:S02]  /*150d30*/  LOP3.LUT R21, R21, 0xffff, RZ, 0xc0, !PT ;  /* 0x0000ffff15157812 */ /* 0x000fe400078ec0ff */
[----:B------:R-:W-:Y:S02]  /*150d40*/  LOP3.LUT R22, R22, 0xffff, RZ, 0xc0, !PT ;  /* 0x0000ffff16167812 */ /* 0x000fe400078ec0ff */
[--C-:B0-----:R-:W-:Y:S02]  /*150d50*/  PRMT R19, R21, 0x3340, R0.reuse ;  /* 0x0000334015137816 */ /* 0x101fe40000000000 */
[----:B------:R-:W-:Y:S02]  /*150d60*/  PRMT R21, R22, 0x3340, R0 ;  /* 0x0000334016157816 */ /* 0x000fe40000000000 */
[----:B------:R-:W-:Y:S02]  /*150d70*/  LOP3.LUT R24, R18, 0xffff, RZ, 0xc0, !PT ;  /* 0x0000ffff12187812 */ /* 0x000fe400078ec0ff */
[----:B----4-:R-:W-:-:S02]  /*150d80*/  LOP3.LUT R25, R29, 0xffff, RZ, 0xc0, !PT ;  /* 0x0000ffff1d197812 */ /* 0x010fc400078ec0ff */
[----:B------:R-:W-:Y:S01]  /*150d90*/  LOP3.LUT R23, R28, 0xffff, RZ, 0xc0, !PT ;  /* 0x0000ffff1c177812 */ /* 0x000fe200078ec0ff */
[----:B------:R0:W-:Y:S03]  /*150da0*/  STL [R1+0x57b4], R19 ;  /* 0x0057b41301007387 */ /* 0x0001e60000100800 */
[----:B------:R-:W-:Y:S01]  /*150db0*/  PRMT R22, R24, 0x3340, R23 ;  /* 0x0000334018167816 */ /* 0x000fe20000000017 */
[----:B0-----:R-:W4:Y:S04]  /*150dc0*/  LDL.LU R19, [R1+0x28a8] ;  /* 0x0028a80001137983 */ /* 0x001f280000300800 */
[----:B------:R0:W-:Y:S02]  /*150dd0*/  STL [R1+0x230], R21 ;  /* 0x0002301501007387 */ /* 0x0001e40000100800 */
[----:B0-----:R-:W-:-:S04]  /*150de0*/  PRMT R21, R25, 0x3340, R0 ;  /* 0x0000334019157816 */ /* 0x001fc80000000000 */
[----:B------:R-:W-:Y:S02]  /*150df0*/  PRMT R18, R22, 0x5410, R21 ;  /* 0x0000541016127816 */ /* 0x000fe40000000015 */
[----:B--2---:R-:W-:Y:S02]  /*150e00*/  SHF.R.U32.HI R21, RZ, 0x8, R11 ;  /* 0x00000008ff157819 */ /* 0x004fe4000001160b */
[----:B------:R-:W2:Y:S02]  /*150e10*/  LDL.LU R11, [R1+0x5800] ;  /* 0x00580000010b7983 */ /* 0x000ea40000300800 */
[----:B------:R-:W-:Y:S02]  /*150e20*/  LOP3.LUT R21, R21, 0xffff, RZ, 0xc0, !PT ;  /* 0x0000ffff15157812 */ /* 0x000fe400078ec0ff */
[----:B------:R-:W-:Y:S01]  /*150e30*/  SHF.R.U32.HI R24, RZ, 0x8, R24 ;  /* 0x00000008ff187819 */ /* 0x000fe20000011618 */
[----:B------:R0:W-:Y:S01]  /*150e40*/  STL [R1+0x82c], R18 ;  /* 0x00082c1201007387 */ /* 0x0001e20000100800 */
[----:B------:R-:W-:-:S02]  /*150e50*/  SHF.R.U32.HI R22, RZ, 0x8, R23 ;  /* 0x00000008ff167819 */ /* 0x000fc40000011617 */
[----:B------:R-:W-:Y:S02]  /*150e60*/  PRMT R21, R21, 0x3340, R0 ;  /* 0x0000334015157816 */ /* 0x000fe40000000000 */
[----:B------:R-:W-:Y:S02]  /*150e70*/  LOP3.LUT R23, R24, 0xffff, RZ, 0xc0, !PT ;  /* 0x0000ffff18177812 */ /* 0x000fe400078ec0ff */
[----:B------:R-:W-:Y:S01]  /*150e80*/  LOP3.LUT R22, R22, 0xffff, RZ, 0xc0, !PT ;  /* 0x0000ffff16167812 */ /* 0x000fe200078ec0ff */
[----:B0-----:R-:W4:Y:S04]  /*150e90*/  LDL.LU R18, [R1+0x5514] ;  /* 0x0055140001127983 */ /* 0x001f280000300800 */
[----:B------:R-:W4:Y:S04]  /*150ea0*/  LDL.LU R28, [R1+0x5374] ;  /* 0x00537400011c7983 */ /* 0x000f280000300800 */
[----:B------:R-:W4:Y:S04]  /*150eb0*/  LDL.LU R29, [R1+0x5414] ;  /* 0x00541400011d7983 */ /* 0x000f280000300800 */
[----:B------:R-:W4:Y:S04]  /*150ec0*/  LDL.LU R24, [R1+0x2888] ;  /* 0x0028880001187983 */ /* 0x000f280000300800 */
[----:B------:R0:W-:Y:S01]  /*150ed0*/  STL [R1+0x22c], R21 ;  /* 0x00022c1501007387 */ /* 0x0001e20000100800 */
[----:B------:R-:W-:-:S02]  /*150ee0*/  PRMT R23, R23, 0x3340, R22 ;  /* 0x0000334017177816 */ /* 0x000fc40000000016 */
[----:B0-----:R-:W-:-:S03]  /*150ef0*/  SHF.R.U32.HI R21, RZ, 0x8, R25 ;  /* 0x00000008ff157819 */ /* 0x001fc60000011619 */
[----:B------:R0:W-:Y:S01]  /*150f00*/  STL [R1+0x3d8], R23 ;  /* 0x0003d81701007387 */ /* 0x0001e20000100800 */
[----:B------:R-:W-:-:S04]  /*150f10*/  LOP3.LUT R21, R21, 0xffff, RZ, 0xc0, !PT ;  /* 0x0000ffff15157812 */ /* 0x000fc800078ec0ff */
[----:B0-----:R-:W-:Y:S02]  /*150f20*/  PRMT R23, R21, 0x3340, R0 ;  /* 0x0000334015177816 */ /* 0x001fe40000000000 */
[----:B---3--:R-:W-:-:S03]  /*150f30*/  SHF.R.U32.HI R21, RZ, 0x8, R13 ;  /* 0x00000008ff157819 */ /* 0x008fc6000001160d */
[----:B------:R-:W-:Y:S04]  /*150f40*/  STL [R1+0x228], R23 ;  /* 0x0002281701007387 */ /* 0x000fe80000100800 */
[----:B------:R-:W3:Y:S01]  /*150f50*/  LDL.LU R13, [R1+0x57fc] ;  /* 0x0057fc00010d7983 */ /* 0x000ee20000300800 */
[----:B------:R-:W-:-:S04]  /*150f60*/  SHF.R.U32.HI R22, RZ, 0x8, R20 ;  /* 0x00000008ff167819 */ /* 0x000fc80000011614 */
[----:B------:R-:W-:-:S04]  /*150f70*/  LOP3.LUT R22, R22, 0xffff, RZ, 0xc0, !PT ;  /* 0x0000ffff16167812 */ /* 0x000fc800078ec0ff */
[----:B------:R-:W-:-:S05]  /*150f80*/  PRMT R20, R22, 0x3340, R0 ;  /* 0x0000334016147816 */ /* 0x000fca0000000000 */
[----:B------:R0:W-:Y:S01]  /*150f90*/  STL [R1+0x224], R20 ;  /* 0x0002241401007387 */ /* 0x0001e20000100800 */
[----:B--2---:R-:W-:-:S03]  /*150fa0*/  SHF.R.U32.HI R22, RZ, 0x8, R11 ;  /* 0x00000008ff167819 */ /* 0x004fc6000001160b */
[----:B------:R-:W2:Y:S01]  /*150fb0*/  LDL.LU R11, [R1+0x57f8] ;  /* 0x0057f800010b7983 */ /* 0x000ea20000300800 */
[----:B------:R-:W-:Y:S02]  /*150fc0*/  LOP3.LUT R21, R21, 0xffff, RZ, 0xc0, !PT ;  /* 0x0000ffff15157812 */ /* 0x000fe400078ec0ff */
[----:B------:R-:W-:Y:S01]  /*150fd0*/  LOP3.LUT R22, R22, 0xffff, RZ, 0xc0, !PT ;  /* 0x0000ffff16167812 */ /* 0x000fe200078ec0ff */
[----:B0-----:R-:W2:Y:S01]  /*150fe0*/  LDL.LU R20, [R1+0x29f8] ;  /* 0x0029f80001147983 */ /* 0x001ea20000300800 */
[--C-:B------:R-:W-:Y:S02]  /*150ff0*/  PRMT R25, R21, 0x3340, R0.reuse ;  /* 0x0000334015197816 */ /* 0x100fe40000000000 */
[----:B------:R-:W-:Y:S02]  /*151000*/  PRMT R23, R22, 0x3340, R0 ;  /* 0x0000334016177816 */ /* 0x000fe40000000000 */
[----:B----4-:R-:W-:Y:S01]  /*151010*/  SHF.R.U32.HI R21, RZ, 0x8, R24 ;  /* 0x00000008ff157819 */ /* 0x010fe20000011618 */
[----:B------:R-:W-:Y:S03]  /*151020*/  STL [R1+0x220], R25 ;  /* 0x0002201901007387 */ /* 0x000fe60000100800 */
[----:B------:R-:W-:Y:S01]  /*151030*/  LOP3.LUT R21, R21, 0xffff, RZ, 0xc0, !PT ;  /* 0x0000ffff15157812 */ /* 0x000fe200078ec0ff */
[----:B------:R0:W-:Y:S03]  /*151040*/  STL [R1+0x21c], R23 ;  /* 0x00021c1701007387 */ /* 0x0001e60000100800 */
[----:B0-----:R-:W-:-:S05]  /*151050*/  PRMT R23, R21, 0x3340, R0 ;  /* 0x0000334015177816 */ /* 0x001fca0000000000 */
[----:B------:R0:W-:Y:S01]  /*151060*/  STL [R1+0x20c], R23 ;  /* 0x00020c1701007387 */ /* 0x0001e20000100800 */
[----:B---3--:R-:W-:-:S03]  /*151070*/  SHF.R.U32.HI R21, RZ, 0x8, R13 ;  /* 0x00000008ff157819 */ /* 0x008fc6000001160d */
        /* <DEDUP_REMOVED lines=8> */
[----:B------:R-:W-:Y:S02]  /*151100*/  LOP3.LUT R22, R22, 0xffff, RZ, 0xc0, !PT ;  /* 0x0000ffff16167812 */ /* 0x000fe400078ec0ff */
[----:B------:R-:W-:Y:S02]  /*151110*/  LOP3.LUT R25, R18, 0xffff, RZ, 0xc0, !PT ;  /* 0x0000ffff12197812 */ /* 0x000fe400078ec0ff */
[----:B------:R-:W-:Y:S02]  /*151120*/  PRMT R21, R21, 0x3340, R0 ;  /* 0x0000334015157816 */ /* 0x000fe40000000000 */
[----:B0-----:R-:W-:Y:S02]  /*151130*/  LOP3.LUT R23, R28, 0xffff, RZ, 0xc0, !PT ;  /* 0x0000ffff1c177812 */ /* 0x001fe400078ec0ff */
[----:B------:R-:W-:-:S02]  /*151140*/  LOP3.LUT R24, R29, 0xffff, RZ, 0xc0, !PT ;  /* 0x0000ffff1d187812 */ /* 0x000fc400078ec0ff */
[----:B-1----:R-:W-:Y:S01]  /*151150*/  PRMT R19, R22, 0x3340, R0 ;  /* 0x0000334016137816 */ /* 0x002fe20000000000 */
[----:B------:R0:W-:Y:S01]  /*151160*/  STL [R1+0x1ec], R21 ;  /* 0x0001ec1501007387 */ /* 0x0001e20000100800 */
[----:B------:R-:W-:Y:S02]  /*151170*/  PRMT R22, R25, 0x3340, R24 ;  /* 0x0000334019167816 */ /* 0x000fe40000000018 */
[----:B0-----:R-:W-:-:S04]  /*151180*/  PRMT R21, R23, 0x3340, R0 ;  /* 0x0000334017157816 */ /* 0x001fc80000000000 */
[----:B------:R-:W-:Y:S02]  /*151190*/  PRMT R18, R22, 0x5410, R21 ;  /* 0x0000541016127816 */ /* 0x000fe40000000015 */
[----:B------:R-:W-:Y:S02]  /*1511a0*/  SHF.R.U32.HI R22, RZ, 0x8, R25 ;  /* 0x00000008ff167819 */ /* 0x000fe40000011619 */
[----:B------:R-:W-:Y:S02]  /*1511b0*/  SHF.R.U32.HI R21, RZ, 0x8, R24 ;  /* 0x00000008ff157819 */ /* 0x000fe40000011618 */
[----:B------:R-:W-:Y:S02]  /*1511c0*/  LOP3.LUT R22, R22, 0xffff, RZ, 0xc0, !PT ;  /* 0x0000ffff16167812 */ /* 0x000fe400078ec0ff */
[----:B------:R-:W-:Y:S01]  /*1511d0*/  LOP3.LUT R21, R21, 0xffff, RZ, 0xc0, !PT ;  /* 0x0000ffff15157812 */ /* 0x000fe200078ec0ff */
[----:B------:R0:W-:Y:S04]  /*1511e0*/  STL [R1+0x1dc], R19 ;  /* 0x0001dc1301007387 */ /* 0x0001e80000100800 */
[----:B------:R-:W4:Y:S04]  /*1511f0*/  LDL.LU R28, [R1+0x2a48] ;  /* 0x002a4800011c7983 */ /* 0x000f280000300800 */
[----:B------:R1:W-:Y:S01]  /*151200*/  STL [R1+0x8ac], R18 ;  /* 0x0008ac1201007387 */ /* 0x0003e20000100800 */
[----:B0-----:R-:W-:-:S02]  /*151210*/  PRMT R19, R22, 0x3340, R21 ;  /* 0x0000334016137816 */ /* 0x001fc40000000015 */
[----:B---3--:R-:W-:-:S03]  /*151220*/  SHF.R.U32.HI R21, RZ, 0x8, R13 ;  /* 0x00000008ff157819 */ /* 0x008fc6000001160d */
[----:B------:R-:W-:Y:S04]  /*151230*/  STL [R1+0x3e4], R19 ;  /* 0x0003e41301007387 */ /* 0x000fe80000100800 */
[----:B------:R-:W3:Y:S01]  /*151240*/  LDL.LU R13, [R1+0x57ec] ;  /* 0x0057ec00010d7983 */ /* 0x000ee20000300800 */
[----:B------:R-:W-:Y:S02]  /*151250*/  SHF.R.U32.HI R23, RZ, 0x8, R23 ;  /* 0x00000008ff177819 */ /* 0x000fe40000011617 */
[----:B------:R-:W-:Y:S02]  /*151260*/  LOP3.LUT R21, R21, 0xffff, RZ, 0xc0, !PT ;  /* 0x0000ffff15157812 */ /* 0x000fe400078ec0ff */
[----:B------:R-:W-:Y:S02]  /*151270*/  LOP3.LUT R23, R23, 0xffff, RZ, 0xc0, !PT ;  /* 0x0000ffff17177812 */ /* 0x000fe400078ec0ff */
[----:B------:R-:W-:-:S02]  /*151280*/  SHF.R.U32.HI R22, RZ, 0x8, R20 ;  /* 0x00000008ff167819 */ /* 0x000fc40000011614 */
[--C-:B------:R-:W-:Y:S02]  /*151290*/  PRMT R20, R21, 0x3340, R0.reuse ;  /* 0x0000334015147816 */ /* 0x100fe40000000000 */
[----:B-1----:R-:W-:-:S05]  /*1512a0*/  PRMT R18, R23, 0x3340, R0 ;  /* 0x0000334017127816 */ /* 0x002fca0000000000 */
[----:B------:R0:W-:Y:S04]  /*1512b0*/  STL [R1+0x19c], R18 ;  /* 0x00019c1201007387 */ /* 0x0001e80000100800 */
[----:B------:R-:W4:Y:S04]  /*1512c0*/  LDL.LU R24, [R1+0x2b98] ;  /* 0x002b980001187983 */ /* 0x000f280000300800 */
[----:B------:R-:W-:Y:S01]  /*1512d0*/  STL [R1+0x57b8], R20 ;  /* 0x0057b81401007387 */ /* 0x000fe20000100800 */
[----:B--2---:R-:W-:-:S03]  /*1512e0*/  SHF.R.U32.HI R21, RZ, 0x8, R11 ;  /* 0x00000008ff157819 */ /* 0x004fc6000001160b */
[----:B------:R-:W2:Y:S01]  /*1512f0*/  LDL.LU R11, [R1+0x57e8] ;  /* 0x0057e800010b7983 */ /* 0x000ea20000300800 */
[----:B------:R-:W-:-:S04]  /*151300*/  LOP3.LUT R22, R22, 0xffff, RZ, 0xc0, !PT ;  /* 0x0000ffff16167812 */ /* 0x000fc800078ec0ff */
[----:B0-----:R-:W-:-:S05]  /*151310*/  PRMT R18, R22, 0x3340, R0 ;  /* 0x0000334016127816 */ /* 0x001fca0000000000 */
[----:B------:R0:W-:Y:S01]  /*151320*/  STL [R1+0x17c], R18 ;  /* 0x00017c1201007387 */ /* 0x0001e20000100800 */
[----:B------:R-:W-:-:S04]  /*151330*/  LOP3.LUT R21, R21, 0xffff, RZ, 0xc0, !PT ;  /* 0x0000ffff15157812 */ /* 0x000fc800078ec0ff */
[----:B------:R-:W-:Y:S02]  /*151340*/  PRMT R19, R21, 0x3340, R0 ;  /* 0x0000334015137816 */ /* 0x000fe40000000000 */
[----:B---3--:R-:W-:Y:S02]  /*151350*/  SHF.R.U32.HI R22, RZ, 0x8, R13 ;  /* 0x00000008ff167819 */ /* 0x008fe4000001160d */
[----:B------:R-:W3:Y:S04]  /*151360*/  LDL.LU R13, [R1+0x57e4] ;  /* 0x0057e400010d7983 */ /* 0x000ee80000300800 */
[----:B------:R-:W3:Y:S01]  /*151370*/  LDL.LU R25, [R1+0x3b8] ;  /* 0x0003b80001197983 */ /* 0x000ee20000300800 */
[----:B------:R-:W-:-:S03]  /*151380*/  LOP3.LUT R22, R22, 0xffff, RZ, 0xc0, !PT ;  /* 0x0000ffff16167812 */ /* 0x000fc600078ec0ff */
[----:B------:R1:W-:Y:S01]  /*151390*/  STL [R1+0x16c], R19 ;  /* 0x00016c1301007387 */ /* 0x0003e20000100800 */
[----:B0-----:R-:W-:-:S03]  /*1513a0*/  PRMT R18, R22, 0x3340, R0 ;  /* 0x0000334016127816 */ /* 0x001fc60000000000 */
[----:B-1----:R-:W3:Y:S04]  /*1513b0*/  LDL.LU R19, [R1+0x63c] ;  /* 0x00063c0001137983 */ /* 0x002ee80000300800 */
[----:B------:R0:W-:Y:S04]  /*1513c0*/  STL [R1+0x15c], R18 ;  /* 0x00015c1201007387 */ /* 0x0001e80000100800 */
[----:B0-----:R-:W3:Y:S04]  /*1513d0*/  LDL.LU R18, [R1+0x4c74] ;  /* 0x004c740001127983 */ /* 0x001ee80000300800 */
[----:B------:R-:W3:Y:S01]  /*1513e0*/  LDL.LU R29, [R1+0x4c7c] ;  /* 0x004c7c00011d7983 */ /* 0x000ee20000300800 */
[----:B--2---:R-:W-:-:S03]  /*1513f0*/  SHF.R.U32.HI R22, RZ, 0x8, R11 ;  /* 0x00000008ff167819 */ /* 0x004fc6000001160b */
[----:B------:R-:W2:Y:S01]  /*151400*/  LDL.LU R11, [R1+0x57e0] ;  /* 0x0057e000010b7983 */ /* 0x000ea20000300800 */
[----:B----4-:R-:W-:-:S03]  /*151410*/  SHF.R.U32.HI R21, RZ, 0x8, R28 ;  /* 0x00000008ff157819 */ /* 0x010fc6000001161c */
[----:B------:R-:W4:Y:S01]  /*151420*/  LDL.LU R28, [R1+0x4c80] ;  /* 0x004c8000011c7983 */ /* 0x000f220000300800 */
[----:B------:R-:W-:-:S04]  /*151430*/  LOP3.LUT R21, R21, 0xffff, RZ, 0xc0, !PT ;  /* 0x0000ffff15157812 */ /* 0x000fc800078ec0ff */
[----:B------:R-:W-:-:S05]  /*151440*/  PRMT R23, R21, 0x3340, R0 ;  /* 0x0000334015177816 */ /* 0x000fca0000000000 */
[----:B------:R0:W-:Y:S01]  /*151450*/  STL [R1+0x14c], R23 ;  /* 0x00014c1701007387 */ /* 0x0001e20000100800 */
[----:B------:R-:W-:-:S04]  /*151460*/  LOP3.LUT R22, R22, 0xffff, RZ, 0xc0, !PT ;  /* 0x0000ffff16167812 */ /* 0x000fc800078ec0ff */
[----:B------:R-:W-:Y:S02]  /*151470*/  PRMT R20, R22, 0x3340, R0 ;  /* 0x0000334016147816 */ /* 0x000fe40000000000 */
[----:B------:R-:W-:Y:S02]  /*151480*/  SHF.R.U32.HI R22, RZ, 0x8, R26 ;  /* 0x00000008ff167819 */ /* 0x000fe4000001161a */
[----:B0-----:R-:W-:Y:S02]  /*151490*/  SHF.R.U32.HI R23, RZ, 0x8, R27 ;  /* 0x00000008ff177819 */ /* 0x001fe4000001161b */
[----:B------:R-:W-:Y:S02]  /*1514a0*/  LOP3.LUT R22, R22, 0xffff, RZ, 0xc0, !PT ;  /* 0x0000ffff16167812 */ /* 0x000fe400078ec0ff */
[----:B------:R-:W-:Y:S02]  /*1514b0*/  LOP3.LUT R23, R23, 0xffff, RZ, 0xc0, !PT ;  /* 0x0000ffff17177812 */ /* 0x000fe400078ec0ff */
[----:B---3--:R-:W-:-:S02]  /*1514c0*/  SHF.R.U32.HI R21, RZ, 0x8, R13 ;  /* 0x00000008ff157819 */ /* 0x008fc4000001160d */
[----:B------:R-:W3:Y:S02]  /*1514d0*/  LDL.LU R13, [R1+0x57dc] ;  /* 0x0057dc00010d7983 */ /* 0x000ee40000300800 */
[----:B------:R-:W-:-:S04]  /*1514e0*/  LOP3.LUT R21, R21, 0xffff, RZ, 0xc0, !PT ;  /* 0x0000ffff15157812 */ /* 0x000fc800078ec0ff */
[----:B------:R-:W-:Y:S02]  /*1514f0*/  PRMT R26, R21, 0x3340, R0 ;  /* 0x00003340151a7816 */ /* 0x000fe40000000000 */
[----:B------:R-:W-:Y:S01]  /*151500*/  SHF.R.U32.HI R21, RZ, 0x8, R3 ;  /* 0x00000008ff157819 */ /* 0x000fe20000011603 */
[----:B------:R0:W-:Y:S03]  /*151510*/  STL [R1+0x13c], R20 ;  /* 0x00013c1401007387 */ /* 0x0001e60000100800 */
[----:B------:R-:W-:Y:S01]  /*151520*/  LOP3.LUT R21, R21, 0xffff, RZ, 0xc0, !PT ;  /* 0x0000ffff15157812 */ /* 0x000fe200078ec0ff */
[----:B------:R-:W-:Y:S04]  /*151530*/  STL [R1+0x12c], R26 ;  /* 0x00012c1a01007387 */ /* 0x000fe80000100800 */
[----:B------:R-:W4:Y:S01]  /*151540*/  LDL.LU R3, [R1+0x57d8] ;  /* 0x0057d80001037983 */ /* 0x000f220000300800 */
[----:B0-----:R-:W-:-:S02]  /*151550*/  PRMT R20, R23, 0x3340, R22 ;  /* 0x0000334017147816 */ /* 0x001fc40000000016 */
[----:B------:R-:W-:-:S03]  /*151560*/  PRMT R23, R21, 0x3340, R0 ;  /* 0x0000334015177816 */ /* 0x000fc60000000000 */
[----:B------:R0:W-:Y:S04]  /*151570*/  STL [R1+0x3f4], R20 ;  /* 0x0003f41401007387 */ /* 0x0001e80000100800 */
[----:B------:R-:W-:Y:S01]  /*151580*/  STL [R1+0x11c], R23 ;  /* 0x00011c1701007387 */ /* 0x000fe20000100800 */
[----:B--2---:R-:W-:-:S03]  /*151590*/  SHF.R.U32.HI R21, RZ, 0x8, R11 ;  /* 0x00000008ff157819 */ /* 0x004fc6000001160b */
[----:B------:R-:W2:Y:S01]  /*1515a0*/  LDL.LU R11, [R1+0x57d4] ;  /* 0x0057d400010b7983 */ /* 0x000ea20000300800 */
[----:B------:R-:W-:-:S04]  /*1515b0*/  SHF.R.U32.HI R22, RZ, 0x8, R24 ;  /* 0x00000008ff167819 */ /* 0x000fc80000011618 */
[----:B------:R-:W-:-:S04]  /*1515c0*/  LOP3.LUT R22, R22, 0xffff, RZ, 0xc0, !PT ;  /* 0x0000ffff16167812 */ /* 0x000fc800078ec0ff */
[----:B0-----:R-:W-:Y:S02]  /*1515d0*/  PRMT R20, R22, 0x3340, R0 ;  /* 0x0000334016147816 */ /* 0x001fe40000000000 */
[----:B------:R-:W-:-:S03]  /*1515e0*/  LOP3.LUT R21, R21, 0xffff, RZ, 0xc0, !PT ;  /* 0x0000ffff15157812 */ /* 0x000fc600078ec0ff */
[----:B------:R0:W-:Y:S02]  /*1515f0*/  STL [R1+0x10c], R20 ;  /* 0x00010c1401007387 */ /* 0x0001e40000100800 */
[----:B0-----:R-:W-:Y:S02]  /*151600*/  PRMT R20, R21, 0x3340, R0 ;  /* 0x0000334015147816 */ /* 0x001fe40000000000 */
[----:B------:R-:W-:-:S04]  /*151610*/  SHF.R.U32.HI R21, RZ, 0x8, R18 ;  /* 0x00000008ff157819 */ /* 0x000fc80000011612 */
[----:B------:R-:W-:Y:S02]  /*151620*/  LOP3.LUT R21, R21, 0xffff, RZ, 0xc0, !PT ;  /* 0x0000ffff15157812 */ /* 0x000fe400078ec0ff */
[----:B---3--:R-:W-:-:S04]  /*151630*/  SHF.R.U32.HI R22, RZ, 0x8, R13 ;  /* 0x00000008ff167819 */ /* 0x008fc8000001160d */
[----:B------:R-:W-:-:S04]  /*151640*/  LOP3.LUT R22, R22, 0xffff, RZ, 0xc0, !PT ;  /* 0x0000ffff16167812 */ /* 0x000fc800078ec0ff */
[----:B------:R-:W-:Y:S02]  /*151650*/  PRMT R13, R22, 0x3340, R0 ;  /* 0x00003340160d7816 */ /* 0x000fe40000000000 */
[----:B------:R-:W-:-:S03]  /*151660*/  SHF.R.U32.HI R22, RZ, 0x8, R29 ;  /* 0x00000008ff167819 */ /* 0x000fc6000001161d */
[----:B------:R0:W-:Y:S01]  /*151670*/  STL [R1+0x5754], R13 ;  /* 0x0057540d01007387 */ /* 0x0001e20000100800 */
[----:B------:R-:W-:-:S03]  /*151680*/  LOP3.LUT R22, R22, 0xffff, RZ, 0xc0, !PT ;  /* 0x0000ffff16167812 */ /* 0x000fc600078ec0ff */
[----:B------:R-:W-:Y:S01]  /*151690*/  STL [R1+0xfc], R20 ;  /* 0x0000fc1401007387 */ /* 0x000fe20000100800 */
[----:B------:R-:W-:Y:S02]  /*1516a0*/  PRMT R18, R21, 0x3340, R0 ;  /* 0x0000334015127816 */ /* 0x000fe40000000000 */
[----:B0-----:R-:W-:-:S05]  /*1516b0*/  PRMT R13, R19, 0x5410, R25 ;  /* 0x00005410130d7816 */ /* 0x001fca0000000019 */
[----:B------:R0:W-:Y:S04]  /*1516c0*/  STL [R1+0x74c], R13 ;  /* 0x00074c0d01007387 */ /* 0x0001e80000100800 */
[----:B------:R-:W-:Y:S01]  /*1516d0*/  STL [R1+0xdc], R18 ;  /* 0x0000dc1201007387 */ /* 0x000fe20000100800 */
[----:B0-----:R-:W-:-:S05]  /*1516e0*/  PRMT R13, R22, 0x3340, R0 ;  /* 0x00003340160d7816 */ /* 0x001fca0000000000 */
[----:B------:R0:W-:Y:S01]  /*1516f0*/  STL [R1+0xcc], R13 ;  /* 0x0000cc0d01007387 */ /* 0x0001e20000100800 */
[----:B--2---:R-:W-:-:S03]  /*151700*/  SHF.R.U32.HI R22, RZ, 0x8, R11 ;  /* 0x00000008ff167819 */ /* 0x004fc6000001160b */
[----:B------:R-:W2:Y:S01]  /*151710*/  LDL.LU R11, [R1+0x57d0] ;  /* 0x0057d000010b7983 */ /* 0x000ea20000300800 */
[----:B----4-:R-:W-:Y:S02]  /*151720*/  SHF.R.U32.HI R21, RZ, 0x8, R28 ;  /* 0x00000008ff157819 */ /* 0x010fe4000001161c */
[----:B------:R-:W-:Y:S02]  /*151730*/  LOP3.LUT R22, R22, 0xffff, RZ, 0xc0, !PT ;  /* 0x0000ffff16167812 */ /* 0x000fe400078ec0ff */
[----:B------:R-:W-:Y:S02]  /*151740*/  LOP3.LUT R21, R21, 0xffff, RZ, 0xc0, !PT ;  /* 0x0000ffff15157812 */ /* 0x000fe400078ec0ff */
[--C-:B0-----:R-:W-:Y:S02]  /*151750*/  PRMT R13, R22, 0x3340, R0.reuse ;  /* 0x00003340160d7816 */ /* 0x101fe40000000000 */
[----:B------:R-:W-:Y:S02]  /*151760*/  SHF.R.U32.HI R22, RZ, 0x8, R17 ;  /* 0x00000008ff167819 */ /* 0x000fe40000011611 */
[----:B------:R-:W-:-:S02]  /*151770*/  PRMT R18, R21, 0x3340, R0 ;  /* 0x0000334015127816 */ /* 0x000fc40000000000 */
[----:B------:R-:W-:Y:S02]  /*151780*/  SHF.R.U32.HI R21, RZ, 0x8, R16 ;  /* 0x00000008ff157819 */ /* 0x000fe40000011610 */
[----:B------:R-:W-:Y:S02]  /*151790*/  SHF.R.U32.HI R23, RZ, 0x8, R9 ;  /* 0x00000008ff177819 */ /* 0x000fe40000011609 */
[----:B------:R-:W-:Y:S02]  /*1517a0*/  LOP3.LUT R22, R22, 0xffff, RZ, 0xc0, !PT ;  /* 0x0000ffff16167812 */ /* 0x000fe400078ec0ff */
[----:B------:R-:W-:Y:S02]  /*1517b0*/  LOP3.LUT R21, R21, 0xffff, RZ, 0xc0, !PT ;  /* 0x0000ffff15157812 */ /* 0x000fe400078ec0ff */
[----:B------:R-:W-:Y:S01]  /*1517c0*/  LOP3.LUT R23, R23, 0xffff, RZ, 0xc0, !PT ;  /* 0x0000ffff17177812 */ /* 0x000fe200078ec0ff */
[----:B------:R-:W-:Y:S04]  /*1517d0*/  STL [R1+0xbc], R18 ;  /* 0x0000bc1201007387 */ /* 0x000fe80000100800 */
[----:B------:R0:W-:Y:S01]  /*1517e0*/  STL [R1+0xac], R13 ;  /* 0x0000ac0d01007387 */ /* 0x0001e20000100800 */
[----:B------:R-:W-:-:S02]  /*1517f0*/  PRMT R28, R22, 0x3340, R21 ;  /* 0x00003340161c7816 */ /* 0x000fc40000000015 */
[----:B------:R-:W-:Y:S01]  /*151800*/  PRMT R9, R23, 0x3340, R0 ;  /* 0x0000334017097816 */ /* 0x000fe20000000000 */
[----:B------:R-:W3:Y:S04]  /*151810*/  LDL.LU R20, [R1+0x4cb0] ;  /* 0x004cb00001147983 */ /* 0x000ee80000300800 */
[----:B------:R-:W4:Y:S04]  /*151820*/  LDL.LU R24, [R1+0x4cbc] ;  /* 0x004cbc0001187983 */ /* 0x000f280000300800 */
[----:B------:R-:W3:Y:S04]  /*151830*/  LDL.LU R25, [R1+0x4cc0] ;  /* 0x004cc00001197983 */ /* 0x000ee80000300800 */
[----:B------:R-:W-:Y:S04]  /*151840*/  STL [R1+0x5758], R28 ;  /* 0x0057581c01007387 */ /* 0x000fe80000100800 */
[----:B------:R1:W-:Y:S01]  /*151850*/  STL [R1+0x57bc], R9 ;  /* 0x0057bc0901007387 */ /* 0x0003e20000100800 */
[----:B--2---:R-:W-:-:S03]  /*151860*/  SHF.R.U32.HI R21, RZ, 0x8, R11 ;  /* 0x00000008ff157819 */ /* 0x004fc6000001160b */
[----:B------:R-:W2:Y:S01]  /*151870*/  LDL.LU R11, [R1+0x57cc] ;  /* 0x0057cc00010b7983 */ /* 0x000ea20000300800 */
[----:B------:R-:W-:Y:S02]  /*151880*/  SHF.R.U32.HI R23, RZ, 0x8, R15 ;  /* 0x00000008ff177819 */ /* 0x000fe4000001160f */
[----:B------:R-:W-:Y:S02]  /*151890*/  SHF.R.U32.HI R22, RZ, 0x8, R7 ;  /* 0x00000008ff167819 */ /* 0x000fe40000011607 */
[----:B------:R-:W-:Y:S01]  /*1518a0*/  LOP3.LUT R21, R21, 0xffff, RZ, 0xc0, !PT ;  /* 0x0000ffff15157812 */ /* 0x000fe200078ec0ff */
[----:B------:R-:W3:Y:S01]  /*1518b0*/  LDL.LU R19, [R1+0x3c4] ;  /* 0x0003c40001137983 */ /* 0x000ee20000300800 */
[----:B------:R-:W-:Y:S02]  /*1518c0*/  LOP3.LUT R23, R23, 0xffff, RZ, 0xc0, !PT ;  /* 0x0000ffff17177812 */ /* 0x000fe400078ec0ff */
[----:B------:R-:W-:Y:S02]  /*1518d0*/  LOP3.LUT R22, R22, 0xffff, RZ, 0xc0, !PT ;  /* 0x0000ffff16167812 */ /* 0x000fe400078ec0ff */
[----:B0-----:R-:W-:Y:S01]  /*1518e0*/  PRMT R13, R21, 0x3340, R0 ;  /* 0x00003340150d7816 */ /* 0x001fe20000000000 */
[----:B------:R-:W3:Y:S04]  /*1518f0*/  LDL.LU R17, [R1+0x670] ;  /* 0x0006700001117983 */ /* 0x000ee80000300800 */
[----:B------:R-:W3:Y:S01]  /*151900*/  LDL.LU R18, [R1+0x4cc8] ;  /* 0x004cc80001127983 */ /* 0x000ee20000300800 */
[----:B-1----:R-:W-:-:S03]  /*151910*/  PRMT R9, R23, 0x3340, R22 ;  /* 0x0000334017097816 */ /* 0x002fc60000000016 */
[----:B------:R-:W3:Y:S04]  /*151920*/  LDL.LU R7, [R1+0x4ccc] ;  /* 0x004ccc0001077983 */ /* 0x000ee80000300800 */
[----:B------:R0:W-:Y:S04]  /*151930*/  STL [R1+0xa4], R13 ;  /* 0x0000a40d01007387 */ /* 0x0001e80000100800 */
[----:B------:R-:W3:Y:S04]  /*151940*/  LDL.LU R16, [R1+0x3c0] ;  /* 0x0003c00001107983 */ /* 0x000ee80000300800 */
[----:B------:R1:W-:Y:S04]  /*151950*/  STL [R1+0x408], R9 ;  /* 0x0004080901007387 */ /* 0x0003e80000100800 */
[----:B------:R-:W3:Y:S01]  /*151960*/  LDL.LU R15, [R1+0x698] ;  /* 0x00069800010f7983 */ /* 0x000ee20000300800 */
[----:B------:R-:W-:-:S03]  /*151970*/  SHF.R.U32.HI R21, RZ, 0x8, R14 ;  /* 0x00000008ff157819 */ /* 0x000fc6000001160e */
[----:B------:R-:W3:Y:S04]  /*151980*/  LDL.LU R29, [R1+0x4cd0] ;  /* 0x004cd000011d7983 */ /* 0x000ee80000300800 */
[----:B------:R-:W3:Y:S01]  /*151990*/  LDL.LU R14, [R1+0x56dc] ;  /* 0x0056dc00010e7983 */ /* 0x000ee20000300800 */
[----:B--2---:R-:W-:-:S03]  /*1519a0*/  SHF.R.U32.HI R22, RZ, 0x8, R11 ;  /* 0x00000008ff167819 */ /* 0x004fc6000001160b */
[----:B------:R-:W2:Y:S01]  /*1519b0*/  LDL.LU R11, [R1+0x57c8] ;  /* 0x0057c800010b7983 */ /* 0x000ea20000300800 */
[----:B------:R-:W-:Y:S02]  /*1519c0*/  LOP3.LUT R21, R21, 0xffff, RZ, 0xc0, !PT ;  /* 0x0000ffff15157812 */ /* 0x000fe400078ec0ff */
[----:B------:R-:W-:Y:S02]  /*1519d0*/  LOP3.LUT R22, R22, 0xffff, RZ, 0xc0, !PT ;  /* 0x0000ffff16167812 */ /* 0x000fe400078ec0ff */
[--C-:B0-----:R-:W-:Y:S02]  /*1519e0*/  PRMT R13, R21, 0x3340, R0.reuse ;  /* 0x00003340150d7816 */ /* 0x101fe40000000000 */
[----:B-1----:R-:W-:Y:S02]  /*1519f0*/  PRMT R9, R22, 0x3340, R0 ;  /* 0x0000334016097816 */ /* 0x002fe40000000000 */
[----:B----4-:R-:W-:Y:S02]  /*151a00*/  SHF.R.U32.HI R22, RZ, 0x8, R24 ;  /* 0x00000008ff167819 */ /* 0x010fe40000011618 */
[----:B---3--:R-:W-:-:S02]  /*151a10*/  SHF.R.U32.HI R21, RZ, 0x8, R20 ;  /* 0x00000008ff157819 */ /* 0x008fc40000011614 */
[----:B------:R-:W-:Y:S02]  /*151a20*/  LOP3.LUT R22, R22, 0xffff, RZ, 0xc0, !PT ;  /* 0x0000ffff16167812 */ /* 0x000fe400078ec0ff */
[----:B------:R-:W-:Y:S01]  /*151a30*/  LOP3.LUT R21, R21, 0xffff, RZ, 0xc0, !PT ;  /* 0x0000ffff15157812 */ /* 0x000fe200078ec0ff */
[----:B------:R0:W-:Y:S04]  /*151a40*/  STL [R1+0xa0], R13 ;  /* 0x0000a00d01007387 */ /* 0x0001e80000100800 */
[----:B------:R1:W-:Y:S01]  /*151a50*/  STL [R1+0x9c], R9 ;  /* 0x00009c0901007387 */ /* 0x0003e20000100800 */
[--C-:B0-----:R-:W-:Y:S02]  /*151a60*/  PRMT R13, R21, 0x3340, R0.reuse ;  /* 0x00003340150d7816 */ /* 0x101fe40000000000 */
[----:B-1----:R-:W-:-:S02]  /*151a70*/  PRMT R9, R22, 0x3340, R0 ;  /* 0x0000334016097816 */ /* 0x002fc40000000000 */
[----:B------:R-:W-:-:S04]  /*151a80*/  SHF.R.U32.HI R21, RZ, 0x8, R25 ;  /* 0x00000008ff157819 */ /* 0x000fc80000011619 */
[----:B------:R-:W-:Y:S01]  /*151a90*/  LOP3.LUT R21, R21, 0xffff, RZ, 0xc0, !PT ;  /* 0x0000ffff15157812 */ /* 0x000fe200078ec0ff */
[----:B------:R-:W-:Y:S04]  /*151aa0*/  STL [R1+0x98], R13 ;  /* 0x0000980d01007387 */ /* 0x000fe80000100800 */
[----:B------:R0:W-:Y:S02]  /*151ab0*/  STL [R1+0x94], R9 ;  /* 0x0000940901007387 */ /* 0x0001e40000100800 */
[----:B0-----:R-:W-:Y:S02]  /*151ac0*/  PRMT R9, R21, 0x3340, R0 ;  /* 0x0000334015097816 */ /* 0x001fe40000000000 */
[----:B------:R-:W-:Y:S02]  /*151ad0*/  SHF.R.U32.HI R26, RZ, 0x8, R7 ;  /* 0x00000008ff1a7819 */ /* 0x000fe40000011607 */
[----:B--2---:R-:W-:-:S04]  /*151ae0*/  SHF.R.U32.HI R22, RZ, 0x8, R11 ;  /* 0x00000008ff167819 */ /* 0x004fc8000001160b */
[----:B------:R-:W-:-:S04]  /*151af0*/  LOP3.LUT R22, R22, 0xffff, RZ, 0xc0, !PT ;  /* 0x0000ffff16167812 */ /* 0x000fc800078ec0ff */
[----:B------:R-:W-:-:S05]  /*151b00*/  PRMT R11, R22, 0x3340, R0 ;  /* 0x00003340160b7816 */ /* 0x000fca0000000000 */
[----:B------:R-:W-:Y:S04]  /*151b10*/  STL [R1+0x5734], R11 ;  /* 0x0057340b01007387 */ /* 0x000fe80000100800 */
[----:B------:R0:W-:Y:S02]  /*151b20*/  STL [R1+0x90], R9 ;  /* 0x0000900901007387 */ /* 0x0001e40000100800 */
[----:B0-----:R-:W-:-:S05]  /*151b30*/  PRMT R9, R17, 0x5410, R19 ;  /* 0x0000541011097816 */ /* 0x001fca0000000013 */
[----:B------:R0:W-:Y:S04]  /*151b40*/  STL [R1+0x75c], R9 ;  /* 0x00075c0901007387 */ /* 0x0001e80000100800 */
[----:B------:R-:W2:Y:S01]  /*151b50*/  LDL.LU R7, [R1+0x56e0] ;  /* 0x0056e00001077983 */ /* 0x000ea20000300800 */
[----:B------:R-:W-:Y:S02]  /*151b60*/  SHF.R.U32.HI R27, RZ, 0x8, R18 ;  /* 0x00000008ff1b7819 */ /* 0x000fe40000011612 */
[----:B------:R-:W-:Y:S02]  /*151b70*/  SHF.R.U32.HI R25, RZ, 0x8, R29 ;  /* 0x00000008ff197819 */ /* 0x000fe4000001161d */
[----:B------:R-:W-:Y:S02]  /*151b80*/  SHF.R.U32.HI R24, RZ, 0x8, R14 ;  /* 0x00000008ff187819 */ /* 0x000fe4000001160e */
[----:B------:R-:W-:-:S02]  /*151b90*/  LOP3.LUT R26, R26, 0xffff, RZ, 0xc0, !PT ;  /* 0x0000ffff1a1a7812 */ /* 0x000fc400078ec0ff */
[----:B------:R-:W-:Y:S02]  /*151ba0*/  LOP3.LUT R27, R27, 0xffff, RZ, 0xc0, !PT ;  /* 0x0000ffff1b1b7812 */ /* 0x000fe400078ec0ff */
[----:B------:R-:W-:Y:S02]  /*151bb0*/  LOP3.LUT R25, R25, 0xffff, RZ, 0xc0, !PT ;  /* 0x0000ffff19197812 */ /* 0x000fe400078ec0ff */
[----:B------:R-:W-:Y:S02]  /*151bc0*/  LOP3.LUT R24, R24, 0xffff, RZ, 0xc0, !PT ;  /* 0x0000ffff18187812 */ /* 0x000fe400078ec0ff */
[--C-:B------:R-:W-:Y:S02]  /*151bd0*/  PRMT R26, R26, 0x3340, R0.reuse ;  /* 0x000033401a1a7816 */ /* 0x100fe40000000000 */
[----:B------:R-:W-:Y:S02]  /*151be0*/  PRMT R27, R27, 0x3340, R0 ;  /* 0x000033401b1b7816 */ /* 0x000fe40000000000 */
[----:B0-----:R-:W-:-:S02]  /*151bf0*/  PRMT R9, R15, 0x5410, R16 ;  /* 0x000054100f097816 */ /* 0x001fc40000000010 */
[--C-:B------:R-:W-:Y:S02]  /*151c00*/  PRMT R25, R25, 0x3340, R0.reuse ;  /* 0x0000334019197816 */ /* 0x100fe40000000000 */
[----:B------:R-:W-:Y:S01]  /*151c10*/  PRMT R24, R24, 0x3340, R0 ;  /* 0x0000334018187816 */ /* 0x000fe20000000000 */
[----:B------:R-:W-:Y:S04]  /*151c20*/  STL [R1+0x5738], R27 ;  /* 0x0057381b01007387 */ /* 0x000fe80000100800 */
[----:B------:R-:W-:Y:S04]  /*151c30*/  STL [R1+0x573c], R26 ;  /* 0x00573c1a01007387 */ /* 0x000fe80000100800 */
[----:B------:R-:W-:Y:S04]  /*151c40*/  STL [R1+0x73c], R9 ;  /* 0x00073c0901007387 */ /* 0x000fe80000100800 */
[----:B------:R-:W-:Y:S04]  /*151c50*/  STL [R1+0x5740], R25 ;  /* 0x0057401901007387 */ /* 0x000fe80000100800 */
[----:B------:R-:W-:Y:S01]  /*151c60*/  STL [R1+0x5744], R24 ;  /* 0x0057441801007387 */ /* 0x000fe20000100800 */
[----:B------:R-:W-:-:S03]  /*151c70*/  SHF.R.U32.HI R21, RZ, 0x8, R8 ;  /* 0x00000008ff157819 */ /* 0x000fc60000011608 */
[----:B------:R-:W3:Y:S01]  /*151c80*/  LDL.LU R8, [R1+0x56e4] ;  /* 0x0056e40001087983 */ /* 0x000ee20000300800 */
        /* <DEDUP_REMOVED lines=8> */
[----:B------:R-:W-:Y:S01]  /*151d10*/  STL [R1+0x57c4], R23 ;  /* 0x0057c41701007387 */ /* 0x000fe20000100800 */
[----:B--2---:R-:W-:-:S03]  /*151d20*/  SHF.R.U32.HI R22, RZ, 0x8, R7 ;  /* 0x00000008ff167819 */ /* 0x004fc60000011607 */
[----:B------:R-:W2:Y:S01]  /*151d30*/  LDL.LU R7, [R1+0x56e8] ;  /* 0x0056e80001077983 */ /* 0x000ea20000300800 */
[----:B------:R-:W-:Y:S02]  /*151d40*/  SHF.R.U32.HI R5, RZ, 0x8, R5 ;  /* 0x00000008ff057819 */ /* 0x000fe40000011605 */
[----:B------:R-:W-:Y:S02]  /*151d50*/  SHF.R.U32.HI R21, RZ, 0x8, R6 ;  /* 0x00000008ff157819 */ /* 0x000fe40000011606 */
[----:B------:R-:W-:Y:S02]  /*151d60*/  LOP3.LUT R5, R5, 0xffff, RZ, 0xc0, !PT ;  /* 0x0000ffff05057812 */ /* 0x000fe400078ec0ff */
[----:B------:R-:W-:-:S04]  /*151d70*/  LOP3.LUT R21, R21, 0xffff, RZ, 0xc0, !PT ;  /* 0x0000ffff15157812 */ /* 0x000fc800078ec0ff */
[----:B------:R-:W-:Y:S02]  /*151d80*/  PRMT R5, R5, 0x3340, R21 ;  /* 0x0000334005057816 */ /* 0x000fe40000000015 */
[----:B------:R-:W-:Y:S02]  /*151d90*/  SHF.R.U32.HI R21, RZ, 0x8, R4 ;  /* 0x00000008ff157819 */ /* 0x000fe40000011604 */
[----:B------:R-:W-:Y:S02]  /*151da0*/  SHF.R.U32.HI R3, RZ, 0x8, R3 ;  /* 0x00000008ff037819 */ /* 0x000fe40000011603 */
[----:B---3--:R-:W-:-:S04]  /*151db0*/  SHF.R.U32.HI R4, RZ, 0x8, R8 ;  /* 0x00000008ff047819 */ /* 0x008fc80000011608 */
[----:B------:R-:W-:Y:S02]  /*151dc0*/  LOP3.LUT R4, R4, 0xffff, RZ, 0xc0, !PT ;  /* 0x0000ffff04047812 */ /* 0x000fe400078ec0ff */
[----:B------:R-:W-:Y:S02]  /*151dd0*/  LOP3.LUT R3, R3, 0xffff, RZ, 0xc0, !PT ;  /* 0x0000ffff03037812 */ /* 0x000fe400078ec0ff */
[--C-:B------:R-:W-:Y:S01]  /*151de0*/  PRMT R4, R4, 0x3340, R0.reuse ;  /* 0x0000334004047816 */ /* 0x100fe20000000000 */
[----:B------:R-:W-:Y:S04]  /*151df0*/  STL [R1+0x41c], R5 ;  /* 0x00041c0501007387 */ /* 0x000fe80000100800 */
[----:B------:R0:W-:Y:S02]  /*151e00*/  STL [R1+0x1cc], R4 ;  /* 0x0001cc0401007387 */ /* 0x0001e40000100800 */
[----:B0-----:R-:W-:-:S05]  /*151e10*/  PRMT R4, R3, 0x3340, R0 ;  /* 0x0000334003047816 */ /* 0x001fca0000000000 */
[----:B------:R-:W-:Y:S04]  /*151e20*/  STL [R1+0x1bc], R4 ;  /* 0x0001bc0401007387 */ /* 0x000fe80000100800 */
[----:B------:R-:W3:Y:S04]  /*151e30*/  LDL.LU R27, [R1+0x56ec] ;  /* 0x0056ec00011b7983 */ /* 0x000ee80000300800 */
[----:B------:R-:W4:Y:S04]  /*151e40*/  LDL.LU R11, [R1+0x3cc] ;  /* 0x0003cc00010b7983 */ /* 0x000f280000300800 */
[----:B------:R-:W4:Y:S01]  /*151e50*/  LDL.LU R9, [R1+0x6a8] ;  /* 0x0006a80001097983 */ /* 0x000f220000300800 */
[----:B------:R-:W-:-:S04]  /*151e60*/  SHF.R.U32.HI R2, RZ, 0x8, R2 ;  /* 0x00000008ff027819 */ /* 0x000fc80000011602 */
[----:B------:R-:W-:-:S04]  /*151e70*/  LOP3.LUT R2, R2, 0xffff, RZ, 0xc0, !PT ;  /* 0x0000ffff02027812 */ /* 0x000fc800078ec0ff */
[----:B------:R-:W-:Y:S02]  /*151e80*/  PRMT R2, R2, 0x3340, R0 ;  /* 0x0000334002027816 */ /* 0x000fe40000000000 */
[----:B--2---:R-:W-:-:S04]  /*151e90*/  SHF.R.U32.HI R3, RZ, 0x8, R7 ;  /* 0x00000008ff037819 */ /* 0x004fc80000011607 */
[----:B------:R-:W-:-:S04]  /*151ea0*/  LOP3.LUT R3, R3, 0xffff, RZ, 0xc0, !PT ;  /* 0x0000ffff03037812 */ /* 0x000fc800078ec0ff */
[----:B------:R-:W-:-:S05]  /*151eb0*/  PRMT R3, R3, 0x3340, R0 ;  /* 0x0000334003037816 */ /* 0x000fca0000000000 */
[----:B------:R0:W-:Y:S04]  /*151ec0*/  STL [R1+0x1ac], R3 ;  /* 0x0001ac0301007387 */ /* 0x0001e80000100800 */
        /* <DEDUP_REMOVED lines=11> */
[----:B0-----:R-:W2:Y:S04]  /*151f80*/  LDL.LU R3, [R1+0x630] ;  /* 0x0006300001037983 */ /* 0x001ea80000300800 */
[----:B------:R-:W2:Y:S04]  /*151f90*/  LDL.LU R16, [R1+0x3a4] ;  /* 0x0003a40001107983 */ /* 0x000ea80000300800 */
[----:B------:R-:W2:Y:S04]  /*151fa0*/  LDL.LU R15, [R1+0x618] ;  /* 0x00061800010f7983 */ /* 0x000ea80000300800 */
[----:B------:R0:W-:Y:S04]  /*151fb0*/  STL [R1+0x268], R2 ;  /* 0x0002680201007387 */ /* 0x0001e80000100800 */
[----:B------:R-:W2:Y:S04]  /*151fc0*/  LDL.LU R4, [R1+0x3a0] ;  /* 0x0003a00001047983 */ /* 0x000ea80000300800 */
[----:B0-----:R-:W2:Y:S04]  /*151fd0*/  LDL.LU R2, [R1+0x61c] ;  /* 0x00061c0001027983 */ /* 0x001ea80000300800 */
[----:B------:R-:W2:Y:S04]  /*151fe0*/  LDL.LU R8, [R1+0x390] ;  /* 0x0003900001087983 */ /* 0x000ea80000300800 */
[----:B------:R-:W2:Y:S01]  /*151ff0*/  LDL.LU R7, [R1+0x614] ;  /* 0x0006140001077983 */ /* 0x000ea20000300800 */
[----:B---3--:R-:W-:-:S04]  /*152000*/  SHF.R.U32.HI R12, RZ, 0x8, R27 ;  /* 0x00000008ff0c7819 */ /* 0x008fc8000001161b */
[----:B------:R-:W-:Y:S02]  /*152010*/  LOP3.LUT R12, R12, 0xffff, RZ, 0xc0, !PT ;  /* 0x0000ffff0c0c7812 */ /* 0x000fe400078ec0ff */
[----:B----4-:R-:W-:Y:S02]  /*152020*/  PRMT R9, R9, 0x5410, R11 ;  /* 0x0000541009097816 */ /* 0x010fe4000000000b */
[----:B------:R-:W-:-:S05]  /*152030*/  PRMT R12, R12, 0x3340, R0 ;  /* 0x000033400c0c7816 */ /* 0x000fca0000000000 */
[----:B------:R-:W-:Y:S04]  /*152040*/  STL [R1+0x264], R12 ;  /* 0x0002640c01007387 */ /* 0x000fe80000100800 */
[----:B------:R0:W-:Y:S01]  /*152050*/  STL [R1+0x3c0], R9 ;  /* 0x0003c00901007387 */ /* 0x0001e20000100800 */
[----:B--2---:R-:W-:Y:S02]  /*152060*/  PRMT R11, R13, 0x5410, R28 ;  /* 0x000054100d0b7816 */ /* 0x004fe4000000001c */
[----:B0-----:R-:W-:-:S03]  /*152070*/  PRMT R9, R19, 0x5410, R20 ;  /* 0x0000541013097816 */ /* 0x001fc60000000014 */
[----:B------:R0:W-:Y:S04]  /*152080*/  STL [R1+0x3c4], R11 ;  /* 0x0003c40b01007387 */ /* 0x0001e80000100800 */
[----:B------:R1:W-:Y:S01]  /*152090*/  STL [R1+0x3b8], R9 ;  /* 0x0003b80901007387 */ /* 0x0003e20000100800 */
[----:B0-----:R-:W-:Y:S02]  /*1520a0*/  PRMT R11, R18, 0x5410, R17 ;  /* 0x00005410120b7816 */ /* 0x001fe40000000011 */
[----:B-1----:R-:W-:-:S03]  /*1520b0*/  PRMT R9, R5, 0x5410, R6 ;  /* 0x0000541005097816 */ /* 0x002fc60000000006 */
[----:B------:R-:W-:Y:S04]  /*1520c0*/  STL [R1+0x3b4], R11 ;  /* 0x0003b40b01007387 */ /* 0x000fe80000100800 */
[----:B------:R-:W2:Y:S04]  /*1520d0*/  LDL.LU R6, [R1+0x38c] ;  /* 0x00038c0001067983 */ /* 0x000ea80000300800 */
[----:B------:R-:W2:Y:S04]  /*1520e0*/  LDL.LU R5, [R1+0x608] ;  /* 0x0006080001057983 */ /* 0x000ea80000300800 */
[----:B------:R0:W-:Y:S02]  /*1520f0*/  STL [R1+0x3b0], R9 ;  /* 0x0003b00901007387 */ /* 0x0001e40000100800 */
[----:B0-----:R-:W-:-:S02]  /*152100*/  PRMT R9, R14, 0x5410, R29 ;  /* 0x000054100e097816 */ /* 0x001fc4000000001d */
[----:B------:R-:W3:Y:S04]  /*152110*/  LDL.LU R29, [R1+0x388] ;  /* 0x00038800011d7983 */ /* 0x000ee80000300800 */
[----:B------:R-:W3:Y:S04]  /*152120*/  LDL.LU R14, [R1+0x60c] ;  /* 0x00060c00010e7983 */ /* 0x000ee80000300800 */
[----:B------:R0:W-:Y:S01]  /*152130*/  STL [R1+0x3ac], R9 ;  /* 0x0003ac0901007387 */ /* 0x0001e20000100800 */
[----:B------:R-:W-:Y:S02]  /*152140*/  PRMT R4, R2, 0x5410, R4 ;  /* 0x0000541002047816 */ /* 0x000fe40000000004 */
[----:B0-----:R-:W-:-:S02]  /*152150*/  PRMT R9, R3, 0x5410, R10 ;  /* 0x0000541003097816 */ /* 0x001fc4000000000a */
[----:B------:R-:W4:Y:S04]  /*152160*/  LDL.LU R10, [R1+0x384] ;  /* 0x00038400010a7983 */ /* 0x000f280000300800 */
[----:B------:R-:W4:Y:S04]  /*152170*/  LDL.LU R3, [R1+0x604] ;  /* 0x0006040001037983 */ /* 0x000f280000300800 */
[----:B------:R0:W-:Y:S01]  /*152180*/  STL [R1+0x39c], R9 ;  /* 0x00039c0901007387 */ /* 0x0001e20000100800 */
[----:B------:R-:W-:Y:S02]  /*152190*/  PRMT R2, R7, 0x5410, R8 ;  /* 0x0000541007027816 */ /* 0x000fe40000000008 */
[----:B0-----:R-:W-:-:S05]  /*1521a0*/  PRMT R9, R15, 0x5410, R16 ;  /* 0x000054100f097816 */ /* 0x001fca0000000010 */
[----:B------:R0:W-:Y:S04]  /*1521b0*/  STL [R1+0x3a4], R9 ;  /* 0x0003a40901007387 */ /* 0x0001e80000100800 */
[----:B------:R1:W-:Y:S04]  /*1521c0*/  STL [R1+0x398], R4 ;  /* 0x0003980401007387 */ /* 0x0003e80000100800 */
        /* <DEDUP_REMOVED lines=16> */
[----:B------:R-:W4:Y:S01]  /*1522d0*/  LDL.LU R2, [R1+0x5dc] ;  /* 0x0005dc0001027983 */ /* 0x000f220000300800 */
[----:B--2---:R-:W-:-:S03]  /*1522e0*/  PRMT R13, R5, 0x5410, R6 ;  /* 0x00005410050d7816 */ /* 0x004fc60000000006 */
[----:B------:R-:W2:Y:S04]  /*1522f0*/  LDL.LU R6, [R1+0x360] ;  /* 0x0003600001067983 */ /* 0x000ea80000300800 */
[----:B------:R-:W2:Y:S04]  /*152300*/  LDL.LU R5, [R1+0x598] ;  /* 0x0005980001057983 */ /* 0x000ea80000300800 */
[----:B------:R0:W-:Y:S01]  /*152310*/  STL [R1+0x390], R13 ;  /* 0x0003900d01007387 */ /* 0x0001e20000100800 */
[----:B---3--:R-:W-:-:S03]  /*152320*/  PRMT R14, R14, 0x5410, R29 ;  /* 0x000054100e0e7816 */ /* 0x008fc6000000001d */
[----:B0-----:R-:W3:Y:S04]  /*152330*/  LDL.LU R13, [R1+0x35c] ;  /* 0x00035c00010d7983 */ /* 0x001ee80000300800 */
[----:B------:R-:W3:Y:S04]  /*152340*/  LDL.LU R18, [R1+0x58c] ;  /* 0x00058c0001127983 */ /* 0x000ee80000300800 */
[----:B------:R0:W-:Y:S04]  /*152350*/  STL [R1+0x38c], R14 ;  /* 0x00038c0e01007387 */ /* 0x0001e80000100800 */
[----:B------:R-:W3:Y:S04]  /*152360*/  LDL.LU R16, [R1+0x358] ;  /* 0x0003580001107983 */ /* 0x000ee80000300800 */
[----:B------:R-:W3:Y:S01]  /*152370*/  LDL.LU R15, [R1+0x590] ;  /* 0x00059000010f7983 */ /* 0x000ee20000300800 */
[----:B----4-:R-:W-:-:S05]  /*152380*/  PRMT R3, R3, 0x5410, R10 ;  /* 0x0000541003037816 */ /* 0x010fca000000000a */
[----:B------:R1:W-:Y:S04]  /*152390*/  STL [R1+0x384], R3 ;  /* 0x0003840301007387 */ /* 0x0003e80000100800 */
[----:B------:R-:W4:Y:S04]  /*1523a0*/  LDL.LU R29, [R1+0x354] ;  /* 0x00035400011d7983 */ /* 0x000f280000300800 */
[----:B0-----:R-:W4:Y:S04]  /*1523b0*/  LDL.LU R14, [R1+0x580] ;  /* 0x00058000010e7983 */ /* 0x001f280000300800 */
[----:B------:R-:W4:Y:S04]  /*1523c0*/  LDL.LU R10, [R1+0x350] ;  /* 0x00035000010a7983 */ /* 0x000f280000300800 */
[----:B-1----:R-:W4:Y:S01]  /*1523d0*/  LDL.LU R3, [R1+0x578] ;  /* 0x0005780001037983 */ /* 0x002f220000300800 */
[----:B------:R-:W-:-:S03]  /*1523e0*/  PRMT R12, R12, 0x5410, R23 ;  /* 0x000054100c0c7816 */ /* 0x000fc60000000017 */
[----:B------:R-:W4:Y:S04]  /*1523f0*/  LDL.LU R23, [R1+0x57c4] ;  /* 0x0057c40001177983 */ /* 0x000f280000300800 */
[----:B------:R0:W-:Y:S01]  /*152400*/  STL [R1+0x388], R12 ;  /* 0x0003880c01007387 */ /* 0x0001e20000100800 */
[----:B------:R-:W-:Y:S02]  /*152410*/  PRMT R20, R20, 0x5410, R9 ;  /* 0x0000541014147816 */ /* 0x000fe40000000009 */
[----:B------:R-:W-:Y:S01]  /*152420*/  PRMT R17, R17, 0x5410, R19 ;  /* 0x0000541011117816 */ /* 0x000fe20000000013 */
[----:B0-----:R-:W4:Y:S04]  /*152430*/  LDL.LU R12, [R1+0x57c0] ;  /* 0x0057c000010c7983 */ /* 0x001f280000300800 */
[----:B------:R-:W4:Y:S04]  /*152440*/  LDL.LU R9, [R1+0x57bc] ;  /* 0x0057bc0001097983 */ /* 0x000f280000300800 */
[----:B------:R0:W-:Y:S01]  /*152450*/  STL [R1+0x380], R20 ;  /* 0x0003801401007387 */ /* 0x0001e20000100800 */
[----:B------:R-:W-:-:S02]  /*152460*/  PRMT R7, R7, 0x5410, R8 ;  /* 0x0000541007077816 */ /* 0x000fc40000000008 */
[----:B------:R-:W-:Y:S01]  /*152470*/  PRMT R24, R25, 0x5410, R24 ;  /* 0x0000541019187816 */ /* 0x000fe20000000018 */
[----:B0-----:R-:W4:Y:S04]  /*152480*/  LDL.LU R20, [R1+0x57b8] ;  /* 0x0057b80001147983 */ /* 0x001f280000300800 */
[----:B------:R-:W4:Y:S04]  /*152490*/  LDL.LU R19, [R1+0x57b4] ;  /* 0x0057b40001137983 */ /* 0x000f280000300800 */
[----:B------:R0:W-:Y:S01]  /*1524a0*/  STL [R1+0x378], R17 ;  /* 0x0003781101007387 */ /* 0x0001e20000100800 */
[----:B------:R-:W-:-:S03]  /*1524b0*/  PRMT R25, R27, 0x5410, R26 ;  /* 0x000054101b197816 */ /* 0x000fc6000000001a */
[----:B0-----:R-:W4:Y:S04]  /*1524c0*/  LDL.LU R17, [R1+0x57b0] ;  /* 0x0057b00001117983 */ /* 0x001f280000300800 */
[----:B------:R-:W4:Y:S04]  /*1524d0*/  LDL.LU R8, [R1+0x57ac] ;  /* 0x0057ac0001087983 */ /* 0x000f280000300800 */
[----:B------:R0:W-:Y:S04]  /*1524e0*/  STL [R1+0x37c], R7 ;  /* 0x00037c0701007387 */ /* 0x0001e80000100800 */
[----:B0-----:R-:W4:Y:S04]  /*1524f0*/  LDL.LU R7, [R1+0x57a8] ;  /* 0x0057a80001077983 */ /* 0x001f280000300800 */
[----:B------:R0:W-:Y:S04]  /*152500*/  STL [R1+0x374], R24 ;  /* 0x0003741801007387 */ /* 0x0001e80000100800 */
[----:B------:R-:W-:Y:S01]  /*152510*/  STL [R1+0x36c], R25 ;  /* 0x00036c1901007387 */ /* 0x000fe20000100800 */
[----:B0-----:R-:W-:-:S02]  /*152520*/  PRMT R24, R28, 0x5410, R11 ;  /* 0x000054101c187816 */ /* 0x001fc4000000000b */
[----:B------:R-:W-:-:S03]  /*152530*/  PRMT R11, R2, 0x5410, R4 ;  /* 0x00005410020b7816 */ /* 0x000fc60000000004 */
[----:B------:R-:W-:Y:S04]  /*152540*/  STL [R1+0x370], R24 ;  /* 0x0003701801007387 */ /* 0x000fe80000100800 */
[----:B------:R-:W4:Y:S04]  /*152550*/  LDL.LU R4, [R1+0x348] ;  /* 0x0003480001047983 */ /* 0x000f280000300800 */
[----:B------:R-:W4:Y:S04]  /*152560*/  LDL.LU R2, [R1+0x570] ;  /* 0x0005700001027983 */ /* 0x000f280000300800 */
[----:B------:R2:W-:Y:S02]  /*152570*/  STL [R1+0x368], R11 ;  /* 0x0003680b01007387 */ /* 0x0005e40000100800 */
[----:B--2---:R-:W-:-:S02]  /*152580*/  PRMT R11, R5, 0x5410, R6 ;  /* 0x00005410050b7816 */ /* 0x004fc40000000006 */
[----:B------:R-:W2:Y:S04]  /*152590*/  LDL.LU R6, [R1+0x344] ;  /* 0x0003440001067983 */ /* 0x000ea80000300800 */
[----:B------:R-:W2:Y:S04]  /*1525a0*/  LDL.LU R5, [R1+0x340] ;  /* 0x0003400001057983 */ /* 0x000ea80000300800 */
[----:B------:R3:W-:Y:S04]  /*1525b0*/  STL [R1+0x360], R11 ;  /* 0x0003600b01007387 */ /* 0x0007e80000100800 */
[----:B------:R-:W2:Y:S04]  /*1525c0*/  LDL.LU R26, [R1+0x33c] ;  /* 0x00033c00011a7983 */ /* 0x000ea80000300800 */
[----:B------:R-:W2:Y:S01]  /*1525d0*/  LDL.LU R27, [R1+0x558] ;  /* 0x00055800011b7983 */ /* 0x000ea20000300800 */
[----:B---3--:R-:W-:-:S02]  /*1525e0*/  PRMT R11, R18, 0x5410, R13 ;  /* 0x00005410120b7816 */ /* 0x008fc4000000000d */
[----:B------:R-:W-:-:S03]  /*1525f0*/  PRMT R13, R15, 0x5410, R16 ;  /* 0x000054100f0d7816 */ /* 0x000fc60000000010 */
[----:B------:R4:W-:Y:S04]  /*152600*/  STL [R1+0x364], R11 ;  /* 0x0003640b01007387 */ /* 0x0009e80000100800 */
[----:B------:R-:W-:Y:S01]  /*152610*/  STL [R1+0x35c], R13 ;  /* 0x00035c0d01007387 */ /* 0x000fe20000100800 */
[----:B----4-:R-:W-:-:S05]  /*152620*/  PRMT R11, R14, 0x5410, R29 ;  /* 0x000054100e0b7816 */ /* 0x010fca000000001d */
[----:B------:R-:W-:Y:S01]  /*152630*/  STL [R1+0x354], R11 ;  /* 0x0003540b01007387 */ /* 0x000fe20000100800 */
[----:B------:R-:W-:-:S03]  /*152640*/  PRMT R10, R3, 0x5410, R10 ;  /* 0x00005410030a7816 */ /* 0x000fc6000000000a */
[----:B------:R-:W3:Y:S04]  /*152650*/  LDL.LU R3, [R1+0x334] ;  /* 0x0003340001037983 */ /* 0x000ee80000300800 */
[----:B------:R0:W-:Y:S04]  /*152660*/  STL [R1+0x358], R10 ;  /* 0x0003580a01007387 */ /* 0x0001e80000100800 */
[----:B------:R-:W4:Y:S04]  /*152670*/  LDL.LU R18, [R1+0x330] ;  /* 0x0003300001127983 */ /* 0x000f280000300800 */
[----:B------:R-:W2:Y:S01]  /*152680*/  LDL.LU R16, [R1+0x32c] ;  /* 0x00032c0001107983 */ /* 0x000ea20000300800 */
        /* <DEDUP_REMOVED lines=10> */
[----:B------:R-:W2:Y:S04]  /*152730*/  LDL R29, [R1+0x3110] ;  /* 0x00311000011d7983 */ /* 0x000ea80000100800 */
[----:B-1----:R-:W2:Y:S04]  /*152740*/  LDL R7, [R1+0x3114] ;  /* 0x0031140001077983 */ /* 0x002ea80000100800 */
[----:B------:R-:W2:Y:S01]  /*152750*/  LDL R8, [R1+0x1038] ;  /* 0x0010380001087983 */ /* 0x000ea20000100800 */
[----:B------:R-:W-:-:S03]  /*152760*/  PRMT R2, R2, 0x5410, R4 ;  /* 0x0000541002027816 */ /* 0x000fc60000000004 */
[----:B------:R-:W3:Y:S04]  /*152770*/  LDL.LU R4, [R1+0x57a4] ;  /* 0x0057a40001047983 */ /* 0x000ee80000300800 */
[----:B------:R0:W-:Y:S04]  /*152780*/  STL [R1+0x348], R2 ;  /* 0x0003480201007387 */ /* 0x0001e80000100800 */
[----:B0-----:R-:W2:Y:S02]  /*152790*/  LDL.LU R2, [R1+0x57a0] ;  /* 0x0057a00001027983 */ /* 0x001ea40000300800 */
[----:B--2---:R-:W-:-:S02]  /*1527a0*/  PRMT R2, R2, 0x5410, R6 ;  /* 0x0000541002027816 */ /* 0x004fc40000000006 */
[----:B------:R-:W2:Y:S04]  /*1527b0*/  LDL.LU R6, [R1+0x579c] ;  /* 0x00579c0001067983 */ /* 0x000ea80000300800 */
[----:B------:R0:W-:Y:S04]  /*1527c0*/  STL [R1+0x34c], R2 ;  /* 0x00034c0201007387 */ /* 0x0001e80000100800 */
[----:B0-----:R-:W2:Y:S01]  /*1527d0*/  LDL.LU R2, [R1+0x5798] ;  /* 0x0057980001027983 */ /* 0x001ea20000300800 */
[----:B------:R-:W-:Y:S02]  /*1527e0*/  PRMT R27, R27, 0x5410, R26 ;  /* 0x000054101b1b7816 */ /* 0x000fe4000000001a */
[----:B--2---:R-:W-:-:S02]  /*1527f0*/  PRMT R2, R2, 0x5410, R5 ;  /* 0x0000541002027816 */ /* 0x004fc40000000005 */
[----:B------:R-:W2:Y:S04]  /*152800*/  LDL.LU R5, [R1+0x5794] ;  /* 0x0057940001057983 */ /* 0x000ea80000300800 */
[----:B------:R0:W-:Y:S01]  /*152810*/  STL [R1+0x344], R2 ;  /* 0x0003440201007387 */ /* 0x0001e20000100800 */
[----:B---3--:R-:W-:-:S03]  /*152820*/  PRMT R4, R4, 0x5410, R3 ;  /* 0x0000541004047816 */ /* 0x008fc60000000003 */
[----:B0-----:R-:W3:Y:S04]  /*152830*/  LDL R2, [R1+0x310c] ;  /* 0x00310c0001027983 */ /* 0x001ee80000100800 */
[----:B------:R-:W3:Y:S04]  /*152840*/  LDL.LU R26, [R1+0x318] ;  /* 0x00031800011a7983 */ /* 0x000ee80000300800 */
[----:B------:R0:W-:Y:S04]  /*152850*/  STL [R1+0x33c], R27 ;  /* 0x00033c1b01007387 */ /* 0x0001e80000100800 */
[----:B0-----:R-:W3:Y:S01]  /*152860*/  LDL.LU R27, [R1+0x510] ;  /* 0x00051000011b7983 */ /* 0x001ee20000300800 */
[----:B--2---:R-:W-:-:S03]  /*152870*/  PRMT R5, R5, 0x5410, R6 ;  /* 0x0000541005057816 */ /* 0x004fc60000000006 */
[----:B------:R-:W2:Y:S04]  /*152880*/  LDL R6, [R1+0x103c] ;  /* 0x00103c0001067983 */ /* 0x000ea80000100800 */
[----:B------:R0:W-:Y:S04]  /*152890*/  STL [R1+0x340], R5 ;  /* 0x0003400501007387 */ /* 0x0001e80000100800 */
[----:B0-----:R-:W2:Y:S04]  /*1528a0*/  LDL R5, [R1+0x3100] ;  /* 0x0031000001057983 */ /* 0x001ea80000100800 */
[----:B------:R-:W4:Y:S04]  /*1528b0*/  LDL.LU R3, [R1+0x5790] ;  /* 0x0057900001037983 */ /* 0x000f280000300800 */
[----:B------:R0:W-:Y:S01]  /*1528c0*/  STL [R1+0x338], R4 ;  /* 0x0003380401007387 */ /* 0x0001e20000100800 */
[----:B------:R-:W-:-:S02]  /*1528d0*/  PRMT R15, R15, 0x5410, R16 ;  /* 0x000054100f0f7816 */ /* 0x000fc40000000010 */
[----:B------:R-:W-:Y:S01]  /*1528e0*/  PRMT R10, R10, 0x5410, R14 ;  /* 0x000054100a0a7816 */ /* 0x000fe2000000000e */
[----:B0-----:R-:W2:Y:S01]  /*1528f0*/  LDL R4, [R1+0x3104] ;  /* 0x0031040001047983 */ /* 0x001ea20000100800 */
[----:B----4-:R-:W-:-:S03]  /*152900*/  PRMT R3, R3, 0x5410, R18 ;  /* 0x0000541003037816 */ /* 0x010fc60000000012 */
[----:B------:R-:W4:Y:S04]  /*152910*/  LDL.LU R18, [R1+0x578c] ;  /* 0x00578c0001127983 */ /* 0x000f280000300800 */
[----:B------:R0:W-:Y:S04]  /*152920*/  STL [R1+0x334], R3 ;  /* 0x0003340301007387 */ /* 0x0001e80000100800 */
[----:B0-----:R-:W2:Y:S04]  /*152930*/  LDL R3, [R1+0x3108] ;  /* 0x0031080001037983 */ /* 0x001ea80000100800 */
[----:B------:R-:W2:Y:S04]  /*152940*/  LDL.LU R16, [R1+0x5788] ;  /* 0x0057880001107983 */ /* 0x000ea80000300800 */
[----:B------:R0:W-:Y:S04]  /*152950*/  STL [R1+0x32c], R15 ;  /* 0x00032c0f01007387 */ /* 0x0001e80000100800 */
[----:B0-----:R-:W2:Y:S04]  /*152960*/  LDL.LU R15, [R1+0x5784] ;  /* 0x00578400010f7983 */ /* 0x001ea80000300800 */
[----:B------:R-:W2:Y:S04]  /*152970*/  LDL.LU R14, [R1+0x5780] ;  /* 0x00578000010e7983 */ /* 0x000ea80000300800 */
[----:B------:R0:W-:Y:S04]  /*152980*/  STL [R1+0x330], R10 ;  /* 0x0003300a01007387 */ /* 0x0001e80000100800 */
[----:B0-----:R-:W2:Y:S01]  /*152990*/  LDL.LU R10, [R1+0x577c] ;  /* 0x00577c00010a7983 */ /* 0x001ea20000300800 */
[----:B------:R-:W-:-:S02]  /*1529a0*/  PRMT R25, R25, 0x5410, R24 ;  /* 0x0000541019197816 */ /* 0x000fc40000000018 */
[----:B------:R-:W-:Y:S02]  /*1529b0*/  PRMT R13, R13, 0x5410, R28 ;  /* 0x000054100d0d7816 */ /* 0x000fe4000000001c */
[----:B------:R-:W-:Y:S02]  /*1529c0*/  ISETP.LT.AND P2, PT, R29, UR66, !P0 ;  /* 0x000000421d007c0c */ /* 0x000fe4000c741270 */
[----:B------:R-:W-:Y:S02]  /*1529d0*/  ISETP.LT.AND P1, PT, R7, UR11, !P0 ;  /* 0x0000000b07007c0c */ /* 0x000fe4000c721270 */
[----:B--2---:R-:W-:Y:S02]  /*1529e0*/  PRMT R24, R10, 0x5410, R11 ;  /* 0x000054100a187816 */ /* 0x004fe4000000000b */
[----:B------:R-:W-:Y:S01]  /*1529f0*/  LOP3.LUT R14, R14, 0xdfffffff, RZ, 0xc0, !PT ;  /* 0xdfffffff0e0e7812 */ /* 0x000fe200078ec0ff */
[----:B------:R-:W2:Y:S04]  /*152a00*/  LDL.LU R10, [R1+0x5778] ;  /* 0x00577800010a7983 */ /* 0x000ea80000300800 */
[----:B------:R-:W-:Y:S04]  /*152a10*/  STL [R1+0x328], R25 ;  /* 0x0003281901007387 */ /* 0x000fe80000100800 */
[----:B------:R-:W4:Y:S04]  /*152a20*/  LDL.LU R11, [R1+0x5564] ;  /* 0x00556400010b7983 */ /* 0x000f280000300800 */
[----:B------:R-:W-:Y:S04]  /*152a30*/  STL [R1+0x320], R24 ;  /* 0x0003201801007387 */ /* 0x000fe80000100800 */
[----:B------:R-:W4:Y:S04]  /*152a40*/  LDL.LU R28, [R1+0x314] ;  /* 0x00031400011c7983 */ /* 0x000f280000300800 */
[----:B------:R0:W-:Y:S01]  /*152a50*/  STL [R1+0x324], R13 ;  /* 0x0003240d01007387 */ /* 0x0001e20000100800 */
[----:B------:R-:W1:Y:S03]  /*152a60*/  LDCU UR66, c[0x0][0x398] ;  /* 0x00007300ff4277ac */ /* 0x000e660008000800 */
[----:B0-----:R-:W4:Y:S01]  /*152a70*/  LDL.LU R13, [R1+0x518] ;  /* 0x00051800010d7983 */ /* 0x001f220000300800 */
[----:B------:R-:W-:-:S02]  /*152a80*/  ISETP.LT.AND P0, PT, R8, UR10, !P0 ;  /* 0x0000000a08007c0c */ /* 0x000fc4000c701270 */
[----:B---3--:R-:W-:Y:S01]  /*152a90*/  PRMT R24, R27, 0x5410, R26 ;  /* 0x000054101b187816 */ /* 0x008fe2000000001a */
[----:B------:R-:W0:Y:S04]  /*152aa0*/  LDCU.64 UR10, c[0x0][0x398] ;  /* 0x00007300ff0a77ac */ /* 0x000e280008000a00 */
[----:B------:R4:W-:Y:S01]  /*152ab0*/  STL [R1+0x31c], R24 ;  /* 0x00031c1801007387 */ /* 0x0009e20000100800 */
[----:B--2---:R-:W-:-:S04]  /*152ac0*/  LOP3.LUT R10, R10, 0xffffffef, RZ, 0xc0, !PT ;  /* 0xffffffef0a0a7812 */ /* 0x004fc800078ec0ff */
[----:B------:R-:W-:-:S04]  /*152ad0*/  @P2 LOP3.LUT R10, R10, 0x10, RZ, 0xfc, !PT ;  /* 0x000000100a0a2812 */ /* 0x000fc800078efcff */
[----:B------:R-:W-:-:S04]  /*152ae0*/  LOP3.LUT R10, R10, 0xfffffff7, RZ, 0xc0, !PT ;  /* 0xfffffff70a0a7812 */ /* 0x000fc800078ec0ff */
[----:B------:R-:W-:-:S04]  /*152af0*/  @P1 LOP3.LUT R10, R10, 0x8, RZ, 0xfc, !PT ;  /* 0x000000080a0a1812 */ /* 0x000fc800078efcff */
[----:B------:R-:W-:Y:S02]  /*152b00*/  LOP3.LUT R10, R10, 0xfffffffb, RZ, 0xc0, !PT ;  /* 0xfffffffb0a0a7812 */ /* 0x000fe400078ec0ff */
[----:B----4-:R-:W-:Y:S02]  /*152b10*/  PRMT R24, R13, 0x5410, R28 ;  /* 0x000054100d187816 */ /* 0x010fe4000000001c */
[----:B------:R-:W-:Y:S02]  /*152b20*/  @P0 LOP3.LUT R10, R10, 0x4, RZ, 0xfc, !PT ;  /* 0x000000040a0a0812 */ /* 0x000fe400078efcff */
[----:B------:R-:W-:Y:S01]  /*152b30*/  ISETP.GE.AND P0, PT, R11, UR45, PT ;  /* 0x0000002d0b007c0c */ /* 0x000fe2000bf06270 */
[----:B------:R-:W2:Y:S01]  /*152b40*/  LDCU UR45, c[0x0][0x398] ;  /* 0x00007300ff2d77ac */ /* 0x000ea20008000800 */
[----:B------:R-:W3:Y:S04]  /*152b50*/  LDL.LU R11, [R1+0x5568] ;  /* 0x00556800010b7983 */ /* 0x000ee80000300800 */
[----:B------:R-:W4:Y:S04]  /*152b60*/  LDL.LU R28, [R1+0x310] ;  /* 0x00031000011c7983 */ /* 0x000f280000300800 */
[----:B------:R-:W4:Y:S01]  /*152b70*/  LDL.LU R13, [R1+0x50c] ;  /* 0x00050c00010d7983 */ /* 0x000f220000300800 */
[----:B0-----:R-:W-:-:S02]  /*152b80*/  ISETP.LT.AND P1, PT, R2, UR10, !P0 ;  /* 0x0000000a02007c0c */ /* 0x001fc4000c721270 */
[----:B------:R-:W-:Y:S02]  /*152b90*/  ISETP.LT.AND P3, PT, R6, UR64, !P0 ;  /* 0x0000004006007c0c */ /* 0x000fe4000c761270 */
[----:B------:R-:W-:Y:S02]  /*152ba0*/  ISETP.LT.AND P2, PT, R5, UR61, !P0 ;  /* 0x0000003d05007c0c */ /* 0x000fe4000c741270 */
[----:B------:R-:W-:Y:S01]  /*152bb0*/  LOP3.LUT R10, R10, 0xfffffffd, RZ, 0xc0, !PT ;  /* 0xfffffffd0a0a7812 */ /* 0x000fe200078ec0ff */
[----:B------:R0:W-:Y:S01]  /*152bc0*/  STL [R1+0x314], R24 ;  /* 0x0003141801007387 */ /* 0x0001e20000100800 */
[----:B------:R-:W1:Y:S01]  /*152bd0*/  LDCU UR61, c[0x0][0x398] ;  /* 0x00007300ff3d77ac */ /* 0x000e620008000800 */
[----:B------:R-:W1:Y:S04]  /*152be0*/  LDCU UR64, c[0x0][0x398] ;  /* 0x00007300ff4077ac */ /* 0x000e680008000800 */
[----:B------:R-:W-:-:S02]  /*152bf0*/  @P1 LOP3.LUT R14, R14, 0x20000000, RZ, 0xfc, !PT ;  /* 0x200000000e0e1812 */ /* 0x000fc400078efcff */
[----:B------:R-:W-:Y:S02]  /*152c00*/  ISETP.LT.AND P1, PT, R4, UR60, !P0 ;  /* 0x0000003c04007c0c */ /* 0x000fe4000c721270 */
[----:B------:R-:W-:Y:S02]  /*152c10*/  @P3 LOP3.LUT R10, R10, 0x2, RZ, 0xfc, !PT ;  /* 0x000000020a0a3812 */ /* 0x000fe400078efcff */
[----:B------:R-:W-:Y:S02]  /*152c20*/  ISETP.LT.AND P3, PT, R3, UR9, !P0 ;  /* 0x0000000903007c0c */ /* 0x000fe4000c761270 */
[----:B------:R-:W-:Y:S01]  /*152c30*/  LOP3.LUT R14, R14, 0x7fffffff, RZ, 0xc0, !PT ;  /* 0x7fffffff0e0e7812 */ /* 0x000fe200078ec0ff */
[----:B0-----:R-:W2:Y:S01]  /*152c40*/  LDL.LU R24, [R1+0x556c] ;  /* 0x00556c0001187983 */ /* 0x001ea20000300800 */
[----:B------:R-:W-:-:S03]  /*152c50*/  LOP3.LUT R10, R10, 0xfffffffe, RZ, 0xc0, !PT ;  /* 0xfffffffe0a0a7812 */ /* 0x000fc600078ec0ff */
[----:B------:R-:W2:Y:S01]  /*152c60*/  LDL.LU R27, [R1+0x30c] ;  /* 0x00030c00011b7983 */ /* 0x000ea20000300800 */
[----:B------:R-:W0:Y:S01]  /*152c70*/  LDCU UR60, c[0x0][0x398] ;  /* 0x00007300ff3c77ac */ /* 0x000e220008000800 */
[----:B------:R-:W-:Y:S02]  /*152c80*/  @P2 LOP3.LUT R10, R10, 0x1, RZ, 0xfc, !PT ;  /* 0x000000010a0a2812 */ /* 0x000fe400078efcff */
[----:B------:R-:W-:Y:S01]  /*152c90*/  ISETP.LT.AND P2, PT, R29, UR8, !P0 ;  /* 0x000000081d007c0c */ /* 0x000fe2000c741270 */
[----:B------:R-:W0:Y:S01]  /*152ca0*/  LDCU.64 UR8, c[0x0][0x398] ;  /* 0x00007300ff0877ac */ /* 0x000e220008000a00 */
[----:B------:R-:W-:-:S04]  /*152cb0*/  @P1 LOP3.LUT R14, R14, 0x80000000, RZ, 0xfc, !PT ;  /* 0x800000000e0e1812 */ /* 0x000fc800078efcff */
[----:B------:R-:W-:Y:S02]  /*152cc0*/  LOP3.LUT R14, R14, 0xbfffffff, RZ, 0xc0, !PT ;  /* 0xbfffffff0e0e7812 */ /* 0x000fe400078ec0ff */
[----:B------:R-:W-:Y:S02]  /*152cd0*/  ISETP.LT.AND P1, PT, R7, UR65, !P0 ;  /* 0x0000004107007c0c */ /* 0x000fe4000c721270 */
[----:B------:R-:W-:Y:S01]  /*152ce0*/  @P3 LOP3.LUT R14, R14, 0x40000000, RZ, 0xfc, !PT ;  /* 0x400000000e0e3812 */ /* 0x000fe200078efcff */
[----:B------:R-:W0:Y:S03]  /*152cf0*/  LDCU UR65, c[0x0][0x398] ;  /* 0x00007300ff4177ac */ /* 0x000e260008000800 */
        /* <DEDUP_REMOVED lines=8> */
[----:B---3--:R-:W-:Y:S02]  /*152d80*/  ISETP.GE.AND P0, PT, R11, UR47, PT ;  /* 0x0000002f0b007c0c */ /* 0x008fe4000bf06270 */
[----:B----4-:R-:W-:Y:S01]  /*152d90*/  PRMT R13, R13, 0x5410, R28 ;  /* 0x000054100d0d7816 */ /* 0x010fe2000000001c */
[----:B------:R-:W3:Y:S01]  /*152da0*/  LDL.LU R11, [R1+0x504] ;  /* 0x00050400010b7983 */ /* 0x000ee20000300800 */
[----:B------:R-:W-:Y:S01]  /*152db0*/  LOP3.LUT R14, R14, 0xffdfffff, RZ, 0xc0, !PT ;  /* 0xffdfffff0e0e7812 */ /* 0x000fe200078ec0ff */
[----:B------:R-:W4:Y:S02]  /*152dc0*/  LDCU UR47, c[0x0][0x398] ;  /* 0x00007300ff2f77ac */ /* 0x000f240008000800 */
[----:B------:R0:W-:Y:S04]  /*152dd0*/  STL [R1+0x318], R13 ;  /* 0x0003180d01007387 */ /* 0x0001e80000100800 */
[----:B------:R-:W4:Y:S04]  /*152de0*/  LDL.LU R28, [R1+0x308] ;  /* 0x00030800011c7983 */ /* 0x000f280000300800 */
[----:B0-----:R-:W4:Y:S01]  /*152df0*/  LDL.LU R13, [R1+0x4f8] ;  /* 0x0004f800010d7983 */ /* 0x001f220000300800 */
[----:B------:R-:W-:-:S02]  /*152e00*/  ISETP.LT.AND P1, PT, R2, UR8, !P0 ;  /* 0x0000000802007c0c */ /* 0x000fc4000c721270 */
[----:B------:R-:W-:Y:S02]  /*152e10*/  ISETP.LT.AND P3, PT, R6, UR12, !P0 ;  /* 0x0000000c06007c0c */ /* 0x000fe4000c761270 */
[----:B------:R-:W-:Y:S01]  /*152e20*/  ISETP.LT.AND P2, PT, R5, UR13, !P0 ;  /* 0x0000000d05007c0c */ /* 0x000fe2000c741270 */
[----:B------:R-:W0:Y:S08]  /*152e30*/  LDCU.64 UR12, c[0x0][0x398] ;  /* 0x00007300ff0c77ac */ /* 0x000e300008000a00 */
        /* <DEDUP_REMOVED lines=25> */
[----:B--2---:R-:W-:Y:S01]  /*152fd0*/  ISETP.GE.AND P0, PT, R24, UR11, PT ;  /* 0x0000000b18007c0c */ /* 0x004fe2000bf06270 */
[----:B------:R-:W2:Y:S01]  /*152fe0*/  LDCU.64 UR10, c[0x0][0x398] ;  /* 0x00007300ff0a77ac */ /* 0x000ea20008000a00 */
[----:B------:R-:W2:Y:S01]  /*152ff0*/  LDL.LU R24, [R1+0x5570] ;  /* 0x0055700001187983 */ /* 0x000ea20000300800 */
[----:B---3--:R-:W-:-:S05]  /*153000*/  PRMT R11, R11, 0x5410, R27 ;  /* 0x000054100b0b7816 */ /* 0x008fca000000001b */
[----:B------:R4:W-:Y:S04]  /*153010*/  STL [R1+0x30c], R11 ;  /* 0x00030c0b01007387 */ /* 0x0009e80000100800 */
[----:B------:R-:W3:Y:S04]  /*153020*/  LDL.LU R26, [R1+0x304] ;  /* 0x00030400011a7983 */ /* 0x000ee80000300800 */
[----:B------:R-:W3:Y:S01]  /*153030*/  LDL.LU R27, [R1+0x500] ;  /* 0x00050000011b7983 */ /* 0x000ee20000300800 */
[----:B----4-:R-:W-:-:S05]  /*153040*/  PRMT R11, R13, 0x5410, R28 ;  /* 0x000054100d0b7816 */ /* 0x010fca000000001c */
[----:B------:R4:W-:Y:S04]  /*153050*/  STL [R1+0x310], R11 ;  /* 0x0003100b01007387 */ /* 0x0009e80000100800 */
[----:B----4-:R-:W4:Y:S04]  /*153060*/  LDL.LU R11, [R1+0x300] ;  /* 0x00030000010b7983 */ /* 0x010f280000300800 */
[----:B------:R-:W4:Y:S04]  /*153070*/  LDL.LU R28, [R1+0x4d0] ;  /* 0x0004d000011c7983 */ /* 0x000f280000300800 */
[----:B------:R-:W4:Y:S01]  /*153080*/  LDL.LU R13, [R1+0x4e4] ;  /* 0x0004e400010d7983 */ /* 0x000f220000300800 */
[----:B0-----:R-:W-:-:S02]  /*153090*/  ISETP.LT.AND P1, PT, R2, UR12, !P0 ;  /* 0x0000000c02007c0c */ /* 0x001fc4000c721270 */
[----:B------:R-:W-:Y:S02]  /*1530a0*/  ISETP.LT.AND P3, PT, R6, UR28, !P0 ;  /* 0x0000001c06007c0c */ /* 0x000fe4000c761270 */
[----:B------:R-:W-:Y:S02]  /*1530b0*/  LOP3.LUT R14, R14, 0xffffdfff, RZ, 0xc0, !PT ;  /* 0xffffdfff0e0e7812 */ /* 0x000fe400078ec0ff */
[----:B------:R-:W-:Y:S01]  /*1530c0*/  ISETP.LT.AND P2, PT, R5, UR29, !P0 ;  /* 0x0000001d05007c0c */ /* 0x000fe2000c741270 */
        /* <DEDUP_REMOVED lines=32> */
[----:B------:R4:W-:Y:S02]  /*1532d0*/  STL [R1+0x308], R25 ;  /* 0x0003081901007387 */ /* 0x0009e40000100800 */
[----:B----4-:R-:W-:Y:S02]  /*1532e0*/  PRMT R25, R28, 0x5410, R11 ;  /* 0x000054101c197816 */ /* 0x010fe4000000000b */
[----:B------:R-:W-:Y:S02]  /*1532f0*/  PRMT R11, R13, 0x5410, R15 ;  /* 0x000054100d0b7816 */ /* 0x000fe4000000000f */
[----:B------:R-:W3:Y:S04]  /*153300*/  LDL.LU R15, [R1+0x5774] ;  /* 0x00577400010f7983 */ /* 0x000ee80000300800 */
[----:B------:R4:W-:Y:S04]  /*153310*/  STL [R1+0x304], R25 ;  /* 0x0003041901007387 */ /* 0x0009e80000100800 */
[----:B----4-:R-:W4:Y:S04]  /*153320*/  LDL.LU R25, [R1+0x2f8] ;  /* 0x0002f80001197983 */ /* 0x010f280000300800 */
[----:B------:R-:W4:Y:S04]  /*153330*/  LDL.LU R26, [R1+0x4cc] ;  /* 0x0004cc00011a7983 */ /* 0x000f280000300800 */
[----:B------:R0:W-:Y:S04]  /*153340*/  STL [R1+0x300], R11 ;  /* 0x0003000b01007387 */ /* 0x0001e80000100800 */
[----:B------:R-:W3:Y:S04]  /*153350*/  LDL.LU R27, [R1+0x2f4] ;  /* 0x0002f400011b7983 */ /* 0x000ee80000300800 */
[----:B0-----:R-:W3:Y:S04]  /*153360*/  LDL.LU R11, [R1+0x4c0] ;  /* 0x0004c000010b7983 */ /* 0x001ee80000300800 */
[----:B------:R-:W3:Y:S04]  /*153370*/  LDL.LU R28, [R1+0x2f0] ;  /* 0x0002f000011c7983 */ /* 0x000ee80000300800 */
[----:B------:R-:W3:Y:S01]  /*153380*/  LDL.LU R13, [R1+0x4b8] ;  /* 0x0004b800010d7983 */ /* 0x000ee20000300800 */
[----:B------:R-:W-:-:S02]  /*153390*/  ISETP.LT.AND P1, PT, R2, UR10, !P0 ;  /* 0x0000000a02007c0c */ /* 0x000fc4000c721270 */
[----:B------:R-:W-:Y:S02]  /*1533a0*/  ISETP.LT.AND P3, PT, R6, UR32, !P0 ;  /* 0x0000002006007c0c */ /* 0x000fe4000c761270 */
[----:B------:R-:W-:Y:S02]  /*1533b0*/  LOP3.LUT R14, R14, 0xffffffdf, RZ, 0xc0, !PT ;  /* 0xffffffdf0e0e7812 */ /* 0x000fe400078ec0ff */
[----:B------:R-:W-:Y:S01]  /*1533c0*/  ISETP.LT.AND P2, PT, R5, UR23, !P0 ;  /* 0x0000001705007c0c */ /* 0x000fe2000c741270 */
[----:B------:R-:W0:Y:S01]  /*1533d0*/  LDCU UR32, c[0x0][0x398] ;  /* 0x00007300ff2077ac */ /* 0x000e220008000800 */
[----:B------:R-:W0:Y:S05]  /*1533e0*/  LDCU UR23, c[0x0][0x398] ;  /* 0x00007300ff1777ac */ /* 0x000e2a0008000800 */
        /* <DEDUP_REMOVED lines=26> */
[----:B------:R-:W2:Y:S01]  /*153590*/  LDCU UR13, c[0x0][0x398] ;  /* 0x00007300ff0d77ac */ /* 0x000ea20008000800 */
[----:B------:R-:W2:Y:S01]  /*1535a0*/  LDL.LU R24, [R1+0x5578] ;  /* 0x0055780001187983 */ /* 0x000ea20000300800 */
[----:B----4-:R-:W-:-:S05]  /*1535b0*/  PRMT R25, R26, 0x5410, R25 ;  /* 0x000054101a197816 */ /* 0x010fca0000000019 */
[----:B------:R4:W-:Y:S01]  /*1535c0*/  STL [R1+0x2fc], R25 ;  /* 0x0002fc1901007387 */ /* 0x0009e20000100800 */
[----:B---3--:R-:W-:Y:S02]  /*1535d0*/  PRMT R26, R11, 0x5410, R27 ;  /* 0x000054100b1a7816 */ /* 0x008fe4000000001b */
[----:B------:R-:W-:Y:S01]  /*1535e0*/  PRMT R11, R13, 0x5410, R28 ;  /* 0x000054100d0b7816 */ /* 0x000fe2000000001c */
[----:B----4-:R-:W3:Y:S04]  /*1535f0*/  LDL.LU R25, [R1+0x2ec] ;  /* 0x0002ec0001197983 */ /* 0x010ee80000300800 */
[----:B------:R4:W-:Y:S04]  /*153600*/  STL [R1+0x2f4], R26 ;  /* 0x0002f41a01007387 */ /* 0x0009e80000100800 */
[----:B----4-:R-:W3:Y:S04]  /*153610*/  LDL.LU R26, [R1+0x4bc] ;  /* 0x0004bc00011a7983 */ /* 0x010ee80000300800 */
[----:B------:R4:W-:Y:S04]  /*153620*/  STL [R1+0x2f8], R11 ;  /* 0x0002f80b01007387 */ /* 0x0009e80000100800 */
[----:B------:R-:W3:Y:S04]  /*153630*/  LDL.LU R27, [R1+0x2e8] ;  /* 0x0002e800011b7983 */ /* 0x000ee80000300800 */
[----:B----4-:R-:W4:Y:S04]  /*153640*/  LDL.LU R11, [R1+0x4b0] ;  /* 0x0004b000010b7983 */ /* 0x010f280000300800 */
[----:B------:R-:W4:Y:S04]  /*153650*/  LDL.LU R28, [R1+0x2e4] ;  /* 0x0002e400011c7983 */ /* 0x000f280000300800 */
[----:B------:R-:W4:Y:S01]  /*153660*/  LDL.LU R13, [R1+0x49c] ;  /* 0x00049c00010d7983 */ /* 0x000f220000300800 */
[----:B------:R-:W-:-:S02]  /*153670*/  ISETP.LT.AND P1, PT, R2, UR8, !P0 ;  /* 0x0000000802007c0c */ /* 0x000fc4000c721270 */
[----:B------:R-:W-:Y:S02]  /*153680*/  ISETP.LT.AND P3, PT, R6, UR24, !P0 ;  /* 0x0000001806007c0c */ /* 0x000fe4000c761270 */
[----:B------:R-:W-:Y:S02]  /*153690*/  LOP3.LUT R15, R15, 0xdfffffff, RZ, 0xc0, !PT ;  /* 0xdfffffff0f0f7812 */ /* 0x000fe400078ec0ff */
[----:B------:R-:W-:Y:S02]  /*1536a0*/  ISETP.LT.AND P2, PT, R5, UR15, !P0 ;  /* 0x0000000f05007c0c */ /* 0x000fe4000c741270 */
[----:B------:R-:W-:Y:S01]  /*1536b0*/  LOP3.LUT R14, R14, 0xfffffffd, RZ, 0xc0, !PT ;  /* 0xfffffffd0e0e7812 */ /* 0x000fe200078ec0ff */
[----:B------:R-:W0:Y:S04]  /*1536c0*/  LDCU UR24, c[0x0][0x398] ;  /* 0x00007300ff1877ac */ /* 0x000e280008000800 */
[----:B------:R-:W-:-:S02]  /*1536d0*/  @P1 LOP3.LUT R15, R15, 0x20000000, RZ, 0xfc, !PT ;  /* 0x200000000f0f1812 */ /* 0x000fc400078efcff */
[----:B------:R-:W-:Y:S02]  /*1536e0*/  ISETP.LT.AND P1, PT, R4, UR14, !P0 ;  /* 0x0000000e04007c0c */ /* 0x000fe4000c721270 */
[----:B------:R-:W-:Y:S02]  /*1536f0*/  @P3 LOP3.LUT R14, R14, 0x2, RZ, 0xfc, !PT ;  /* 0x000000020e0e3812 */ /* 0x000fe400078efcff */
[----:B------:R-:W-:Y:S02]  /*153700*/  ISETP.LT.AND P3, PT, R3, UR73, !P0 ;  /* 0x0000004903007c0c */ /* 0x000fe4000c761270 */
[----:B------:R-:W-:Y:S01]  /*153710*/  LOP3.LUT R15, R15, 0x7fffffff, RZ, 0xc0, !PT ;  /* 0x7fffffff0f0f7812 */ /* 0x000fe200078ec0ff */
[----:B------:R-:W0:Y:S01]  /*153720*/  LDCU.64 UR14, c[0x0][0x398] ;  /* 0x00007300ff0e77ac */ /* 0x000e220008000a00 */
[----:B------:R-:W-:Y:S01]  /*153730*/  LOP3.LUT R14, R14, 0xfffffffe, RZ, 0xc0, !PT ;  /* 0xfffffffe0e0e7812 */ /* 0x000fe200078ec0ff */
[----:B------:R-:W0:Y:S03]  /*153740*/  LDCU UR73, c[0x0][0x398] ;  /* 0x00007300ff4977ac */ /* 0x000e260008000800 */
[----:B------:R-:W-:-:S02]  /*153750*/  @P2 LOP3.LUT R14, R14, 0x1, RZ, 0xfc, !PT ;  /* 0x000000010e0e2812 */ /* 0x000fc400078efcff */
        /* <DEDUP_REMOVED lines=19> */
[----:B------:R3:W-:Y:S01]  /*153890*/  STL [R1+0x2f0], R25 ;  /* 0x0002f01901007387 */ /* 0x0007e20000100800 */
[----:B----4-:R-:W-:Y:S02]  /*1538a0*/  PRMT R26, R11, 0x5410, R27 ;  /* 0x000054100b1a7816 */ /* 0x010fe4000000001b */
[----:B------:R-:W-:Y:S01]  /*1538b0*/  PRMT R11, R13, 0x5410, R28 ;  /* 0x000054100d0b7816 */ /* 0x000fe2000000001c */
[----:B---3--:R-:W3:Y:S04]  /*1538c0*/  LDL.LU R25, [R1+0x2e0] ;  /* 0x0002e00001197983 */ /* 0x008ee80000300800 */
[----:B------:R4:W-:Y:S04]  /*1538d0*/  STL [R1+0x2e8], R26 ;  /* 0x0002e81a01007387 */ /* 0x0009e80000100800 */
[----:B----4-:R-:W3:Y:S04]  /*1538e0*/  LDL.LU R26, [R1+0x4a8] ;  /* 0x0004a800011a7983 */ /* 0x010ee80000300800 */
[----:B------:R4:W-:Y:S04]  /*1538f0*/  STL [R1+0x2ec], R11 ;  /* 0x0002ec0b01007387 */ /* 0x0009e80000100800 */
[----:B------:R-:W3:Y:S04]  /*153900*/  LDL.LU R27, [R1+0x2dc] ;  /* 0x0002dc00011b7983 */ /* 0x000ee80000300800 */
[----:B----4-:R-:W4:Y:S01]  /*153910*/  LDL.LU R11, [R1+0x494] ;  /* 0x00049400010b7983 */ /* 0x010f220000300800 */
[----:B0-----:R-:W-:-:S02]  /*153920*/  ISETP.LT.AND P1, PT, R2, UR14, !P0 ;  /* 0x0000000e02007c0c */ /* 0x001fc4000c721270 */
[----:B------:R-:W-:Y:S02]  /*153930*/  ISETP.LT.AND P3, PT, R6, UR5, !P0 ;  /* 0x0000000506007c0c */ /* 0x000fe4000c761270 */
[----:B------:R-:W-:Y:S02]  /*153940*/  LOP3.LUT R15, R15, 0xffdfffff, RZ, 0xc0, !PT ;  /* 0xffdfffff0f0f7812 */ /* 0x000fe400078ec0ff */
[----:B------:R-:W-:Y:S01]  /*153950*/  ISETP.LT.AND P2, PT, R5, UR25, !P0 ;  /* 0x0000001905007c0c */ /* 0x000fe2000c741270 */
[----:B------:R-:W4:Y:S04]  /*153960*/  LDL.LU R28, [R1+0x2d8] ;  /* 0x0002d800011c7983 */ /* 0x000f280000300800 */
[----:B------:R-:W4:Y:S01]  /*153970*/  LDL.LU R13, [R1+0x488] ;  /* 0x00048800010d7983 */ /* 0x000f220000300800 */
        /* <DEDUP_REMOVED lines=31> */
[----:B------:R-:W-:Y:S04]  /*153b70*/  STL [R1+0x2e4], R25 ;  /* 0x0002e41901007387 */ /* 0x000fe80000100800 */
[----:B------:R-:W3:Y:S01]  /*153b80*/  LDL.LU R26, [R1+0x2d4] ;  /* 0x0002d400011a7983 */ /* 0x000ee20000300800 */
[----:B----4-:R-:W-:-:S05]  /*153b90*/  PRMT R11, R11, 0x5410, R27 ;  /* 0x000054100b0b7816 */ /* 0x010fca000000001b */
[----:B------:R4:W-:Y:S04]  /*153ba0*/  STL [R1+0x2e0], R11 ;  /* 0x0002e00b01007387 */ /* 0x0009e80000100800 */
[----:B----4-:R-:W3:Y:S01]  /*153bb0*/  LDL.LU R11, [R1+0x490] ;  /* 0x00049000010b7983 */ /* 0x010ee20000300800 */
[----:B------:R-:W-:Y:S02]  /*153bc0*/  ISETP.LT.AND P1, PT, R2, UR10, !P0 ;  /* 0x0000000a02007c0c */ /* 0x000fe4000c721270 */
[----:B------:R-:W-:Y:S02]  /*153bd0*/  ISETP.LT.AND P3, PT, R6, UR20, !P0 ;  /* 0x0000001406007c0c */ /* 0x000fe4000c761270 */
[----:B------:R-:W-:Y:S02]  /*153be0*/  LOP3.LUT R15, R15, 0xffffdfff, RZ, 0xc0, !PT ;  /* 0xffffdfff0f0f7812 */ /* 0x000fe400078ec0ff */
[----:B------:R-:W-:-:S02]  /*153bf0*/  PRMT R13, R13, 0x5410, R28 ;  /* 0x000054100d0d7816 */ /* 0x000fc4000000001c */
[----:B------:R-:W-:Y:S01]  /*153c00*/  ISETP.LT.AND P2, PT, R5, UR18, !P0 ;  /* 0x0000001205007c0c */ /* 0x000fe2000c741270 */
[----:B------:R-:W4:Y:S01]  /*153c10*/  LDCU UR18, c[0x0][0x398] ;  /* 0x00007300ff1277ac */ /* 0x000f220008000800 */
[----:B------:R-:W0:Y:S01]  /*153c20*/  LDCU UR20, c[0x0][0x398] ;  /* 0x00007300ff1477ac */ /* 0x000e220008000800 */
[----:B------:R1:W-:Y:S04]  /*153c30*/  STL [R1+0x2dc], R13 ;  /* 0x0002dc0d01007387 */ /* 0x0003e80000100800 */
[----:B------:R-:W4:Y:S04]  /*153c40*/  LDL.LU R27, [R1+0x2d0] ;  /* 0x0002d000011b7983 */ /* 0x000f280000300800 */
[----:B------:R-:W4:Y:S01]  /*153c50*/  LDL.LU R28, [R1+0x478] ;  /* 0x00047800011c7983 */ /* 0x000f220000300800 */
[----:B------:R-:W-:-:S04]  /*153c60*/  @P1 LOP3.LUT R15, R15, 0x2000, RZ, 0xfc, !PT ;  /* 0x000020000f0f1812 */ /* 0x000fc800078efcff */
[----:B------:R-:W-:Y:S01]  /*153c70*/  LOP3.LUT R15, R15, 0xfffdffff, RZ, 0xc0, !PT ;  /* 0xfffdffff0f0f7812 */ /* 0x000fe200078ec0ff */
[----:B-1----:R-:W4:Y:S03]  /*153c80*/  LDL.LU R13, [R1+0x2cc] ;  /* 0x0002cc00010d7983 */ /* 0x002f260000300800 */
[----:B------:R-:W-:Y:S02]  /*153c90*/  @P3 LOP3.LUT R15, R15, 0x20000, RZ, 0xfc, !PT ;  /* 0x000200000f0f3812 */ /* 0x000fe400078efcff */
[----:B------:R-:W-:Y:S02]  /*153ca0*/  ISETP.LT.AND P1, PT, R4, UR19, !P0 ;  /* 0x0000001304007c0c */ /* 0x000fe4000c721270 */
[----:B------:R-:W-:Y:S01]  /*153cb0*/  ISETP.LT.AND P3, PT, R3, UR62, !P0 ;  /* 0x0000003e03007c0c */ /* 0x000fe2000c761270 */
[----:B------:R-:W1:Y:S01]  /*153cc0*/  LDCU UR62, c[0x0][0x398] ;  /* 0x00007300ff3e77ac */ /* 0x000e620008000800 */
        /* <DEDUP_REMOVED lines=21> */
[----:B---3--:R-:W-:Y:S02]  /*153e20*/  PRMT R24, R11, 0x5410, R26 ;  /* 0x000054100b187816 */ /* 0x008fe4000000001a */
[----:B------:R-:W3:Y:S01]  /*153e30*/  LDL.LU R11, [R1+0x5584] ;  /* 0x00558400010b7983 */ /* 0x000ee20000300800 */
[----:B------:R-:W-:Y:S02]  /*153e40*/  ISETP.LT.AND P1, PT, R2, UR8, !P0 ;  /* 0x0000000802007c0c */ /* 0x000fe4000c721270 */
[----:B------:R-:W-:Y:S02]  /*153e50*/  ISETP.LT.AND P3, PT, R6, UR37, !P0 ;  /* 0x0000002506007c0c */ /* 0x000fe4000c761270 */
[----:B------:R-:W-:-:S02]  /*153e60*/  LOP3.LUT R15, R15, 0xffffffdf, RZ, 0xc0, !PT ;  /* 0xffffffdf0f0f7812 */ /* 0x000fc400078ec0ff */
[----:B------:R-:W-:Y:S01]  /*153e70*/  ISETP.LT.AND P2, PT, R5, UR38, !P0 ;  /* 0x0000002605007c0c */ /* 0x000fe2000c741270 */
[----:B------:R0:W-:Y:S01]  /*153e80*/  STL [R1+0x2d8], R24 ;  /* 0x0002d81801007387 */ /* 0x0001e20000100800 */
[----:B------:R-:W0:Y:S01]  /*153e90*/  LDCU UR8, c[0x0][0x398] ;  /* 0x00007300ff0877ac */ /* 0x000e220008000800 */
[----:B------:R-:W0:Y:S01]  /*153ea0*/  LDCU UR38, c[0x0][0x398] ;  /* 0x00007300ff2677ac */ /* 0x000e220008000800 */
[----:B------:R-:W0:Y:S03]  /*153eb0*/  LDCU UR37, c[0x0][0x398] ;  /* 0x00007300ff2577ac */ /* 0x000e260008000800 */
[----:B------:R-:W-:-:S04]  /*153ec0*/  @P1 LOP3.LUT R15, R15, 0x20, RZ, 0xfc, !PT ;  /* 0x000000200f0f1812 */ /* 0x000fc800078efcff */
[----:B------:R-:W-:Y:S02]  /*153ed0*/  LOP3.LUT R15, R15, 0xfffffdff, RZ, 0xc0, !PT ;  /* 0xfffffdff0f0f7812 */ /* 0x000fe400078ec0ff */
[----:B----4-:R-:W-:Y:S02]  /*153ee0*/  PRMT R13, R16, 0x5410, R13 ;  /* 0x00005410100d7816 */ /* 0x010fe4000000000d */
[----:B------:R-:W4:Y:S01]  /*153ef0*/  LDL.LU R16, [R1+0x5770] ;  /* 0x0057700001107983 */ /* 0x000f220000300800 */
[----:B------:R-:W-:Y:S02]  /*153f00*/  @P3 LOP3.LUT R15, R15, 0x200, RZ, 0xfc, !PT ;  /* 0x000002000f0f3812 */ /* 0x000fe400078efcff */
[----:B------:R-:W-:Y:S02]  /*153f10*/  ISETP.LT.AND P1, PT, R4, UR39, !P0 ;  /* 0x0000002704007c0c */ /* 0x000fe4000c721270 */
[----:B0-----:R-:W-:Y:S02]  /*153f20*/  PRMT R24, R28, 0x5410, R27 ;  /* 0x000054101c187816 */ /* 0x001fe4000000001b */
[----:B------:R-:W-:-:S02]  /*153f30*/  ISETP.LT.AND P3, PT, R3, UR44, !P0 ;  /* 0x0000002c03007c0c */ /* 0x000fc4000c761270 */
[----:B------:R-:W-:Y:S01]  /*153f40*/  LOP3.LUT R15, R15, 0xfffffeff, RZ, 0xc0, !PT ;  /* 0xfffffeff0f0f7812 */ /* 0x000fe200078ec0ff */
[----:B------:R-:W0:Y:S01]  /*153f50*/  LDCU UR39, c[0x0][0x398] ;  /* 0x00007300ff2777ac */ /* 0x000e220008000800 */
[----:B------:R-:W0:Y:S02]  /*153f60*/  LDCU UR44, c[0x0][0x398] ;  /* 0x00007300ff2c77ac */ /* 0x000e240008000800 */
[----:B------:R-:W-:Y:S01]  /*153f70*/  @P2 LOP3.LUT R15, R15, 0x100, RZ, 0xfc, !PT ;  /* 0x000001000f0f2812 */ /* 0x000fe200078efcff */
[----:B------:R1:W-:Y:S03]  /*153f80*/  STL [R1+0x2d4], R24 ;  /* 0x0002d41801007387 */ /* 0x0003e60000100800 */
[----:B------:R-:W-:Y:S02]  /*153f90*/  LOP3.LUT R15, R15, 0xffffff7f, RZ, 0xc0, !PT ;  /* 0xffffff7f0f0f7812 */ /* 0x000fe400078ec0ff */
[----:B------:R-:W-:Y:S01]  /*153fa0*/  ISETP.LT.AND P2, PT, R29, UR46, !P0 ;  /* 0x0000002e1d007c0c */ /* 0x000fe2000c741270 */
[----:B------:R-:W0:Y:S01]  /*153fb0*/  LDCU UR46, c[0x0][0x398] ;  /* 0x00007300ff2e77ac */ /* 0x000e220008000800 */
[----:B------:R-:W-:Y:S01]  /*153fc0*/  @P1 LOP3.LUT R15, R15, 0x80, RZ, 0xfc, !PT ;  /* 0x000000800f0f1812 */ /* 0x000fe200078efcff */
[----:B-1----:R-:W4:Y:S04]  /*153fd0*/  LDL.LU R24, [R1+0x2c8] ;  /* 0x0002c80001187983 */ /* 0x002f280000300800 */
[----:B------:R-:W4:Y:S01]  /*153fe0*/  LDL.LU R25, [R1+0x470] ;  /* 0x0004700001197983 */ /* 0x000f220000300800 */
[----:B------:R-:W-:-:S03]  /*153ff0*/  LOP3.LUT R15, R15, 0xffffffbf, RZ, 0xc0, !PT ;  /* 0xffffffbf0f0f7812 */ /* 0x000fc600078ec0ff */
[----:B------:R1:W-:Y:S04]  /*154000*/  STL [R1+0x2cc], R13 ;  /* 0x0002cc0d01007387 */ /* 0x0003e80000100800 */
[----:B------:R-:W4:Y:S04]  /*154010*/  LDL.LU R26, [R1+0x2c4] ;  /* 0x0002c400011a7983 */ /* 0x000f280000300800 */
[----:B------:R-:W4:Y:S04]  /*154020*/  LDL.LU R27, [R1+0x46c] ;  /* 0x00046c00011b7983 */ /* 0x000f280000300800 */
[----:B------:R-:W4:Y:S01]  /*154030*/  LDL.LU R28, [R1+0x2c0] ;  /* 0x0002c000011c7983 */ /* 0x000f220000300800 */
[----:B------:R-:W-:-:S02]  /*154040*/  @P3 LOP3.LUT R15, R15, 0x40, RZ, 0xfc, !PT ;  /* 0x000000400f0f3812 */ /* 0x000fc400078efcff */
[----:B------:R-:W-:Y:S01]  /*154050*/  ISETP.LT.AND P1, PT, R7, UR68, !P0 ;  /* 0x0000004407007c0c */ /* 0x000fe2000c721270 */
[----:B-1----:R-:W4:Y:S01]  /*154060*/  LDL.LU R13, [R1+0x458] ;  /* 0x00045800010d7983 */ /* 0x002f220000300800 */
[----:B------:R-:W-:Y:S02]  /*154070*/  LOP3.LUT R15, R15, 0xffffffef, RZ, 0xc0, !PT ;  /* 0xffffffef0f0f7812 */ /* 0x000fe400078ec0ff */
[----:B------:R-:W-:Y:S01]  /*154080*/  ISETP.LT.AND P0, PT, R8, UR69, !P0 ;  /* 0x0000004508007c0c */ /* 0x000fe2000c701270 */
[----:B------:R-:W1:Y:S01]  /*154090*/  LDCU UR69, c[0x0][0x398] ;  /* 0x00007300ff4577ac */ /* 0x000e620008000800 */
[----:B------:R-:W0:Y:S01]  /*1540a0*/  LDCU UR68, c[0x0][0x398] ;  /* 0x00007300ff4477ac */ /* 0x000e220008000800 */
[----:B------:R-:W-:-:S04]  /*1540b0*/  @P2 LOP3.LUT R15, R15, 0x10, RZ, 0xfc, !PT ;  /* 0x000000100f0f2812 */ /* 0x000fc800078efcff */
[----:B------:R-:W-:-:S04]  /*1540c0*/  LOP3.LUT R15, R15, 0xfffffff7, RZ, 0xc0, !PT ;  /* 0xfffffff70f0f7812 */ /* 0x000fc800078ec0ff */
[----:B------:R-:W-:-:S04]  /*1540d0*/  @P1 LOP3.LUT R15, R15, 0x8, RZ, 0xfc, !PT ;  /* 0x000000080f0f1812 */ /* 0x000fc800078efcff */
[----:B------:R-:W-:-:S04]  /*1540e0*/  LOP3.LUT R15, R15, 0xfffffffb, RZ, 0xc0, !PT ;  /* 0xfffffffb0f0f7812 */ /* 0x000fc800078ec0ff */
[----:B------:R-:W-:Y:S02]  /*1540f0*/  @P0 LOP3.LUT R15, R15, 0x4, RZ, 0xfc, !PT ;  /* 0x000000040f0f0812 */ /* 0x000fe400078efcff */
[----:B---3--:R-:W-:Y:S02]  /*154100*/  ISETP.GE.AND P0, PT, R11, UR11, PT ;  /* 0x0000000b0b007c0c */ /* 0x008fe4000bf06270 */
[----:B------:R-:W-:Y:S01]  /*154110*/  LOP3.LUT R15, R15, 0xfffffffd, RZ, 0xc0, !PT ;  /* 0xfffffffd0f0f7812 */ /* 0x000fe200078ec0ff */
[----:B------:R-:W3:Y:S01]  /*154120*/  LDL.LU R11, [R1+0x5588] ;  /* 0x00558800010b7983 */ /* 0x000ee20000300800 */
[----:B------:R-:W0:Y:S01]  /*154130*/  LDCU.64 UR10, c[0x0][0x398] ;  /* 0x00007300ff0a77ac */ /* 0x000e220008000a00 */
[----:B--2---:R-:W-:Y:S02]  /*154140*/  ISETP.LT.AND P1, PT, R2, UR14, !P0 ;  /* 0x0000000e02007c0c */ /* 0x004fe4000c721270 */
[----:B------:R-:W-:Y:S02]  /*154150*/  ISETP.LT.AND P3, PT, R6, UR53, !P0 ;  /* 0x0000003506007c0c */ /* 0x000fe4000c761270 */
[----:B------:R-:W-:Y:S01]  /*154160*/  ISETP.LT.AND P2, PT, R5, UR54, !P0 ;  /* 0x0000003605007c0c */ /* 0x000fe2000c741270 */
[----:B------:R-:W2:Y:S01]  /*154170*/  LDCU UR14, c[0x0][0x398] ;  /* 0x00007300ff0e77ac */ /* 0x000ea20008000800 */
[----:B------:R-:W0:Y:S01]  /*154180*/  LDCU UR53, c[0x0][0x398] ;  /* 0x00007300ff3577ac */ /* 0x000e220008000800 */
[----:B------:R-:W0:Y:S01]  /*154190*/  LDCU UR54, c[0x0][0x398] ;  /* 0x00007300ff3677ac */ /* 0x000e220008000800 */
[----:B----4-:R-:W-:-:S05]  /*1541a0*/  LOP3.LUT R16, R16, 0xdfffffff, RZ, 0xc0, !PT ;  /* 0xdfffffff10107812 */ /* 0x010fca00078ec0ff */
[----:B------:R-:W-:Y:S02]  /*1541b0*/  @P1 LOP3.LUT R16, R16, 0x20000000, RZ, 0xfc, !PT ;  /* 0x2000000010101812 */ /* 0x000fe400078efcff */
[----:B------:R-:W-:Y:S02]  /*1541c0*/  ISETP.LT.AND P1, PT, R4, UR55, !P0 ;  /* 0x0000003704007c0c */ /* 0x000fe4000c721270 */
[----:B------:R-:W-:Y:S02]  /*1541d0*/  @P3 LOP3.LUT R15, R15, 0x2, RZ, 0xfc, !PT ;  /* 0x000000020f0f3812 */ /* 0x000fe400078efcff */
[----:B------:R-:W-:Y:S02]  /*1541e0*/  ISETP.LT.AND P3, PT, R3, UR56, !P0 ;  /* 0x0000003803007c0c */ /* 0x000fe4000c761270 */
[----:B------:R-:W-:Y:S01]  /*1541f0*/  LOP3.LUT R16, R16, 0x7fffffff, RZ, 0xc0, !PT ;  /* 0x7fffffff10107812 */ /* 0x000fe200078ec0ff */
[----:B------:R-:W4:Y:S01]  /*154200*/  LDCU UR55, c[0x0][0x398] ;  /* 0x00007300ff3777ac */ /* 0x000f220008000800 */
[----:B------:R-:W-:Y:S01]  /*154210*/  LOP3.LUT R15, R15, 0xfffffffe, RZ, 0xc0, !PT ;  /* 0xfffffffe0f0f7812 */ /* 0x000fe200078ec0ff */
[----:B------:R-:W0:Y:S03]  /*154220*/  LDCU UR56, c[0x0][0x398] ;  /* 0x00007300ff3877ac */ /* 0x000e260008000800 */
[----:B------:R-:W-:-:S02]  /*154230*/  @P2 LOP3.LUT R15, R15, 0x1, RZ, 0xfc, !PT ;  /* 0x000000010f0f2812 */ /* 0x000fc400078efcff */
[----:B------:R-:W-:Y:S01]  /*154240*/  ISETP.LT.AND P2, PT, R29, UR57, !P0 ;  /* 0x000000391d007c0c */ /* 0x000fe2000c741270 */
[----:B------:R-:W0:Y:S01]  /*154250*/  LDCU UR57, c[0x0][0x398] ;  /* 0x00007300ff3977ac */ /* 0x000e220008000800 */
[----:B------:R-:W-:Y:S02]  /*154260*/  @P1 LOP3.LUT R16, R16, 0x80000000, RZ, 0xfc, !PT ;  /* 0x8000000010101812 */ /* 0x000fe400078efcff */
[----:B------:R-:W-:Y:S02]  /*154270*/  PRMT R24, R25, 0x5410, R24 ;  /* 0x0000541019187816 */ /* 0x000fe40000000018 */
[----:B------:R-:W-:-:S03]  /*154280*/  LOP3.LUT R16, R16, 0xbfffffff, RZ, 0xc0, !PT ;  /* 0xbfffffff10107812 */ /* 0x000fc600078ec0ff */
[----:B------:R0:W-:Y:S01]  /*154290*/  STL [R1+0x2d0], R24 ;  /* 0x0002d01801007387 */ /* 0x0001e20000100800 */
[----:B------:R-:W-:Y:S02]  /*1542a0*/  @P3 LOP3.LUT R16, R16, 0x40000000, RZ, 0xfc, !PT ;  /* 0x4000000010103812 */ /* 0x000fe400078efcff */
[----:B------:R-:W-:Y:S02]  /*1542b0*/  ISETP.LT.AND P1, PT, R7, UR49, !P0 ;  /* 0x0000003107007c0c */ /* 0x000fe4000c721270 */
[----:B------:R-:W-:Y:S02]  /*1542c0*/  PRMT R13, R13, 0x5410, R28 ;  /* 0x000054100d0d7816 */ /* 0x000fe4000000001c */
[----:B0-----:R-:W-:Y:S02]  /*1542d0*/  PRMT R24, R27, 0x5410, R26 ;  /* 0x000054101b187816 */ /* 0x001fe4000000001a */
[----:B------:R-:W-:Y:S01]  /*1542e0*/  LOP3.LUT R16, R16, 0xefffffff, RZ, 0xc0, !PT ;  /* 0xefffffff10107812 */ /* 0x000fe200078ec0ff */
[----:B------:R-:W0:Y:S02]  /*1542f0*/  LDCU UR49, c[0x0][0x398] ;  /* 0x00007300ff3177ac */ /* 0x000e240008000800 */
[----:B------:R1:W-:Y:S04]  /*154300*/  STL [R1+0x2c4], R24 ;  /* 0x0002c41801007387 */ /* 0x0003e80000100800 */
[----:B------:R0:W-:Y:S01]  /*154310*/  STL [R1+0x2c8], R13 ;  /* 0x0002c80d01007387 */ /* 0x0001e20000100800 */
[----:B------:R-:W-:-:S02]  /*154320*/  @P2 LOP3.LUT R16, R16, 0x10000000, RZ, 0xfc, !PT ;  /* 0x1000000010102812 */ /* 0x000fc400078efcff */
[----:B------:R-:W-:Y:S01]  /*154330*/  ISETP.LT.AND P0, PT, R8, UR48, !P0 ;  /* 0x0000003008007c0c */ /* 0x000fe2000c701270 */
[----:B------:R-:W0:Y:S01]  /*154340*/  LDCU UR48, c[0x0][0x398] ;  /* 0x00007300ff3077ac */ /* 0x000e220008000800 */
[----:B-1----:R-:W2:Y:S04]  /*154350*/  LDL.LU R24, [R1+0x2bc] ;  /* 0x0002bc0001187983 */ /* 0x002ea80000300800 */
[----:B------:R-:W2:Y:S04]  /*154360*/  LDL.LU R25, [R1+0x460] ;  /* 0x0004600001197983 */ /* 0x000ea80000300800 */
[----:B------:R-:W4:Y:S04]  /*154370*/  LDL.LU R26, [R1+0x2b8] ;  /* 0x0002b800011a7983 */ /* 0x000f280000300800 */
[----:B------:R-:W4:Y:S01]  /*154380*/  LDL.LU R27, [R1+0x454] ;  /* 0x00045400011b7983 */ /* 0x000f220000300800 */
[----:B------:R-:W-:-:S03]  /*154390*/  LOP3.LUT R16, R16, 0xf7ffffff, RZ, 0xc0, !PT ;  /* 0xf7ffffff10107812 */ /* 0x000fc600078ec0ff */
[----:B------:R-:W4:Y:S04]  /*1543a0*/  LDL.LU R28, [R1+0x2b4] ;  /* 0x0002b400011c7983 */ /* 0x000f280000300800 */
[----:B0-----:R-:W4:Y:S01]  /*1543b0*/  LDL.LU R13, [R1+0x440] ;  /* 0x00044000010d7983 */ /* 0x001f220000300800 */
[----:B------:R-:W-:-:S04]  /*1543c0*/  @P1 LOP3.LUT R16, R16, 0x8000000, RZ, 0xfc, !PT ;  /* 0x0800000010101812 */ /* 0x000fc800078efcff */
[----:B------:R-:W-:-:S04]  /*1543d0*/  LOP3.LUT R16, R16, 0xfbffffff, RZ, 0xc0, !PT ;  /* 0xfbffffff10107812 */ /* 0x000fc800078ec0ff */
[----:B------:R-:W-:Y:S02]  /*1543e0*/  @P0 LOP3.LUT R16, R16, 0x4000000, RZ, 0xfc, !PT ;  /* 0x0400000010100812 */ /* 0x000fe400078efcff */
[----:B---3--:R-:W-:Y:S02]  /*1543f0*/  ISETP.GE.AND P0, PT, R11, UR9, PT ;  /* 0x000000090b007c0c */ /* 0x008fe4000bf06270 */
[----:B------:R-:W3:Y:S02]  /*154400*/  LDL.LU R11, [R1+0x558c] ;  /* 0x00558c00010b7983 */ /* 0x000ee40000300800 */
[----:B------:R-:W-:Y:S02]  /*154410*/  ISETP.LT.AND P1, PT, R2, UR10, !P0 ;  /* 0x0000000a02007c0c */ /* 0x000fe4000c721270 */
[----:B------:R-:W-:Y:S02]  /*154420*/  ISETP.LT.AND P3, PT, R6, UR69, !P0 ;  /* 0x0000004506007c0c */ /* 0x000fe4000c761270 */
[----:B------:R-:W-:-:S02]  /*154430*/  LOP3.LUT R16, R16, 0xffdfffff, RZ, 0xc0, !PT ;  /* 0xffdfffff10107812 */ /* 0x000fc400078ec0ff */
[----:B------:R-:W-:Y:S01]  /*154440*/  ISETP.LT.AND P2, PT, R5, UR68, !P0 ;  /* 0x0000004405007c0c */ /* 0x000fe2000c741270 */
[----:B------:R-:W0:Y:S01]  /*154450*/  LDCU UR10, c[0x0][0x398] ;  /* 0x00007300ff0a77ac */ /* 0x000e220008000800 */
[----:B------:R-:W1:Y:S01]  /*154460*/  LDCU UR69, c[0x0][0x398] ;  /* 0x00007300ff4577ac */ /* 0x000e620008000800 */
[----:B------:R-:W0:Y:S04]  /*154470*/  LDCU UR68, c[0x0][0x398] ;  /* 0x00007300ff4477ac */ /* 0x000e280008000800 */
[----:B------:R-:W-:-:S04]  /*154480*/  @P1 LOP3.LUT R16, R16, 0x200000, RZ, 0xfc, !PT ;  /* 0x0020000010101812 */ /* 0x000fc800078efcff */
[----:B------:R-:W-:Y:S02]  /*154490*/  LOP3.LUT R16, R16, 0xfdffffff, RZ, 0xc0, !PT ;  /* 0xfdffffff10107812 */ /* 0x000fe400078ec0ff */
[----:B------:R-:W-:Y:S01]  /*1544a0*/  ISETP.LT.AND P1, PT, R4, UR8, !P0 ;  /* 0x0000000804007c0c */ /* 0x000fe2000c721270 */
[----:B------:R-:W0:Y:S01]  /*1544b0*/  LDCU.64 UR8, c[0x0][0x398] ;  /* 0x00007300ff0877ac */ /* 0x000e220008000a00 */
        /* <DEDUP_REMOVED lines=17> */
[----:B------:R-:W-:Y:S02]  /*1545d0*/  LOP3.LUT R16, R16, 0xfff7ffff, RZ, 0xc0, !PT ;  /* 0xfff7ffff10107812 */ /* 0x000fe400078ec0ff */
[----:B--2---:R-:W-:-:S05]  /*1545e0*/  PRMT R24, R25, 0x5410, R24 ;  /* 0x0000541019187816 */ /* 0x004fca0000000018 */
[----:B------:R2:W-:Y:S01]  /*1545f0*/  STL [R1+0x2c0], R24 ;  /* 0x0002c01801007387 */ /* 0x0005e20000100800 */
[----:B----4-:R-:W-:Y:S02]  /*154600*/  PRMT R13, R13, 0x5410, R28 ;  /* 0x000054100d0d7816 */ /* 0x010fe4000000001c */
[----:B------:R-:W-:Y:S02]  /*154610*/  @P1 LOP3.LUT R16, R16, 0x80000, RZ, 0xfc, !PT ;  /* 0x0008000010101812 */ /* 0x000fe400078efcff */
[----:B--2---:R-:W-:Y:S02]  /*154620*/  PRMT R24, R27, 0x5410, R26 ;  /* 0x000054101b187816 */ /* 0x004fe4000000001a */
[----:B------:R-:W-:-:S03]  /*154630*/  LOP3.LUT R16, R16, 0xfffbffff, RZ, 0xc0, !PT ;  /* 0xfffbffff10107812 */ /* 0x000fc600078ec0ff */
[----:B------:R2:W-:Y:S04]  /*154640*/  STL [R1+0x2b8], R24 ;  /* 0x0002b81801007387 */ /* 0x0005e80000100800 */
[----:B------:R4:W-:Y:S01]  /*154650*/  STL [R1+0x2bc], R13 ;  /* 0x0002bc0d01007387 */ /* 0x0009e20000100800 */
[----:B------:R-:W-:-:S03]  /*154660*/  @P0 LOP3.LUT R16, R16, 0x40000, RZ, 0xfc, !PT ;  /* 0x0004000010100812 */ /* 0x000fc600078efcff */
[----:B--2---:R-:W2:Y:S04]  /*154670*/  LDL.LU R24, [R1+0x2b0] ;  /* 0x0002b00001187983 */ /* 0x004ea80000300800 */
[----:B------:R-:W2:Y:S04]  /*154680*/  LDL.LU R25, [R1+0x448] ;  /* 0x0004480001197983 */ /* 0x000ea80000300800 */
[----:B------:R-:W2:Y:S04]  /*154690*/  LDL.LU R26, [R1+0x2ac] ;  /* 0x0002ac00011a7983 */ /* 0x000ea80000300800 */
[----:B------:R-:W2:Y:S01]  /*1546a0*/  LDL.LU R27, [R1+0x438] ;  /* 0x00043800011b7983 */ /* 0x000ea20000300800 */
[----:B---3--:R-:W-:-:S03]  /*1546b0*/  ISETP.GE.AND P0, PT, R11, UR15, PT ;  /* 0x0000000f0b007c0c */ /* 0x008fc6000bf06270 */
[----:B------:R-:W3:Y:S04]  /*1546c0*/  LDL.LU R11, [R1+0x2a8] ;  /* 0x0002a800010b7983 */ /* 0x000ee80000300800 */
[----:B------:R-:W3:Y:S04]  /*1546d0*/  LDL.LU R28, [R1+0x430] ;  /* 0x00043000011c7983 */ /* 0x000ee80000300800 */
[----:B----4-:R-:W4:Y:S01]  /*1546e0*/  LDL.LU R13, [R1+0x5590] ;  /* 0x00559000010d7983 */ /* 0x010f220000300800 */
[----:B0-----:R-:W-:Y:S02]  /*1546f0*/  ISETP.LT.AND P2, PT, R2, UR8, !P0 ;  /* 0x0000000802007c0c */ /* 0x001fe4000c741270 */
[----:B------:R-:W-:-:S02]  /*154700*/  ISETP.LT.AND P1, PT, R6, UR14, !P0 ;  /* 0x0000000e06007c0c */ /* 0x000fc4000c721270 */
[----:B------:R-:W-:Y:S01]  /*154710*/  LOP3.LUT R16, R16, 0xffffdfff, RZ, 0xc0, !PT ;  /* 0xffffdfff10107812 */ /* 0x000fe200078ec0ff */
[----:B------:R-:W0:Y:S01]  /*154720*/  LDCU UR14, c[0x0][0x398] ;  /* 0x00007300ff0e77ac */ /* 0x000e220008000800 */
[----:B------:R-:W-:Y:S01]  /*154730*/  ISETP.LT.AND P3, PT, R3, UR10, !P0 ;  /* 0x0000000a03007c0c */ /* 0x000fe2000c761270 */
[----:B------:R-:W0:Y:S01]  /*154740*/  LDCU UR8, c[0x0][0x398] ;  /* 0x00007300ff0877ac */ /* 0x000e220008000800 */
[----:B------:R-:W0:Y:S05]  /*154750*/  LDCU UR10, c[0x0][0x398] ;  /* 0x00007300ff0a77ac */ /* 0x000e2a0008000800 */
        /* <DEDUP_REMOVED lines=8> */
[----:B------:R-:W-:-:S04]  /*1547e0*/  @P2 LOP3.LUT R16, R16, 0x10000, RZ, 0xfc, !PT ;  /* 0x0001000010102812 */ /* 0x000fc800078efcff */
[----:B------:R-:W-:Y:S02]  /*1547f0*/  LOP3.LUT R16, R16, 0xffff7fff, RZ, 0xc0, !PT ;  /* 0xffff7fff10107812 */ /* 0x000fe400078ec0ff */
[----:B0-----:R-:W-:Y:S01]  /*154800*/  ISETP.LT.AND P2, PT, R29, UR14, !P0 ;  /* 0x0000000e1d007c0c */ /* 0x001fe2000c741270 */
        /* <DEDUP_REMOVED lines=14> */
[----:B--2---:R-:W-:-:S05]  /*1548f0*/  PRMT R24, R25, 0x5410, R24 ;  /* 0x0000541019187816 */ /* 0x004fca0000000018 */
[----:B------:R2:W-:Y:S02]  /*154900*/  STL [R1+0x2b4], R24 ;  /* 0x0002b41801007387 */ /* 0x0005e40000100800 */
[----:B--2---:R-:W-:Y:S02]  /*154910*/  PRMT R24, R27, 0x5410, R26 ;  /* 0x000054101b187816 */ /* 0x004fe4000000001a */
[----:B------:R-:W2:Y:S04]  /*154920*/  LDL.LU R26, [R1+0x2a4] ;  /* 0x0002a400011a7983 */ /* 0x000ea80000300800 */
[----:B------:R-:W-:Y:S04]  /*154930*/  STL [R1+0x2ac], R24 ;  /* 0x0002ac1801007387 */ /* 0x000fe80000100800 */
[----:B------:R-:W2:Y:S01]  /*154940*/  LDL.LU R27, [R1+0x434] ;  /* 0x00043400011b7983 */ /* 0x000ea20000300800 */
[----:B---3--:R-:W-:-:S05]  /*154950*/  PRMT R11, R28, 0x5410, R11 ;  /* 0x000054101c0b7816 */ /* 0x008fca000000000b */
[----:B------:R3:W-:Y:S01]  /*154960*/  STL [R1+0x2b0], R11 ;  /* 0x0002b00b01007387 */ /* 0x0007e20000100800 */
[----:B----4-:R-:W-:-:S03]  /*154970*/  ISETP.GE.AND P0, PT, R13, UR11, PT ;  /* 0x0000000b0d007c0c */ /* 0x010fc6000bf06270 */
[----:B---3--:R-:W3:Y:S04]  /*154980*/  LDL.LU R11, [R1+0x2a0] ;  /* 0x0002a000010b7983 */ /* 0x008ee80000300800 */
[----:B------:R-:W3:Y:S04]  /*154990*/  LDL.LU R28, [R1+0x42c] ;  /* 0x00042c00011c7983 */ /* 0x000ee80000300800 */
[----:B------:R-:W4:Y:S04]  /*1549a0*/  LDL.LU R13, [R1+0x29c] ;  /* 0x00029c00010d7983 */ /* 0x000f280000300800 */
[----:B------:R-:W4:Y:S01]  /*1549b0*/  LDL.LU R24, [R1+0x5594] ;  /* 0x0055940001187983 */ /* 0x000f220000300800 */
[----:B--2---:R-:W-:-:S05]  /*1549c0*/  PRMT R25, R27, 0x5410, R26 ;  /* 0x000054101b197816 */ /* 0x004fca000000001a */
[----:B------:R-:W-:Y:S01]  /*1549d0*/  STL [R1+0x2a8], R25 ;  /* 0x0002a81901007387 */ /* 0x000fe20000100800 */
[----:B---3--:R-:W-:-:S05]  /*1549e0*/  PRMT R11, R28, 0x5410, R11 ;  /* 0x000054101c0b7816 */ /* 0x008fca000000000b */
[----:B------:R4:W-:Y:S02]  /*1549f0*/  STL [R1+0x2a0], R11 ;  /* 0x0002a00b01007387 */ /* 0x0009e40000100800 */
[----:B----4-:R-:W-:Y:S02]  /*154a00*/  PRMT R11, R18, 0x5410, R13 ;  /* 0x00005410120b7816 */ /* 0x010fe4000000000d */
[----:B------:R-:W2:Y:S04]  /*154a10*/  LDL.LU R18, [R1+0x576c] ;  /* 0x00576c0001127983 */ /* 0x000ea80000300800 */
[----:B------:R-:W3:Y:S04]  /*154a20*/  LDL.LU R25, [R1+0x298] ;  /* 0x0002980001197983 */ /* 0x000ee80000300800 */
[----:B------:R-:W3:Y:S04]  /*154a30*/  LDL.LU R26, [R1+0x424] ;  /* 0x00042400011a7983 */ /* 0x000ee80000300800 */
[----:B------:R4:W-:Y:S04]  /*154a40*/  STL [R1+0x2a4], R11 ;  /* 0x0002a40b01007387 */ /* 0x0009e80000100800 */
[----:B------:R-:W2:Y:S04]  /*154a50*/  LDL.LU R27, [R1+0x294] ;  /* 0x00029400011b7983 */ /* 0x000ea80000300800 */
[----:B----4-:R-:W2:Y:S04]  /*154a60*/  LDL.LU R11, [R1+0x418] ;  /* 0x00041800010b7983 */ /* 0x010ea80000300800 */
[----:B------:R-:W4:Y:S04]  /*154a70*/  LDL.LU R28, [R1+0x290] ;  /* 0x00029000011c7983 */ /* 0x000f280000300800 */
[----:B------:R-:W4:Y:S01]  /*154a80*/  LDL.LU R13, [R1+0x404] ;  /* 0x00040400010d7983 */ /* 0x000f220000300800 */
[----:B0-----:R-:W-:-:S02]  /*154a90*/  ISETP.LT.AND P1, PT, R2, UR14, !P0 ;  /* 0x0000000e02007c0c */ /* 0x001fc4000c721270 */
[----:B------:R-:W-:Y:S02]  /*154aa0*/  ISETP.LT.AND P3, PT, R6, UR8, !P0 ;  /* 0x0000000806007c0c */ /* 0x000fe4000c761270 */
[----:B------:R-:W-:Y:S02]  /*154ab0*/  LOP3.LUT R16, R16, 0xffffffdf, RZ, 0xc0, !PT ;  /* 0xffffffdf10107812 */ /* 0x000fe400078ec0ff */
[----:B------:R-:W-:Y:S01]  /*154ac0*/  ISETP.LT.AND P2, PT, R5, UR67, !P0 ;  /* 0x0000004305007c0c */ /* 0x000fe2000c741270 */
[----:B------:R-:W0:Y:S06]  /*154ad0*/  LDCU UR67, c[0x0][0x398] ;  /* 0x00007300ff4377ac */ /* 0x000e2c0008000800 */
[----:B------:R-:W-:-:S04]  /*154ae0*/  @P1 LOP3.LUT R16, R16, 0x20, RZ, 0xfc, !PT ;  /* 0x0000002010101812 */ /* 0x000fc800078efcff */
[----:B------:R-:W-:Y:S02]  /*154af0*/  LOP3.LUT R16, R16, 0xfffffdff, RZ, 0xc0, !PT ;  /* 0xfffffdff10107812 */ /* 0x000fe400078ec0ff */
[----:B-1----:R-:W-:Y:S01]  /*154b00*/  ISETP.LT.AND P1, PT, R4, UR66, !P0 ;  /* 0x0000004204007c0c */ /* 0x002fe2000c721270 */
[----:B------:R-:W1:Y:S01]  /*154b10*/  LDCU UR66, c[0x0][0x398] ;  /* 0x00007300ff4277ac */ /* 0x000e620008000800 */
        /* <DEDUP_REMOVED lines=21> */
[----:B------:R-:W-:Y:S01]  /*154c70*/  ISETP.GE.AND P0, PT, R24, UR9, PT ;  /* 0x0000000918007c0c */ /* 0x000fe2000bf06270 */
[----:B------:R-:W0:Y:S01]  /*154c80*/  LDCU.64 UR8, c[0x0][0x398] ;  /* 0x00007300ff0877ac */ /* 0x000e220008000a00 */
[----:B------:R-:W4:Y:S01]  /*154c90*/  LDL.LU R24, [R1+0x5598] ;  /* 0x0055980001187983 */ /* 0x000f220000300800 */
[----:B---3--:R-:W-:-:S05]  /*154ca0*/  PRMT R25, R26, 0x5410, R25 ;  /* 0x000054101a197816 */ /* 0x008fca0000000019 */
[----:B------:R3:W-:Y:S01]  /*154cb0*/  STL [R1+0x29c], R25 ;  /* 0x00029c1901007387 */ /* 0x0007e20000100800 */
[----:B--2---:R-:W-:Y:S02]  /*154cc0*/  PRMT R26, R11, 0x5410, R27 ;  /* 0x000054100b1a7816 */ /* 0x004fe4000000001b */
[----:B----4-:R-:W-:Y:S01]  /*154cd0*/  PRMT R11, R13, 0x5410, R28 ;  /* 0x000054100d0b7816 */ /* 0x010fe2000000001c */
[----:B---3--:R-:W2:Y:S04]  /*154ce0*/  LDL.LU R25, [R1+0x28c] ;  /* 0x00028c0001197983 */ /* 0x008ea80000300800 */
[----:B------:R3:W-:Y:S04]  /*154cf0*/  STL [R1+0x294], R26 ;  /* 0x0002941a01007387 */ /* 0x0007e80000100800 */
[----:B---3--:R-:W2:Y:S04]  /*154d00*/  LDL.LU R26, [R1+0x40c] ;  /* 0x00040c00011a7983 */ /* 0x008ea80000300800 */
[----:B------:R3:W-:Y:S04]  /*154d10*/  STL [R1+0x298], R11 ;  /* 0x0002980b01007387 */ /* 0x0007e80000100800 */
[----:B------:R-:W4:Y:S04]  /*154d20*/  LDL.LU R27, [R1+0x288] ;  /* 0x00028800011b7983 */ /* 0x000f280000300800 */
[----:B---3--:R-:W4:Y:S04]  /*154d30*/  LDL.LU R11, [R1+0x3f8] ;  /* 0x0003f800010b7983 */ /* 0x008f280000300800 */
[----:B------:R-:W3:Y:S04]  /*154d40*/  LDL.LU R28, [R1+0x284] ;  /* 0x00028400011c7983 */ /* 0x000ee80000300800 */
[----:B------:R-:W3:Y:S01]  /*154d50*/  LDL.LU R13, [R1+0x3fc] ;  /* 0x0003fc00010d7983 */ /* 0x000ee20000300800 */
[----:B0-----:R-:W-:-:S02]  /*154d60*/  ISETP.LT.AND P1, PT, R2, UR10, !P0 ;  /* 0x0000000a02007c0c */ /* 0x001fc4000c721270 */
[----:B------:R-:W-:Y:S02]  /*154d70*/  ISETP.LT.AND P3, PT, R6, UR34, !P0 ;  /* 0x0000002206007c0c */ /* 0x000fe4000c761270 */
[----:B------:R-:W-:Y:S02]  /*154d80*/  LOP3.LUT R18, R18, 0xdfffffff, RZ, 0xc0, !PT ;  /* 0xdfffffff12127812 */ /* 0x000fe400078ec0ff */
[----:B------:R-:W-:Y:S02]  /*154d90*/  ISETP.LT.AND P2, PT, R5, UR35, !P0 ;  /* 0x0000002305007c0c */ /* 0x000fe4000c741270 */
[----:B------:R-:W-:Y:S01]  /*154da0*/  LOP3.LUT R16, R16, 0xfffffffd, RZ, 0xc0, !PT ;  /* 0xfffffffd10107812 */ /* 0x000fe200078ec0ff */
[----:B------:R-:W0:Y:S01]  /*154db0*/  LDCU UR34, c[0x0][0x398] ;  /* 0x00007300ff2277ac */ /* 0x000e220008000800 */
[----:B------:R-:W0:Y:S01]  /*154dc0*/  LDCU UR35, c[0x0][0x398] ;  /* 0x00007300ff2377ac */ /* 0x000e220008000800 */
[----:B------:R-:W0:Y:S02]  /*154dd0*/  LDCU UR10, c[0x0][0x398] ;  /* 0x00007300ff0a77ac */ /* 0x000e240008000800 */
[----:B------:R-:W-:-:S02]  /*154de0*/  @P1 LOP3.LUT R18, R18, 0x20000000, RZ, 0xfc, !PT ;  /* 0x2000000012121812 */ /* 0x000fc400078efcff */
[----:B------:R-:W-:Y:S02]  /*154df0*/  ISETP.LT.AND P1, PT, R4, UR36, !P0 ;  /* 0x0000002404007c0c */ /* 0x000fe4000c721270 */
[----:B------:R-:W-:Y:S02]  /*154e00*/  @P3 LOP3.LUT R16, R16, 0x2, RZ, 0xfc, !PT ;  /* 0x0000000210103812 */ /* 0x000fe400078efcff */
[----:B------:R-:W-:Y:S02]  /*154e10*/  ISETP.LT.AND P3, PT, R3, UR43, !P0 ;  /* 0x0000002b03007c0c */ /* 0x000fe4000c761270 */
[----:B------:R-:W-:Y:S01]  /*154e20*/  LOP3.LUT R18, R18, 0x7fffffff, RZ, 0xc0, !PT ;  /* 0x7fffffff12127812 */ /* 0x000fe200078ec0ff */
[----:B------:R-:W0:Y:S01]  /*154e30*/  LDCU UR36, c[0x0][0x398] ;  /* 0x00007300ff2477ac */ /* 0x000e220008000800 */
[----:B------:R-:W-:-:S04]  /*154e40*/  LOP3.LUT R16, R16, 0xfffffffe, RZ, 0xc0, !PT ;  /* 0xfffffffe10107812 */ /* 0x000fc800078ec0ff */
[----:B------:R-:W-:Y:S02]  /*154e50*/  @P2 LOP3.LUT R16, R16, 0x1, RZ, 0xfc, !PT ;  /* 0x0000000110102812 */ /* 0x000fe400078efcff */
        /* <DEDUP_REMOVED lines=17> */
[----:B------:R-:W3:Y:S01]  /*154f70*/  LDL.LU R24, [R1+0x559c] ;  /* 0x00559c0001187983 */ /* 0x000ee20000300800 */
[----:B--2---:R-:W-:-:S05]  /*154f80*/  PRMT R25, R26, 0x5410, R25 ;  /* 0x000054101a197816 */ /* 0x004fca0000000019 */
[----:B------:R4:W-:Y:S04]  /*154f90*/  STL [R1+0x290], R25 ;  /* 0x0002901901007387 */ /* 0x0009e80000100800 */
[----:B------:R-:W2:Y:S01]  /*154fa0*/  LDL.LU R26, [R1+0x274] ;  /* 0x00027400011a7983 */ /* 0x000ea20000300800 */
[----:B----4-:R-:W-:Y:S02]  /*154fb0*/  PRMT R25, R11, 0x5410, R27 ;  /* 0x000054100b197816 */ /* 0x010fe4000000001b */
[----:B---3--:R-:W-:-:S03]  /*154fc0*/  PRMT R11, R13, 0x5410, R28 ;  /* 0x000054100d0b7816 */ /* 0x008fc6000000001c */
[----:B------:R-:W-:Y:S04]  /*154fd0*/  STL [R1+0x28c], R25 ;  /* 0x00028c1901007387 */ /* 0x000fe80000100800 */
[----:B------:R-:W2:Y:S04]  /*154fe0*/  LDL.LU R27, [R1+0x3e8] ;  /* 0x0003e800011b7983 */ /* 0x000ea80000300800 */
[----:B------:R3:W-:Y:S04]  /*154ff0*/  STL [R1+0x284], R11 ;  /* 0x0002840b01007387 */ /* 0x0007e80000100800 */
[----:B---3--:R-:W3:Y:S04]  /*155000*/  LDL.LU R11, [R1+0x26c] ;  /* 0x00026c00010b7983 */ /* 0x008ee80000300800 */
[----:B------:R-:W3:Y:S04]  /*155010*/  LDL.LU R28, [R1+0x3f0] ;  /* 0x0003f000011c7983 */ /* 0x000ee80000300800 */
[----:B------:R-:W4:Y:S01]  /*155020*/  LDL.LU R13, [R1+0x270] ;  /* 0x00027000010d7983 */ /* 0x000f220000300800 */
[----:B------:R-:W-:-:S02]  /*155030*/  ISETP.LT.AND P1, PT, R2, UR8, !P0 ;  /* 0x0000000802007c0c */ /* 0x000fc4000c721270 */
        /* <DEDUP_REMOVED lines=32> */
[----:B------:R-:W0:Y:S01]  /*155240*/  LDCU UR11, c[0x0][0x398] ;  /* 0x00007300ff0b77ac */ /* 0x000e220008000800 */
[----:B------:R-:W4:Y:S01]  /*155250*/  LDL.LU R24, [R1+0x55a0] ;  /* 0x0055a00001187983 */ /* 0x000f220000300800 */
[----:B--2---:R-:W-:-:S05]  /*155260*/  PRMT R25, R27, 0x5410, R26 ;  /* 0x000054101b197816 */ /* 0x004fca000000001a */
[----:B------:R3:W-:Y:S02]  /*155270*/  STL [R1+0x288], R25 ;  /* 0x0002881901007387 */ /* 0x0007e40000100800 */
[----:B---3--:R-:W-:Y:S02]  /*155280*/  PRMT R25, R28, 0x5410, R11 ;  /* 0x000054101c197816 */ /* 0x008fe4000000000b */
[----:B----4-:R-:W-:Y:S02]  /*155290*/  PRMT R11, R17, 0x5410, R13 ;  /* 0x00005410110b7816 */ /* 0x010fe4000000000d */
[----:B------:R-:W2:Y:S04]  /*1552a0*/  LDL.LU R17, [R1+0x5768] ;  /* 0x0057680001117983 */ /* 0x000ea80000300800 */
[----:B------:R-:W-:Y:S04]  /*1552b0*/  STL [R1+0x26c], R25 ;  /* 0x00026c1901007387 */ /* 0x000fe80000100800 */
[----:B------:R-:W3:Y:S04]  /*1552c0*/  LDL.LU R26, [R1+0x280] ;  /* 0x00028000011a7983 */ /* 0x000ee80000300800 */
[----:B------:R-:W3:Y:S04]  /*1552d0*/  LDL.LU R27, [R1+0x3e0] ;  /* 0x0003e000011b7983 */ /* 0x000ee80000300800 */
[----:B------:R4:W-:Y:S04]  /*1552e0*/  STL [R1+0x274], R11 ;  /* 0x0002740b01007387 */ /* 0x0009e80000100800 */
[----:B----4-:R-:W4:Y:S04]  /*1552f0*/  LDL.LU R11, [R1+0x27c] ;  /* 0x00027c00010b7983 */ /* 0x010f280000300800 */
[----:B------:R-:W4:Y:S04]  /*155300*/  LDL.LU R28, [R1+0x3d4] ;  /* 0x0003d400011c7983 */ /* 0x000f280000300800 */
[----:B------:R-:W2:Y:S01]  /*155310*/  LDL.LU R13, [R1+0x278] ;  /* 0x00027800010d7983 */ /* 0x000ea20000300800 */
        /* <DEDUP_REMOVED lines=9> */
[----:B------:R-:W-:Y:S02]  /*1553b0*/  ISETP.LT.AND P1, PT, R4, UR16, !P0 ;  /* 0x0000001004007c0c */ /* 0x000fe4000c721270 */
        /* <DEDUP_REMOVED lines=23> */
[----:B------:R-:W2:Y:S01]  /*155530*/  LDL.LU R24, [R1+0x55a4] ;  /* 0x0055a40001187983 */ /* 0x000ea20000300800 */
[----:B---3--:R-:W-:-:S05]  /*155540*/  PRMT R25, R27, 0x5410, R26 ;  /* 0x000054101b197816 */ /* 0x008fca000000001a */
[----:B------:R4:W-:Y:S02]  /*155550*/  STL [R1+0x270], R25 ;  /* 0x0002701901007387 */ /* 0x0009e40000100800 */
[----:B----4-:R-:W-:Y:S02]  /*155560*/  PRMT R25, R28, 0x5410, R11 ;  /* 0x000054101c197816 */ /* 0x010fe4000000000b */
[----:B--2---:R-:W-:Y:S02]  /*155570*/  PRMT R11, R17, 0x5410, R13 ;  /* 0x00005410110b7816 */ /* 0x004fe4000000000d */
[----:B------:R-:W2:Y:S04]  /*155580*/  LDL.LU R17, [R1+0x5764] ;  /* 0x0057640001117983 */ /* 0x000ea80000300800 */
[----:B------:R3:W-:Y:S04]  /*155590*/  STL [R1+0x27c], R25 ;  /* 0x00027c1901007387 */ /* 0x0007e80000100800 */
[----:B---3--:R-:W3:Y:S04]  /*1555a0*/  LDL.LU R25, [R1+0x260] ;  /* 0x0002600001197983 */ /* 0x008ee80000300800 */
        /* <DEDUP_REMOVED lines=32> */
[----:B------:R-:W0:Y:S01]  /*1557b0*/  LDCU.64 UR42, c[0x0][0x398] ;  /* 0x00007300ff2a77ac */ /* 0x000e220008000a00 */
        /* <DEDUP_REMOVED lines=26> */
[----:B------:R-:W0:Y:S03]  /*155960*/  LDCU UR70, c[0x0][0x398] ;  /* 0x00007300ff4677ac */ /* 0x000e260008000800 */
        /* <DEDUP_REMOVED lines=25> */
[----:B------:R-:W3:Y:S01]  /*155b00*/  LDL.LU R24, [R1+0x55ac] ;  /* 0x0055ac0001187983 */ /* 0x000ee20000300800 */
[----:B--2---:R-:W-:-:S05]  /*155b10*/  PRMT R25, R26, 0x5410, R25 ;  /* 0x000054101a197816 */ /* 0x004fca0000000019 */
[----:B------:R2:W-:Y:S01]  /*155b20*/  STL [R1+0x254], R25 ;  /* 0x0002541901007387 */ /* 0x0005e20000100800 */
[----:B----4-:R-:W-:-:S03]  /*155b30*/  PRMT R11, R11, 0x5410, R27 ;  /* 0x000054100b0b7816 */ /* 0x010fc6000000001b */
[----:B--2---:R-:W2:Y:S04]  /*155b40*/  LDL.LU R25, [R1+0x248] ;  /* 0x0002480001197983 */ /* 0x004ea80000300800 */
[----:B------:R4:W-:Y:S04]  /*155b50*/  STL [R1+0x250], R11 ;  /* 0x0002500b01007387 */ /* 0x0009e80000100800 */
[----:B----4-:R-:W2:Y:S01]  /*155b60*/  LDL.LU R11, [R1+0x3d0] ;  /* 0x0003d000010b7983 */ /* 0x010ea20000300800 */
[----:B0-----:R-:W-:Y:S02]  /*155b70*/  ISETP.LT.AND P1, PT, R2, UR40, !P0 ;  /* 0x0000002802007c0c */ /* 0x001fe4000c721270 */
[----:B---3--:R-:W-:-:S02]  /*155b80*/  PRMT R13, R13, 0x5410, R28 ;  /* 0x000054100d0d7816 */ /* 0x008fc4000000001c */
[----:B------:R-:W-:Y:S02]  /*155b90*/  ISETP.LT.AND P3, PT, R6, UR18, !P0 ;  /* 0x0000001206007c0c */ /* 0x000fe4000c761270 */
[----:B------:R-:W-:Y:S02]  /*155ba0*/  LOP3.LUT R17, R17, 0xffdfffff, RZ, 0xc0, !PT ;  /* 0xffdfffff11117812 */ /* 0x000fe400078ec0ff */
[----:B------:R-:W-:Y:S01]  /*155bb0*/  ISETP.LT.AND P2, PT, R5, UR19, !P0 ;  /* 0x0000001305007c0c */ /* 0x000fe2000c741270 */
[----:B------:R-:W0:Y:S01]  /*155bc0*/  LDCU UR19, c[0x0][0x398] ;  /* 0x00007300ff1377ac */ /* 0x000e220008000800 */
[----:B------:R3:W-:Y:S04]  /*155bd0*/  STL [R1+0x24c], R13 ;  /* 0x00024c0d01007387 */ /* 0x0007e80000100800 */
[----:B------:R-:W4:Y:S04]  /*155be0*/  LDL.LU R26, [R1+0x244] ;  /* 0x00024400011a7983 */ /* 0x000f280000300800 */
[----:B------:R-:W4:Y:S04]  /*155bf0*/  LDL.LU R27, [R1+0x4c8] ;  /* 0x0004c800011b7983 */ /* 0x000f280000300800 */
[----:B------:R-:W4:Y:S01]  /*155c00*/  LDL.LU R28, [R1+0x240] ;  /* 0x00024000011c7983 */ /* 0x000f220000300800 */
[----:B------:R-:W0:Y:S01]  /*155c10*/  LDCU UR18, c[0x0][0x398] ;  /* 0x00007300ff1277ac */ /* 0x000e220008000800 */
[----:B------:R-:W-:-:S02]  /*155c20*/  @P1 LOP3.LUT R17, R17, 0x200000, RZ, 0xfc, !PT ;  /* 0x0020000011111812 */ /* 0x000fc400078efcff */
[----:B---3--:R-:W3:Y:S02]  /*155c30*/  LDL.LU R13, [R1+0x4e0] ;  /* 0x0004e000010d7983 */ /* 0x008ee40000300800 */
        /* <DEDUP_REMOVED lines=24> */
[----:B------:R-:W0:Y:S01]  /*155dc0*/  LDCU.64 UR42, c[0x0][0x398] ;  /* 0x00007300ff2a77ac */ /* 0x000e220008000a00 */
[----:B--2---:R-:W-:Y:S02]  /*155dd0*/  PRMT R24, R11, 0x5410, R25 ;  /* 0x000054100b187816 */ /* 0x004fe40000000019 */
[----:B------:R-:W2:Y:S01]  /*155de0*/  LDL.LU R11, [R1+0x55b0] ;  /* 0x0055b000010b7983 */ /* 0x000ea20000300800 */
[----:B0-----:R-:W-:-:S03]  /*155df0*/  ISETP.LT.AND P1, PT, R2, UR38, !P0 ;  /* 0x0000002602007c0c */ /* 0x001fc6000c721270 */
[----:B------:R4:W-:Y:S01]  /*155e00*/  STL [R1+0x248], R24 ;  /* 0x0002481801007387 */ /* 0x0009e20000100800 */
[----:B------:R-:W-:Y:S02]  /*155e10*/  ISETP.LT.AND P3, PT, R6, UR37, !P0 ;  /* 0x0000002506007c0c */ /* 0x000fe4000c761270 */
[----:B------:R-:W-:Y:S01]  /*155e20*/  LOP3.LUT R17, R17, 0xffffdfff, RZ, 0xc0, !PT ;  /* 0xffffdfff11117812 */ /* 0x000fe200078ec0ff */
[----:B------:R-:W2:Y:S01]  /*155e30*/  LDL.LU R25, [R1+0x23c] ;  /* 0x00023c0001197983 */ /* 0x000ea20000300800 */
[----:B------:R-:W-:Y:S01]  /*155e40*/  ISETP.LT.AND P2, PT, R5, UR44, !P0 ;  /* 0x0000002c05007c0c */ /* 0x000fe2000c741270 */
[----:B------:R-:W0:Y:S01]  /*155e50*/  LDCU UR37, c[0x0][0x398] ;  /* 0x00007300ff2577ac */ /* 0x000e220008000800 */
[----:B------:R-:W0:Y:S01]  /*155e60*/  LDCU UR38, c[0x0][0x398] ;  /* 0x00007300ff2677ac */ /* 0x000e220008000800 */
[----:B----4-:R-:W-:Y:S02]  /*155e70*/  PRMT R24, R27, 0x5410, R26 ;  /* 0x000054101b187816 */ /* 0x010fe4000000001a */
[----:B------:R-:W-:-:S02]  /*155e80*/  @P1 LOP3.LUT R17, R17, 0x2000, RZ, 0xfc, !PT ;  /* 0x0000200011111812 */ /* 0x000fc400078efcff */
[----:B---3--:R-:W-:Y:S01]  /*155e90*/  PRMT R13, R13, 0x5410, R28 ;  /* 0x000054100d0d7816 */ /* 0x008fe2000000001c */
[----:B------:R-:W-:Y:S04]  /*155ea0*/  STL [R1+0x244], R24 ;  /* 0x0002441801007387 */ /* 0x000fe80000100800 */
[----:B------:R-:W3:Y:S01]  /*155eb0*/  LDL.LU R26, [R1+0x4fc] ;  /* 0x0004fc00011a7983 */ /* 0x000ee20000300800 */
[----:B------:R-:W-:-:S03]  /*155ec0*/  LOP3.LUT R17, R17, 0xfffdffff, RZ, 0xc0, !PT ;  /* 0xfffdffff11117812 */ /* 0x000fc600078ec0ff */
[----:B------:R4:W-:Y:S04]  /*155ed0*/  STL [R1+0x240], R13 ;  /* 0x0002400d01007387 */ /* 0x0009e80000100800 */
[----:B------:R-:W3:Y:S04]  /*155ee0*/  LDL.LU R27, [R1+0x238] ;  /* 0x00023800011b7983 */ /* 0x000ee80000300800 */
[----:B------:R-:W3:Y:S01]  /*155ef0*/  LDL.LU R28, [R1+0x534] ;  /* 0x00053400011c7983 */ /* 0x000ee20000300800 */
[----:B------:R-:W-:Y:S02]  /*155f00*/  @P3 LOP3.LUT R17, R17, 0x20000, RZ, 0xfc, !PT ;  /* 0x0002000011113812 */ /* 0x000fe400078efcff */
[----:B------:R-:W-:Y:S01]  /*155f10*/  ISETP.LT.AND P1, PT, R4, UR45, !P0 ;  /* 0x0000002d04007c0c */ /* 0x000fe2000c721270 */
[----:B----4-:R-:W4:Y:S01]  /*155f20*/  LDL.LU R13, [R1+0x554] ;  /* 0x00055400010d7983 */ /* 0x010f220000300800 */
[----:B------:R-:W-:-:S02]  /*155f30*/  LOP3.LUT R17, R17, 0xfffeffff, RZ, 0xc0, !PT ;  /* 0xfffeffff11117812 */ /* 0x000fc400078ec0ff */
[----:B------:R-:W-:Y:S01]  /*155f40*/  ISETP.LT.AND P3, PT, R3, UR46, !P0 ;  /* 0x0000002e03007c0c */ /* 0x000fe2000c761270 */
[----:B------:R-:W0:Y:S01]  /*155f50*/  LDCU.64 UR44, c[0x0][0x398] ;  /* 0x00007300ff2c77ac */ /* 0x000e220008000a00 */
        /* <DEDUP_REMOVED lines=18> */
[----:B--2---:R-:W-:Y:S02]  /*156080*/  ISETP.GE.AND P0, PT, R11, UR41, PT ;  /* 0x000000290b007c0c */ /* 0x004fe4000bf06270 */
[----:B------:R-:W-:Y:S01]  /*156090*/  LOP3.LUT R17, R17, 0xffffffdf, RZ, 0xc0, !PT ;  /* 0xffffffdf11117812 */ /* 0x000fe200078ec0ff */
[----:B------:R-:W2:Y:S01]  /*1560a0*/  LDL.LU R11, [R1+0x55b4] ;  /* 0x0055b400010b7983 */ /* 0x000ea20000300800 */
[----:B------:R-:W1:Y:S01]  /*1560b0*/  LDCU.64 UR40, c[0x0][0x398] ;  /* 0x00007300ff2877ac */ /* 0x000e620008000a00 */
[----:B0-----:R-:W-:Y:S02]  /*1560c0*/  ISETP.LT.AND P1, PT, R2, UR44, !P0 ;  /* 0x0000002c02007c0c */ /* 0x001fe4000c721270 */
[----:B------:R-:W-:Y:S02]  /*1560d0*/  ISETP.LT.AND P3, PT, R6, UR53, !P0 ;  /* 0x0000003506007c0c */ /* 0x000fe4000c761270 */
[----:B------:R-:W-:Y:S01]  /*1560e0*/  ISETP.LT.AND P2, PT, R5, UR54, !P0 ;  /* 0x0000003605007c0c */ /* 0x000fe2000c741270 */
[----:B------:R-:W0:Y:S01]  /*1560f0*/  LDCU UR53, c[0x0][0x398] ;  /* 0x00007300ff3577ac */ /* 0x000e220008000800 */
[----:B------:R-:W0:Y:S07]  /*156100*/  LDCU UR54, c[0x0][0x398] ;  /* 0x00007300ff3677ac */ /* 0x000e2e0008000800 */
[----:B------:R-:W-:-:S02]  /*156110*/  @P1 LOP3.LUT R17, R17, 0x20, RZ, 0xfc, !PT ;  /* 0x0000002011111812 */ /* 0x000fc400078efcff */
[----:B---3--:R-:W-:Y:S02]  /*156120*/  PRMT R24, R26, 0x5410, R25 ;  /* 0x000054101a187816 */ /* 0x008fe40000000019 */
[----:B------:R-:W-:-:S03]  /*156130*/  LOP3.LUT R17, R17, 0xfffffdff, RZ, 0xc0, !PT ;  /* 0xfffffdff11117812 */ /* 0x000fc600078ec0ff */
[----:B------:R3:W-:Y:S01]  /*156140*/  STL [R1+0x23c], R24 ;  /* 0x00023c1801007387 */ /* 0x0007e20000100800 */
[----:B------:R-:W-:Y:S02]  /*156150*/  @P3 LOP3.LUT R17, R17, 0x200, RZ, 0xfc, !PT ;  /* 0x0000020011113812 */ /* 0x000fe400078efcff */
[----:B----4-:R-:W-:Y:S02]  /*156160*/  PRMT R13, R13, 0x5410, R19 ;  /* 0x000054100d0d7816 */ /* 0x010fe40000000013 */
[----:B------:R-:W4:Y:S01]  /*156170*/  LDL.LU R19, [R1+0x5760] ;  /* 0x0057600001137983 */ /* 0x000f220000300800 */
[----:B---3--:R-:W-:Y:S02]  /*156180*/  PRMT R24, R28, 0x5410, R27 ;  /* 0x000054101c187816 */ /* 0x008fe4000000001b */
[----:B------:R-:W-:Y:S02]  /*156190*/  ISETP.LT.AND P1, PT, R4, UR55, !P0 ;  /* 0x0000003704007c0c */ /* 0x000fe4000c721270 */
[----:B------:R-:W-:-:S02]  /*1561a0*/  LOP3.LUT R17, R17, 0xfffffeff, RZ, 0xc0, !PT ;  /* 0xfffffeff11117812 */ /* 0x000fc400078ec0ff */
[----:B------:R-:W-:Y:S01]  /*1561b0*/  ISETP.LT.AND P3, PT, R3, UR56, !P0 ;  /* 0x0000003803007c0c */ /* 0x000fe2000c761270 */
[----:B------:R-:W3:Y:S01]  /*1561c0*/  LDCU UR55, c[0x0][0x398] ;  /* 0x00007300ff3777ac */ /* 0x000ee20008000800 */
[----:B------:R0:W-:Y:S04]  /*1561d0*/  STL [R1+0x238], R24 ;  /* 0x0002381801007387 */ /* 0x0001e80000100800 */
[----:B------:R1:W-:Y:S01]  /*1561e0*/  STL [R1+0x234], R13 ;  /* 0x0002340d01007387 */ /* 0x0003e20000100800 */
[----:B------:R-:W-:Y:S01]  /*1561f0*/  @P2 LOP3.LUT R17, R17, 0x100, RZ, 0xfc, !PT ;  /* 0x0000010011112812 */ /* 0x000fe200078efcff */
[----:B------:R-:W1:Y:S02]  /*156200*/  LDCU UR56, c[0x0][0x398] ;  /* 0x00007300ff3877ac */ /* 0x000e640008000800 */
[----:B0-----:R-:W3:Y:S04]  /*156210*/  LDL.LU R24, [R1+0x230] ;  /* 0x0002300001187983 */ /* 0x001ee80000300800 */
[----:B------:R-:W3:Y:S04]  /*156220*/  LDL.LU R25, [R1+0x568] ;  /* 0x0005680001197983 */ /* 0x000ee80000300800 */
[----:B------:R-:W3:Y:S04]  /*156230*/  LDL.LU R26, [R1+0x22c] ;  /* 0x00022c00011a7983 */ /* 0x000ee80000300800 */
[----:B------:R-:W3:Y:S01]  /*156240*/  LDL.LU R27, [R1+0x59c] ;  /* 0x00059c00011b7983 */ /* 0x000ee20000300800 */
[----:B------:R-:W-:-:S03]  /*156250*/  LOP3.LUT R17, R17, 0xffffff7f, RZ, 0xc0, !PT ;  /* 0xffffff7f11117812 */ /* 0x000fc600078ec0ff */
[----:B------:R-:W3:Y:S04]  /*156260*/  LDL.LU R28, [R1+0x228] ;  /* 0x00022800011c7983 */ /* 0x000ee80000300800 */
[----:B-1----:R-:W3:Y:S01]  /*156270*/  LDL.LU R13, [R1+0x3d8] ;  /* 0x0003d800010d7983 */ /* 0x002ee20000300800 */
[----:B------:R-:W-:Y:S02]  /*156280*/  @P1 LOP3.LUT R17, R17, 0x80, RZ, 0xfc, !PT ;  /* 0x0000008011111812 */ /* 0x000fe400078efcff */
[----:B------:R-:W-:Y:S02]  /*156290*/  ISETP.LT.AND P2, PT, R29, UR57, !P0 ;  /* 0x000000391d007c0c */ /* 0x000fe4000c741270 */
[----:B------:R-:W-:Y:S02]  /*1562a0*/  ISETP.LT.AND P1, PT, R7, UR58, !P0 ;  /* 0x0000003a07007c0c */ /* 0x000fe4000c721270 */
[----:B------:R-:W-:Y:S01]  /*1562b0*/  LOP3.LUT R17, R17, 0xffffffbf, RZ, 0xc0, !PT ;  /* 0xffffffbf11117812 */ /* 0x000fe200078ec0ff */
[----:B------:R-:W0:Y:S01]  /*1562c0*/  LDCU UR58, c[0x0][0x398] ;  /* 0x00007300ff3a77ac */ /* 0x000e220008000800 */
[----:B------:R-:W1:Y:S02]  /*1562d0*/  LDCU UR57, c[0x0][0x398] ;  /* 0x00007300ff3977ac */ /* 0x000e640008000800 */
        /* <DEDUP_REMOVED lines=12> */
[----:B------:R-:W0:Y:S01]  /*1563a0*/  LDCU UR39, c[0x0][0x398] ;  /* 0x00007300ff2777ac */ /* 0x000e220008000800 */
[----:B------:R-:W-:Y:S02]  /*1563b0*/  ISETP.LT.AND P1, PT, R2, UR42, !P0 ;  /* 0x0000002a02007c0c */ /* 0x000fe4000c721270 */
[----:B------:R-:W-:Y:S02]  /*1563c0*/  ISETP.LT.AND P3, PT, R6, UR63, !P0 ;  /* 0x0000003f06007c0c */ /* 0x000fe4000c761270 */
[----:B------:R-:W-:Y:S01]  /*1563d0*/  ISETP.LT.AND P2, PT, R5, UR65, !P0 ;  /* 0x0000004105007c0c */ /* 0x000fe2000c741270 */
[----:B------:R-:W0:Y:S01]  /*1563e0*/  LDCU UR65, c[0x0][0x398] ;  /* 0x00007300ff4177ac */ /* 0x000e220008000800 */
[----:B------:R-:W0:Y:S09]  /*1563f0*/  LDCU UR63, c[0x0][0x398] ;  /* 0x00007300ff3f77ac */ /* 0x000e320008000800 */
[----:B------:R-:W-:-:S02]  /*156400*/  @P3 LOP3.LUT R17, R17, 0x2, RZ, 0xfc, !PT ;  /* 0x0000000211113812 */ /* 0x000fc400078efcff */
[----:B----4-:R-:W-:-:S04]  /*156410*/  LOP3.LUT R19, R19, 0xdfffffff, RZ, 0xc0, !PT ;  /* 0xdfffffff13137812 */ /* 0x010fc800078ec0ff */
[----:B------:R-:W-:Y:S02]  /*156420*/  @P1 LOP3.LUT R19, R19, 0x20000000, RZ, 0xfc, !PT ;  /* 0x2000000013131812 */ /* 0x000fe400078efcff */
[----:B------:R-:W-:Y:S02]  /*156430*/  ISETP.LT.AND P1, PT, R4, UR64, !P0 ;  /* 0x0000004004007c0c */ /* 0x000fe4000c721270 */
[----:B------:R-:W-:Y:S02]  /*156440*/  ISETP.LT.AND P3, PT, R3, UR69, !P0 ;  /* 0x0000004503007c0c */ /* 0x000fe4000c761270 */
[----:B------:R-:W-:Y:S02]  /*156450*/  LOP3.LUT R17, R17, 0xfffffffe, RZ, 0xc0, !PT ;  /* 0xfffffffe11117812 */ /* 0x000fe400078ec0ff */
[----:B------:R-:W-:Y:S01]  /*156460*/  LOP3.LUT R19, R19, 0x7fffffff, RZ, 0xc0, !PT ;  /* 0x7fffffff13137812 */ /* 0x000fe200078ec0ff */
[----:B------:R-:W4:Y:S01]  /*156470*/  LDCU UR64, c[0x0][0x398] ;  /* 0x00007300ff4077ac */ /* 0x000f220008000800 */
[----:B------:R-:W0:Y:S01]  /*156480*/  LDCU UR69, c[0x0][0x398] ;  /* 0x00007300ff4577ac */ /* 0x000e220008000800 */
[----:B---3--:R-:W-:-:S05]  /*156490*/  PRMT R24, R25, 0x5410, R24 ;  /* 0x0000541019187816 */ /* 0x008fca0000000018 */
[----:B------:R3:W-:Y:S01]  /*1564a0*/  STL [R1+0x230], R24 ;  /* 0x0002301801007387 */ /* 0x0007e20000100800 */
[----:B------:R-:W-:Y:S02]  /*1564b0*/  PRMT R13, R13, 0x5410, R28 ;  /* 0x000054100d0d7816 */ /* 0x000fe4000000001c */
[----:B------:R-:W-:Y:S02]  /*1564c0*/  @P1 LOP3.LUT R19, R19, 0x80000000, RZ, 0xfc, !PT ;  /* 0x8000000013131812 */ /* 0x000fe400078efcff */
[----:B------:R-:W-:Y:S02]  /*1564d0*/  @P2 LOP3.LUT R17, R17, 0x1, RZ, 0xfc, !PT ;  /* 0x0000000111112812 */ /* 0x000fe400078efcff */
        /* <DEDUP_REMOVED lines=11> */
[----:B------:R-:W4:Y:S04]  /*156590*/  LDL.LU R26, [R1+0x220] ;  /* 0x00022000011a7983 */ /* 0x000f280000300800 */
[----:B------:R-:W4:Y:S04]  /*1565a0*/  LDL.LU R27, [R1+0x5bc] ;  /* 0x0005bc00011b7983 */ /* 0x000f280000300800 */
[----:B------:R-:W4:Y:S04]  /*1565b0*/  LDL.LU R28, [R1+0x21c] ;  /* 0x00021c00011c7983 */ /* 0x000f280000300800 */
[----:B-1----:R-:W4:Y:S01]  /*1565c0*/  LDL.LU R13, [R1+0x5d8] ;  /* 0x0005d800010d7983 */ /* 0x002f220000300800 */
[----:B------:R-:W-:-:S02]  /*1565d0*/  LOP3.LUT R19, R19, 0xefffffff, RZ, 0xc0, !PT ;  /* 0xefffffff13137812 */ /* 0x000fc400078ec0ff */
        /* <DEDUP_REMOVED lines=11> */
[----:B------:R-:W-:Y:S02]  /*156690*/  ISETP.LT.AND P1, PT, R2, UR40, !P0 ;  /* 0x0000002802007c0c */ /* 0x000fe4000c721270 */
[----:B------:R-:W-:Y:S02]  /*1566a0*/  ISETP.LT.AND P3, PT, R6, UR74, !P0 ;  /* 0x0000004a06007c0c */ /* 0x000fe4000c761270 */
[----:B------:R-:W-:Y:S01]  /*1566b0*/  ISETP.LT.AND P2, PT, R5, UR75, !P0 ;  /* 0x0000004b05007c0c */ /* 0x000fe2000c741270 */
[----:B------:R-:W0:Y:S01]  /*1566c0*/  LDCU UR74, c[0x0][0x398] ;  /* 0x00007300ff4a77ac */ /* 0x000e220008000800 */
[----:B------:R-:W0:Y:S07]  /*1566d0*/  LDCU UR75, c[0x0][0x398] ;  /* 0x00007300ff4b77ac */ /* 0x000e2e0008000800 */
[----:B------:R-:W-:-:S04]  /*1566e0*/  @P1 LOP3.LUT R19, R19, 0x200000, RZ, 0xfc, !PT ;  /* 0x0020000013131812 */ /* 0x000fc800078efcff */
[----:B------:R-:W-:Y:S02]  /*1566f0*/  LOP3.LUT R19, R19, 0xfdffffff, RZ, 0xc0, !PT ;  /* 0xfdffffff13137812 */ /* 0x000fe400078ec0ff */
[----:B------:R-:W-:Y:S01]  /*156700*/  ISETP.LT.AND P1, PT, R4, UR76, !P0 ;  /* 0x0000004c04007c0c */ /* 0x000fe2000c721270 */
[----:B------:R-:W1:Y:S01]  /*156710*/  LDCU UR76, c[0x0][0x398] ;  /* 0x00007300ff4c77ac */ /* 0x000e620008000800 */
[----:B------:R-:W-:-:S04]  /*156720*/  @P3 LOP3.LUT R19, R19, 0x2000000, RZ, 0xfc, !PT ;  /* 0x0200000013133812 */ /* 0x000fc800078efcff */
[----:B------:R-:W-:Y:S02]  /*156730*/  LOP3.LUT R19, R19, 0xfeffffff, RZ, 0xc0, !PT ;  /* 0xfeffffff13137812 */ /* 0x000fe400078ec0ff */
[----:B------:R-:W-:Y:S01]  /*156740*/  ISETP.LT.AND P3, PT, R3, UR73, !P0 ;  /* 0x0000004903007c0c */ /* 0x000fe2000c761270 */
[----:B------:R-:W1:Y:S01]  /*156750*/  LDCU UR73, c[0x0][0x398] ;  /* 0x00007300ff4977ac */ /* 0x000e620008000800 */
[----:B------:R-:W-:-:S04]  /*156760*/  @P2 LOP3.LUT R19, R19, 0x1000000, RZ, 0xfc, !PT ;  /* 0x0100000013132812 */ /* 0x000fc800078efcff */
[----:B------:R-:W-:Y:S02]  /*156770*/  LOP3.LUT R19, R19, 0xff7fffff, RZ, 0xc0, !PT ;  /* 0xff7fffff13137812 */ /* 0x000fe400078ec0ff */
[----:B0-----:R-:W-:Y:S01]  /*156780*/  ISETP.LT.AND P2, PT, R29, UR74, !P0 ;  /* 0x0000004a1d007c0c */ /* 0x001fe2000c741270 */
[----:B------:R-:W0:Y:S01]  /*156790*/  LDCU UR74, c[0x0][0x398] ;  /* 0x00007300ff4a77ac */ /* 0x000e220008000800 */
[----:B------:R-:W-:-:S04]  /*1567a0*/  @P1 LOP3.LUT R19, R19, 0x800000, RZ, 0xfc, !PT ;  /* 0x0080000013131812 */ /* 0x000fc800078efcff */
[----:B------:R-:W-:Y:S02]  /*1567b0*/  LOP3.LUT R19, R19, 0xffbfffff, RZ, 0xc0, !PT ;  /* 0xffbfffff13137812 */ /* 0x000fe400078ec0ff */
[----:B------:R-:W-:Y:S02]  /*1567c0*/  ISETP.LT.AND P1, PT, R7, UR75, !P0 ;  /* 0x0000004b07007c0c */ /* 0x000fe4000c721270 */
[----:B------:R-:W-:Y:S01]  /*1567d0*/  @P3 LOP3.LUT R19, R19, 0x400000, RZ, 0xfc, !PT ;  /* 0x0040000013133812 */ /* 0x000fe200078efcff */
[----:B------:R-:W0:Y:S03]  /*1567e0*/  LDCU UR75, c[0x0][0x398] ;  /* 0x00007300ff4b77ac */ /* 0x000e260008000800 */
[----:B------:R-:W-:Y:S02]  /*1567f0*/  LOP3.LUT R19, R19, 0xffefffff, RZ, 0xc0, !PT ;  /* 0xffefffff13137812 */ /* 0x000fe400078ec0ff */
[----:B-1----:R-:W-:Y:S01]  /*156800*/  ISETP.LT.AND P0, PT, R8, UR76, !P0 ;  /* 0x0000004c08007c0c */ /* 0x002fe2000c701270 */
[----:B------:R-:W1:Y:S01]  /*156810*/  LDCU UR76, c[0x0][0x398] ;  /* 0x00007300ff4c77ac */ /* 0x000e620008000800 */
[----:B------:R-:W-:-:S02]  /*156820*/  @P2 LOP3.LUT R19, R19, 0x100000, RZ, 0xfc, !PT ;  /* 0x0010000013132812 */ /* 0x000fc400078efcff */
[----:B---3--:R-:W-:-:S05]  /*156830*/  PRMT R24, R25, 0x5410, R24 ;  /* 0x0000541019187816 */ /* 0x008fca0000000018 */
[----:B------:R3:W-:Y:S01]  /*156840*/  STL [R1+0x224], R24 ;  /* 0x0002241801007387 */ /* 0x0007e20000100800 */
[----:B----4-:R-:W-:Y:S02]  /*156850*/  PRMT R13, R13, 0x5410, R28 ;  /* 0x000054100d0d7816 */ /* 0x010fe4000000001c */
[----:B---3--:R-:W-:-:S05]  /*156860*/  PRMT R24, R27, 0x5410, R26 ;  /* 0x000054101b187816 */ /* 0x008fca000000001a */
[----:B------:R3:W-:Y:S04]  /*156870*/  STL [R1+0x220], R24 ;  /* 0x0002201801007387 */ /* 0x0007e80000100800 */
[----:B------:R4:W-:Y:S01]  /*156880*/  STL [R1+0x21c], R13 ;  /* 0x00021c0d01007387 */ /* 0x0009e20000100800 */
[----:B------:R-:W-:-:S03]  /*156890*/  LOP3.LUT R19, R19, 0xfff7ffff, RZ, 0xc0, !PT ;  /* 0xfff7ffff13137812 */ /* 0x000fc600078ec0ff */
[----:B---3--:R-:W3:Y:S04]  /*1568a0*/  LDL.LU R24, [R1+0x20c] ;  /* 0x00020c0001187983 */ /* 0x008ee80000300800 */
[----:B------:R-:W3:Y:S04]  /*1568b0*/  LDL.LU R25, [R1+0x5f0] ;  /* 0x0005f00001197983 */ /* 0x000ee80000300800 */
[----:B------:R-:W3:Y:S04]  /*1568c0*/  LDL.LU R26, [R1+0x1fc] ;  /* 0x0001fc00011a7983 */ /* 0x000ee80000300800 */
[----:B------:R-:W3:Y:S04]  /*1568d0*/  LDL.LU R27, [R1+0x5f8] ;  /* 0x0005f800011b7983 */ /* 0x000ee80000300800 */
[----:B------:R-:W3:Y:S04]  /*1568e0*/  LDL.LU R28, [R1+0x1ec] ;  /* 0x0001ec00011c7983 */ /* 0x000ee80000300800 */
[----:B----4-:R-:W4:Y:S01]  /*1568f0*/  LDL.LU R13, [R1+0x610] ;  /* 0x00061000010d7983 */ /* 0x010f220000300800 */
[----:B------:R-:W-:-:S04]  /*156900*/  @P1 LOP3.LUT R19, R19, 0x80000, RZ, 0xfc, !PT ;  /* 0x0008000013131812 */ /* 0x000fc800078efcff */
[----:B------:R-:W-:-:S04]  /*156910*/  LOP3.LUT R19, R19, 0xfffbffff, RZ, 0xc0, !PT ;  /* 0xfffbffff13137812 */ /* 0x000fc800078ec0ff */
[----:B------:R-:W-:Y:S02]  /*156920*/  @P0 LOP3.LUT R19, R19, 0x40000, RZ, 0xfc, !PT ;  /* 0x0004000013130812 */ /* 0x000fe400078efcff */
[----:B--2---:R-:W-:Y:S02]  /*156930*/  ISETP.GE.AND P0, PT, R11, UR43, PT ;  /* 0x0000002b0b007c0c */ /* 0x004fe4000bf06270 */
[----:B------:R-:W-:Y:S01]  /*156940*/  LOP3.LUT R19, R19, 0xffffdfff, RZ, 0xc0, !PT ;  /* 0xffffdfff13137812 */ /* 0x000fe200078ec0ff */
[----:B------:R-:W2:Y:S01]  /*156950*/  LDL.LU R11, [R1+0x55c0] ;  /* 0x0055c000010b7983 */ /* 0x000ea20000300800 */
[----:B------:R-:W2:Y:S01]  /*156960*/  LDCU.64 UR42, c[0x0][0x398] ;  /* 0x00007300ff2a77ac */ /* 0x000ea20008000a00 */
[----:B------:R-:W-:Y:S02]  /*156970*/  ISETP.LT.AND P2, PT, R2, UR44, !P0 ;  /* 0x0000002c02007c0c */ /* 0x000fe4000c741270 */
[----:B-1----:R-:W-:Y:S01]  /*156980*/  ISETP.LT.AND P1, PT, R6, UR76, !P0 ;  /* 0x0000004c06007c0c */ /* 0x002fe2000c721270 */
[----:B------:R-:W1:Y:S01]  /*156990*/  LDCU UR76, c[0x0][0x398] ;  /* 0x00007300ff4c77ac */ /* 0x000e620008000800 */
[----:B0-----:R-:W-:Y:S01]  /*1569a0*/  ISETP.LT.AND P3, PT, R3, UR75, !P0 ;  /* 0x0000004b03007c0c */ /* 0x001fe2000c761270 */
[----:B------:R-:W0:Y:S01]  /*1569b0*/  LDCU UR75, c[0x0][0x398] ;  /* 0x00007300ff4b77ac */ /* 0x000e220008000800 */
[----:B------:R-:W0:Y:S07]  /*1569c0*/  LDCU UR44, c[0x0][0x398] ;  /* 0x00007300ff2c77ac */ /* 0x000e2e0008000800 */
        /* <DEDUP_REMOVED lines=10> */
[----:B-1----:R-:W-:Y:S01]  /*156a70*/  ISETP.LT.AND P2, PT, R29, UR76, !P0 ;  /* 0x0000004c1d007c0c */ /* 0x002fe2000c741270 */
[----:B------:R-:W1:Y:S01]  /*156a80*/  LDCU UR76, c[0x0][0x398] ;  /* 0x00007300ff4c77ac */ /* 0x000e620008000800 */
[----:B------:R-:W-:-:S04]  /*156a90*/  @P1 LOP3.LUT R19, R19, 0x8000, RZ, 0xfc, !PT ;  /* 0x0000800013131812 */ /* 0x000fc800078efcff */
[----:B------:R-:W-:Y:S02]  /*156aa0*/  LOP3.LUT R19, R19, 0xffffbfff, RZ, 0xc0, !PT ;  /* 0xffffbfff13137812 */ /* 0x000fe400078ec0ff */
[----:B------:R-:W-:Y:S02]  /*156ab0*/  ISETP.LT.AND P1, PT, R7, UR67, !P0 ;  /* 0x0000004307007c0c */ /* 0x000fe4000c721270 */
[----:B------:R-:W-:Y:S02]  /*156ac0*/  @P3 LOP3.LUT R19, R19, 0x4000, RZ, 0xfc, !PT ;  /* 0x0000400013133812 */ /* 0x000fe400078efcff */
[----:B------:R-:W-:Y:S02]  /*156ad0*/  PRMT R23, R12, 0x5410, R23 ;  /* 0x000054100c177816 */ /* 0x000fe40000000017 */
[----:B------:R-:W-:Y:S01]  /*156ae0*/  LOP3.LUT R22, R22, 0xffff, RZ, 0xc0, !PT ;  /* 0x0000ffff16167812 */ /* 0x000fe200078ec0ff */
[----:B------:R-:W0:Y:S01]  /*156af0*/  LDCU UR67, c[0x0][0x398] ;  /* 0x00007300ff4377ac */ /* 0x000e220008000800 */
        /* <DEDUP_REMOVED lines=8> */
[----:B---3--:R-:W-:-:S05]  /*156b80*/  PRMT R24, R25, 0x5410, R24 ;  /* 0x0000541019187816 */ /* 0x008fca0000000018 */
[----:B------:R3:W-:Y:S01]  /*156b90*/  STL [R1+0x20c], R24 ;  /* 0x00020c1801007387 */ /* 0x0007e20000100800 */
[----:B----4-:R-:W-:Y:S02]  /*156ba0*/  PRMT R13, R13, 0x5410, R28 ;  /* 0x000054100d0d7816 */ /* 0x010fe4000000001c */
[----:B---3--:R-:W-:-:S05]  /*156bb0*/  PRMT R24, R27, 0x5410, R26 ;  /* 0x000054101b187816 */ /* 0x008fca000000001a */
[----:B------:R-:W-:Y:S04]  /*156bc0*/  STL [R1+0x1fc], R24 ;  /* 0x0001fc1801007387 */ /* 0x000fe80000100800 */
[----:B------:R3:W-:Y:S04]  /*156bd0*/  STL [R1+0x1ec], R13 ;  /* 0x0001ec0d01007387 */ /* 0x0007e80000100800 */
[----:B------:R-:W4:Y:S04]  /*156be0*/  LDL.LU R26, [R1+0x1dc] ;  /* 0x0001dc00011a7983 */ /* 0x000f280000300800 */
[----:B------:R-:W4:Y:S01]  /*156bf0*/  LDL.LU R27, [R1+0x620] ;  /* 0x00062000011b7983 */ /* 0x000f220000300800 */
[----:B--2---:R-:W-:-:S02]  /*156c00*/  ISETP.GE.AND P0, PT, R11, UR41, PT ;  /* 0x000000290b007c0c */ /* 0x004fc4000bf06270 */
[----:B------:R-:W-:Y:S01]  /*156c10*/  LOP3.LUT R19, R19, 0xffffffdf, RZ, 0xc0, !PT ;  /* 0xffffffdf13137812 */ /* 0x000fe200078ec0ff */
[----:B------:R-:W2:Y:S04]  /*156c20*/  LDL.LU R11, [R1+0x19c] ;  /* 0x00019c00010b7983 */ /* 0x000ea80000300800 */
[----:B------:R-:W2:Y:S04]  /*156c30*/  LDL.LU R28, [R1+0x3e4] ;  /* 0x0003e400011c7983 */ /* 0x000ea80000300800 */
[----:B---3--:R-:W3:Y:S04]  /*156c40*/  LDL.LU R13, [R1+0x678] ;  /* 0x00067800010d7983 */ /* 0x008ee80000300800 */
[----:B------:R-:W3:Y:S01]  /*156c50*/  LDL.LU R24, [R1+0x55c4] ;  /* 0x0055c40001187983 */ /* 0x000ee20000300800 */
[----:B----4-:R-:W-:Y:S01]  /*156c60*/  PRMT R25, R27, 0x5410, R26 ;  /* 0x000054101b197816 */ /* 0x010fe2000000001a */
[----:B------:R-:W4:Y:S04]  /*156c70*/  LDCU.64 UR40, c[0x0][0x398] ;  /* 0x00007300ff2877ac */ /* 0x000f280008000a00 */
[----:B------:R2:W-:Y:S02]  /*156c80*/  STL [R1+0x1dc], R25 ;  /* 0x0001dc1901007387 */ /* 0x0005e40000100800 */
[----:B--2---:R-:W-:-:S02]  /*156c90*/  PRMT R25, R28, 0x5410, R11 ;  /* 0x000054101c197816 */ /* 0x004fc4000000000b */
[----:B---3--:R-:W-:Y:S02]  /*156ca0*/  PRMT R11, R13, 0x5410, R20 ;  /* 0x000054100d0b7816 */ /* 0x008fe40000000014 */
[----:B------:R-:W2:Y:S04]  /*156cb0*/  LDL.LU R20, [R1+0x575c] ;  /* 0x00575c0001147983 */ /* 0x000ea80000300800 */
[----:B------:R3:W-:Y:S04]  /*156cc0*/  STL [R1+0x19c], R25 ;  /* 0x00019c1901007387 */ /* 0x0007e80000100800 */
[----:B---3--:R-:W3:Y:S04]  /*156cd0*/  LDL.LU R25, [R1+0x17c] ;  /* 0x00017c0001197983 */ /* 0x008ee80000300800 */
[----:B------:R-:W3:Y:S04]  /*156ce0*/  LDL.LU R26, [R1+0x6dc] ;  /* 0x0006dc00011a7983 */ /* 0x000ee80000300800 */
[----:B------:R0:W-:Y:S04]  /*156cf0*/  STL [R1+0x18c], R11 ;  /* 0x00018c0b01007387 */ /* 0x0001e80000100800 */
[----:B------:R-:W2:Y:S04]  /*156d00*/  LDL.LU R27, [R1+0x16c] ;  /* 0x00016c00011b7983 */ /* 0x000ea80000300800 */
[----:B0-----:R-:W2:Y:S04]  /*156d10*/  LDL.LU R11, [R1+0x6fc] ;  /* 0x0006fc00010b7983 */ /* 0x001ea80000300800 */
[----:B------:R-:W4:Y:S04]  /*156d20*/  LDL.LU R28, [R1+0x15c] ;  /* 0x00015c00011c7983 */ /* 0x000f280000300800 */
[----:B------:R-:W4:Y:S01]  /*156d30*/  LDL.LU R13, [R1+0x79c] ;  /* 0x00079c00010d7983 */ /* 0x000f220000300800 */
[----:B------:R-:W-:-:S02]  /*156d40*/  ISETP.LT.AND P1, PT, R2, UR42, !P0 ;  /* 0x0000002a02007c0c */ /* 0x000fc4000c721270 */
[----:B------:R-:W-:Y:S02]  /*156d50*/  ISETP.LT.AND P3, PT, R6, UR73, !P0 ;  /* 0x0000004906007c0c */ /* 0x000fe4000c761270 */
[----:B------:R-:W-:Y:S01]  /*156d60*/  ISETP.LT.AND P2, PT, R5, UR74, !P0 ;  /* 0x0000004a05007c0c */ /* 0x000fe2000c741270 */
[----:B------:R-:W0:Y:S01]  /*156d70*/  LDCU UR73, c[0x0][0x398] ;  /* 0x00007300ff4977ac */ /* 0x000e220008000800 */
[----:B------:R-:W-:Y:S01]  /*156d80*/  PRMT R22, R22, 0x3340, R0 ;  /* 0x0000334016167816 */ /* 0x000fe20000000000 */
        /* <DEDUP_REMOVED lines=8> */
[----:B-1----:R-:W-:Y:S01]  /*156e10*/  ISETP.LT.AND P3, PT, R3, UR76, !P0 ;  /* 0x0000004c03007c0c */ /* 0x002fe2000c761270 */
[----:B------:R-:W1:Y:S01]  /*156e20*/  LDCU UR76, c[0x0][0x398] ;  /* 0x00007300ff4c77ac */ /* 0x000e620008000800 */
        /* <DEDUP_REMOVED lines=32> */
[----:B------:R-:W-:-:S02]  /*157030*/  ISETP.LT.AND P1, PT, R2, UR40, !P0 ;  /* 0x0000002802007c0c */ /* 0x000fc4000c721270 */
[----:B------:R-:W-:Y:S02]  /*157040*/  ISETP.LT.AND P3, PT, R6, UR30, !P0 ;  /* 0x0000001e06007c0c */ /* 0x000fe4000c761270 */
[----:B------:R-:W-:Y:S02]  /*157050*/  LOP3.LUT R20, R20, 0xdfffffff, RZ, 0xc0, !PT ;  /* 0xdfffffff14147812 */ /* 0x000fe400078ec0ff */
[----:B------:R-:W-:Y:S02]  /*157060*/  ISETP.LT.AND P2, PT, R5, UR31, !P0 ;  /* 0x0000001f05007c0c */ /* 0x000fe4000c741270 */
[----:B------:R-:W-:Y:S01]  /*157070*/  LOP3.LUT R19, R19, 0xfffffffd, RZ, 0xc0, !PT ;  /* 0xfffffffd13137812 */ /* 0x000fe200078ec0ff */
[----:B------:R-:W0:Y:S01]  /*157080*/  LDCU.64 UR30, c[0x0][0x398] ;  /* 0x00007300ff1e77ac */ /* 0x000e220008000a00 */
[----:B------:R-:W0:Y:S03]  /*157090*/  LDCU UR40, c[0x0][0x398] ;  /* 0x00007300ff2877ac */ /* 0x000e260008000800 */
[----:B------:R-:W-:-:S02]  /*1570a0*/  @P1 LOP3.LUT R20, R20, 0x20000000, RZ, 0xfc, !PT ;  /* 0x2000000014141812 */ /* 0x000fc400078efcff */
[----:B------:R-:W-:Y:S02]  /*1570b0*/  ISETP.LT.AND P1, PT, R4, UR32, !P0 ;  /* 0x0000002004007c0c */ /* 0x000fe4000c721270 */
[----:B------:R-:W-:Y:S02]  /*1570c0*/  @P3 LOP3.LUT R19, R19, 0x2, RZ, 0xfc, !PT ;  /* 0x0000000213133812 */ /* 0x000fe400078efcff */
[----:B------:R-:W-:Y:S02]  /*1570d0*/  ISETP.LT.AND P3, PT, R3, UR33, !P0 ;  /* 0x0000002103007c0c */ /* 0x000fe4000c761270 */
[----:B------:R-:W-:Y:S01]  /*1570e0*/  LOP3.LUT R20, R20, 0x7fffffff, RZ, 0xc0, !PT ;  /* 0x7fffffff14147812 */ /* 0x000fe200078ec0ff */
[----:B------:R-:W0:Y:S01]  /*1570f0*/  LDCU UR32, c[0x0][0x398] ;  /* 0x00007300ff2077ac */ /* 0x000e220008000800 */
[----:B------:R-:W-:Y:S01]  /*157100*/  LOP3.LUT R19, R19, 0xfffffffe, RZ, 0xc0, !PT ;  /* 0xfffffffe13137812 */ /* 0x000fe200078ec0ff */
[----:B------:R-:W0:Y:S03]  /*157110*/  LDCU UR33, c[0x0][0x398] ;  /* 0x00007300ff2177ac */ /* 0x000e260008000800 */
[----:B------:R-:W-:-:S02]  /*157120*/  @P2 LOP3.LUT R19, R19, 0x1, RZ, 0xfc, !PT ;  /* 0x0000000113132812 */ /* 0x000fc400078efcff */
[----:B------:R-:W-:Y:S02]  /*157130*/  ISETP.LT.AND P2, PT, R29, UR34, !P0 ;  /* 0x000000221d007c0c */ /* 0x000fe4000c741270 */
[----:B------:R-:W-:-:S04]  /*157140*/  @P1 LOP3.LUT R20, R20, 0x80000000, RZ, 0xfc, !PT ;  /* 0x8000000014141812 */ /* 0x000fc800078efcff */
[----:B------:R-:W-:Y:S02]  /*157150*/  LOP3.LUT R20, R20, 0xbfffffff, RZ, 0xc0, !PT ;  /* 0xbfffffff14147812 */ /* 0x000fe400078ec0ff */
[----:B------:R-:W-:Y:S02]  /*157160*/  ISETP.LT.AND P1, PT, R7, UR35, !P0 ;  /* 0x0000002307007c0c */ /* 0x000fe4000c721270 */
[----:B------:R-:W-:Y:S01]  /*157170*/  @P3 LOP3.LUT R20, R20, 0x40000000, RZ, 0xfc, !PT ;  /* 0x4000000014143812 */ /* 0x000fe200078efcff */
[----:B------:R-:W0:Y:S03]  /*157180*/  LDCU.64 UR34, c[0x0][0x398] ;  /* 0x00007300ff2277ac */ /* 0x000e260008000a00 */
        /* <DEDUP_REMOVED lines=12> */
[----:B------:R4:W-:Y:S02]  /*157250*/  STL [R1+0x14c], R25 ;  /* 0x00014c1901007387 */ /* 0x0009e40000100800 */
[----:B----4-:R-:W-:Y:S02]  /*157260*/  PRMT R25, R11, 0x5410, R27 ;  /* 0x000054100b197816 */ /* 0x010fe4000000001b */
[----:B---3--:R-:W-:Y:S02]  /*157270*/  PRMT R11, R13, 0x5410, R28 ;  /* 0x000054100d0b7816 */ /* 0x008fe4000000001c */
[----:B------:R-:W2:Y:S04]  /*157280*/  LDL.LU R28, [R1+0x11c] ;  /* 0x00011c00011c7983 */ /* 0x000ea80000300800 */
[----:B------:R3:W-:Y:S04]  /*157290*/  STL [R1+0x13c], R25 ;  /* 0x00013c1901007387 */ /* 0x0007e80000100800 */
[----:B------:R-:W2:Y:S04]  /*1572a0*/  LDL.LU R13, [R1+0x3f4] ;  /* 0x0003f400010d7983 */ /* 0x000ea80000300800 */
[----:B------:R4:W-:Y:S04]  /*1572b0*/  STL [R1+0x12c], R11 ;  /* 0x00012c0b01007387 */ /* 0x0009e80000100800 */
[----:B---3--:R-:W3:Y:S04]  /*1572c0*/  LDL.LU R25, [R1+0x10c] ;  /* 0x00010c0001197983 */ /* 0x008ee80000300800 */
[----:B------:R-:W3:Y:S01]  /*1572d0*/  LDL.LU R26, [R1+0x283c] ;  /* 0x00283c00011a7983 */ /* 0x000ee20000300800 */
[----:B0-----:R-:W-:-:S02]  /*1572e0*/  ISETP.LT.AND P1, PT, R2, UR30, !P0 ;  /* 0x0000001e02007c0c */ /* 0x001fc4000c721270 */
[----:B------:R-:W-:Y:S02]  /*1572f0*/  ISETP.LT.AND P3, PT, R6, UR23, !P0 ;  /* 0x0000001706007c0c */ /* 0x000fe4000c761270 */
[----:B------:R-:W-:Y:S02]  /*157300*/  LOP3.LUT R20, R20, 0xffdfffff, RZ, 0xc0, !PT ;  /* 0xffdfffff14147812 */ /* 0x000fe400078ec0ff */
[----:B------:R-:W-:Y:S01]  /*157310*/  ISETP.LT.AND P2, PT, R5, UR27, !P0 ;  /* 0x0000001b05007c0c */ /* 0x000fe2000c741270 */
[----:B------:R-:W3:Y:S04]  /*157320*/  LDL.LU R27, [R1+0xfc] ;  /* 0x0000fc00011b7983 */ /* 0x000ee80000300800 */
[----:B----4-:R-:W4:Y:S01]  /*157330*/  LDL.LU R11, [R1+0x288c] ;  /* 0x00288c00010b7983 */ /* 0x010f220000300800 */
        /* <DEDUP_REMOVED lines=13> */
[----:B------:R-:W0:Y:S01]  /*157410*/  LDCU.64 UR26, c[0x0][0x398] ;  /* 0x00007300ff1a77ac */ /* 0x000e220008000a00 */
        /* <DEDUP_REMOVED lines=15> */
[----:B--2---:R-:W-:-:S03]  /*157510*/  PRMT R13, R13, 0x5410, R28 ;  /* 0x000054100d0d7816 */ /* 0x004fc6000000001c */
[----:B------:R-:W2:Y:S04]  /*157520*/  LDL.LU R28, [R1+0x5758] ;  /* 0x00575800011c7983 */ /* 0x000ea80000300800 */
[----:B------:R0:W-:Y:S01]  /*157530*/  STL [R1+0x11c], R13 ;  /* 0x00011c0d01007387 */ /* 0x0001e20000100800 */
[----:B---3--:R-:W-:-:S03]  /*157540*/  PRMT R26, R26, 0x5410, R25 ;  /* 0x000054101a1a7816 */ /* 0x008fc60000000019 */
[----:B0-----:R-:W3:Y:S04]  /*157550*/  LDL.LU R13, [R1+0x5754] ;  /* 0x00575400010d7983 */ /* 0x001ee80000300800 */
[----:B------:R-:W3:Y:S01]  /*157560*/  LDL.LU R25, [R1+0x2928] ;  /* 0x0029280001197983 */ /* 0x000ee20000300800 */
[----:B------:R-:W-:Y:S02]  /*157570*/  ISETP.LT.AND P1, PT, R2, UR24, !P0 ;  /* 0x0000001802007c0c */ /* 0x000fe4000c721270 */
[----:B------:R-:W-:Y:S02]  /*157580*/  ISETP.LT.AND P3, PT, R6, UR13, !P0 ;  /* 0x0000000d06007c0c */ /* 0x000fe4000c761270 */
[----:B------:R-:W-:Y:S02]  /*157590*/  LOP3.LUT R20, R20, 0xffffdfff, RZ, 0xc0, !PT ;  /* 0xffffdfff14147812 */ /* 0x000fe400078ec0ff */
[----:B------:R-:W-:-:S02]  /*1575a0*/  ISETP.LT.AND P2, PT, R5, UR10, !P0 ;  /* 0x0000000a05007c0c */ /* 0x000fc4000c741270 */
[----:B----4-:R-:W-:Y:S01]  /*1575b0*/  PRMT R11, R11, 0x5410, R27 ;  /* 0x000054100b0b7816 */ /* 0x010fe2000000001b */
[----:B------:R0:W-:Y:S01]  /*1575c0*/  STL [R1+0x10c], R26 ;  /* 0x00010c1a01007387 */ /* 0x0001e20000100800 */
[----:B------:R-:W4:Y:S01]  /*1575d0*/  LDCU UR13, c[0x0][0x398] ;  /* 0x00007300ff0d77ac */ /* 0x000f220008000800 */
[----:B------:R-:W1:Y:S02]  /*1575e0*/  LDCU UR24, c[0x0][0x398] ;  /* 0x00007300ff1877ac */ /* 0x000e640008000800 */
[----:B------:R-:W-:Y:S01]  /*1575f0*/  @P1 LOP3.LUT R20, R20, 0x2000, RZ, 0xfc, !PT ;  /* 0x0000200014141812 */ /* 0x000fe200078efcff */
[----:B0-----:R-:W2:Y:S03]  /*157600*/  LDL.LU R26, [R1+0xdc] ;  /* 0x0000dc00011a7983 */ /* 0x001ea60000300800 */
[----:B------:R-:W-:Y:S02]  /*157610*/  LOP3.LUT R20, R20, 0xfffdffff, RZ, 0xc0, !PT ;  /* 0xfffdffff14147812 */ /* 0x000fe400078ec0ff */
[----:B------:R-:W-:Y:S01]  /*157620*/  ISETP.LT.AND P1, PT, R4, UR12, !P0 ;  /* 0x0000000c04007c0c */ /* 0x000fe2000c721270 */
[----:B------:R0:W-:Y:S04]  /*157630*/  STL [R1+0xfc], R11 ;  /* 0x0000fc0b01007387 */ /* 0x0001e80000100800 */
[----:B------:R-:W2:Y:S01]  /*157640*/  LDL.LU R27, [R1+0x2938] ;  /* 0x00293800011b7983 */ /* 0x000ea20000300800 */
[----:B------:R-:W-:Y:S01]  /*157650*/  @P3 LOP3.LUT R20, R20, 0x20000, RZ, 0xfc, !PT ;  /* 0x0002000014143812 */ /* 0x000fe200078efcff */
[----:B------:R-:W1:Y:S03]  /*157660*/  LDCU UR12, c[0x0][0x398] ;  /* 0x00007300ff0c77ac */ /* 0x000e660008000800 */
[----:B------:R-:W-:-:S02]  /*157670*/  LOP3.LUT R20, R20, 0xfffeffff, RZ, 0xc0, !PT ;  /* 0xfffeffff14147812 */ /* 0x000fc400078ec0ff */
[----:B------:R-:W-:Y:S02]  /*157680*/  ISETP.LT.AND P3, PT, R3, UR9, !P0 ;  /* 0x0000000903007c0c */ /* 0x000fe4000c761270 */
[----:B------:R-:W-:Y:S01]  /*157690*/  @P2 LOP3.LUT R20, R20, 0x10000, RZ, 0xfc, !PT ;  /* 0x0001000014142812 */ /* 0x000fe200078efcff */
[----:B0-----:R-:W4:Y:S03]  /*1576a0*/  LDL.LU R11, [R1+0xcc] ;  /* 0x0000cc00010b7983 */ /* 0x001f260000300800 */
[----:B------:R-:W-:Y:S02]  /*1576b0*/  LOP3.LUT R20, R20, 0xffff7fff, RZ, 0xc0, !PT ;  /* 0xffff7fff14147812 */ /* 0x000fe400078ec0ff */
[----:B------:R-:W-:Y:S01]  /*1576c0*/  ISETP.LT.AND P2, PT, R29, UR11, !P0 ;  /* 0x0000000b1d007c0c */ /* 0x000fe2000c741270 */
[----:B------:R-:W0:Y:S01]  /*1576d0*/  LDCU.64 UR10, c[0x0][0x398] ;  /* 0x00007300ff0a77ac */ /* 0x000e220008000a00 */
        /* <DEDUP_REMOVED lines=16> */
[----:B---3--:R-:W-:-:S03]  /*1577e0*/  PRMT R25, R25, 0x5410, R13 ;  /* 0x0000541019197816 */ /* 0x008fc6000000000d */
[----:B------:R-:W4:Y:S04]  /*1577f0*/  LDL.LU R13, [R1+0x5750] ;  /* 0x00575000010d7983 */ /* 0x000f280000300800 */
[----:B------:R2:W-:Y:S02]  /*157800*/  STL [R1+0x280], R25 ;  /* 0x0002801901007387 */ /* 0x0005e40000100800 */
[----:B--2---:R-:W-:Y:S02]  /*157810*/  PRMT R25, R27, 0x5410, R26 ;  /* 0x000054101b197816 */ /* 0x004fe4000000001a */
[----:B0-----:R-:W-:Y:S02]  /*157820*/  ISETP.LT.AND P1, PT, R2, UR8, !P0 ;  /* 0x0000000802007c0c */ /* 0x001fe4000c721270 */
[----:B------:R-:W-:-:S02]  /*157830*/  ISETP.LT.AND P3, PT, R6, UR72, !P0 ;  /* 0x0000004806007c0c */ /* 0x000fc4000c761270 */
[----:B------:R-:W-:Y:S02]  /*157840*/  LOP3.LUT R20, R20, 0xffffffdf, RZ, 0xc0, !PT ;  /* 0xffffffdf14147812 */ /* 0x000fe400078ec0ff */
[----:B------:R-:W-:Y:S01]  /*157850*/  ISETP.LT.AND P2, PT, R5, UR71, !P0 ;  /* 0x0000004705007c0c */ /* 0x000fe2000c741270 */
[----:B------:R-:W0:Y:S01]  /*157860*/  LDCU UR72, c[0x0][0x398] ;  /* 0x00007300ff4877ac */ /* 0x000e220008000800 */
[----:B------:R-:W2:Y:S01]  /*157870*/  LDCU UR71, c[0x0][0x398] ;  /* 0x00007300ff4777ac */ /* 0x000ea20008000800 */
[----:B------:R-:W3:Y:S04]  /*157880*/  LDCU UR8, c[0x0][0x398] ;  /* 0x00007300ff0877ac */ /* 0x000ee80008000800 */
[----:B------:R-:W-:-:S04]  /*157890*/  @P1 LOP3.LUT R20, R20, 0x20, RZ, 0xfc, !PT ;  /* 0x0000002014141812 */ /* 0x000fc800078efcff */
[----:B------:R-:W-:Y:S02]  /*1578a0*/  LOP3.LUT R20, R20, 0xfffffdff, RZ, 0xc0, !PT ;  /* 0xfffffdff14147812 */ /* 0x000fe400078ec0ff */
[----:B------:R-:W-:Y:S01]  /*1578b0*/  ISETP.LT.AND P1, PT, R4, UR70, !P0 ;  /* 0x0000004604007c0c */ /* 0x000fe2000c721270 */
[----:B------:R-:W0:Y:S01]  /*1578c0*/  LDCU UR70, c[0x0][0x398] ;  /* 0x00007300ff4677ac */ /* 0x000e220008000800 */
[----:B------:R-:W-:Y:S02]  /*1578d0*/  @P3 LOP3.LUT R20, R20, 0x200, RZ, 0xfc, !PT ;  /* 0x0000020014143812 */ /* 0x000fe400078efcff */
[----:B----4-:R-:W-:Y:S02]  /*1578e0*/  PRMT R11, R13, 0x5410, R11 ;  /* 0x000054100d0b7816 */ /* 0x010fe4000000000b */
[----:B------:R-:W4:Y:S04]  /*1578f0*/  LDL.LU R13, [R1+0x574c] ;  /* 0x00574c00010d7983 */ /* 0x000f280000300800 */
[----:B------:R0:W-:Y:S04]  /*157900*/  STL [R1+0x71c], R25 ;  /* 0x00071c1901007387 */ /* 0x0001e80000100800 */
[----:B0-----:R-:W2:Y:S04]  /*157910*/  LDL.LU R25, [R1+0xbc] ;  /* 0x0000bc0001197983 */ /* 0x001ea80000300800 */
[----:B------:R-:W2:Y:S04]  /*157920*/  LDL.LU R26, [R1+0x2978] ;  /* 0x00297800011a7983 */ /* 0x000ea80000300800 */
[----:B------:R0:W-:Y:S04]  /*157930*/  STL [R1+0x72c], R11 ;  /* 0x00072c0b01007387 */ /* 0x0001e80000100800 */
[----:B------:R-:W3:Y:S04]  /*157940*/  LDL.LU R27, [R1+0xac] ;  /* 0x0000ac00011b7983 */ /* 0x000ee80000300800 */
[----:B0-----:R-:W3:Y:S01]  /*157950*/  LDL.LU R11, [R1+0x298c] ;  /* 0x00298c00010b7983 */ /* 0x001ee20000300800 */
[----:B------:R-:W-:-:S02]  /*157960*/  LOP3.LUT R20, R20, 0xfffffeff, RZ, 0xc0, !PT ;  /* 0xfffffeff14147812 */ /* 0x000fc400078ec0ff */
        /* <DEDUP_REMOVED lines=25> */
[----:B------:R-:W-:Y:S02]  /*157b00*/  PRMT R11, R28, 0x5410, R9 ;  /* 0x000054101c0b7816 */ /* 0x000fe40000000009 */
[----:B------:R-:W2:Y:S04]  /*157b10*/  LDL.LU R9, [R1+0x5748] ;  /* 0x0057480001097983 */ /* 0x000ea80000300800 */
[----:B------:R3:W-:Y:S04]  /*157b20*/  STL [R1+0x77c], R25 ;  /* 0x00077c1901007387 */ /* 0x0007e80000100800 */
[----:B---3--:R-:W2:Y:S01]  /*157b30*/  LDL.LU R25, [R1+0xa4] ;  /* 0x0000a40001197983 */ /* 0x008ea20000300800 */
[----:B------:R-:W-:-:S02]  /*157b40*/  ISETP.LT.AND P1, PT, R2, UR10, !P0 ;  /* 0x0000000a02007c0c */ /* 0x000fc4000c721270 */
[----:B------:R-:W-:Y:S02]  /*157b50*/  ISETP.LT.AND P3, PT, R6, UR17, !P0 ;  /* 0x0000001106007c0c */ /* 0x000fe4000c761270 */
[----:B----4-:R-:W-:Y:S02]  /*157b60*/  LOP3.LUT R13, R13, 0xdfffffff, RZ, 0xc0, !PT ;  /* 0xdfffffff0d0d7812 */ /* 0x010fe400078ec0ff */
[----:B------:R-:W-:Y:S02]  /*157b70*/  ISETP.LT.AND P2, PT, R5, UR18, !P0 ;  /* 0x0000001205007c0c */ /* 0x000fe4000c741270 */
[----:B------:R-:W-:Y:S01]  /*157b80*/  LOP3.LUT R20, R20, 0xfffffffd, RZ, 0xc0, !PT ;  /* 0xfffffffd14147812 */ /* 0x000fe200078ec0ff */
[----:B------:R-:W3:Y:S01]  /*157b90*/  LDL.LU R26, [R1+0xa0] ;  /* 0x0000a000011a7983 */ /* 0x000ee20000300800 */
[----:B------:R-:W4:Y:S01]  /*157ba0*/  LDCU UR17, c[0x0][0x398] ;  /* 0x00007300ff1177ac */ /* 0x000f220008000800 */
[----:B------:R-:W0:Y:S02]  /*157bb0*/  LDCU UR10, c[0x0][0x398] ;  /* 0x00007300ff0a77ac */ /* 0x000e240008000800 */
[----:B------:R-:W-:-:S02]  /*157bc0*/  @P1 LOP3.LUT R13, R13, 0x20000000, RZ, 0xfc, !PT ;  /* 0x200000000d0d1812 */ /* 0x000fc400078efcff */
[----:B------:R-:W-:Y:S02]  /*157bd0*/  ISETP.LT.AND P1, PT, R4, UR19, !P0 ;  /* 0x0000001304007c0c */ /* 0x000fe4000c721270 */
[----:B------:R-:W-:Y:S02]  /*157be0*/  @P3 LOP3.LUT R20, R20, 0x2, RZ, 0xfc, !PT ;  /* 0x0000000214143812 */ /* 0x000fe400078efcff */
[----:B------:R-:W-:Y:S02]  /*157bf0*/  ISETP.LT.AND P3, PT, R3, UR20, !P0 ;  /* 0x0000001403007c0c */ /* 0x000fe4000c761270 */
[----:B------:R-:W-:Y:S01]  /*157c00*/  LOP3.LUT R13, R13, 0x7fffffff, RZ, 0xc0, !PT ;  /* 0x7fffffff0d0d7812 */ /* 0x000fe200078ec0ff */
[----:B------:R0:W-:Y:S01]  /*157c10*/  STL [R1+0x79c], R11 ;  /* 0x00079c0b01007387 */ /* 0x0001e20000100800 */
[----:B------:R-:W-:-:S03]  /*157c20*/  LOP3.LUT R20, R20, 0xfffffffe, RZ, 0xc0, !PT ;  /* 0xfffffffe14147812 */ /* 0x000fc600078ec0ff */
[----:B------:R-:W3:Y:S01]  /*157c30*/  LDL.LU R27, [R1+0x408] ;  /* 0x00040800011b7983 */ /* 0x000ee20000300800 */
[----:B------:R-:W1:Y:S01]  /*157c40*/  LDCU.64 UR18, c[0x0][0x398] ;  /* 0x00007300ff1277ac */ /* 0x000e620008000a00 */
[----:B------:R-:W1:Y:S01]  /*157c50*/  LDCU UR20, c[0x0][0x398] ;  /* 0x00007300ff1477ac */ /* 0x000e620008000800 */
[----:B------:R-:W-:Y:S02]  /*157c60*/  @P2 LOP3.LUT R20, R20, 0x1, RZ, 0xfc, !PT ;  /* 0x0000000114142812 */ /* 0x000fe400078efcff */
[----:B------:R-:W-:Y:S01]  /*157c70*/  ISETP.LT.AND P2, PT, R29, UR21, !P0 ;  /* 0x000000151d007c0c */ /* 0x000fe2000c741270 */
[----:B------:R-:W1:Y:S01]  /*157c80*/  LDCU UR21, c[0x0][0x398] ;  /* 0x00007300ff1577ac */ /* 0x000e620008000800 */
[----:B------:R-:W-:Y:S01]  /*157c90*/  @P1 LOP3.LUT R13, R13, 0x80000000, RZ, 0xfc, !PT ;  /* 0x800000000d0d1812 */ /* 0x000fe200078efcff */
[----:B0-----:R-:W4:Y:S01]  /*157ca0*/  LDL.LU R11, [R1+0x9c] ;  /* 0x00009c00010b7983 */ /* 0x001f220000300800 */
[----:B------:R-:W-:Y:S02]  /*157cb0*/  ISETP.LT.AND P1, PT, R7, UR37, !P0 ;  /* 0x0000002507007c0c */ /* 0x000fe4000c721270 */
[----:B------:R-:W-:Y:S01]  /*157cc0*/  LOP3.LUT R13, R13, 0xbfffffff, RZ, 0xc0, !PT ;  /* 0xbfffffff0d0d7812 */ /* 0x000fe200078ec0ff */
[----:B------:R-:W4:Y:S01]  /*157cd0*/  LDL.LU R28, [R1+0x2b18] ;  /* 0x002b1800011c7983 */ /* 0x000f220000300800 */
[----:B------:R-:W0:Y:S02]  /*157ce0*/  LDCU UR37, c[0x0][0x398] ;  /* 0x00007300ff2577ac */ /* 0x000e240008000800 */
[----:B------:R-:W-:-:S04]  /*157cf0*/  @P3 LOP3.LUT R13, R13, 0x40000000, RZ, 0xfc, !PT ;  /* 0x400000000d0d3812 */ /* 0x000fc800078efcff */
[----:B------:R-:W-:Y:S02]  /*157d00*/  LOP3.LUT R13, R13, 0xefffffff, RZ, 0xc0, !PT ;  /* 0xefffffff0d0d7812 */ /* 0x000fe400078ec0ff */
[----:B------:R-:W-:Y:S02]  /*157d10*/  ISETP.LT.AND P0, PT, R8, UR38, !P0 ;  /* 0x0000002608007c0c */ /* 0x000fe4000c701270 */
[----:B------:R-:W-:-:S04]  /*157d20*/  @P2 LOP3.LUT R13, R13, 0x10000000, RZ, 0xfc, !PT ;  /* 0x100000000d0d2812 */ /* 0x000fc800078efcff */
[----:B------:R-:W-:-:S04]  /*157d30*/  LOP3.LUT R13, R13, 0xf7ffffff, RZ, 0xc0, !PT ;  /* 0xf7ffffff0d0d7812 */ /* 0x000fc800078ec0ff */
[----:B------:R-:W-:-:S04]  /*157d40*/  @P1 LOP3.LUT R13, R13, 0x8000000, RZ, 0xfc, !PT ;  /* 0x080000000d0d1812 */ /* 0x000fc800078efcff */
[----:B------:R-:W-:-:S04]  /*157d50*/  LOP3.LUT R13, R13, 0xfbffffff, RZ, 0xc0, !PT ;  /* 0xfbffffff0d0d7812 */ /* 0x000fc800078ec0ff */
[----:B------:R-:W-:Y:S02]  /*157d60*/  @P0 LOP3.LUT R13, R13, 0x4000000, RZ, 0xfc, !PT ;  /* 0x040000000d0d0812 */ /* 0x000fe400078efcff */
[----:B------:R-:W-:Y:S01]  /*157d70*/  ISETP.GE.AND P0, PT, R24, UR9, PT ;  /* 0x0000000918007c0c */ /* 0x000fe2000bf06270 */
[----:B------:R-:W0:Y:S03]  /*157d80*/  LDCU UR9, c[0x0][0x398] ;  /* 0x00007300ff0977ac */ /* 0x000e260008000800 */
[----:B-1----:R-:W-:Y:S02]  /*157d90*/  ISETP.LT.AND P1, PT, R2, UR18, !P0 ;  /* 0x0000001202007c0c */ /* 0x002fe4000c721270 */
[----:B--2---:R-:W-:Y:S02]  /*157da0*/  PRMT R24, R9, 0x5410, R25 ;  /* 0x0000541009187816 */ /* 0x004fe40000000019 */
[----:B------:R-:W-:Y:S01]  /*157db0*/  ISETP.LT.AND P3, PT, R6, UR46, !P0 ;  /* 0x0000002e06007c0c */ /* 0x000fe2000c761270 */
[----:B------:R-:W2:Y:S01]  /*157dc0*/  LDL.LU R9, [R1+0x55dc] ;  /* 0x0055dc0001097983 */ /* 0x000ea20000300800 */
[----:B------:R-:W-:-:S02]  /*157dd0*/  LOP3.LUT R13, R13, 0xffdfffff, RZ, 0xc0, !PT ;  /* 0xffdfffff0d0d7812 */ /* 0x000fc400078ec0ff */
[----:B------:R-:W-:Y:S01]  /*157de0*/  ISETP.LT.AND P2, PT, R5, UR47, !P0 ;  /* 0x0000002f05007c0c */ /* 0x000fe2000c741270 */
[----:B------:R1:W-:Y:S01]  /*157df0*/  STL [R1+0x7ec], R24 ;  /* 0x0007ec1801007387 */ /* 0x0003e20000100800 */
[----:B------:R-:W0:Y:S03]  /*157e00*/  LDCU UR46, c[0x0][0x398] ;  /* 0x00007300ff2e77ac */ /* 0x000e260008000800 */
[----:B------:R-:W-:Y:S01]  /*157e10*/  @P1 LOP3.LUT R13, R13, 0x200000, RZ, 0xfc, !PT ;  /* 0x002000000d0d1812 */ /* 0x000fe200078efcff */
[----:B------:R-:W0:Y:S01]  /*157e20*/  LDCU UR47, c[0x0][0x398] ;  /* 0x00007300ff2f77ac */ /* 0x000e220008000800 */
[----:B------:R-:W0:Y:S02]  /*157e30*/  LDCU UR18, c[0x0][0x398] ;  /* 0x00007300ff1277ac */ /* 0x000e240008000800 */
[----:B------:R-:W-:Y:S02]  /*157e40*/  LOP3.LUT R13, R13, 0xfdffffff, RZ, 0xc0, !PT ;  /* 0xfdffffff0d0d7812 */ /* 0x000fe400078ec0ff */
[----:B------:R-:W-:Y:S01]  /*157e50*/  ISETP.LT.AND P1, PT, R4, UR48, !P0 ;  /* 0x0000003004007c0c */ /* 0x000fe2000c721270 */
[----:B------:R-:W0:Y:S01]  /*157e60*/  LDCU UR48, c[0x0][0x398] ;  /* 0x00007300ff3077ac */ /* 0x000e220008000800 */
[----:B------:R-:W-:Y:S01]  /*157e70*/  @P3 LOP3.LUT R13, R13, 0x2000000, RZ, 0xfc, !PT ;  /* 0x020000000d0d3812 */ /* 0x000fe200078efcff */
[----:B-1----:R-:W2:Y:S03]  /*157e80*/  LDL.LU R24, [R1+0x98] ;  /* 0x0000980001187983 */ /* 0x002ea60000300800 */
[----:B------:R-:W-:-:S02]  /*157e90*/  LOP3.LUT R13, R13, 0xfeffffff, RZ, 0xc0, !PT ;  /* 0xfeffffff0d0d7812 */ /* 0x000fc400078ec0ff */
[----:B------:R-:W-:Y:S02]  /*157ea0*/  ISETP.LT.AND P3, PT, R3, UR49, !P0 ;  /* 0x0000003103007c0c */ /* 0x000fe4000c761270 */
[----:B---3--:R-:W-:Y:S01]  /*157eb0*/  PRMT R25, R27, 0x5410, R26 ;  /* 0x000054101b197816 */ /* 0x008fe2000000001a */
[----:B------:R-:W1:Y:S01]  /*157ec0*/  LDCU UR49, c[0x0][0x398] ;  /* 0x00007300ff3177ac */ /* 0x000e620008000800 */
[----:B------:R-:W-:-:S04]  /*157ed0*/  @P2 LOP3.LUT R13, R13, 0x1000000, RZ, 0xfc, !PT ;  /* 0x010000000d0d2812 */ /* 0x000fc800078efcff */
[----:B------:R-:W-:Y:S02]  /*157ee0*/  LOP3.LUT R13, R13, 0xff7fffff, RZ, 0xc0, !PT ;  /* 0xff7fffff0d0d7812 */ /* 0x000fe400078ec0ff */
[----:B------:R-:W-:Y:S02]  /*157ef0*/  ISETP.LT.AND P2, PT, R29, UR50, !P0 ;  /* 0x000000321d007c0c */ /* 0x000fe4000c741270 */
[----:B------:R-:W-:-:S04]  /*157f00*/  @P1 LOP3.LUT R13, R13, 0x800000, RZ, 0xfc, !PT ;  /* 0x008000000d0d1812 */ /* 0x000fc800078efcff */
[----:B------:R-:W-:Y:S02]  /*157f10*/  LOP3.LUT R13, R13, 0xffbfffff, RZ, 0xc0, !PT ;  /* 0xffbfffff0d0d7812 */ /* 0x000fe400078ec0ff */
[----:B------:R-:W-:Y:S02]  /*157f20*/  ISETP.LT.AND P1, PT, R7, UR58, !P0 ;  /* 0x0000003a07007c0c */ /* 0x000fe4000c721270 */
[----:B------:R-:W-:Y:S02]  /*157f30*/  @P3 LOP3.LUT R13, R13, 0x400000, RZ, 0xfc, !PT ;  /* 0x004000000d0d3812 */ /* 0x000fe400078efcff */
[----:B----4-:R-:W-:Y:S01]  /*157f40*/  PRMT R11, R28, 0x5410, R11 ;  /* 0x000054101c0b7816 */ /* 0x010fe2000000000b */
[----:B------:R3:W-:Y:S01]  /*157f50*/  STL [R1+0x7fc], R25 ;  /* 0x0007fc1901007387 */ /* 0x0007e20000100800 */
[----:B------:R-:W4:Y:S01]  /*157f60*/  LDCU UR58, c[0x0][0x398] ;  /* 0x00007300ff3a77ac */ /* 0x000f220008000800 */
[----:B------:R-:W-:Y:S02]  /*157f70*/  LOP3.LUT R13, R13, 0xffefffff, RZ, 0xc0, !PT ;  /* 0xffefffff0d0d7812 */ /* 0x000fe400078ec0ff */
[----:B------:R-:W-:Y:S01]  /*157f80*/  ISETP.LT.AND P0, PT, R8, UR59, !P0 ;  /* 0x0000003b08007c0c */ /* 0x000fe2000c701270 */
[----:B------:R-:W0:Y:S01]  /*157f90*/  LDCU UR59, c[0x0][0x398] ;  /* 0x00007300ff3b77ac */ /* 0x000e220008000800 */
[----:B------:R-:W-:-:S04]  /*157fa0*/  @P2 LOP3.LUT R13, R13, 0x100000, RZ, 0xfc, !PT ;  /* 0x001000000d0d2812 */ /* 0x000fc800078efcff */
[----:B------:R-:W-:Y:S01]  /*157fb0*/  LOP3.LUT R13, R13, 0xfff7ffff, RZ, 0xc0, !PT ;  /* 0xfff7ffff0d0d7812 */ /* 0x000fe200078ec0ff */
[----:B---3--:R-:W3:Y:S04]  /*157fc0*/  LDL.LU R25, [R1+0x2b1c] ;  /* 0x002b1c0001197983 */ /* 0x008ee80000300800 */
[----:B------:R0:W-:Y:S04]  /*157fd0*/  STL [R1+0x81c], R11 ;  /* 0x00081c0b01007387 */ /* 0x0001e80000100800 */
[----:B------:R-:W4:Y:S01]  /*157fe0*/  LDL.LU R26, [R1+0x94] ;  /* 0x00009400011a7983 */ /* 0x000f220000300800 */
[----:B------:R-:W-:-:S03]  /*157ff0*/  @P1 LOP3.LUT R13, R13, 0x80000, RZ, 0xfc, !PT ;  /* 0x000800000d0d1812 */ /* 0x000fc600078efcff */
[----:B------:R-:W4:Y:S01]  /*158000*/  LDL.LU R27, [R1+0x2b28] ;  /* 0x002b2800011b7983 */ /* 0x000f220000300800 */
[----:B------:R-:W-:-:S03]  /*158010*/  LOP3.LUT R13, R13, 0xfffbffff, RZ, 0xc0, !PT ;  /* 0xfffbffff0d0d7812 */ /* 0x000fc600078ec0ff */
[----:B0-----:R-:W4:Y:S04]  /*158020*/  LDL.LU R11, [R1+0x90] ;  /* 0x00009000010b7983 */ /* 0x001f280000300800 */
[----:B------:R-:W4:Y:S01]  /*158030*/  LDL.LU R28, [R1+0x2b38] ;  /* 0x002b3800011c7983 */ /* 0x000f220000300800 */
[----:B------:R-:W-:Y:S02]  /*158040*/  @P0 LOP3.LUT R13, R13, 0x40000, RZ, 0xfc, !PT ;  /* 0x000400000d0d0812 */ /* 0x000fe400078efcff */
[----:B--2---:R-:W-:Y:S02]  /*158050*/  ISETP.GE.AND P0, PT, R9, UR11, PT ;  /* 0x0000000b09007c0c */ /* 0x004fe4000bf06270 */
[----:B------:R-:W-:Y:S01]  /*158060*/  LOP3.LUT R13, R13, 0xffffefff, RZ, 0xc0, !PT ;  /* 0xffffefff0d0d7812 */ /* 0x000fe200078ec0ff */
[----:B------:R-:W2:Y:S01]  /*158070*/  LDL.LU R9, [R1+0x55e0] ;  /* 0x0055e00001097983 */ /* 0x000ea20000300800 */
[----:B------:R-:W0:Y:S01]  /*158080*/  LDCU UR11, c[0x0][0x398] ;  /* 0x00007300ff0b77ac */ /* 0x000e220008000800 */
[----:B------:R-:W-:-:S02]  /*158090*/  ISETP.LT.AND P1, PT, R2, UR26, !P0 ;  /* 0x0000001a02007c0c */ /* 0x000fc4000c721270 */
[----:B------:R-:W-:Y:S02]  /*1580a0*/  ISETP.LT.AND P3, PT, R6, UR53, !P0 ;  /* 0x0000003506007c0c */ /* 0x000fe4000c761270 */
[----:B------:R-:W-:Y:S01]  /*1580b0*/  ISETP.LT.AND P2, PT, R5, UR54, !P0 ;  /* 0x0000003605007c0c */ /* 0x000fe2000c741270 */
[----:B------:R-:W0:Y:S01]  /*1580c0*/  LDCU UR53, c[0x0][0x398] ;  /* 0x00007300ff3577ac */ /* 0x000e220008000800 */
[----:B------:R-:W0:Y:S01]  /*1580d0*/  LDCU UR26, c[0x0][0x398] ;  /* 0x00007300ff1a77ac */ /* 0x000e220008000800 */
[----:B------:R-:W0:Y:S06]  /*1580e0*/  LDCU UR54, c[0x0][0x398] ;  /* 0x00007300ff3677ac */ /* 0x000e2c0008000800 */
        /* <DEDUP_REMOVED lines=15> */
[----:B------:R-:W-:Y:S02]  /*1581e0*/  @P3 LOP3.LUT R13, R13, 0x2000, RZ, 0xfc, !PT ;  /* 0x000020000d0d3812 */ /* 0x000fe400078efcff */
[----:B---3--:R-:W-:Y:S02]  /*1581f0*/  PRMT R25, R25, 0x5410, R24 ;  /* 0x0000541019197816 */ /* 0x008fe40000000018 */
[----:B------:R-:W-:Y:S01]  /*158200*/  ISETP.LT.AND P0, PT, R8, UR65, !P0 ;  /* 0x0000004108007c0c */ /* 0x000fe2000c701270 */
[----:B------:R-:W3:Y:S01]  /*158210*/  LDL.LU R24, [R1+0x5744] ;  /* 0x0057440001187983 */ /* 0x000ee20000300800 */
[----:B------:R-:W-:-:S02]  /*158220*/  LOP3.LUT R13, R13, 0xfffff7ff, RZ, 0xc0, !PT ;  /* 0xfffff7ff0d0d7812 */ /* 0x000fc400078ec0ff */
[----:B----4-:R-:W-:Y:S01]  /*158230*/  PRMT R27, R27, 0x5410, R26 ;  /* 0x000054101b1b7816 */ /* 0x010fe2000000001a */
[----:B------:R-:W4:Y:S01]  /*158240*/  LDCU UR65, c[0x0][0x398] ;  /* 0x00007300ff4177ac */ /* 0x000f220008000800 */
[----:B------:R-:W0:Y:S01]  /*158250*/  LDCU UR64, c[0x0][0x398] ;  /* 0x00007300ff4077ac */ /* 0x000e220008000800 */
[----:B------:R-:W-:-:S04]  /*158260*/  @P2 LOP3.LUT R13, R13, 0x800, RZ, 0xfc, !PT ;  /* 0x000008000d0d2812 */ /* 0x000fc800078efcff */
[----:B------:R-:W-:Y:S01]  /*158270*/  LOP3.LUT R13, R13, 0xfffffbff, RZ, 0xc0, !PT ;  /* 0xfffffbff0d0d7812 */ /* 0x000fe200078ec0ff */
[----:B------:R1:W-:Y:S03]  /*158280*/  STL [R1+0x83c], R25 ;  /* 0x00083c1901007387 */ /* 0x0003e60000100800 */
[----:B------:R-:W-:Y:S02]  /*158290*/  @P1 LOP3.LUT R13, R13, 0x400, RZ, 0xfc, !PT ;  /* 0x000004000d0d1812 */ /* 0x000fe400078efcff */
[----:B------:R-:W-:Y:S02]  /*1582a0*/  PRMT R28, R28, 0x5410, R11 ;  /* 0x000054101c1c7816 */ /* 0x000fe4000000000b */
[----:B------:R-:W-:Y:S01]  /*1582b0*/  LOP3.LUT R13, R13, 0xfffffdff, RZ, 0xc0, !PT ;  /* 0xfffffdff0d0d7812 */ /* 0x000fe200078ec0ff */
[----:B-1----:R-:W3:Y:S04]  /*1582c0*/  LDL.LU R25, [R1+0x5740] ;  /* 0x0057400001197983 */ /* 0x002ee80000300800 */
[----:B------:R-:W3:Y:S04]  /*1582d0*/  LDL.LU R26, [R1+0x573c] ;  /* 0x00573c00011a7983 */ /* 0x000ee80000300800 */
[----:B------:R1:W-:Y:S01]  /*1582e0*/  STL [R1+0x85c], R27 ;  /* 0x00085c1b01007387 */ /* 0x0003e20000100800 */
[----:B------:R-:W-:-:S03]  /*1582f0*/  @P0 LOP3.LUT R13, R13, 0x200, RZ, 0xfc, !PT ;  /* 0x000002000d0d0812 */ /* 0x000fc600078efcff */
[----:B-1----:R-:W3:Y:S04]  /*158300*/  LDL.LU R27, [R1+0x5738] ;  /* 0x00573800011b7983 */ /* 0x002ee80000300800 */
[----:B------:R-:W3:Y:S04]  /*158310*/  LDL.LU R11, [R1+0x5734] ;  /* 0x00573400010b7983 */ /* 0x000ee80000300800 */
[----:B------:R1:W-:Y:S04]  /*158320*/  STL [R1+0x87c], R28 ;  /* 0x00087c1c01007387 */ /* 0x0003e80000100800 */
[----:B-1----:R-:W3:Y:S01]  /*158330*/  LDL.LU R28, [R1+0x5730] ;  /* 0x00573000011c7983 */ /* 0x002ee20000300800 */
[----:B--2---:R-:W-:-:S02]  /*158340*/  ISETP.GE.AND P0, PT, R9, UR19, PT ;  /* 0x0000001309007c0c */ /* 0x004fc4000bf06270 */
[----:B------:R-:W-:Y:S01]  /*158350*/  LOP3.LUT R13, R13, 0xffffffef, RZ, 0xc0, !PT ;  /* 0xffffffef0d0d7812 */ /* 0x000fe200078ec0ff */
[----:B------:R-:W3:Y:S01]  /*158360*/  LDL.LU R9, [R1+0x572c] ;  /* 0x00572c0001097983 */ /* 0x000ee20000300800 */
[----:B------:R-:W1:Y:S01]  /*158370*/  LDCU UR19, c[0x0][0x398] ;  /* 0x00007300ff1377ac */ /* 0x000e620008000800 */
[----:B---3--:R-:W-:Y:S02]  /*158380*/  PRMT R9, R9, 0x5410, R11 ;  /* 0x0000541009097816 */ /* 0x008fe4000000000b */
[----:B------:R-:W2:Y:S04]  /*158390*/  LDL.LU R11, [R1+0x5728] ;  /* 0x00572800010b7983 */ /* 0x000ea80000300800 */
[----:B------:R3:W-:Y:S04]  /*1583a0*/  STL [R1+0x8c], R9 ;  /* 0x00008c0901007387 */ /* 0x0007e80000100800 */
[----:B---3--:R-:W3:Y:S01]  /*1583b0*/  LDL.LU R9, [R1+0x5724] ;  /* 0x0057240001097983 */ /* 0x008ee20000300800 */
[----:B------:R-:W-:-:S02]  /*1583c0*/  ISETP.LT.AND P1, PT, R2, UR34, !P0 ;  /* 0x0000002202007c0c */ /* 0x000fc4000c721270 */
[----:B------:R-:W-:Y:S02]  /*1583d0*/  ISETP.LT.AND P3, PT, R6, UR39, !P0 ;  /* 0x0000002706007c0c */ /* 0x000fe4000c761270 */
[----:B------:R-:W-:Y:S01]  /*1583e0*/  ISETP.LT.AND P2, PT, R5, UR60, !P0 ;  /* 0x0000003c05007c0c */ /* 0x000fe2000c741270 */
[----:B------:R-:W0:Y:S01]  /*1583f0*/  LDCU.64 UR38, c[0x0][0x398] ;  /* 0x00007300ff2677ac */ /* 0x000e220008000a00 */
[----:B------:R-:W0:Y:S07]  /*158400*/  LDCU UR60, c[0x0][0x398] ;  /* 0x00007300ff3c77ac */ /* 0x000e2e0008000800 */
[----:B------:R-:W-:-:S04]  /*158410*/  @P1 LOP3.LUT R13, R13, 0x10, RZ, 0xfc, !PT ;  /* 0x000000100d0d1812 */ /* 0x000fc800078efcff */
[----:B------:R-:W-:Y:S02]  /*158420*/  LOP3.LUT R13, R13, 0xfffffeff, RZ, 0xc0, !PT ;  /* 0xfffffeff0d0d7812 */ /* 0x000fe400078ec0ff */
[----:B------:R-:W-:Y:S01]  /*158430*/  ISETP.LT.AND P1, PT, R4, UR61, !P0 ;  /* 0x0000003d04007c0c */ /* 0x000fe2000c721270 */
[----:B------:R-:W0:Y:S01]  /*158440*/  LDCU UR61, c[0x0][0x398] ;  /* 0x00007300ff3d77ac */ /* 0x000e220008000800 */
[----:B------:R-:W-:-:S04]  /*158450*/  @P3 LOP3.LUT R13, R13, 0x100, RZ, 0xfc, !PT ;  /* 0x000001000d0d3812 */ /* 0x000fc800078efcff */
[----:B------:R-:W-:Y:S02]  /*158460*/  LOP3.LUT R13, R13, 0xffffff7f, RZ, 0xc0, !PT ;  /* 0xffffff7f0d0d7812 */ /* 0x000fe400078ec0ff */
[----:B--2---:R-:W-:Y:S02]  /*158470*/  PRMT R27, R11, 0x5410, R27 ;  /* 0x000054100b1b7816 */ /* 0x004fe4000000001b */
[----:B------:R-:W2:Y:S04]  /*158480*/  LDL.LU R11, [R1+0x5720] ;  /* 0x00572000010b7983 */ /* 0x000ea80000300800 */
[----:B------:R3:W-:Y:S02]  /*158490*/  STL [R1+0x88c], R27 ;  /* 0x00088c1b01007387 */ /* 0x0007e40000100800 */
[----:B---3--:R-:W-:-:S02]  /*1584a0*/  PRMT R27, R9, 0x5410, R26 ;  /* 0x00005410091b7816 */ /* 0x008fc4000000001a */
[----:B------:R-:W3:Y:S04]  /*1584b0*/  LDL.LU R9, [R1+0x571c] ;  /* 0x00571c0001097983 */ /* 0x000ee80000300800 */
[----:B------:R-:W2:Y:S01]  /*1584c0*/  LDL.LU R26, [R1+0x55e4] ;  /* 0x0055e400011a7983 */ /* 0x000ea20000300800 */
[----:B------:R-:W-:Y:S02]  /*1584d0*/  @P2 LOP3.LUT R13, R13, 0x80, RZ, 0xfc, !PT ;  /* 0x000000800d0d2812 */ /* 0x000fe400078efcff */
[----:B------:R-:W-:Y:S02]  /*1584e0*/  ISETP.LT.AND P3, PT, R3, UR62, !P0 ;  /* 0x0000003e03007c0c */ /* 0x000fe4000c761270 */
[----:B------:R-:W-:Y:S01]  /*1584f0*/  ISETP.LT.AND P2, PT, R29, UR63, !P0 ;  /* 0x0000003f1d007c0c */ /* 0x000fe2000c741270 */
[----:B------:R0:W-:Y:S01]  /*158500*/  STL [R1+0x898], R27 ;  /* 0x0008981b01007387 */ /* 0x0001e20000100800 */
[----:B------:R-:W-:Y:S01]  /*158510*/  LOP3.LUT R13, R13, 0xffffffbf, RZ, 0xc0, !PT ;  /* 0xffffffbf0d0d7812 */ /* 0x000fe200078ec0ff */
[----:B------:R-:W1:Y:S01]  /*158520*/  LDCU UR63, c[0x0][0x398] ;  /* 0x00007300ff3f77ac */ /* 0x000e620008000800 */
[----:B------:R-:W1:Y:S02]  /*158530*/  LDCU UR62, c[0x0][0x398] ;  /* 0x00007300ff3e77ac */ /* 0x000e640008000800 */
[----:B------:R-:W-:-:S04]  /*158540*/  @P1 LOP3.LUT R13, R13, 0x40, RZ, 0xfc, !PT ;  /* 0x000000400d0d1812 */ /* 0x000fc800078efcff */
[----:B------:R-:W-:Y:S02]  /*158550*/  LOP3.LUT R13, R13, 0xffffffdf, RZ, 0xc0, !PT ;  /* 0xffffffdf0d0d7812 */ /* 0x000fe400078ec0ff */
[----:B------:R-:W-:Y:S01]  /*158560*/  ISETP.LT.AND P1, PT, R7, UR68, !P0 ;  /* 0x0000004407007c0c */ /* 0x000fe2000c721270 */
[----:B0-----:R-:W4:Y:S01]  /*158570*/  LDL.LU R27, [R1+0x4c4c] ;  /* 0x004c4c00011b7983 */ /* 0x001f220000300800 */
        /* <DEDUP_REMOVED lines=9> */
[----:B------:R-:W-:-:S04]  /*158610*/  @P0 LOP3.LUT R13, R13, 0x2, RZ, 0xfc, !PT ;  /* 0x000000020d0d0812 */ /* 0x000fc800078efcff */
[----:B------:R-:W-:Y:S02]  /*158620*/  LOP3.LUT R13, R13, 0xfffffffe, RZ, 0xc0, !PT ;  /* 0xfffffffe0d0d7812 */ /* 0x000fe400078ec0ff */
[----:B--2---:R-:W-:Y:S02]  /*158630*/  ISETP.GE.AND P0, PT, R26, UR27, PT ;  /* 0x0000001b1a007c0c */ /* 0x004fe4000bf06270 */
[----:B---3--:R-:W-:Y:S01]  /*158640*/  LOP3.LUT R9, R9, 0xefffffff, RZ, 0xc0, !PT ;  /* 0xefffffff09097812 */ /* 0x008fe200078ec0ff */
[----:B------:R-:W2:Y:S01]  /*158650*/  LDL.LU R26, [R1+0x55e8] ;  /* 0x0055e800011a7983 */ /* 0x000ea20000300800 */
[----:B------:R-:W-:Y:S02]  /*158660*/  PRMT R24, R11, 0x5410, R24 ;  /* 0x000054100b187816 */ /* 0x000fe40000000018 */
[----:B------:R-:W-:Y:S02]  /*158670*/  ISETP.LT.AND P2, PT, R2, UR38, !P0 ;  /* 0x0000002602007c0c */ /* 0x000fe4000c741270 */
[----:B------:R-:W-:Y:S01]  /*158680*/  ISETP.LT.AND P1, PT, R6, UR45, !P0 ;  /* 0x0000002d06007c0c */ /* 0x000fe2000c721270 */
[----:B------:R-:W3:Y:S01]  /*158690*/  LDCU UR45, c[0x0][0x398] ;  /* 0x00007300ff2d77ac */ /* 0x000ee20008000800 */
[----:B------:R-:W-:Y:S01]  /*1586a0*/  ISETP.LT.AND P3, PT, R3, UR43, !P0 ;  /* 0x0000002b03007c0c */ /* 0x000fe2000c761270 */
[----:B------:R-:W0:Y:S01]  /*1586b0*/  LDCU UR43, c[0x0][0x398] ;  /* 0x00007300ff2b77ac */ /* 0x000e220008000800 */
[----:B------:R-:W2:Y:S04]  /*1586c0*/  LDL.LU R11, [R1+0x5718] ;  /* 0x00571800010b7983 */ /* 0x000ea80000300800 */
[----:B------:R-:W2:Y:S01]  /*1586d0*/  LDL.LU R12, [R1+0x5714] ;  /* 0x00571400010c7983 */ /* 0x000ea20000300800 */
[----:B------:R-:W0:Y:S02]  /*1586e0*/  LDCU UR27, c[0x0][0x398] ;  /* 0x00007300ff1b77ac */ /* 0x000e240008000800 */
[----:B------:R-:W-:-:S02]  /*1586f0*/  @P2 LOP3.LUT R9, R9, 0x10000000, RZ, 0xfc, !PT ;  /* 0x1000000009092812 */ /* 0x000fc400078efcff */
[----:B------:R-:W-:Y:S02]  /*158700*/  ISETP.LT.AND P2, PT, R5, UR72, !P0 ;  /* 0x0000004805007c0c */ /* 0x000fe4000c741270 */
[----:B------:R-:W-:Y:S02]  /*158710*/  @P1 LOP3.LUT R13, R13, 0x1, RZ, 0xfc, !PT ;  /* 0x000000010d0d1812 */ /* 0x000fe400078efcff */
[----:B------:R-:W-:Y:S02]  /*158720*/  ISETP.LT.AND P1, PT, R4, UR41, !P0 ;  /* 0x0000002904007c0c */ /* 0x000fe4000c721270 */
[----:B------:R-:W-:Y:S01]  /*158730*/  LOP3.LUT R9, R9, 0x7fffffff, RZ, 0xc0, !PT ;  /* 0x7fffffff09097812 */ /* 0x000fe200078ec0ff */
[----:B------:R-:W0:Y:S01]  /*158740*/  LDCU UR72, c[0x0][0x398] ;  /* 0x00007300ff4877ac */ /* 0x000e220008000800 */
[----:B------:R-:W0:Y:S05]  /*158750*/  LDCU UR41, c[0x0][0x398] ;  /* 0x00007300ff2977ac */ /* 0x000e2a0008000800 */
[----:B------:R-:W-:-:S04]  /*158760*/  @P2 LOP3.LUT R9, R9, 0x80000000, RZ, 0xfc, !PT ;  /* 0x8000000009092812 */ /* 0x000fc800078efcff */
[----:B------:R-:W-:Y:S02]  /*158770*/  LOP3.LUT R9, R9, 0xbfffffff, RZ, 0xc0, !PT ;  /* 0xbfffffff09097812 */ /* 0x000fe400078ec0ff */
[----:B---3--:R-:W-:Y:S02]  /*158780*/  ISETP.LT.AND P2, PT, R29, UR45, !P0 ;  /* 0x0000002d1d007c0c */ /* 0x008fe4000c741270 */
[----:B------:R-:W-:-:S04]  /*158790*/  @P1 LOP3.LUT R9, R9, 0x40000000, RZ, 0xfc, !PT ;  /* 0x4000000009091812 */ /* 0x000fc800078efcff */
[----:B------:R-:W-:Y:S02]  /*1587a0*/  LOP3.LUT R9, R9, 0xdfffffff, RZ, 0xc0, !PT ;  /* 0xdfffffff09097812 */ /* 0x000fe400078ec0ff */
[----:B------:R-:W-:Y:S02]  /*1587b0*/  ISETP.LT.AND P1, PT, R7, UR44, !P0 ;  /* 0x0000002c07007c0c */ /* 0x000fe4000c721270 */
[----:B------:R-:W-:Y:S01]  /*1587c0*/  @P3 LOP3.LUT R9, R9, 0x20000000, RZ, 0xfc, !PT ;  /* 0x2000000009093812 */ /* 0x000fe200078efcff */
[----:B------:R-:W3:Y:S03]  /*1587d0*/  LDCU.64 UR44, c[0x0][0x398] ;  /* 0x00007300ff2c77ac */ /* 0x000ee60008000a00 */
[----:B------:R-:W-:Y:S02]  /*1587e0*/  LOP3.LUT R9, R9, 0xf7ffffff, RZ, 0xc0, !PT ;  /* 0xf7ffffff09097812 */ /* 0x000fe400078ec0ff */
[----:B------:R-:W-:-:S02]  /*1587f0*/  ISETP.LT.AND P0, PT, R8, UR66, !P0 ;  /* 0x0000004208007c0c */ /* 0x000fc4000c701270 */
[----:B----4-:R-:W-:Y:S01]  /*158800*/  PRMT R25, R27, 0x5410, R25 ;  /* 0x000054101b197816 */ /* 0x010fe20000000019 */
[----:B------:R-:W4:Y:S01]  /*158810*/  LDCU UR66, c[0x0][0x398] ;  /* 0x00007300ff4277ac */ /* 0x000f220008000800 */
[----:B------:R-:W-:-:S04]  /*158820*/  @P2 LOP3.LUT R9, R9, 0x8000000, RZ, 0xfc, !PT ;  /* 0x0800000009092812 */ /* 0x000fc800078efcff */
[----:B------:R-:W-:-:S04]  /*158830*/  LOP3.LUT R9, R9, 0xfbffffff, RZ, 0xc0, !PT ;  /* 0xfbffffff09097812 */ /* 0x000fc800078ec0ff */
[----:B------:R-:W-:-:S04]  /*158840*/  @P1 LOP3.LUT R9, R9, 0x4000000, RZ, 0xfc, !PT ;  /* 0x0400000009091812 */ /* 0x000fc800078efcff */
[----:B------:R-:W-:-:S04]  /*158850*/  LOP3.LUT R9, R9, 0xfdffffff, RZ, 0xc0, !PT ;  /* 0xfdffffff09097812 */ /* 0x000fc800078ec0ff */
[----:B------:R-:W-:-:S04]  /*158860*/  @P0 LOP3.LUT R9, R9, 0x2000000, RZ, 0xfc, !PT ;  /* 0x0200000009090812 */ /* 0x000fc800078efcff */
[----:B------:R-:W-:Y:S02]  /*158870*/  LOP3.LUT R9, R9, 0xffefffff, RZ, 0xc0, !PT ;  /* 0xffefffff09097812 */ /* 0x000fe400078ec0ff */
[----:B--2---:R-:W-:Y:S01]  /*158880*/  ISETP.GE.AND P0, PT, R26, UR35, PT ;  /* 0x000000231a007c0c */ /* 0x004fe2000bf06270 */
[----:B------:R-:W2:Y:S03]  /*158890*/  LDCU.64 UR34, c[0x0][0x398] ;  /* 0x00007300ff2277ac */ /* 0x000ea60008000a00 */
[----:B---3--:R-:W-:Y:S02]  /*1588a0*/  ISETP.LT.AND P2, PT, R2, UR44, !P0 ;  /* 0x0000002c02007c0c */ /* 0x008fe4000c741270 */
[----:B0-----:R-:W-:Y:S01]  /*1588b0*/  ISETP.LT.AND P1, PT, R6, UR43, !P0 ;  /* 0x0000002b06007c0c */ /* 0x001fe2000c721270 */
[----:B------:R-:W0:Y:S10]  /*1588c0*/  LDCU UR43, c[0x0][0x398] ;  /* 0x00007300ff2b77ac */ /* 0x000e340008000800 */
[----:B------:R-:W-:-:S02]  /*1588d0*/  @P2 LOP3.LUT R9, R9, 0x100000, RZ, 0xfc, !PT ;  /* 0x0010000009092812 */ /* 0x000fc400078efcff */
[----:B------:R-:W-:Y:S02]  /*1588e0*/  ISETP.LT.AND P2, PT, R5, UR71, !P0 ;  /* 0x0000004705007c0c */ /* 0x000fe4000c741270 */
[----:B------:R-:W-:Y:S02]  /*1588f0*/  ISETP.LT.AND P3, PT, R3, UR41, !P0 ;  /* 0x0000002903007c0c */ /* 0x000fe4000c761270 */
[----:B------:R-:W-:Y:S02]  /*158900*/  PRMT R22, R11, 0x5410, R22 ;  /* 0x000054100b167816 */ /* 0x000fe40000000016 */
[----:B------:R-:W-:Y:S01]  /*158910*/  LOP3.LUT R9, R9, 0xfeffffff, RZ, 0xc0, !PT ;  /* 0xfeffffff09097812 */ /* 0x000fe200078ec0ff */
[----:B------:R-:W3:Y:S01]  /*158920*/  LDCU UR41, c[0x0][0x398] ;  /* 0x00007300ff2977ac */ /* 0x000ee20008000800 */
[----:B------:R-:W-:Y:S01]  /*158930*/  LOP3.LUT R12, R12, 0xefffffff, RZ, 0xc0, !PT ;  /* 0xefffffff0c0c7812 */ /* 0x000fe200078ec0ff */
[----:B------:R-:W0:Y:S01]  /*158940*/  LDCU UR71, c[0x0][0x398] ;  /* 0x00007300ff4777ac */ /* 0x000e220008000800 */
        /* <DEDUP_REMOVED lines=8> */
[----:B0-----:R-:W-:Y:S01]  /*1589d0*/  ISETP.LT.AND P2, PT, R29, UR43, !P0 ;  /* 0x0000002b1d007c0c */ /* 0x001fe2000c741270 */
[----:B------:R-:W2:Y:S04]  /*1589e0*/  LDL.LU R7, [R1+0x55ec] ;  /* 0x0055ec0001077983 */ /* 0x000ea80000300800 */
[----:B------:R-:W3:Y:S01]  /*1589f0*/  LDL.LU R11, [R1+0x5710] ;  /* 0x00571000010b7983 */ /* 0x000ee20000300800 */
[----:B------:R-:W-:-:S03]  /*158a00*/  LOP3.LUT R9, R9, 0xffdfffff, RZ, 0xc0, !PT ;  /* 0xffdfffff09097812 */ /* 0x000fc600078ec0ff */
[----:B------:R-:W3:Y:S04]  /*158a10*/  LDL R27, [R1+0x3110] ;  /* 0x00311000011b7983 */ /* 0x000ee80000100800 */
[----:B------:R-:W4:Y:S01]  /*158a20*/  LDL R26, [R1+0x3114] ;  /* 0x00311400011a7983 */ /* 0x000f220000100800 */
[----:B------:R-:W0:Y:S01]  /*158a30*/  LDCU UR43, c[0x0][0x398] ;  /* 0x00007300ff2b77ac */ /* 0x000e220008000800 */
[----:B------:R-:W-:Y:S01]  /*158a40*/  @P3 LOP3.LUT R9, R9, 0x200000, RZ, 0xfc, !PT ;  /* 0x0020000009093812 */ /* 0x000fe200078efcff */
[----:B------:R-:W0:Y:S03]  /*158a50*/  LDCU UR73, c[0x0][0x398] ;  /* 0x00007300ff4977ac */ /* 0x000e260008000800 */
[----:B------:R-:W-:-:S02]  /*158a60*/  LOP3.LUT R9, R9, 0xfff7ffff, RZ, 0xc0, !PT ;  /* 0xfff7ffff09097812 */ /* 0x000fc400078ec0ff */
        /* <DEDUP_REMOVED lines=8> */
[----:B--2---:R-:W-:Y:S01]  /*158af0*/  ISETP.GE.AND P0, PT, R7, UR39, PT ;  /* 0x0000002707007c0c */ /* 0x004fe2000bf06270 */
[----:B------:R-:W2:Y:S01]  /*158b00*/  LDCU.64 UR38, c[0x0][0x398] ;  /* 0x00007300ff2677ac */ /* 0x000ea20008000a00 */
[----:B------:R-:W2:Y:S02]  /*158b10*/  LDL.LU R7, [R1+0x55f0] ;  /* 0x0055f00001077983 */ /* 0x000ea40000300800 */
[----:B------:R-:W-:Y:S02]  /*158b20*/  ISETP.LT.AND P1, PT, R2, UR34, !P0 ;  /* 0x0000002202007c0c */ /* 0x000fe4000c721270 */
[----:B------:R-:W-:Y:S02]  /*158b30*/  ISETP.LT.AND P3, PT, R6, UR46, !P0 ;  /* 0x0000002e06007c0c */ /* 0x000fe4000c761270 */
[----:B---3--:R-:W-:Y:S01]  /*158b40*/  ISETP.LT.AND P2, PT, R5, UR41, !P0 ;  /* 0x0000002905007c0c */ /* 0x008fe2000c741270 */
[----:B------:R-:W3:Y:S01]  /*158b50*/  LDCU UR46, c[0x0][0x398] ;  /* 0x00007300ff2e77ac */ /* 0x000ee20008000800 */
[----:B------:R-:W1:Y:S07]  /*158b60*/  LDCU UR34, c[0x0][0x398] ;  /* 0x00007300ff2277ac */ /* 0x000e6e0008000800 */
[----:B------:R-:W-:-:S04]  /*158b70*/  @P1 LOP3.LUT R9, R9, 0x1000, RZ, 0xfc, !PT ;  /* 0x0000100009091812 */ /* 0x000fc800078efcff */
[----:B------:R-:W-:Y:S02]  /*158b80*/  LOP3.LUT R9, R9, 0xfffeffff, RZ, 0xc0, !PT ;  /* 0xfffeffff09097812 */ /* 0x000fe400078ec0ff */
[----:B0-----:R-:W-:Y:S02]  /*158b90*/  ISETP.LT.AND P1, PT, R4, UR43, !P0 ;  /* 0x0000002b04007c0c */ /* 0x001fe4000c721270 */
[----:B------:R-:W-:-:S04]  /*158ba0*/  @P3 LOP3.LUT R9, R9, 0x10000, RZ, 0xfc, !PT ;  /* 0x0001000009093812 */ /* 0x000fc800078efcff */
[----:B------:R-:W-:Y:S02]  /*158bb0*/  LOP3.LUT R9, R9, 0xffff7fff, RZ, 0xc0, !PT ;  /* 0xffff7fff09097812 */ /* 0x000fe400078ec0ff */
[----:B------:R-:W-:Y:S02]  /*158bc0*/  ISETP.LT.AND P3, PT, R3, UR75, !P0 ;  /* 0x0000004b03007c0c */ /* 0x000fe4000c761270 */
[----:B------:R-:W-:Y:S01]  /*158bd0*/  LOP3.LUT R11, R11, 0xefffffff, RZ, 0xc0, !PT ;  /* 0xefffffff0b0b7812 */ /* 0x000fe200078ec0ff */
[----:B------:R-:W0:Y:S01]  /*158be0*/  LDCU UR75, c[0x0][0x398] ;  /* 0x00007300ff4b77ac */ /* 0x000e220008000800 */
[----:B------:R-:W-:-:S04]  /*158bf0*/  @P2 LOP3.LUT R9, R9, 0x8000, RZ, 0xfc, !PT ;  /* 0x0000800009092812 */ /* 0x000fc800078efcff */
[----:B------:R-:W-:Y:S02]  /*158c00*/  LOP3.LUT R9, R9, 0xffffbfff, RZ, 0xc0, !PT ;  /* 0xffffbfff09097812 */ /* 0x000fe400078ec0ff */
[----:B------:R-:W-:Y:S01]  /*158c10*/  ISETP.LT.AND P2, PT, R27, UR74, !P0 ;  /* 0x0000004a1b007c0c */ /* 0x000fe2000c741270 */
[----:B------:R-:W0:Y:S01]  /*158c20*/  LDCU UR74, c[0x0][0x398] ;  /* 0x00007300ff4a77ac */ /* 0x000e220008000800 */
[----:B------:R-:W-:-:S04]  /*158c30*/  @P1 LOP3.LUT R9, R9, 0x4000, RZ, 0xfc, !PT ;  /* 0x0000400009091812 */ /* 0x000fc800078efcff */
[----:B------:R-:W-:Y:S02]  /*158c40*/  LOP3.LUT R9, R9, 0xffffdfff, RZ, 0xc0, !PT ;  /* 0xffffdfff09097812 */ /* 0x000fe400078ec0ff */
[----:B----4-:R-:W-:Y:S02]  /*158c50*/  ISETP.LT.AND P1, PT, R26, UR42, !P0 ;  /* 0x0000002a1a007c0c */ /* 0x010fe4000c721270 */
[----:B------:R-:W-:Y:S01]  /*158c60*/  @P3 LOP3.LUT R9, R9, 0x2000, RZ, 0xfc, !PT ;  /* 0x0000200009093812 */ /* 0x000fe200078efcff */
[----:B------:R-:W4:Y:S03]  /*158c70*/  LDCU.64 UR42, c[0x0][0x398] ;  /* 0x00007300ff2a77ac */ /* 0x000f260008000a00 */
        /* <DEDUP_REMOVED lines=8> */
[----:B--2---:R-:W-:Y:S02]  /*158d00*/  ISETP.GE.AND P0, PT, R7, UR45, PT ;  /* 0x0000002d07007c0c */ /* 0x004fe4000bf06270 */
[----:B------:R-:W-:Y:S01]  /*158d10*/  LOP3.LUT R9, R9, 0xffffffef, RZ, 0xc0, !PT ;  /* 0xffffffef09097812 */ /* 0x000fe200078ec0ff */
[----:B------:R-:W2:Y:S04]  /*158d20*/  LDL.LU R7, [R1+0x55f4] ;  /* 0x0055f40001077983 */ /* 0x000ea80000300800 */
[----:B------:R-:W4:Y:S01]  /*158d30*/  LDL.LU R29, [R1+0x55f8] ;  /* 0x0055f800011d7983 */ /* 0x000f220000300800 */
[----:B------:R-:W-:-:S02]  /*158d40*/  ISETP.LT.AND P2, PT, R2, UR38, !P0 ;  /* 0x0000002602007c0c */ /* 0x000fc4000c741270 */
[----:B---3--:R-:W-:Y:S01]  /*158d50*/  ISETP.LT.AND P1, PT, R6, UR46, !P0 ;  /* 0x0000002e06007c0c */ /* 0x008fe2000c721270 */
[----:B------:R-:W3:Y:S01]  /*158d60*/  LDCU UR46, c[0x0][0x398] ;  /* 0x00007300ff2e77ac */ /* 0x000ee20008000800 */
[----:B------:R-:W-:Y:S01]  /*158d70*/  ISETP.LT.AND P3, PT, R3, UR47, !P0 ;  /* 0x0000002f03007c0c */ /* 0x000fe2000c761270 */
[----:B------:R-:W0:Y:S01]  /*158d80*/  LDCU UR38, c[0x0][0x398] ;  /* 0x00007300ff2677ac */ /* 0x000e220008000800 */
[----:B------:R-:W0:Y:S07]  /*158d90*/  LDCU.64 UR44, c[0x0][0x398] ;  /* 0x00007300ff2c77ac */ /* 0x000e2e0008000a00 */
[----:B------:R-:W-:-:S02]  /*158da0*/  @P2 LOP3.LUT R9, R9, 0x10, RZ, 0xfc, !PT ;  /* 0x0000001009092812 */ /* 0x000fc400078efcff */
[----:B------:R-:W-:Y:S02]  /*158db0*/  ISETP.LT.AND P2, PT, R5, UR49, !P0 ;  /* 0x0000003105007c0c */ /* 0x000fe4000c741270 */
[----:B------:R-:W-:-:S04]  /*158dc0*/  LOP3.LUT R9, R9, 0xfffffeff, RZ, 0xc0, !PT ;  /* 0xfffffeff09097812 */ /* 0x000fc800078ec0ff */
[----:B------:R-:W-:Y:S02]  /*158dd0*/  @P1 LOP3.LUT R9, R9, 0x100, RZ, 0xfc, !PT ;  /* 0x0000010009091812 */ /* 0x000fe400078efcff */
[----:B------:R-:W-:Y:S01]  /*158de0*/  ISETP.LT.AND P1, PT, R4, UR48, !P0 ;  /* 0x0000003004007c0c */ /* 0x000fe2000c721270 */
[----:B------:R-:W0:Y:S01]  /*158df0*/  LDCU.64 UR48, c[0x0][0x398] ;  /* 0x00007300ff3077ac */ /* 0x000e220008000a00 */
[----:B------:R-:W-:-:S04]  /*158e00*/  LOP3.LUT R9, R9, 0xffffff7f, RZ, 0xc0, !PT ;  /* 0xffffff7f09097812 */ /* 0x000fc800078ec0ff */
[----:B------:R-:W-:-:S04]  /*158e10*/  @P2 LOP3.LUT R9, R9, 0x80, RZ, 0xfc, !PT ;  /* 0x0000008009092812 */ /* 0x000fc800078efcff */
[----:B------:R-:W-:Y:S02]  /*158e20*/  LOP3.LUT R9, R9, 0xffffffbf, RZ, 0xc0, !PT ;  /* 0xffffffbf09097812 */ /* 0x000fe400078ec0ff */
[----:B---3--:R-:W-:Y:S01]  /*158e30*/  ISETP.LT.AND P2, PT, R27, UR46, !P0 ;  /* 0x0000002e1b007c0c */ /* 0x008fe2000c741270 */
[----:B------:R-:W3:Y:S01]  /*158e40*/  LDCU.64 UR46, c[0x0][0x398] ;  /* 0x00007300ff2e77ac */ /* 0x000ee20008000a00 */
        /* <DEDUP_REMOVED lines=12> */
[----:B------:R-:W-:-:S04]  /*158f10*/  @P0 LOP3.LUT R9, R9, 0x2, RZ, 0xfc, !PT ;  /* 0x0000000209090812 */ /* 0x000fc800078efcff */
[----:B------:R-:W-:Y:S02]  /*158f20*/  LOP3.LUT R9, R9, 0xfffffffe, RZ, 0xc0, !PT ;  /* 0xfffffffe09097812 */ /* 0x000fe400078ec0ff */
[----:B--2---:R-:W-:Y:S01]  /*158f30*/  ISETP.GE.AND P0, PT, R7, UR35, PT ;  /* 0x0000002307007c0c */ /* 0x004fe2000bf06270 */
[----:B------:R-:W2:Y:S01]  /*158f40*/  LDCU UR35, c[0x0][0x398] ;  /* 0x00007300ff2377ac */ /* 0x000ea20008000800 */
[----:B------:R-:W3:Y:S02]  /*158f50*/  LDL.LU R7, [R1+0x55fc] ;  /* 0x0055fc0001077983 */ /* 0x000ee40000300800 */
[----:B0-----:R-:W-:Y:S02]  /*158f60*/  ISETP.LT.AND P2, PT, R2, UR40, !P0 ;  /* 0x0000002802007c0c */ /* 0x001fe4000c741270 */
[----:B-1----:R-:W-:Y:S01]  /*158f70*/  ISETP.LT.AND P1, PT, R6, UR34, !P0 ;  /* 0x0000002206007c0c */ /* 0x002fe2000c721270 */
[----:B------:R-:W0:Y:S01]  /*158f80*/  LDCU UR34, c[0x0][0x398] ;  /* 0x00007300ff2277ac */ /* 0x000e220008000800 */
[----:B------:R-:W-:Y:S01]  /*158f90*/  ISETP.LT.AND P3, PT, R3, UR38, !P0 ;  /* 0x0000002603007c0c */ /* 0x000fe2000c761270 */
[----:B------:R-:W1:Y:S01]  /*158fa0*/  LDCU UR38, c[0x0][0x398] ;  /* 0x00007300ff2677ac */ /* 0x000e620008000800 */
[----:B------:R-:W0:Y:S07]  /*158fb0*/  LDCU UR40, c[0x0][0x398] ;  /* 0x00007300ff2877ac */ /* 0x000e2e0008000800 */
[----:B------:R-:W-:-:S02]  /*158fc0*/  @P2 LOP3.LUT R12, R12, 0x10000000, RZ, 0xfc, !PT ;  /* 0x100000000c0c2812 */ /* 0x000fc400078efcff */
[----:B--2---:R-:W-:Y:S02]  /*158fd0*/  ISETP.LT.AND P2, PT, R5, UR35, !P0 ;  /* 0x0000002305007c0c */ /* 0x004fe4000c741270 */
[----:B------:R-:W-:Y:S02]  /*158fe0*/  @P1 LOP3.LUT R9, R9, 0x1, RZ, 0xfc, !PT ;  /* 0x0000000109091812 */ /* 0x000fe400078efcff */
[----:B------:R-:W-:Y:S02]  /*158ff0*/  ISETP.LT.AND P1, PT, R4, UR77, !P0 ;  /* 0x0000004d04007c0c */ /* 0x000fe4000c721270 */
[----:B------:R-:W-:Y:S01]  /*159000*/  LOP3.LUT R12, R12, 0x7fffffff, RZ, 0xc0, !PT ;  /* 0x7fffffff0c0c7812 */ /* 0x000fe200078ec0ff */
[----:B------:R-:W2:Y:S06]  /*159010*/  LDCU UR77, c[0x0][0x398] ;  /* 0x00007300ff4d77ac */ /* 0x000eac0008000800 */
        /* <DEDUP_REMOVED lines=10> */
[----:B------:R-:W-:-:S02]  /*1590c0*/  ISETP.LT.AND P0, PT, R8, UR5, !P0 ;  /* 0x0000000508007c0c */ /* 0x000fc4000c701270 */
[----:B------:R-:W-:-:S04]  /*1590d0*/  @P2 LOP3.LUT R12, R12, 0x8000000, RZ, 0xfc, !PT ;  /* 0x080000000c0c2812 */ /* 0x000fc800078efcff */
[----:B------:R-:W-:-:S04]  /*1590e0*/  LOP3.LUT R12, R12, 0xfbffffff, RZ, 0xc0, !PT ;  /* 0xfbffffff0c0c7812 */ /* 0x000fc800078ec0ff */
[----:B------:R-:W-:-:S04]  /*1590f0*/  @P1 LOP3.LUT R12, R12, 0x4000000, RZ, 0xfc, !PT ;  /* 0x040000000c0c1812 */ /* 0x000fc800078efcff */
[----:B------:R-:W-:-:S04]  /*159100*/  LOP3.LUT R12, R12, 0xfdffffff, RZ, 0xc0, !PT ;  /* 0xfdffffff0c0c7812 */ /* 0x000fc800078ec0ff */
[----:B------:R-:W-:Y:S02]  /*159110*/  @P0 LOP3.LUT R12, R12, 0x2000000, RZ, 0xfc, !PT ;  /* 0x020000000c0c0812 */ /* 0x000fe400078efcff */
[----:B----4-:R-:W-:Y:S02]  /*159120*/  ISETP.GE.AND P0, PT, R29, UR39, PT ;  /* 0x000000271d007c0c */ /* 0x010fe4000bf06270 */
[----:B------:R-:W4:Y:S02]  /*159130*/  LDL.LU R29, [R1+0x5600] ;  /* 0x00560000011d7983 */ /* 0x000f240000300800 */
[----:B------:R-:W-:Y:S02]  /*159140*/  ISETP.LT.AND P2, PT, R2, UR42, !P0 ;  /* 0x0000002a02007c0c */ /* 0x000fe4000c741270 */
[----:B-1----:R-:W-:Y:S02]  /*159150*/  ISETP.LT.AND P1, PT, R6, UR38, !P0 ;  /* 0x0000002606007c0c */ /* 0x002fe4000c721270 */
[----:B------:R-:W-:-:S02]  /*159160*/  LOP3.LUT R12, R12, 0xffefffff, RZ, 0xc0, !PT ;  /* 0xffefffff0c0c7812 */ /* 0x000fc400078ec0ff */
[----:B0-----:R-:W-:Y:S01]  /*159170*/  ISETP.LT.AND P3, PT, R5, UR76, !P0 ;  /* 0x0000004c05007c0c */ /* 0x001fe2000c761270 */
[----:B------:R-:W0:Y:S06]  /*159180*/  LDCU UR38, c[0x0][0x398] ;  /* 0x00007300ff2677ac */ /* 0x000e2c0008000800 */
[----:B------:R-:W-:-:S04]  /*159190*/  @P2 LOP3.LUT R12, R12, 0x100000, RZ, 0xfc, !PT ;  /* 0x001000000c0c2812 */ /* 0x000fc800078efcff */
[----:B------:R-:W-:Y:S02]  /*1591a0*/  LOP3.LUT R12, R12, 0xfeffffff, RZ, 0xc0, !PT ;  /* 0xfeffffff0c0c7812 */ /* 0x000fe400078ec0ff */
[----:B------:R-:W-:Y:S02]  /*1591b0*/  ISETP.LT.AND P2, PT, R4, UR40, !P0 ;  /* 0x0000002804007c0c */ /* 0x000fe4000c741270 */
[----:B------:R-:W-:-:S04]  /*1591c0*/  @P1 LOP3.LUT R12, R12, 0x1000000, RZ, 0xfc, !PT ;  /* 0x010000000c0c1812 */ /* 0x000fc800078efcff */
[----:B------:R-:W-:Y:S02]  /*1591d0*/  LOP3.LUT R12, R12, 0xff7fffff, RZ, 0xc0, !PT ;  /* 0xff7fffff0c0c7812 */ /* 0x000fe400078ec0ff */
[----:B--2---:R-:W-:Y:S02]  /*1591e0*/  ISETP.LT.AND P1, PT, R3, UR77, !P0 ;  /* 0x0000004d03007c0c */ /* 0x004fe4000c721270 */
[----:B------:R-:W-:-:S04]  /*1591f0*/  @P3 LOP3.LUT R12, R12, 0x800000, RZ, 0xfc, !PT ;  /* 0x008000000c0c3812 */ /* 0x000fc800078efcff */
[----:B------:R-:W-:-:S04]  /*159200*/  LOP3.LUT R12, R12, 0xffbfffff, RZ, 0xc0, !PT ;  /* 0xffbfffff0c0c7812 */ /* 0x000fc800078ec0ff */
[----:B------:R-:W-:-:S04]  /*159210*/  @P2 LOP3.LUT R12, R12, 0x400000, RZ, 0xfc, !PT ;  /* 0x004000000c0c2812 */ /* 0x000fc800078efcff */
[----:B------:R-:W-:Y:S02]  /*159220*/  LOP3.LUT R12, R12, 0xffdfffff, RZ, 0xc0, !PT ;  /* 0xffdfffff0c0c7812 */ /* 0x000fe400078ec0ff */
[----:B0-----:R-:W-:Y:S02]  /*159230*/  ISETP.LT.AND P3, PT, R27, UR38, !P0 ;  /* 0x000000261b007c0c */ /* 0x001fe4000c761270 */
[----:B------:R-:W-:Y:S02]  /*159240*/  ISETP.LT.AND P2, PT, R26, UR22, !P0 ;  /* 0x000000161a007c0c */ /* 0x000fe4000c741270 */
[----:B------:R-:W-:Y:S02]  /*159250*/  @P1 LOP3.LUT R12, R12, 0x200000, RZ, 0xfc, !PT ;  /* 0x002000000c0c1812 */ /* 0x000fe400078efcff */
[----:B------:R-:W-:Y:S02]  /*159260*/  ISETP.LT.AND P1, PT, R8, UR16, !P0 ;  /* 0x0000001008007c0c */ /* 0x000fe4000c721270 */
[----:B------:R-:W-:-:S02]  /*159270*/  LOP3.LUT R12, R12, 0xfff7ffff, RZ, 0xc0, !PT ;  /* 0xfff7ffff0c0c7812 */ /* 0x000fc400078ec0ff */
[----:B---3--:R-:W-:Y:S02]  /*159280*/  ISETP.GE.AND P0, PT, R7, UR41, PT ;  /* 0x0000002907007c0c */ /* 0x008fe4000bf06270 */
        /* <DEDUP_REMOVED lines=24> */
[----:B------:R-:W-:-:S02]  /*159410*/  LOP3.LUT R12, R12, 0xfffff7ff, RZ, 0xc0, !PT ;  /* 0xfffff7ff0c0c7812 */ /* 0x000fc400078ec0ff */
[----:B----4-:R-:W-:Y:S02]  /*159420*/  ISETP.GE.AND P0, PT, R29, UR43, PT ;  /* 0x0000002b1d007c0c */ /* 0x010fe4000bf06270 */
[----:B------:R-:W3:Y:S01]  /*159430*/  LDL.LU R29, [R1+0x5608] ;  /* 0x00560800011d7983 */ /* 0x000ee20000300800 */
        /* <DEDUP_REMOVED lines=23> */
[----:B--2---:R-:W-:-:S02]  /*1595b0*/  ISETP.GE.AND P0, PT, R7, UR45, PT ;  /* 0x0000002d07007c0c */ /* 0x004fc4000bf06270 */
[----:B------:R-:W2:Y:S01]  /*1595c0*/  LDL.LU R7, [R1+0x560c] ;  /* 0x00560c0001077983 */ /* 0x000ea20000300800 */
[----:B------:R-:W-:-:S04]  /*1595d0*/  LOP3.LUT R12, R12, 0xfffffff7, RZ, 0xc0, !PT ;  /* 0xfffffff70c0c7812 */ /* 0x000fc800078ec0ff */
[----:B------:R-:W-:-:S04]  /*1595e0*/  @P3 LOP3.LUT R12, R12, 0x8, RZ, 0xfc, !PT ;  /* 0x000000080c0c3812 */ /* 0x000fc800078efcff */
[----:B------:R-:W-:-:S04]  /*1595f0*/  LOP3.LUT R12, R12, 0xfffffffb, RZ, 0xc0, !PT ;  /* 0xfffffffb0c0c7812 */ /* 0x000fc800078ec0ff */
[----:B------:R-:W-:Y:S02]  /*159600*/  @P2 LOP3.LUT R12, R12, 0x4, RZ, 0xfc, !PT ;  /* 0x000000040c0c2812 */ /* 0x000fe400078efcff */
[----:B------:R-:W-:Y:S02]  /*159610*/  ISETP.LT.AND P2, PT, R2, UR48, !P0 ;  /* 0x0000003002007c0c */ /* 0x000fe4000c741270 */
[----:B------:R-:W-:Y:S02]  /*159620*/  LOP3.LUT R12, R12, 0xfffffffd, RZ, 0xc0, !PT ;  /* 0xfffffffd0c0c7812 */ /* 0x000fe400078ec0ff */
[----:B------:R-:W-:Y:S02]  /*159630*/  ISETP.LT.AND P3, PT, R5, UR29, !P0 ;  /* 0x0000001d05007c0c */ /* 0x000fe4000c761270 */
[----:B------:R-:W-:Y:S02]  /*159640*/  @P1 LOP3.LUT R12, R12, 0x2, RZ, 0xfc, !PT ;  /* 0x000000020c0c1812 */ /* 0x000fe400078efcff */
[----:B------:R-:W-:-:S05]  /*159650*/  ISETP.LT.AND P1, PT, R6, UR30, !P0 ;  /* 0x0000001e06007c0c */ /* 0x000fca000c721270 */
[----:B------:R-:W-:Y:S02]  /*159660*/  @P2 LOP3.LUT R11, R11, 0x10000000, RZ, 0xfc, !PT ;  /* 0x100000000b0b2812 */ /* 0x000fe400078efcff */
[----:B------:R-:W-:Y:S02]  /*159670*/  ISETP.LT.AND P2, PT, R4, UR28, !P0 ;  /* 0x0000001c04007c0c */ /* 0x000fe4000c741270 */
[----:B------:R-:W-:Y:S02]  /*159680*/  LOP3.LUT R12, R12, 0xfffffffe, RZ, 0xc0, !PT ;  /* 0xfffffffe0c0c7812 */ /* 0x000fe400078ec0ff */
[----:B------:R-:W-:-:S04]  /*159690*/  LOP3.LUT R11, R11, 0x7fffffff, RZ, 0xc0, !PT ;  /* 0x7fffffff0b0b7812 */ /* 0x000fc800078ec0ff */
[----:B------:R-:W-:Y:S02]  /*1596a0*/  @P3 LOP3.LUT R11, R11, 0x80000000, RZ, 0xfc, !PT ;  /* 0x800000000b0b3812 */ /* 0x000fe400078efcff */
[----:B------:R-:W-:Y:S02]  /*1596b0*/  @P1 LOP3.LUT R12, R12, 0x1, RZ, 0xfc, !PT ;  /* 0x000000010c0c1812 */ /* 0x000fe400078efcff */
[----:B------:R-:W-:Y:S02]  /*1596c0*/  ISETP.LT.AND P1, PT, R3, UR18, !P0 ;  /* 0x0000001203007c0c */ /* 0x000fe4000c721270 */
        /* <DEDUP_REMOVED lines=8> */
[----:B---3--:R-:W-:Y:S02]  /*159750*/  ISETP.GE.AND P0, PT, R29, UR47, PT ;  /* 0x0000002f1d007c0c */ /* 0x008fe4000bf06270 */
        /* <DEDUP_REMOVED lines=25> */
[----:B--2---:R-:W-:Y:S02]  /*1598f0*/  ISETP.GE.AND P0, PT, R7, UR49, PT ;  /* 0x0000003107007c0c */ /* 0x004fe4000bf06270 */
[----:B------:R-:W2:Y:S01]  /*159900*/  LDL R7, [R1+0x1034] ;  /* 0x0010340001077983 */ /* 0x000ea20000100800 */
        /* <DEDUP_REMOVED lines=26> */
[----:B---3--:R-:W-:Y:S02]  /*159ab0*/  ISETP.GE.AND P0, PT, R29, UR51, PT ;  /* 0x000000331d007c0c */ /* 0x008fe4000bf06270 */
[----:B------:R-:W-:Y:S01]  /*159ac0*/  @P2 LOP3.LUT R11, R11, 0x400, RZ, 0xfc, !PT ;  /* 0x000004000b0b2812 */ /* 0x000fe200078efcff */
[----:B------:R-:W3:Y:S01]  /*159ad0*/  LDL.LU R29, [R1+0x570c] ;  /* 0x00570c00011d7983 */ /* 0x000ee20000300800 */
        /* <DEDUP_REMOVED lines=21> */
[----:B------:R-:W4:Y:S01]  /*159c30*/  LDL.LU R8, [R1+0x5708] ;  /* 0x0057080001087983 */ /* 0x000f220000300800 */
[----:B------:R-:W-:-:S04]  /*159c40*/  @P3 LOP3.LUT R11, R11, 0x8, RZ, 0xfc, !PT ;  /* 0x000000080b0b3812 */ /* 0x000fc800078efcff */
[----:B------:R-:W-:-:S04]  /*159c50*/  LOP3.LUT R11, R11, 0xfffffffb, RZ, 0xc0, !PT ;  /* 0xfffffffb0b0b7812 */ /* 0x000fc800078ec0ff */
[----:B------:R-:W-:-:S04]  /*159c60*/  @P2 LOP3.LUT R11, R11, 0x4, RZ, 0xfc, !PT ;  /* 0x000000040b0b2812 */ /* 0x000fc800078efcff */
[----:B------:R-:W-:-:S04]  /*159c70*/  LOP3.LUT R11, R11, 0xfffffffd, RZ, 0xc0, !PT ;  /* 0xfffffffd0b0b7812 */ /* 0x000fc800078ec0ff */
[----:B------:R-:W-:Y:S02]  /*159c80*/  @P1 LOP3.LUT R11, R11, 0x2, RZ, 0xfc, !PT ;  /* 0x000000020b0b1812 */ /* 0x000fe400078efcff */
[----:B--2---:R-:W-:Y:S02]  /*159c90*/  ISETP.GE.AND P6, PT, R7, UR35, PT ;  /* 0x0000002307007c0c */ /* 0x004fe4000bfc6270 */
[----:B------:R-:W2:Y:S02]  /*159ca0*/  LDL.LU R7, [R1+0x5704] ;  /* 0x0057040001077983 */ /* 0x000ea40000300800 */
[----:B------:R-:W-:Y:S02]  /*159cb0*/  ISETP.LT.AND P0, PT, R6, UR69, !P6 ;  /* 0x0000004506007c0c */ /* 0x000fe4000f701270 */
[----:B------:R-:W-:Y:S01]  /*159cc0*/  ISETP.LT.AND P1, PT, R5, UR68, !P6 ;  /* 0x0000004405007c0c */ /* 0x000fe2000f721270 */
[----:B------:R-:W3:Y:S04]  /*159cd0*/  LDL.LU R6, [R1+0x5700] ;  /* 0x0057000001067983 */ /* 0x000ee80000300800 */
[----:B------:R-:W3:Y:S01]  /*159ce0*/  LDL.LU R5, [R1+0x56fc] ;  /* 0x0056fc0001057983 */ /* 0x000ee20000300800 */
[----:B------:R-:W-:-:S02]  /*159cf0*/  ISETP.LT.AND P2, PT, R4, UR67, !P6 ;  /* 0x0000004304007c0c */ /* 0x000fc4000f741270 */
[----:B------:R-:W-:Y:S01]  /*159d00*/  ISETP.LT.AND P3, PT, R3, UR66, !P6 ;  /* 0x0000004203007c0c */ /* 0x000fe2000f761270 */
[----:B------:R-:W3:Y:S04]  /*159d10*/  LDL.LU R4, [R1+0x56f8] ;  /* 0x0056f80001047983 */ /* 0x000ee80000300800 */
[----:B------:R-:W3:Y:S01]  /*159d20*/  LDL.LU R3, [R1+0x56f4] ;  /* 0x0056f40001037983 */ /* 0x000ee20000300800 */
[----:B------:R-:W-:-:S03]  /*159d30*/  ISETP.LT.AND P4, PT, R2, UR73, !P6 ;  /* 0x0000004902007c0c */ /* 0x000fc6000f781270 */
[----:B------:R-:W3:Y:S01]  /*159d40*/  LDL.LU R2, [R1+0x56f0] ;  /* 0x0056f00001027983 */ /* 0x000ee20000300800 */
[----:B------:R-:W-:Y:S02]  /*159d50*/  ISETP.LT.AND P5, PT, R27, UR74, !P6 ;  /* 0x0000004a1b007c0c */ /* 0x000fe4000f7a1270 */
[----:B------:R-:W-:Y:S01]  /*159d60*/  ISETP.LT.AND P6, PT, R26, UR75, !P6 ;  /* 0x0000004b1a007c0c */ /* 0x000fe2000f7c1270 */
[----:B------:R-:W0:Y:S01]  /*159d70*/  S2R R27, SR_TID.X ;  /* 0x00000000001b7919 */ /* 0x000e220000002100 */
[----:B------:R-:W1:Y:S01]  /*159d80*/  S2R R26, SR_TID.X ;  /* 0x00000000001a7919 */ /* 0x000e620000002100 */
[----:B------:R-:W-:-:S04]  /*159d90*/  LOP3.LUT R21, R21, 0xffff, RZ, 0xc0, !PT ;  /* 0x0000ffff15157812 */ /* 0x000fc800078ec0ff */
[----:B------:R-:W-:Y:S01]  /*159da0*/  PRMT R21, R21, 0x3340, R0 ;  /* 0x0000334015157816 */ /* 0x000fe20000000000 */
[----:B0-----:R-:W-:Y:S02]  /*159db0*/  IMAD.SHL.U32 R27, R27, 0x20, RZ ;  /* 0x000000201b1b7824 */ /* 0x001fe400078e00ff */
[----:B-1----:R-:W-:-:S03]  /*159dc0*/  IMAD.SHL.U32 R26, R26, 0x10, RZ ;  /* 0x000000101a1a7824 */ /* 0x002fc600078e00ff */
[----:B------:R-:W-:Y:S02]  /*159dd0*/  LOP3.LUT R27, R27, 0x200, RZ, 0xc0, !PT ;  /* 0x000002001b1b7812 */ /* 0x000fe400078ec0ff */
[----:B------:R-:W-:Y:S01]  /*159de0*/  LOP3.LUT R26, R26, 0xf0, RZ, 0xc0, !PT ;  /* 0x000000f01a1a7812 */ /* 0x000fe200078ec0ff */
[----:B------:R0:W-:Y:S03]  /*159df0*/  STL [R1+0x62fc], R25 ;  /* 0x0062fc1901007387 */ /* 0x0001e60000100800 */
[----:B------:R-:W-:Y:S01]  /*159e00*/  IADD3 R27, PT, PT, R27, UR4, R26 ;  /* 0x000000041b1b7c10 */ /* 0x000fe2000fffe01a */
[----:B------:R-:W1:Y:S01]  /*159e10*/  LDCU.64 UR8, c[0x0][0x398] ;  /* 0x00007300ff0877ac */ /* 0x000e620008000a00 */
[----:B------:R-:W1:Y:S01]  /*159e20*/  LDCU.64 UR40, c[0x0][0x398] ;  /* 0x00007300ff2877ac */ /* 0x000e620008000a00 */
[----:B0-----:R-:W3:Y:S01]  /*159e30*/  LDL.LU R25, [R1+0x41c] ;  /* 0x00041c0001197983 */ /* 0x001ee20000300800 */
[----:B------:R-:W0:Y:S03]  /*159e40*/  LDCU.64 UR42, c[0x0][0x398] ;  /* 0x00007300ff2a77ac */ /* 0x000e260008000a00 */
[----:B------:R1:W-:Y:S01]  /*159e50*/  STL [R1+0x62f8], R24 ;  /* 0x0062f81801007387 */ /* 0x0003e20000100800 */
[----:B------:R-:W0:Y:S01]  /*159e60*/  LDCU UR38, c[0x0][0x39c] ;  /* 0x00007380ff2677ac */ /* 0x000e220008000800 */
[----:B------:R-:W0:Y:S01]  /*159e70*/  LDCU.64 UR34, c[0x0][0x398] ;  /* 0x00007300ff2277ac */ /* 0x000e220008000a00 */
[----:B------:R-:W0:Y:S01]  /*159e80*/  LDCU.64 UR36, c[0x0][0x398] ;  /* 0x00007300ff2477ac */ /* 0x000e220008000a00 */
[----:B-1----:R-:W3:Y:S01]  /*159e90*/  LDL R24, [R1+0x54] ;  /* 0x0000540001187983 */ /* 0x002ee20000100800 */
[----:B------:R-:W1:Y:S03]  /*159ea0*/  LDCU.64 UR44, c[0x0][0x398] ;  /* 0x00007300ff2c77ac */ /* 0x000e660008000a00 */
[----:B------:R0:W-:Y:S01]  /*159eb0*/  STL [R1+0x6010], R12 ;  /* 0x0060100c01007387 */ /* 0x0001e20000100800 */
[----:B------:R-:W1:Y:S01]  /*159ec0*/  LDCU.64 UR46, c[0x0][0x398] ;  /* 0x00007300ff2e77ac */ /* 0x000e620008000a00 */
[----:B------:R-:W1:Y:S02]  /*159ed0*/  LDCU.64 UR48, c[0x0][0x398] ;  /* 0x00007300ff3077ac */ /* 0x000e640008000a00 */
[----:B0-----:R-:W3:Y:S01]  /*159ee0*/  LDL.LU R12, [R1+0x88] ;  /* 0x00008800010c7983 */ /* 0x001ee20000300800 */
[----:B------:R-:W0:Y:S03]  /*159ef0*/  LDCU.64 UR50, c[0x0][0x398] ;  /* 0x00007300ff3277ac */ /* 0x000e260008000a00 */
[----:B------:R-:W-:Y:S01]  /*159f00*/  STL [R1+0x5ff0], R9 ;  /* 0x005ff00901007387 */ /* 0x000fe20000100800 */
[----:B------:R-:W0:Y:S03]  /*159f10*/  LDCU UR12, c[0x0][0x398] ;  /* 0x00007300ff0c77ac */ /* 0x000e260008000800 */
[----:B------:R-:W-:Y:S01]  /*159f20*/  STL [R1+0x5fb0], R13 ;  /* 0x005fb00d01007387 */ /* 0x000fe20000100800 */
[----:B------:R-:W0:Y:S03]  /*159f30*/  LDCU UR10, c[0x0][0x398] ;  /* 0x00007300ff0a77ac */ /* 0x000e260008000800 */
[----:B------:R-:W-:Y:S01]  /*159f40*/  STL [R1+0x5f70], R20 ;  /* 0x005f701401007387 */ /* 0x000fe20000100800 */
[----:B------:R-:W0:Y:S03]  /*159f50*/  LDCU UR64, c[0x0][0x398] ;  /* 0x00007300ff4077ac */ /* 0x000e260008000800 */
[----:B------:R0:W-:Y:S01]  /*159f60*/  STL [R1+0x5f48], R19 ;  /* 0x005f481301007387 */ /* 0x0001e20000100800 */
[----:B------:R-:W0:Y:S03]  /*159f70*/  LDCU UR32, c[0x0][0x398] ;  /* 0x00007300ff2077ac */ /* 0x000e260008000800 */
[----:B------:R-:W-:Y:S01]  /*159f80*/  STL [R1+0x5f10], R17 ;  /* 0x005f101101007387 */ /* 0x000fe20000100800 */
        /* <DEDUP_REMOVED lines=11> */
[----:B----4-:R-:W-:Y:S01]  /*15a040*/  STL [R1+0x5dd0], R8 ;  /* 0x005dd00801007387 */ /* 0x010fe20000100800 */
[----:B------:R-:W4:Y:S03]  /*15a050*/  LDCU UR19, c[0x0][0x398] ;  /* 0x00007300ff1377ac */ /* 0x000f260008000800 */
[----:B--2---:R-:W-:Y:S01]  /*15a060*/  STL [R1+0x5da0], R7 ;  /* 0x005da00701007387 */ /* 0x004fe20000100800 */
[----:B------:R-:W2:Y:S03]  /*15a070*/  LDCU UR63, c[0x0][0x398] ;  /* 0x00007300ff3f77ac */ /* 0x000ea60008000800 */
[----:B---3--:R-:W-:Y:S01]  /*15a080*/  STL [R1+0x5d60], R6 ;  /* 0x005d600601007387 */ /* 0x008fe20000100800 */
[----:B------:R-:W3:Y:S03]  /*15a090*/  LDCU UR11, c[0x0][0x398] ;  /* 0x00007300ff0b77ac */ /* 0x000ee60008000800 */
[----:B------:R-:W-:Y:S01]  /*15a0a0*/  STL [R1+0x5d40], R5 ;  /* 0x005d400501007387 */ /* 0x000fe20000100800 */
[----:B------:R-:W0:Y:S03]  /*15a0b0*/  LDCU UR14, c[0x0][0x398] ;  /* 0x00007300ff0e77ac */ /* 0x000e260008000800 */
[----:B------:R-:W-:Y:S01]  /*15a0c0*/  STL [R1+0x5d10], R4 ;  /* 0x005d100401007387 */ /* 0x000fe20000100800 */
[----:B------:R-:W0:Y:S03]  /*15a0d0*/  LDCU UR24, c[0x0][0x398] ;  /* 0x00007300ff1877ac */ /* 0x000e260008000800 */
[----:B------:R-:W-:Y:S01]  /*15a0e0*/  STL [R1+0x5cc8], R3 ;  /* 0x005cc80301007387 */ /* 0x000fe20000100800 */
[----:B------:R-:W1:Y:S03]  /*15a0f0*/  LDCU UR13, c[0x0][0x398] ;  /* 0x00007300ff0d77ac */ /* 0x000e660008000800 */
[----:B------:R-:W-:Y:S01]  /*15a100*/  STL [R1+0x5ca8], R2 ;  /* 0x005ca80201007387 */ /* 0x000fe20000100800 */
[----:B------:R-:W1:Y:S03]  /*15a110*/  LDCU UR62, c[0x0][0x398] ;  /* 0x00007300ff3e77ac */ /* 0x000e660008000800 */
[----:B------:R-:W-:Y:S01]  /*15a120*/  STL [R1+0x5c70], R0 ;  /* 0x005c700001007387 */ /* 0x000fe20000100800 */
[----:B------:R-:W1:Y:S03]  /*15a130*/  LDCU UR20, c[0x0][0x398] ;  /* 0x00007300ff1477ac */ /* 0x000e660008000800 */
[----:B------:R2:W-:Y:S01]  /*15a140*/  STL.64 [R1+0x56f0], R28 ;  /* 0x0056f01c01007387 */ /* 0x0005e20000100a00 */
[----:B------:R-:W1:Y:S03]  /*15a150*/  LDCU UR70, c[0x0][0x398] ;  /* 0x00007300ff4677ac */ /* 0x000e660008000800 */
[----:B0-----:R-:W3:Y:S01]  /*15a160*/  LDL.LU R19, [R1+0x1cc] ;  /* 0x0001cc0001137983 */ /* 0x001ee20000300800 */
[----:B------:R-:W0:Y:S03]  /*15a170*/  LDCU UR16, c[0x0][0x398] ;  /* 0x00007300ff1077ac */ /* 0x000e260008000800 */
[----:B------:R-:W3:Y:S01]  /*15a180*/  LDL.LU R13, [R1+0x4c78] ;  /* 0x004c7800010d7983 */ /* 0x000ee20000300800 */
[----:B------:R-:W0:Y:S03]  /*15a190*/  LDCU UR68, c[0x0][0x398] ;  /* 0x00007300ff4477ac */ /* 0x000e260008000800 */
[----:B--2---:R-:W2:Y:S01]  /*15a1a0*/  LDL.LU R28, [R1+0x1bc] ;  /* 0x0001bc00011c7983 */ /* 0x004ea20000300800 */
        /* <DEDUP_REMOVED lines=30> */
[----:B------:R-:W-:-:S04]  /*15a390*/  LOP3.LUT R12, R12, 0xfffeffff, RZ, 0xc0, !PT ;  /* 0xfffeffff0c0c7812 */ /* 0x000fc800078ec0ff */
[----:B------:R-:W-:-:S05]  /*15a3a0*/  @P0 LOP3.LUT R12, R12, 0x10000, RZ, 0xfc, !PT ;  /* 0x000100000c0c0812 */ /* 0x000fca00078efcff */
[----:B------:R-:W-:Y:S04]  /*15a3b0*/  STL [R1+0x88], R12 ;  /* 0x0000880c01007387 */ /* 0x000fe80000100800 */
[----:B------:R-:W2:Y:S04]  /*15a3c0*/  LDL.LU R29, [R1+0x4c84] ;  /* 0x004c8400011d7983 */ /* 0x000ea80000300800 */
[----:B------:R-:W2:Y:S04]  /*15a3d0*/  LDL.LU R0, [R1+0x1ac] ;  /* 0x0001ac0001007983 */ /* 0x000ea80000300800 */
[----:B------:R-:W2:Y:S01]  /*15a3e0*/  LDL.LU R2, [R1+0x4ca0] ;  /* 0x004ca00001027983 */ /* 0x000ea20000300800 */
[----:B------:R-:W-:Y:S01]  /*15a3f0*/  BAR.SYNC.DEFER_BLOCKING 0x0 ;  /* 0x0000000000007b1d */ /* 0x000fe20000010000 */
[----:B------:R-:W-:-:S05]  /*15a400*/  LOP3.LUT P0, RZ, R24, 0x200, RZ, 0xc0, !PT ;  /* 0x0000020018ff7812 */ /* 0x000fca000780c0ff */
        /* <DEDUP_REMOVED lines=15> */
[----:B------:R0:W-:Y:S04]  /*15a500*/  STL [R1+0x64ec], R11 ;  /* 0x0064ec0b01007387 */ /* 0x0001e80000100800 */
[----:B0-----:R-:W4:Y:S01]  /*15a510*/  LDL.LU R11, [R1+0x5560] ;  /* 0x00556000010b7983 */ /* 0x001f220000300800 */
[----:B--2---:R-:W-:-:S02]  /*15a520*/  PRMT R0, R2, 0x5410, R0 ;  /* 0x0000541002007816 */ /* 0x004fc40000000000 */
[----:B---3--:R-:W-:Y:S01]  /*15a530*/  LOP3.LUT R2, R4, 0xffff, RZ, 0xc0, !PT ;  /* 0x0000ffff04027812 */ /* 0x008fe200078ec0ff */
[----:B----4-:R0:W-:Y:S04]  /*15a540*/  STL [R1+0x64e8], R9 ;  /* 0x0064e80901007387 */ /* 0x0101e80000100800 */
[----:B------:R-:W2:Y:S01]  /*15a550*/  LDL.LU R12, [R1+0x274] ;  /* 0x00027400010c7983 */ /* 0x000ea20000300800 */
[----:B0-----:R-:W-:-:S03]  /*15a560*/  PRMT R9, R25, 0x5410, R21 ;  /* 0x0000541019097816 */ /* 0x001fc60000000015 */
[----:B------:R-:W3:Y:S04]  /*15a570*/  LDL.LU R25, [R1+0x506c] ;  /* 0x00506c0001197983 */ /* 0x000ee80000300800 */
[----:B------:R-:W-:Y:S04]  /*15a580*/  STL [R1+0x5974], R21 ;  /* 0x0059741501007387 */ /* 0x000fe80000100800 */
[----:B------:R0:W-:Y:S04]  /*15a590*/  STL [R1+0x89c], R9 ;  /* 0x00089c0901007387 */ /* 0x0001e80000100800 */
[----:B------:R-:W-:Y:S01]  /*15a5a0*/  STL.64 [R1+0x6490], R22 ;  /* 0x0064901601007387 */ /* 0x000fe20000100a00 */
[----:B0-----:R-:W-:-:S03]  /*15a5b0*/  PRMT R9, R13, 0x5410, R19 ;  /* 0x000054100d097816 */ /* 0x001fc60000000013 */
[----:B------:R-:W4:Y:S04]  /*15a5c0*/  LDL.LU R19, [R1+0x5068] ;  /* 0x0050680001137983 */ /* 0x000f280000300800 */
[----:B------:R-:W3:Y:S01]  /*15a5d0*/  LDL.LU R13, [R1+0x5004] ;  /* 0x00500400010d7983 */ /* 0x000ee20000300800 */
[----:B------:R-:W-:-:S03]  /*15a5e0*/  LOP3.LUT R26, R11, 0x100, RZ, 0xc0, !PT ;  /* 0x000001000b1a7812 */ /* 0x000fc600078ec0ff */
[----:B------:R0:W-:Y:S02]  /*15a5f0*/  STL [R1+0x98c], R9 ;  /* 0x00098c0901007387 */ /* 0x0001e40000100800 */
[----:B------:R-:W-:Y:S01]  /*15a600*/  IMAD.IADD R26, R27, 0x1, R26 ;  /* 0x000000011b1a7824 */ /* 0x000fe200078e021a */
[----:B0-----:R-:W-:Y:S02]  /*15a610*/  PRMT R9, R29, 0x5410, R28 ;  /* 0x000054101d097816 */ /* 0x001fe4000000001c */
[----:B------:R-:W-:-:S03]  /*15a620*/  LOP3.LUT R27, R3, 0xffff, RZ, 0xc0, !PT ;  /* 0x0000ffff031b7812 */ /* 0x000fc600078ec0ff */
[----:B------:R-:W-:Y:S04]  /*15a630*/  STL [R1+0x1030], R9 ;  /* 0x0010300901007387 */ /* 0x000fe80000100800 */
[----:B------:R0:W-:Y:S01]  /*15a640*/  STL [R1+0x16d0], R0 ;  /* 0x0016d00001007387 */ /* 0x0001e20000100800 */
[----:B------:R-:W-:Y:S02]  /*15a650*/  PRMT R29, R15, 0x5410, R14 ;  /* 0x000054100f1d7816 */ /* 0x000fe4000000000e */
[----:B------:R-:W-:Y:S02]  /*15a660*/  PRMT R28, R18, 0x5410, R16 ;  /* 0x00005410121c7816 */ /* 0x000fe40000000010 */
[----:B0-----:R-:W-:Y:S02]  /*15a670*/  LOP3.LUT R0, R5, 0xffff, RZ, 0xc0, !PT ;  /* 0x0000ffff05007812 */ /* 0x001fe400078ec0ff */
[----:B------:R-:W-:-:S02]  /*15a680*/  LOP3.LUT R5, R8, 0xffff, RZ, 0xc0, !PT ;  /* 0x0000ffff08057812 */ /* 0x000fc400078ec0ff */
[----:B------:R-:W-:Y:S02]  /*15a690*/  PRMT R8, R24, 0x4210, R27 ;  /* 0x0000421018087816 */ /* 0x000fe4000000001b */
[----:B------:R-:W-:Y:S01]  /*15a6a0*/  PRMT R9, R6, 0x4210, R2 ;  /* 0x0000421006097816 */ /* 0x000fe20000000002 */
[----:B------:R-:W3:Y:S01]  /*15a6b0*/  LDL.LU R24, [R1+0x5000] ;  /* 0x0050000001187983 */ /* 0x000ee20000300800 */
[----:B------:R-:W-:Y:S02]  /*15a6c0*/  PRMT R10, R10, 0x4210, R0 ;  /* 0x000042100a0a7816 */ /* 0x000fe40000000000 */
[----:B------:R-:W-:Y:S01]  /*15a6d0*/  PRMT R11, R7, 0x4210, R5 ;  /* 0x00004210070b7816 */ /* 0x000fe20000000005 */
[----:B------:R-:W-:Y:S04]  /*15a6e0*/  STL [R1+0x6300], R29 ;  /* 0x0063001d01007387 */ /* 0x000fe80000100800 */
[----:B------:R-:W-:Y:S04]  /*15a6f0*/  STL [R1+0x6304], R28 ;  /* 0x0063041c01007387 */ /* 0x000fe80000100800 */
[----:B------:R0:W-:Y:S04]  /*15a700*/  STSM.16.M88.4 [R26], R8 ;  /* 0x000000081a007844 */ /* 0x0001e80000000200 */
[----:B0-----:R-:W3:Y:S04]  /*15a710*/  LDL.LU R11, [R1+0x64ec] ;  /* 0x0064ec00010b7983 */ /* 0x001ee80000300800 */
[----:B------:R-:W3:Y:S01]  /*15a720*/  LDL.LU R9, [R1+0x64e8] ;  /* 0x0064e80001097983 */ /* 0x000ee20000300800 */
[----:B------:R-:W-:-:S03]  /*15a730*/  PRMT R23, R20, 0x5210, R27 ;  /* 0x0000521014177816 */ /* 0x000fc6000000001b */
[----:B------:R-:W4:Y:S01]  /*15a740*/  LDL.LU R21, [R1+0x480] ;  /* 0x0004800001157983 */ /* 0x000f220000300800 */
[----:B--2---:R-:W-:Y:S02]  /*15a750*/  PRMT R20, R12, 0x5210, R0 ;  /* 0x000052100c147816 */ /* 0x004fe40000000000 */
[----:B---3--:R-:W-:Y:S02]  /*15a760*/  PRMT R22, R9, 0x5210, R2 ;  /* 0x0000521009167816 */ /* 0x008fe40000000002 */
[----:B------:R-:W2:Y:S04]  /*15a770*/  LDL.LU R9, [R1+0x47c] ;  /* 0x00047c0001097983 */ /* 0x000ea80000300800 */
[----:B------:R-:W3:Y:S04]  /*15a780*/  LDL.LU R6, [R1+0x474] ;  /* 0x0004740001067983 */ /* 0x000ee80000300800 */
[----:B------:R-:W2:Y:S04]  /*15a790*/  LDL.LU R7, [R1+0x468] ;  /* 0x0004680001077983 */ /* 0x000ea80000300800 */
[----:B------:R-:W2:Y:S04]  /*15a7a0*/  LDL.LU R12, [R1+0x27c] ;  /* 0x00027c00010c7983 */ /* 0x000ea80000300800 */
[----:B------:R-:W2:Y:S04]  /*15a7b0*/  LDL.LU R8, [R1+0x284] ;  /* 0x0002840001087983 */ /* 0x000ea80000300800 */
[----:B------:R-:W2:Y:S01]  /*15a7c0*/  LDL.LU R10, [R1+0x28c] ;  /* 0x00028c00010a7983 */ /* 0x000ea20000300800 */
[----:B------:R-:W-:-:S02]  /*15a7d0*/  LOP3.LUT R4, R25, 0xffff, RZ, 0xc0, !PT ;  /* 0x0000ffff19047812 */ /* 0x000fc400078ec0ff */
[----:B------:R-:W0:Y:S01]  /*15a7e0*/  S2R R25, SR_TID.X ;  /* 0x0000000000197919 */ /* 0x000e220000002100 */
[----:B------:R-:W-:Y:S01]  /*15a7f0*/  BAR.SYNC.DEFER_BLOCKING 0x0 ;  /* 0x0000000000007b1d */ /* 0x000fe20000010000 */
[----:B------:R-:W-:Y:S02]  /*15a800*/  ISETP.LT.AND P0, PT, R17, UR9, !P0 ;  /* 0x0000000911007c0c */ /* 0x000fe4000c701270 */
[----:B------:R-:W-:Y:S02]  /*15a810*/  LOP3.LUT R2, R13, 0xffff, RZ, 0xc0, !PT ;  /* 0x0000ffff0d027812 */ /* 0x000fe400078ec0ff */
[----:B----4-:R-:W-:Y:S01]  /*15a820*/  LOP3.LUT R3, R19, 0xffff, RZ, 0xc0, !PT ;  /* 0x0000ffff13037812 */ /* 0x010fe200078ec0ff */
[----:B------:R-:W4:Y:S01]  /*15a830*/  LDCU UR9, c[0x0][0x398] ;  /* 0x00007300ff0977ac */ /* 0x000f220008000800 */
[----:B0-----:R-:W-:Y:S01]  /*15a840*/  LOP3.LUT R27, R25, 0x3f, RZ, 0xc0, !PT ;  /* 0x0000003f191b7812 */ /* 0x001fe200078ec0ff */
[----:B--2---:R-:W-:Y:S04]  /*15a850*/  STL.64 [R1+0x64d0], R10 ;  /* 0x0064d00a01007387 */ /* 0x004fe80000100a00 */
[----:B------:R0:W-:Y:S04]  /*15a860*/  STL [R1+0x64c8], R8 ;  /* 0x0064c80801007387 */ /* 0x0001e80000100800 */
        /* <DEDUP_REMOVED lines=8> */
[----:B---3--:R-:W-:Y:S04]  /*15a8f0*/  STL [R1+0x64d8], R13 ;  /* 0x0064d80d01007387 */ /* 0x008fe80000100800 */
[----:B------:R-:W2:Y:S01]  /*15a900*/  LDL.LU R19, [R1+0x4ac] ;  /* 0x0004ac0001137983 */ /* 0x000ea20000300800 */
[----:B------:R-:W-:Y:S01]  /*15a910*/  LEA R27, R27, UR4, 0x4 ;  /* 0x000000041b1b7c11 */ /* 0x000fe2000f8e20ff */
[----:B------:R-:W3:Y:S01]  /*15a920*/  LDCU UR4, c[0x0][0x398] ;  /* 0x00007300ff0477ac */ /* 0x000ee20008000800 */
[----:B------:R-:W-:-:S02]  /*15a930*/  LOP3.LUT R0, R24, 0xffff, RZ, 0xc0, !PT ;  /* 0x0000ffff18007812 */ /* 0x000fc400078ec0ff */
[----:B0-----:R-:W-:Y:S02]  /*15a940*/  PRMT R8, R21, 0x4210, R4 ;  /* 0x0000421015087816 */ /* 0x001fe40000000004 */
[----:B------:R-:W-:Y:S02]  /*15a950*/  PRMT R9, R9, 0x4210, R3 ;  /* 0x0000421009097816 */ /* 0x000fe40000000003 */
[----:B------:R-:W-:Y:S02]  /*15a960*/  PRMT R10, R6, 0x4210, R2 ;  /* 0x00004210060a7816 */ /* 0x000fe40000000002 */
[----:B------:R-:W-:Y:S01]  /*15a970*/  PRMT R11, R7, 0x4210, R0 ;  /* 0x00004210070b7816 */ /* 0x000fe20000000000 */
[----:B--2---:R0:W-:Y:S02]  /*15a980*/  STL.64 [R1+0x64c0], R18 ;  /* 0x0064c01201007387 */ /* 0x0041e40000100a00 */
[----:B0-----:R-:W-:Y:S02]  /*15a990*/  PRMT R19, R12, 0x5210, R5 ;  /* 0x000052100c137816 */ /* 0x001fe40000000005 */
[----:B------:R-:W0:Y:S01]  /*15a9a0*/  LDS.128 R12, [R27] ;  /* 0x000000001b0c7984 */ /* 0x000e220000000c00 */
[----:B------:R-:W-:Y:S06]  /*15a9b0*/  BAR.SYNC.DEFER_BLOCKING 0x0 ;  /* 0x0000000000007b1d */ /* 0x000fec0000010000 */
[----:B------:R-:W-:Y:S02]  /*15a9c0*/  STSM.16.M88.4 [R26], R8 ;  /* 0x000000081a007844 */ /* 0x000fe40000000200 */
[----:B------:R-:W-:Y:S06]  /*15a9d0*/  BAR.SYNC.DEFER_BLOCKING 0x0 ;  /* 0x0000000000007b1d */ /* 0x000fec0000010000 */
[----:B------:R-:W2:Y:S01]  /*15a9e0*/  LDS.128 R8, [R27] ;  /* 0x000000001b087984 */ /* 0x000ea20000000c00 */
[----:B------:R-:W-:-:S03]  /*15a9f0*/  IMAD.MOV.U32 R18, RZ, RZ, R20 ;  /* 0x000000ffff127224 */ /* 0x000fc600078e0014 */
[----:B------:R0:W-:Y:S04]  /*15aa00*/  STL.64 [R1+0x64b8], R16 ;  /* 0x0064b81001007387 */ /* 0x0001e80000100a00 */
[----:B------:R-:W3:Y:S04]  /*15aa10*/  LDL.LU R20, [R1+0x4a4] ;  /* 0x0004a40001147983 */ /* 0x000ee80000300800 */
[----:B------:R-:W3:Y:S04]  /*15aa20*/  LDL.LU R24, [R1+0x4a0] ;  /* 0x0004a00001187983 */ /* 0x000ee80000300800 */
[----:B0-----:R0:W-:Y:S04]  /*15aa30*/  STL.64 [R1+0x700], R12 ;  /* 0x0007000c01007387 */ /* 0x0011e80000100a00 */
[----:B------:R1:W-:Y:S01]  /*15aa40*/  STL [R1+0x70c], R15 ;  /* 0x00070c0f01007387 */ /* 0x0003e20000100800 */
[----:B------:R-:W-:-:S02]  /*15aa50*/  IMAD.MOV.U32 R16, RZ, RZ, R23 ;  /* 0x000000ffff107224 */ /* 0x000fc400078e0017 */
[----:B0-----:R-:W-:Y:S02]  /*15aa60*/  IMAD.MOV.U32 R12, RZ, RZ, R14 ;  /* 0x000000ffff0c7224 */ /* 0x001fe400078e000e */
[----:B-1----:R-:W3:Y:S01]  /*15aa70*/  LDL.LU.64 R14, [R1+0x64e0] ;  /* 0x0064e000010e7983 */ /* 0x002ee20000300a00 */
[----:B------:R-:W-:Y:S01]  /*15aa80*/  IMAD.MOV.U32 R17, RZ, RZ, R22 ;  /* 0x000000ffff117224 */ /* 0x000fe200078e0016 */
[----:B------:R-:W-:Y:S06]  /*15aa90*/  BAR.SYNC.DEFER_BLOCKING 0x0 ;  /* 0x0000000000007b1d */ /* 0x000fec0000010000 */
[----:B------:R-:W3:Y:S04]  /*15aaa0*/  LDL.LU R13, [R1+0x64d8] ;  /* 0x0064d800010d7983 */ /* 0x000ee80000300800 */
[----:B------:R-:W-:Y:S04]  /*15aab0*/  STL [R1+0x6014], R12 ;  /* 0x0060140c01007387 */ /* 0x000fe80000100800 */
[----:B--2---:R0:W-:Y:S04]  /*15aac0*/  STL.64 [R1+0x6f0], R8 ;  /* 0x0006f00801007387 */ /* 0x0041e80000100a00 */
[----:B------:R1:W-:Y:S01]  /*15aad0*/  STL [R1+0x6f8], R10 ;  /* 0x0006f80a01007387 */ /* 0x0003e20000100800 */
[----:B0-----:R-:W-:-:S03]  /*15aae0*/  IMAD.MOV.U32 R9, RZ, RZ, R11 ;  /* 0x000000ffff097224 */ /* 0x001fc600078e000b */
[----:B-1----:R-:W2:Y:S04]  /*15aaf0*/  LDL.LU.64 R10, [R1+0x64d0] ;  /* 0x0064d000010a7983 */ /* 0x002ea80000300a00 */
[----:B------:R-:W3:Y:S04]  /*15ab00*/  LDL.LU R8, [R1+0x64c8] ;  /* 0x0064c80001087983 */ /* 0x000ee80000300800 */
[----:B------:R-:W-:Y:S04]  /*15ab10*/  STL [R1+0x5ff4], R9 ;  /* 0x005ff40901007387 */ /* 0x000fe80000100800 */
[----:B------:R0:W-:Y:S04]  /*15ab20*/  STSM.16.M88.4 [R26], R16 ;  /* 0x000000101a007844 */ /* 0x0001e80000000200 */
[----:B0-----:R-:W3:Y:S04]  /*15ab30*/  LDL.LU.64 R18, [R1+0x64c0] ;  /* 0x0064c00001127983 */ /* 0x001ee80000300a00 */
[----:B------:R-:W4:Y:S01]  /*15ab40*/  LDL.LU.64 R16, [R1+0x64b8] ;  /* 0x0064b80001107983 */ /* 0x000f220000300a00 */
[----:B------:R-:W-:-:S03]  /*15ab50*/  LOP3.LUT R22, R25, 0xffff, RZ, 0xc0, !PT ;  /* 0x0000ffff19167812 */ /* 0x000fc600078ec0ff */
[----:B------:R-:W4:Y:S01]  /*15ab60*/  LDL.LU R25, [R1+0x294] ;  /* 0x0002940001197983 */ /* 0x000f220000300800 */
[----:B------:R-:W-:Y:S01]  /*15ab70*/  BAR.SYNC.DEFER_BLOCKING 0x0 ;  /* 0x0000000000007b1d */ /* 0x000fe20000010000 */
[----:B--2---:R-:W-:-:S05]  /*15ab80*/  PRMT R9, R10, 0x5210, R3 ;  /* 0x000052100a097816 */ /* 0x004fca0000000003 */
[----:B------:R-:W2:Y:S01]  /*15ab90*/  LDL.LU R10, [R1+0x290] ;  /* 0x00029000010a7983 */ /* 0x000ea20000300800 */
[----:B---3--:R-:W-:Y:S02]  /*15aba0*/  PRMT R3, R19, 0x4210, R22 ;  /* 0x0000421013037816 */ /* 0x008fe40000000016 */
[----:B----4-:R-:W-:Y:S02]  /*15abb0*/  LOP3.LUT R5, R17, 0xffff, RZ, 0xc0, !PT ;  /* 0x0000ffff11057812 */ /* 0x010fe400078ec0ff */
[----:B------:R-:W3:Y:S04]  /*15abc0*/  LDL.LU R17, [R1+0x298] ;  /* 0x0002980001117983 */ /* 0x000ee80000300800 */
[----:B------:R-:W4:Y:S01]  /*15abd0*/  LDL.LU R19, [R1+0x5090] ;  /* 0x0050900001137983 */ /* 0x000f220000300800 */
[----:B------:R-:W-:-:S02]  /*15abe0*/  PRMT R12, R8, 0x5210, R4 ;  /* 0x00005210080c7816 */ /* 0x000fc40000000004 */
[----:B------:R-:W-:-:S04]  /*15abf0*/  LOP3.LUT R8, R16, 0xffff, RZ, 0xc0, !PT ;  /* 0x0000ffff10087812 */ /* 0x000fc800078ec0ff */
[----:B------:R-:W-:Y:S02]  /*15ac00*/  PRMT R13, R13, 0x4210, R8 ;  /* 0x000042100d0d7816 */ /* 0x000fe40000000008 */
[----:B------:R-:W-:Y:S02]  /*15ac10*/  PRMT R7, R14, 0x5210, R2 ;  /* 0x000052100e077816 */ /* 0x000fe40000000002 */
[----:B------:R-:W-:Y:S01]  /*15ac20*/  PRMT R6, R15, 0x5210, R0 ;  /* 0x000052100f067816 */ /* 0x000fe20000000000 */
[----:B------:R-:W-:Y:S01]  /*15ac30*/  IMAD.MOV.U32 R16, RZ, RZ, R13 ;  /* 0x000000ffff107224 */ /* 0x000fe200078e000d */
[----:B------:R-:W-:Y:S02]  /*15ac40*/  LOP3.LUT R4, R18, 0xffff, RZ, 0xc0, !PT ;  /* 0x0000ffff12047812 */ /* 0x000fe400078ec0ff */
[----:B------:R-:W-:Y:S02]  /*15ac50*/  PRMT R0, R24, 0x4210, R5 ;  /* 0x0000421018007816 */ /* 0x000fe40000000005 */
[----:B------:R-:W-:-:S05]  /*15ac60*/  PRMT R2, R20, 0x4210, R4 ;  /* 0x0000421014027816 */ /* 0x000fca0000000004 */
[----:B------:R-:W-:Y:S01]  /*15ac70*/  IMAD.MOV.U32 R18, RZ, RZ, R2 ;  /* 0x000000ffff127224 */ /* 0x000fe200078e0002 */
[----:B----4-:R-:W-:Y:S04]  /*15ac80*/  STL [R1+0x64a8], R19 ;  /* 0x0064a81301007387 */ /* 0x010fe80000100800 */
[----:B---3--:R-:W-:Y:S04]  /*15ac90*/  STL [R1+0x64a4], R17 ;  /* 0x0064a41101007387 */ /* 0x008fe80000100800 */
[----:B--2---:R-:W-:Y:S04]  /*15aca0*/  STL.64 [R1+0x64b0], R10 ;  /* 0x0064b00a01007387 */ /* 0x004fe80000100a00 */
[----:B------:R0:W-:Y:S02]  /*15acb0*/  STL [R1+0x64ac], R8 ;  /* 0x0064ac0801007387 */ /* 0x0001e40000100800 */
[----:B0-----:R-:W-:-:S02]  /*15acc0*/  IMAD.MOV.U32 R8, RZ, RZ, R12 ;  /* 0x000000ffff087224 */ /* 0x001fc400078e000c */
[----:B------:R-:W0:Y:S01]  /*15acd0*/  LDS.128 R12, [R27] ;  /* 0x000000001b0c7984 */ /* 0x000e220000000c00 */
[----:B------:R-:W-:Y:S02]  /*15ace0*/  IMAD.MOV.U32 R10, RZ, RZ, R7 ;  /* 0x000000ffff0a7224 */ /* 0x000fe400078e0007 */
[----:B------:R-:W-:Y:S01]  /*15acf0*/  IMAD.MOV.U32 R11, RZ, RZ, R6 ;  /* 0x000000ffff0b7224 */ /* 0x000fe200078e0006 */
[----:B------:R-:W-:Y:S06]  /*15ad00*/  BAR.SYNC.DEFER_BLOCKING 0x0 ;  /* 0x0000000000007b1d */ /* 0x000fec0000010000 */
[----:B------:R-:W-:Y:S02]  /*15ad10*/  STSM.16.M88.4 [R26], R8 ;  /* 0x000000081a007844 */ /* 0x000fe40000000200 */
[----:B------:R-:W-:Y:S06]  /*15ad20*/  BAR.SYNC.DEFER_BLOCKING 0x0 ;  /* 0x0000000000007b1d */ /* 0x000fec0000010000 */
[----:B------:R-:W1:Y:S01]  /*15ad30*/  LDS.128 R8, [R27] ;  /* 0x000000001b087984 */ /* 0x000e620000000c00 */
[----:B------:R-:W-:-:S03]  /*15ad40*/  IMAD.MOV.U32 R17, RZ, RZ, R3 ;  /* 0x000000ffff117224 */ /* 0x000fc600078e0003 */
[----:B0-----:R-:W-:Y:S01]  /*15ad50*/  STL [R1+0x6e0], R12 ;  /* 0x0006e00c01007387 */ /* 0x001fe20000100800 */
[----:B------:R-:W-:-:S03]  /*15ad60*/  IMAD.MOV.U32 R19, RZ, RZ, R0 ;  /* 0x000000ffff137224 */ /* 0x000fc600078e0000 */
[----:B------:R0:W-:Y:S04]  /*15ad70*/  STL.64 [R1+0x6e8], R14 ;  /* 0x0006e80e01007387 */ /* 0x0001e80000100a00 */
        /* <DEDUP_REMOVED lines=8> */
[----:B-1----:R0:W-:Y:S04]  /*15ae00*/  STL.64 [R1+0x6d0], R8 ;  /* 0x0006d00801007387 */ /* 0x0021e80000100a00 */
[----:B------:R1:W-:Y:S01]  /*15ae10*/  STL [R1+0x6dc], R11 ;  /* 0x0006dc0b01007387 */ /* 0x0003e20000100800 */
[----:B------:R-:W-:Y:S01]  /*15ae20*/  BAR.SYNC.DEFER_BLOCKING 0x0 ;  /* 0x0000000000007b1d */ /* 0x000fe20000010000 */
[----:B0-----:R-:W-:-:S05]  /*15ae30*/  IMAD.MOV.U32 R9, RZ, RZ, R10 ;  /* 0x000000ffff097224 */ /* 0x001fca00078e000a */
[----:B-1----:R-:W2:Y:S01]  /*15ae40*/  LDL.LU.64 R10, [R1+0x64b0] ;  /* 0x0064b000010a7983 */ /* 0x002ea20000300a00 */
[----:B------:R-:W-:-:S03]  /*15ae50*/  IMAD.MOV.U32 R12, RZ, RZ, R13 ;  /* 0x000000ffff0c7224 */ /* 0x000fc600078e000d */
[----:B------:R-:W3:Y:S04]  /*15ae60*/  LDL.LU R8, [R1+0x64ac] ;  /* 0x0064ac0001087983 */ /* 0x000ee80000300800 */
[----:B------:R-:W3:Y:S04]  /*15ae70*/  LDL.LU R13, [R1+0x2a0] ;  /* 0x0002a000010d7983 */ /* 0x000ee80000300800 */
[----:B------:R0:W-:Y:S01]  /*15ae80*/  STSM.16.M88.4 [R26], R16 ;  /* 0x000000101a007844 */ /* 0x0001e20000000200 */
[----:B------:R-:W-:Y:S06]  /*15ae90*/  BAR.SYNC.DEFER_BLOCKING 0x0 ;  /* 0x0000000000007b1d */ /* 0x000fec0000010000 */
[----:B--2---:R1:W-:Y:S04]  /*15aea0*/  STL [R1+0x63fc], R11 ;  /* 0x0063fc0b01007387 */ /* 0x0043e80000100800 */
[----:B------:R2:W-:Y:S04]  /*15aeb0*/  STL [R1+0x63f8], R9 ;  /* 0x0063f80901007387 */ /* 0x0005e80000100800 */
[----:B0-----:R-:W4:Y:S04]  /*15aec0*/  LDL.LU R19, [R1+0x64a8] ;  /* 0x0064a80001137983 */ /* 0x001f280000300800 */
[----:B------:R-:W4:Y:S04]  /*15aed0*/  LDL.LU R17, [R1+0x64a4] ;  /* 0x0064a40001117983 */ /* 0x000f280000300800 */
[----:B------:R-:W4:Y:S04]  /*15aee0*/  LDL.LU R24, [R1+0x29c] ;  /* 0x00029c0001187983 */ /* 0x000f280000300800 */
[----:B------:R-:W4:Y:S01]  /*15aef0*/  LDL.LU R15, [R1+0x2a4] ;  /* 0x0002a400010f7983 */ /* 0x000f220000300800 */
[----:B-1----:R-:W-:-:S02]  /*15af00*/  PRMT R11, R14, 0x5210, R5 ;  /* 0x000052100e0b7816 */ /* 0x002fc40000000005 */
[----:B---3--:R-:W-:Y:S02]  /*15af10*/  PRMT R8, R25, 0x5210, R8 ;  /* 0x0000521019087816 */ /* 0x008fe40000000008 */
[----:B--2---:R-:W-:Y:S02]  /*15af20*/  PRMT R9, R10, 0x5210, R22 ;  /* 0x000052100a097816 */ /* 0x004fe40000000016 */
[----:B------:R-:W-:Y:S02]  /*15af30*/  LOP3.LUT R3, R3, 0xffff, RZ, 0xc0, !PT ;  /* 0x0000ffff03037812 */ /* 0x000fe400078ec0ff */
[----:B------:R-:W-:Y:S02]  /*15af40*/  LOP3.LUT R2, R2, 0xffff, RZ, 0xc0, !PT ;  /* 0x0000ffff02027812 */ /* 0x000fe400078ec0ff */
[----:B----4-:R-:W-:Y:S02]  /*15af50*/  LOP3.LUT R0, R0, 0xffff, RZ, 0xc0, !PT ;  /* 0x0000ffff00007812 */ /* 0x010fe400078ec0ff */
[----:B------:R-:W-:-:S02]  /*15af60*/  PRMT R21, R21, 0x4210, R3 ;  /* 0x0000421015157816 */ /* 0x000fc40000000003 */
[----:B------:R-:W-:Y:S02]  /*15af70*/  PRMT R22, R6, 0x4210, R2 ;  /* 0x0000421006167816 */ /* 0x000fe40000000002 */
[----:B------:R-:W-:Y:S01]  /*15af80*/  PRMT R23, R7, 0x4210, R0 ;  /* 0x0000421007177816 */ /* 0x000fe20000000000 */
[----:B------:R-:W-:Y:S04]  /*15af90*/  STL [R1+0x64a0], R15 ;  /* 0x0064a00f01007387 */ /* 0x000fe80000100800 */
[----:B------:R-:W-:Y:S04]  /*15afa0*/  STL.64 [R1+0x6498], R12 ;  /* 0x0064980c01007387 */ /* 0x000fe80000100a00 */
[----:B------:R-:W0:Y:S01]  /*15afb0*/  LDS.128 R12, [R27] ;  /* 0x000000001b0c7984 */ /* 0x000e220000000c00 */
[----:B------:R-:W-:-:S03]  /*15afc0*/  PRMT R10, R17, 0x5210, R4 ;  /* 0x00005210110a7816 */ /* 0x000fc60000000004 */
[----:B------:R-:W2:Y:S01]  /*15afd0*/  LDL.LU R16, [R1+0x25c] ;  /* 0x00025c0001107983 */ /* 0x000ea20000300800 */
[----:B------:R-:W-:-:S03]  /*15afe0*/  LOP3.LUT R4, R19, 0xffff, RZ, 0xc0, !PT ;  /* 0x0000ffff13047812 */ /* 0x000fc600078ec0ff */
[----:B------:R-:W3:Y:S04]  /*15aff0*/  LDL.LU R18, [R1+0x5410] ;  /* 0x0054100001127983 */ /* 0x000ee80000300800 */
[----:B------:R-:W4:Y:S04]  /*15b000*/  LDL.LU R25, [R1+0x540c] ;  /* 0x00540c0001197983 */ /* 0x000f280000300800 */
[----:B------:R-:W3:Y:S04]  /*15b010*/  LDL.LU R17, [R1+0x53b8] ;  /* 0x0053b80001117983 */ /* 0x000ee80000300800 */
[----:B------:R-:W3:Y:S01]  /*15b020*/  LDL.LU R19, [R1+0x53b4] ;  /* 0x0053b40001137983 */ /* 0x000ee20000300800 */
[----:B------:R-:W-:Y:S06]  /*15b030*/  BAR.SYNC.DEFER_BLOCKING 0x0 ;  /* 0x0000000000007b1d */ /* 0x000fec0000010000 */
[----:B0-----:R-:W-:Y:S04]  /*15b040*/  STL.64 [R1+0x6c0], R12 ;  /* 0x0006c00c01007387 */ /* 0x001fe80000100a00 */
[----:B------:R0:W-:Y:S04]  /*15b050*/  STL.64 [R1+0x6c8], R14 ;  /* 0x0006c80e01007387 */ /* 0x0001e80000100a00 */
[----:B0-----:R-:W3:Y:S04]  /*15b060*/  LDL.LU R15, [R1+0x64a0] ;  /* 0x0064a000010f7983 */ /* 0x001ee80000300800 */
[----:B------:R-:W3:Y:S01]  /*15b070*/  LDL.LU.64 R12, [R1+0x6498] ;  /* 0x00649800010c7983 */ /* 0x000ee20000300a00 */
[----:B------:R-:W-:-:S05]  /*15b080*/  PRMT R20, R20, 0x4210, R4 ;  /* 0x0000421014147816 */ /* 0x000fca0000000004 */
[----:B------:R-:W-:Y:S01]  /*15b090*/  STSM.16.M88.4 [R26], R20 ;  /* 0x000000141a007844 */ /* 0x000fe20000000200 */
[----:B------:R-:W-:Y:S06]  /*15b0a0*/  BAR.SYNC.DEFER_BLOCKING 0x0 ;  /* 0x0000000000007b1d */ /* 0x000fec0000010000 */
[----:B------:R-:W0:Y:S02]  /*15b0b0*/  LDS.128 R20, [R27] ;  /* 0x000000001b147984 */ /* 0x000e240000000c00 */
[----:B------:R-:W-:Y:S01]  /*15b0c0*/  BAR.SYNC.DEFER_BLOCKING 0x0 ;  /* 0x0000000000007b1d */ /* 0x000fe20000010000 */
[----:B------:R-:W-:-:S05]  /*15b0d0*/  PRMT R24, R24, 0x5210, R3 ;  /* 0x0000521018187816 */ /* 0x000fca0000000003 */
[----:B------:R-:W-:Y:S04]  /*15b0e0*/  STSM.16.M88.4 [R26], R8 ;  /* 0x000000081a007844 */ /* 0x000fe80000000200 */
[----:B0-----:R-:W-:Y:S04]  /*15b0f0*/  STL.64 [R1+0x6b0], R20 ;  /* 0x0006b01401007387 */ /* 0x001fe80000100a00 */
[----:B------:R0:W-:Y:S04]  /*15b100*/  STL.64 [R1+0x6b8], R22 ;  /* 0x0006b81601007387 */ /* 0x0001e80000100a00 */
[----:B0-----:R-:W3:Y:S04]  /*15b110*/  LDL.LU.64 R22, [R1+0x6490] ;  /* 0x0064900001167983 */ /* 0x001ee80000300a00 */
[----:B------:R-:W3:Y:S04]  /*15b120*/  LDL.LU R21, [R1+0x508] ;  /* 0x0005080001157983 */ /* 0x000ee80000300800 */
[----:B------:R-:W3:Y:S04]  /*15b130*/  LDL.LU R5, [R1+0x4f4] ;  /* 0x0004f40001057983 */ /* 0x000ee80000300800 */
[----:B------:R-:W3:Y:S01]  /*15b140*/  LDL.LU R20, [R1+0x4f0] ;  /* 0x0004f00001147983 */ /* 0x000ee20000300800 */
[----:B--2---:R-:W-:-:S02]  /*15b150*/  PRMT R9, R16, 0x5210, R0 ;  /* 0x0000521010097816 */ /* 0x004fc40000000000 */
[----:B----4-:R-:W-:Y:S02]  /*15b160*/  LOP3.LUT R3, R25, 0xffff, RZ, 0xc0, !PT ;  /* 0x0000ffff19037812 */ /* 0x010fe400078ec0ff */
[----:B---3--:R-:W-:Y:S02]  /*15b170*/  PRMT R28, R13, 0x5210, R4 ;  /* 0x000052100d1c7816 */ /* 0x008fe40000000004 */
[----:B------:R-:W2:Y:S01]  /*15b180*/  LDL.LU R13, [R1+0x4ec] ;  /* 0x0004ec00010d7983 */ /* 0x000ea20000300800 */
[----:B------:R-:W-:-:S03]  /*15b190*/  LOP3.LUT R4, R18, 0xffff, RZ, 0xc0, !PT ;  /* 0x0000ffff12047812 */ /* 0x000fc600078ec0ff */
[----:B------:R-:W3:Y:S04]  /*15b1a0*/  LDL.LU R14, [R1+0x2ac] ;  /* 0x0002ac00010e7983 */ /* 0x000ee80000300800 */
[----:B------:R-:W4:Y:S04]  /*15b1b0*/  LDL.LU R18, [R1+0x2a8] ;  /* 0x0002a80001127983 */ /* 0x000f280000300800 */
[----:B------:R-:W2:Y:S04]  /*15b1c0*/  LDL.LU R25, [R1+0x2b0] ;  /* 0x0002b00001197983 */ /* 0x000ea80000300800 */
[----:B------:R-:W2:Y:S01]  /*15b1d0*/  LDL.LU R6, [R1+0x50bc] ;  /* 0x0050bc0001067983 */ /* 0x000ea20000300800 */
[----:B------:R-:W-:-:S03]  /*15b1e0*/  PRMT R11, R15, 0x5210, R2 ;  /* 0x000052100f0b7816 */ /* 0x000fc60000000002 */
[----:B------:R-:W2:Y:S04]  /*15b1f0*/  LDL.LU R7, [R1+0x50b8] ;  /* 0x0050b80001077983 */ /* 0x000ea80000300800 */
[----:B------:R-:W2:Y:S04]  /*15b200*/  LDL.LU R8, [R1+0x5040] ;  /* 0x0050400001087983 */ /* 0x000ea80000300800 */
[----:B------:R-:W2:Y:S04]  /*15b210*/  LDL.LU R10, [R1+0x503c] ;  /* 0x00503c00010a7983 */ /* 0x000ea80000300800 */
[----:B------:R-:W2:Y:S04]  /*15b220*/  LDL.LU R16, [R1+0x528] ;  /* 0x0005280001107983 */ /* 0x000ea80000300800 */
[----:B------:R-:W3:Y:S01]  /*15b230*/  LDL.LU R15, [R1+0x520] ;  /* 0x00052000010f7983 */ /* 0x000ee20000300800 */
[----:B------:R-:W-:-:S02]  /*15b240*/  LOP3.LUT R0, R17, 0xffff, RZ, 0xc0, !PT ;  /* 0x0000ffff11007812 */ /* 0x000fc400078ec0ff */
[----:B------:R-:W-:Y:S01]  /*15b250*/  LOP3.LUT R2, R19, 0xffff, RZ, 0xc0, !PT ;  /* 0x0000ffff13027812 */ /* 0x000fe200078ec0ff */
[----:B------:R-:W-:Y:S06]  /*15b260*/  BAR.SYNC.DEFER_BLOCKING 0x0 ;  /* 0x0000000000007b1d */ /* 0x000fec0000010000 */
[----:B---3--:R-:W-:Y:S04]  /*15b270*/  STL.64 [R1+0x6488], R14 ;  /* 0x0064880e01007387 */ /* 0x008fe80000100a00 */
[----:B------:R-:W-:Y:S04]  /*15b280*/  STL [R1+0x6480], R12 ;  /* 0x0064800c01007387 */ /* 0x000fe80000100800 */
[----:B------:R-:W3:Y:S04]  /*15b290*/  LDL.LU R17, [R1+0x51c] ;  /* 0x00051c0001117983 */ /* 0x000ee80000300800 */
[----:B------:R-:W4:Y:S04]  /*15b2a0*/  LDL.LU R19, [R1+0x514] ;  /* 0x0005140001137983 */ /* 0x000f280000300800 */
[----:B----4-:R0:W-:Y:S02]  /*15b2b0*/  STL.64 [R1+0x6478], R18 ;  /* 0x0064781201007387 */ /* 0x0101e40000100a00 */
[----:B0-----:R-:W-:Y:S01]  /*15b2c0*/  IMAD.MOV.U32 R18, RZ, RZ, R11 ;  /* 0x000000ffff127224 */ /* 0x001fe200078e000b */
[----:B------:R-:W-:-:S02]  /*15b2d0*/  PRMT R11, R5, 0x4210, R3 ;  /* 0x00004210050b7816 */ /* 0x000fc40000000003 */
[----:B--2---:R-:W-:Y:S02]  /*15b2e0*/  PRMT R5, R13, 0x4210, R2 ;  /* 0x000042100d057816 */ /* 0x004fe40000000002 */
[----:B------:R-:W0:Y:S04]  /*15b2f0*/  LDS.128 R12, [R27] ;  /* 0x000000001b0c7984 */ /* 0x000e280000000c00 */
[----:B---3--:R1:W-:Y:S02]  /*15b300*/  STL.64 [R1+0x6470], R16 ;  /* 0x0064701001007387 */ /* 0x0083e40000100a00 */
[----:B-1----:R-:W-:Y:S02]  /*15b310*/  IMAD.MOV.U32 R17, RZ, RZ, R24 ;  /* 0x000000ffff117224 */ /* 0x002fe400078e0018 */
[----:B------:R-:W2:Y:S04]  /*15b320*/  LDL.LU R24, [R1+0x258] ;  /* 0x0002580001187983 */ /* 0x000ea80000300800 */
[----:B0-----:R-:W-:Y:S04]  /*15b330*/  STL [R1+0x6a0], R12 ;  /* 0x0006a00c01007387 */ /* 0x001fe80000100800 */
[----:B------:R0:W-:Y:S04]  /*15b340*/  STL.64 [R1+0x6a8], R14 ;  /* 0x0006a80e01007387 */ /* 0x0001e80000100a00 */
[----:B0-----:R-:W3:Y:S04]  /*15b350*/  LDL.LU.64 R14, [R1+0x6488] ;  /* 0x00648800010e7983 */ /* 0x001ee80000300a00 */
[----:B------:R-:W4:Y:S01]  /*15b360*/  LDL.LU R12, [R1+0x6480] ;  /* 0x00648000010c7983 */ /* 0x000f220000300800 */
[----:B------:R-:W-:-:S02]  /*15b370*/  IMAD.MOV.U32 R16, RZ, RZ, R28 ;  /* 0x000000ffff107224 */ /* 0x000fc400078e001c */
[----:B------:R-:W-:Y:S01]  /*15b380*/  IMAD.MOV.U32 R19, RZ, RZ, R9 ;  /* 0x000000ffff137224 */ /* 0x000fe200078e0009 */
[----:B------:R-:W-:Y:S06]  /*15b390*/  BAR.SYNC.DEFER_BLOCKING 0x0 ;  /* 0x0000000000007b1d */ /* 0x000fec0000010000 */
[----:B------:R-:W-:Y:S02]  /*15b3a0*/  STSM.16.M88.4 [R26], R16 ;  /* 0x000000101a007844 */ /* 0x000fe40000000200 */
[----:B------:R-:W-:Y:S06]  /*15b3b0*/  BAR.SYNC.DEFER_BLOCKING 0x0 ;  /* 0x0000000000007b1d */ /* 0x000fec0000010000 */
[----:B------:R-:W0:Y:S01]  /*15b3c0*/  LDS.128 R16, [R27] ;  /* 0x000000001b107984 */ /* 0x000e220000000c00 */
[----:B------:R-:W-:Y:S01]  /*15b3d0*/  PRMT R9, R20, 0x4210, R0 ;  /* 0x0000421014097816 */ /* 0x000fe20000000000 */
[----:B0-----:R-:W-:Y:S01]  /*15b3e0*/  IMAD.MOV.U32 R20, RZ, RZ, R19 ;  /* 0x000000ffff147224 */ /* 0x001fe200078e0013 */
[--C-:B------:R-:W-:Y:S01]  /*15b3f0*/  PRMT R21, R21, 0x4210, R4.reuse ;  /* 0x0000421015157816 */ /* 0x100fe20000000004 */
[----:B------:R-:W-:Y:S06]  /*15b400*/  BAR.SYNC.DEFER_BLOCKING 0x0 ;  /* 0x0000000000007b1d */ /* 0x000fec0000010000 */
[----:B----4-:R-:W-:Y:S04]  /*15b410*/  STL.64 [R1+0x6028], R12 ;  /* 0x0060280c01007387 */ /* 0x010fe80000100a00 */
[----:B------:R-:W-:Y:S04]  /*15b420*/  STL.64 [R1+0x690], R16 ;  /* 0x0006901001007387 */ /* 0x000fe80000100a00 */
[----:B------:R0:W-:Y:S04]  /*15b430*/  STL [R1+0x698], R18 ;  /* 0x0006981201007387 */ /* 0x0001e80000100800 */
[----:B0-----:R-:W4:Y:S04]  /*15b440*/  LDL.LU.64 R18, [R1+0x6478] ;  /* 0x0064780001127983 */ /* 0x001f280000300a00 */
[----:B------:R-:W2:Y:S04]  /*15b450*/  LDL.LU.64 R16, [R1+0x6470] ;  /* 0x0064700001107983 */ /* 0x000ea80000300a00 */
[----:B------:R0:W-:Y:S01]  /*15b460*/  STL.64 [R1+0x61c8], R22 ;  /* 0x0061c81601007387 */ /* 0x0001e20000100a00 */
[----:B---3--:R-:W-:-:S03]  /*15b470*/  PRMT R12, R14, 0x5210, R4 ;  /* 0x000052100e0c7816 */ /* 0x008fc60000000004 */
[----:B------:R1:W-:Y:S04]  /*15b480*/  STL [R1+0x61c4], R20 ;  /* 0x0061c41401007387 */ /* 0x0003e80000100800 */
[----:B------:R-:W3:Y:S01]  /*15b490*/  LDL.LU R14, [R1+0x2b8] ;  /* 0x0002b800010e7983 */ /* 0x000ee20000300800 */
[----:B0-----:R-:W-:Y:S01]  /*15b4a0*/  IMAD.MOV.U32 R22, RZ, RZ, R9 ;  /* 0x000000ffff167224 */ /* 0x001fe200078e0009 */
[----:B------:R-:W-:Y:S01]  /*15b4b0*/  LOP3.LUT R9, R8, 0xffff, RZ, 0xc0, !PT ;  /* 0x0000ffff08097812 */ /* 0x000fe200078ec0ff */
[----:B------:R-:W-:Y:S01]  /*15b4c0*/  IMAD.MOV.U32 R23, RZ, RZ, R5 ;  /* 0x000000ffff177224 */ /* 0x000fe200078e0005 */
[----:B------:R-:W-:Y:S01]  /*15b4d0*/  LOP3.LUT R5, R7, 0xffff, RZ, 0xc0, !PT ;  /* 0x0000ffff07057812 */ /* 0x000fe200078ec0ff */
[----:B-1----:R-:W-:Y:S02]  /*15b4e0*/  IMAD.MOV.U32 R20, RZ, RZ, R21 ;  /* 0x000000ffff147224 */ /* 0x002fe400078e0015 */
[----:B------:R-:W-:Y:S01]  /*15b4f0*/  IMAD.MOV.U32 R21, RZ, RZ, R11 ;  /* 0x000000ffff157224 */ /* 0x000fe200078e000b */
[----:B------:R-:W-:-:S02]  /*15b500*/  PRMT R11, R15, 0x4210, R5 ;  /* 0x000042100f0b7816 */ /* 0x000fc40000000005 */
[----:B----4-:R-:W-:Y:S02]  /*15b510*/  PRMT R13, R18, 0x5210, R3 ;  /* 0x00005210120d7816 */ /* 0x010fe40000000003 */
[----:B------:R-:W-:Y:S02]  /*15b520*/  PRMT R18, R25, 0x5210, R0 ;  /* 0x0000521019127816 */ /* 0x000fe40000000000 */
[----:B--2---:R-:W-:Y:S01]  /*15b530*/  PRMT R7, R17, 0x4210, R9 ;  /* 0x0000421011077816 */ /* 0x004fe20000000009 */
[----:B------:R-:W2:Y:S01]  /*15b540*/  LDL.LU R25, [R1+0x2b4] ;  /* 0x0002b40001197983 */ /* 0x000ea20000300800 */
[----:B------:R-:W-:-:S03]  /*15b550*/  PRMT R17, R24, 0x5210, R2 ;  /* 0x0000521018117816 */ /* 0x000fc60000000002 */
[----:B------:R-:W4:Y:S01]  /*15b560*/  LDL.LU R2, [R1+0x2bc] ;  /* 0x0002bc0001027983 */ /* 0x000f220000300800 */
[----:B------:R-:W-:-:S03]  /*15b570*/  LOP3.LUT R0, R10, 0xffff, RZ, 0xc0, !PT ;  /* 0x0000ffff0a007812 */ /* 0x000fc600078ec0ff */
[----:B------:R-:W2:Y:S04]  /*15b580*/  LDL.LU R3, [R1+0x254] ;  /* 0x0002540001037983 */ /* 0x000ea80000300800 */
[----:B------:R-:W2:Y:S04]  /*15b590*/  LDL.LU R8, [R1+0x5428] ;  /* 0x0054280001087983 */ /* 0x000ea80000300800 */
[----:B------:R-:W2:Y:S04]  /*15b5a0*/  LDL.LU R10, [R1+0x5424] ;  /* 0x00542400010a7983 */ /* 0x000ea80000300800 */
[----:B------:R-:W3:Y:S04]  /*15b5b0*/  LDL.LU R15, [R1+0x53cc] ;  /* 0x0053cc00010f7983 */ /* 0x000ee80000300800 */
[----:B------:R-:W-:Y:S01]  /*15b5c0*/  STSM.16.M88.4 [R26], R20 ;  /* 0x000000141a007844 */ /* 0x000fe20000000200 */
[----:B------:R-:W-:-:S04]  /*15b5d0*/  LOP3.LUT R4, R6, 0xffff, RZ, 0xc0, !PT ;  /* 0x0000ffff06047812 */ /* 0x000fc800078ec0ff */
[----:B------:R-:W-:Y:S02]  /*15b5e0*/  PRMT R16, R16, 0x4210, R4 ;  /* 0x0000421010107816 */ /* 0x000fe40000000004 */
[----:B------:R-:W-:Y:S01]  /*15b5f0*/  PRMT R6, R19, 0x4210, R0 ;  /* 0x0000421013067816 */ /* 0x000fe20000000000 */
[----:B------:R-:W-:Y:S06]  /*15b600*/  BAR.SYNC.DEFER_BLOCKING 0x0 ;  /* 0x0000000000007b1d */ /* 0x000fec0000010000 */
[----:B---3--:R0:W-:Y:S02]  /*15b610*/  STL.64 [R1+0x6458], R14 ;  /* 0x0064580e01007387 */ /* 0x0081e40000100a00 */
[----:B0-----:R-:W-:-:S02]  /*15b620*/  IMAD.MOV.U32 R14, RZ, RZ, R18 ;  /* 0x000000ffff0e7224 */ /* 0x001fc400078e0012 */
[----:B------:R-:W-:-:S05]  /*15b630*/  IMAD.MOV.U32 R15, RZ, RZ, R17 ;  /* 0x000000ffff0f7224 */ /* 0x000fca00078e0011 */
[----:B------:R-:W-:Y:S04]  /*15b640*/  STL.64 [R1+0x6468], R14 ;  /* 0x0064680e01007387 */ /* 0x000fe80000100a00 */
[----:B------:R0:W-:Y:S02]  /*15b650*/  STL.64 [R1+0x6460], R12 ;  /* 0x0064600c01007387 */ /* 0x0001e40000100a00 */
[----:B0-----:R-:W-:Y:S02]  /*15b660*/  IMAD.MOV.U32 R12, RZ, RZ, R16 ;  /* 0x000000ffff0c7224 */ /* 0x001fe400078e0010 */
[----:B------:R-:W0:Y:S01]  /*15b670*/  LDS.128 R16, [R27] ;  /* 0x000000001b107984 */ /* 0x000e220000000c00 */
[----:B------:R-:W-:Y:S02]  /*15b680*/  IMAD.MOV.U32 R13, RZ, RZ, R11 ;  /* 0x000000ffff0d7224 */ /* 0x000fe400078e000b */
[----:B------:R-:W-:-:S02]  /*15b690*/  IMAD.MOV.U32 R14, RZ, RZ, R7 ;  /* 0x000000ffff0e7224 */ /* 0x000fc400078e0007 */
[----:B------:R-:W-:Y:S01]  /*15b6a0*/  IMAD.MOV.U32 R15, RZ, RZ, R6 ;  /* 0x000000ffff0f7224 */ /* 0x000fe200078e0006 */
[----:B------:R-:W-:Y:S06]  /*15b6b0*/  BAR.SYNC.DEFER_BLOCKING 0x0 ;  /* 0x0000000000007b1d */ /* 0x000fec0000010000 */
[----:B------:R-:W-:Y:S02]  /*15b6c0*/  STSM.16.M88.4 [R26], R12 ;  /* 0x0000000c1a007844 */ /* 0x000fe40000000200 */
[----:B------:R-:W-:Y:S06]  /*15b6d0*/  BAR.SYNC.DEFER_BLOCKING 0x0 ;  /* 0x0000000000007b1d */ /* 0x000fec0000010000 */
[----:B------:R-:W1:Y:S04]  /*15b6e0*/  LDS.128 R12, [R27] ;  /* 0x000000001b0c7984 */ /* 0x000e680000000c00 */
[----:B0-----:R0:W-:Y:S04]  /*15b6f0*/  STL [R1+0x680], R16 ;  /* 0x0006801001007387 */ /* 0x0011e80000100800 */
[----:B------:R3:W-:Y:S04]  /*15b700*/  STL.64 [R1+0x688], R18 ;  /* 0x0006881201007387 */ /* 0x0007e80000100a00 */
[----:B------:R-:W4:Y:S04]  /*15b710*/  LDL.LU R21, [R1+0x53c8] ;  /* 0x0053c80001157983 */ /* 0x000f280000300800 */
[----:B0-----:R-:W4:Y:S01]  /*15b720*/  LDL.LU R16, [R1+0x560] ;  /* 0x0005600001107983 */ /* 0x001f220000300800 */
[----:B---3--:R-:W-:-:S03]  /*15b730*/  IMAD.MOV.U32 R19, RZ, RZ, R17 ;  /* 0x000000ffff137224 */ /* 0x008fc600078e0011 */
[----:B------:R-:W3:Y:S04]  /*15b740*/  LDL.LU R18, [R1+0x550] ;  /* 0x0005500001127983 */ /* 0x000ee80000300800 */
[----:B------:R-:W3:Y:S04]  /*15b750*/  LDL.LU R17, [R1+0x54c] ;  /* 0x00054c0001117983 */ /* 0x000ee80000300800 */
[----:B------:R-:W3:Y:S04]  /*15b760*/  LDL.LU R24, [R1+0x548] ;  /* 0x0005480001187983 */ /* 0x000ee80000300800 */
[----:B------:R-:W-:Y:S04]  /*15b770*/  STL [R1+0x6450], R19 ;  /* 0x0064501301007387 */ /* 0x000fe80000100800 */
[----:B-1----:R-:W-:Y:S04]  /*15b780*/  STL.64 [R1+0x670], R12 ;  /* 0x0006700c01007387 */ /* 0x002fe80000100a00 */
[----:B------:R0:W-:Y:S04]  /*15b790*/  STL.64 [R1+0x678], R14 ;  /* 0x0006780e01007387 */ /* 0x0001e80000100a00 */
[----:B0-----:R-:W3:Y:S04]  /*15b7a0*/  LDL.LU.64 R14, [R1+0x6468] ;  /* 0x00646800010e7983 */ /* 0x001ee80000300a00 */
[----:B------:R-:W3:Y:S01]  /*15b7b0*/  LDL.LU.64 R12, [R1+0x6460] ;  /* 0x00646000010c7983 */ /* 0x000ee20000300a00 */
[----:B------:R-:W-:Y:S01]  /*15b7c0*/  BAR.SYNC.DEFER_BLOCKING 0x0 ;  /* 0x0000000000007b1d */ /* 0x000fe20000010000 */
[----:B--2---:R-:W-:-:S05]  /*15b7d0*/  PRMT R11, R25, 0x5210, R5 ;  /* 0x00005210190b7816 */ /* 0x004fca0000000005 */
[----:B---3--:R0:W-:Y:S04]  /*15b7e0*/  STSM.16.M88.4 [R26], R12 ;  /* 0x0000000c1a007844 */ /* 0x0081e80000000200 */
[----:B0-----:R-:W2:Y:S04]  /*15b7f0*/  LDL.LU.64 R14, [R1+0x6458] ;  /* 0x00645800010e7983 */ /* 0x001ea80000300a00 */
[----:B------:R-:W3:Y:S04]  /*15b800*/  LDL.LU R5, [R1+0x2c4] ;  /* 0x0002c40001057983 */ /* 0x000ee80000300800 */
[----:B------:R-:W2:Y:S04]  /*15b810*/  LDL.LU R6, [R1+0x2c0] ;  /* 0x0002c00001067983 */ /* 0x000ea80000300800 */
[----:B------:R-:W2:Y:S01]  /*15b820*/  LDL.LU R7, [R1+0x2c8] ;  /* 0x0002c80001077983 */ /* 0x000ea20000300800 */
[----:B----4-:R-:W-:-:S04]  /*15b830*/  LOP3.LUT R12, R21, 0xffff, RZ, 0xc0, !PT ;  /* 0x0000ffff150c7812 */ /* 0x010fc800078ec0ff */
[----:B------:R-:W-:Y:S01]  /*15b840*/  PRMT R23, R24, 0x4210, R12 ;  /* 0x0000421018177816 */ /* 0x000fe2000000000c */
[----:B------:R-:W-:Y:S06]  /*15b850*/  BAR.SYNC.DEFER_BLOCKING 0x0 ;  /* 0x0000000000007b1d */ /* 0x000fec0000010000 */
[----:B--2---:R0:W-:Y:S02]  /*15b860*/  STL.64 [R1+0x6448], R6 ;  /* 0x0064480601007387 */ /* 0x0041e40000100a00 */
[----:B0-----:R-:W-:Y:S02]  /*15b870*/  PRMT R6, R2, 0x5210, R9 ;  /* 0x0000521002067816 */ /* 0x001fe40000000009 */
[----:B------:R-:W-:-:S02]  /*15b880*/  PRMT R7, R3, 0x5210, R0 ;  /* 0x0000521003077816 */ /* 0x000fc40000000000 */
[----:B------:R-:W-:Y:S02]  /*15b890*/  LOP3.LUT R3, R8, 0xffff, RZ, 0xc0, !PT ;  /* 0x0000ffff08037812 */ /* 0x000fe400078ec0ff */
[----:B------:R-:W-:Y:S02]  /*15b8a0*/  LOP3.LUT R2, R10, 0xffff, RZ, 0xc0, !PT ;  /* 0x0000ffff0a027812 */ /* 0x000fe400078ec0ff */
[----:B------:R-:W-:Y:S02]  /*15b8b0*/  LOP3.LUT R0, R15, 0xffff, RZ, 0xc0, !PT ;  /* 0x0000ffff0f007812 */ /* 0x000fe400078ec0ff */
[----:B------:R-:W-:Y:S02]  /*15b8c0*/  PRMT R20, R16, 0x4210, R3 ;  /* 0x0000421010147816 */ /* 0x000fe40000000003 */
[----:B------:R-:W-:Y:S02]  /*15b8d0*/  PRMT R21, R18, 0x4210, R2 ;  /* 0x0000421012157816 */ /* 0x000fe40000000002 */
[----:B------:R-:W-:-:S02]  /*15b8e0*/  PRMT R22, R17, 0x4210, R0 ;  /* 0x0000421011167816 */ /* 0x000fc40000000000 */
[----:B------:R-:W0:Y:S01]  /*15b8f0*/  LDS.128 R16, [R27] ;  /* 0x000000001b107984 */ /* 0x000e220000000c00 */
[----:B------:R-:W-:-:S03]  /*15b900*/  PRMT R4, R14, 0x5210, R4 ;  /* 0x000052100e047816 */ /* 0x000fc60000000004 */
[----:B---3--:R1:W-:Y:S04]  /*15b910*/  STL [R1+0x6440], R5 ;  /* 0x0064400501007387 */ /* 0x0083e80000100800 */
[----:B------:R-:W2:Y:S04]  /*15b920*/  LDL.LU R14, [R1+0x50d4] ;  /* 0x0050d400010e7983 */ /* 0x000ea80000300800 */
[----:B------:R-:W3:Y:S01]  /*15b930*/  LDL.LU R25, [R1+0x50d0] ;  /* 0x0050d00001197983 */ /* 0x000ee20000300800 */
[----:B-1----:R-:W-:Y:S01]  /*15b940*/  IMAD.MOV.U32 R5, RZ, RZ, R11 ;  /* 0x000000ffff057224 */ /* 0x002fe200078e000b */
[----:B------:R-:W-:Y:S06]  /*15b950*/  BAR.SYNC.DEFER_BLOCKING 0x0 ;  /* 0x0000000000007b1d */ /* 0x000fec0000010000 */
[----:B------:R-:W4:Y:S04]  /*15b960*/  LDL.LU R8, [R1+0x5060] ;  /* 0x0050600001087983 */ /* 0x000f280000300800 */
[----:B------:R-:W4:Y:S04]  /*15b970*/  LDL.LU R10, [R1+0x505c] ;  /* 0x00505c00010a7983 */ /* 0x000f280000300800 */
[----:B------:R-:W4:Y:S04]  /*15b980*/  LDL.LU R15, [R1+0x594] ;  /* 0x00059400010f7983 */ /* 0x000f280000300800 */
[----:B------:R-:W-:Y:S01]  /*15b990*/  STSM.16.M88.4 [R26], R4 ;  /* 0x000000041a007844 */ /* 0x000fe20000000200 */
[----:B------:R-:W-:Y:S06]  /*15b9a0*/  BAR.SYNC.DEFER_BLOCKING 0x0 ;  /* 0x0000000000007b1d */ /* 0x000fec0000010000 */
[----:B------:R-:W1:Y:S04]  /*15b9b0*/  LDS.128 R4, [R27] ;  /* 0x000000001b047984 */ /* 0x000e680000000c00 */
[----:B0-----:R0:W-:Y:S04]  /*15b9c0*/  STL.64 [R1+0x660], R16 ;  /* 0x0006601001007387 */ /* 0x0011e80000100a00 */
[----:B------:R0:W-:Y:S01]  /*15b9d0*/  STL [R1+0x668], R18 ;  /* 0x0006681201007387 */ /* 0x0001e20000100800 */
[----:B------:R-:W-:Y:S01]  /*15b9e0*/  BAR.SYNC.DEFER_BLOCKING 0x0 ;  /* 0x0000000000007b1d */ /* 0x000fe20000010000 */
[----:B0-----:R-:W-:-:S05]  /*15b9f0*/  IMAD.MOV.U32 R17, RZ, RZ, R19 ;  /* 0x000000ffff117224 */ /* 0x001fca00078e0013 */
[----:B------:R-:W4:Y:S04]  /*15ba00*/  LDL.LU R19, [R1+0x6450] ;  /* 0x0064500001137983 */ /* 0x000f280000300800 */
[----:B------:R-:W4:Y:S04]  /*15ba10*/  LDL.LU R29, [R1+0x588] ;  /* 0x00058800011d7983 */ /* 0x000f280000300800 */
[----:B------:R-:W4:Y:S04]  /*15ba20*/  LDL.LU R16, [R1+0x584] ;  /* 0x0005840001107983 */ /* 0x000f280000300800 */
[----:B------:R-:W4:Y:S04]  /*15ba30*/  LDL.LU R18, [R1+0x574] ;  /* 0x0005740001127983 */ /* 0x000f280000300800 */
[----:B------:R-:W4:Y:S04]  /*15ba40*/  LDL.LU R24, [R1+0x250] ;  /* 0x0002500001187983 */ /* 0x000f280000300800 */
[----:B-1----:R-:W-:Y:S04]  /*15ba50*/  STL.64 [R1+0x650], R4 ;  /* 0x0006500401007387 */ /* 0x002fe80000100a00 */
[----:B------:R0:W-:Y:S04]  /*15ba60*/  STL.64 [R1+0x658], R6 ;  /* 0x0006580601007387 */ /* 0x0001e80000100a00 */
[----:B0-----:R-:W4:Y:S04]  /*15ba70*/  LDL.LU.64 R6, [R1+0x6448] ;  /* 0x0064480001067983 */ /* 0x001f280000300a00 */
[----:B------:R-:W4:Y:S04]  /*15ba80*/  LDL.LU R5, [R1+0x6440] ;  /* 0x0064400001057983 */ /* 0x000f280000300800 */
[----:B------:R4:W-:Y:S04]  /*15ba90*/  STSM.16.M88.4 [R26], R20 ;  /* 0x000000141a007844 */ /* 0x0009e80000000200 */
[----:B------:R-:W4:Y:S01]  /*15baa0*/  LDL.LU R4, [R1+0x2cc] ;  /* 0x0002cc0001047983 */ /* 0x000f220000300800 */
[----:B--2---:R-:W-:-:S02]  /*15bab0*/  LOP3.LUT R11, R14, 0xffff, RZ, 0xc0, !PT ;  /* 0x0000ffff0e0b7812 */ /* 0x004fc400078ec0ff */
[----:B---3--:R-:W-:Y:S02]  /*15bac0*/  LOP3.LUT R9, R25, 0xffff, RZ, 0xc0, !PT ;  /* 0x0000ffff19097812 */ /* 0x008fe400078ec0ff */
[----:B----4-:R-:W-:Y:S02]  /*15bad0*/  PRMT R22, R7, 0x5210, R0 ;  /* 0x0000521007167816 */ /* 0x010fe40000000000 */
[----:B------:R-:W-:Y:S02]  /*15bae0*/  PRMT R20, R5, 0x5210, R3 ;  /* 0x0000521005147816 */ /* 0x000fe40000000003 */
[----:B------:R-:W2:Y:S01]  /*15baf0*/  LDL.LU R3, [R1+0x2d4] ;  /* 0x0002d40001037983 */ /* 0x000ea20000300800 */
[----:B------:R-:W-:-:S03]  /*15bb00*/  PRMT R21, R6, 0x5210, R2 ;  /* 0x0000521006157816 */ /* 0x000fc60000000002 */
[----:B------:R-:W3:Y:S04]  /*15bb10*/  LDL.LU R5, [R1+0x2d0] ;  /* 0x0002d00001057983 */ /* 0x000ee80000300800 */
[----:B------:R-:W4:Y:S04]  /*15bb20*/  LDL.LU R14, [R1+0x24c] ;  /* 0x00024c00010e7983 */ /* 0x000f280000300800 */
[----:B------:R-:W2:Y:S04]  /*15bb30*/  LDL.LU R25, [R1+0x543c] ;  /* 0x00543c0001197983 */ /* 0x000ea80000300800 */
[----:B------:R-:W2:Y:S04]  /*15bb40*/  LDL.LU R7, [R1+0x5438] ;  /* 0x0054380001077983 */ /* 0x000ea80000300800 */
[----:B------:R-:W2:Y:S01]  /*15bb50*/  LDL.LU R6, [R1+0x53e0] ;  /* 0x0053e00001067983 */ /* 0x000ea20000300800 */
[----:B------:R-:W-:-:S02]  /*15bb60*/  LOP3.LUT R2, R8, 0xffff, RZ, 0xc0, !PT ;  /* 0x0000ffff08027812 */ /* 0x000fc400078ec0ff */
[----:B------:R-:W-:Y:S02]  /*15bb70*/  PRMT R8, R15, 0x4210, R11 ;  /* 0x000042100f087816 */ /* 0x000fe4000000000b */
[----:B------:R-:W-:Y:S02]  /*15bb80*/  LOP3.LUT R0, R10, 0xffff, RZ, 0xc0, !PT ;  /* 0x0000ffff0a007812 */ /* 0x000fe400078ec0ff */
[----:B------:R-:W-:Y:S01]  /*15bb90*/  PRMT R23, R24, 0x5210, R12 ;  /* 0x0000521018177816 */ /* 0x000fe2000000000c */
[----:B------:R-:W-:Y:S06]  /*15bba0*/  BAR.SYNC.DEFER_BLOCKING 0x0 ;  /* 0x0000000000007b1d */ /* 0x000fec0000010000 */
[----:B--2---:R-:W-:Y:S04]  /*15bbb0*/  STL.64 [R1+0x6430], R6 ;  /* 0x0064300601007387 */ /* 0x004fe80000100a00 */
[----:B---3--:R0:W-:Y:S02]  /*15bbc0*/  STL.64 [R1+0x6428], R4 ;  /* 0x0064280401007387 */ /* 0x0081e40000100a00 */
[----:B0-----:R-:W-:-:S02]  /*15bbd0*/  IMAD.MOV.U32 R4, RZ, RZ, R8 ;  /* 0x000000ffff047224 */ /* 0x001fc400078e0008 */
[----:B------:R-:W2:Y:S04]  /*15bbe0*/  LDL.LU R8, [R1+0x53dc] ;  /* 0x0053dc0001087983 */ /* 0x000ea80000300800 */
[----:B------:R-:W3:Y:S04]  /*15bbf0*/  LDL.LU R10, [R1+0x5a8] ;  /* 0x0005a800010a7983 */ /* 0x000ee80000300800 */
[----:B------:R-:W4:Y:S01]  /*15bc00*/  LDL.LU R15, [R1+0x5a0] ;  /* 0x0005a000010f7983 */ /* 0x000f220000300800 */
[----:B------:R-:W-:Y:S02]  /*15bc10*/  PRMT R5, R29, 0x4210, R9 ;  /* 0x000042101d057816 */ /* 0x000fe40000000009 */
[----:B------:R-:W-:-:S02]  /*15bc20*/  PRMT R6, R16, 0x4210, R2 ;  /* 0x0000421010067816 */ /* 0x000fc40000000002 */
[----:B------:R-:W-:Y:S01]  /*15bc30*/  PRMT R7, R18, 0x4210, R0 ;  /* 0x0000421012077816 */ /* 0x000fe20000000000 */
[----:B----4-:R-:W-:Y:S04]  /*15bc40*/  STL.64 [R1+0x6438], R14 ;  /* 0x0064380e01007387 */ /* 0x010fe80000100a00 */
[----:B------:R-:W0:Y:S01]  /*15bc50*/  LDS.128 R12, [R27] ;  /* 0x000000001b0c7984 */ /* 0x000e220000000c00 */
[----:B------:R-:W-:Y:S06]  /*15bc60*/  BAR.SYNC.DEFER_BLOCKING 0x0 ;  /* 0x0000000000007b1d */ /* 0x000fec0000010000 */
[----:B------:R-:W4:Y:S04]  /*15bc70*/  LDL.LU R18, [R1+0x5a4] ;  /* 0x0005a40001127983 */ /* 0x000f280000300800 */
[----:B------:R-:W2:Y:S04]  /*15bc80*/  LDL.LU R24, [R1+0x4e8] ;  /* 0x0004e80001187983 */ /* 0x000ea80000300800 */
[----:B------:R-:W-:Y:S01]  /*15bc90*/  STSM.16.M88.4 [R26], R4 ;  /* 0x000000041a007844 */ /* 0x000fe20000000200 */
[----:B------:R-:W-:Y:S06]  /*15bca0*/  BAR.SYNC.DEFER_BLOCKING 0x0 ;  /* 0x0000000000007b1d */ /* 0x000fec0000010000 */
[----:B------:R-:W1:Y:S01]  /*15bcb0*/  LDS.128 R4, [R27] ;  /* 0x000000001b047984 */ /* 0x000e620000000c00 */
[----:B0-----:R-:W-:-:S03]  /*15bcc0*/  IMAD.MOV.U32 R16, RZ, RZ, R15 ;  /* 0x000000ffff107224 */ /* 0x001fc600078e000f */
[----:B------:R-:W-:Y:S04]  /*15bcd0*/  STL.64 [R1+0x640], R12 ;  /* 0x0006400c01007387 */ /* 0x000fe80000100a00 */
[----:B------:R0:W-:Y:S01]  /*15bce0*/  STL [R1+0x648], R14 ;  /* 0x0006480e01007387 */ /* 0x0001e20000100800 */
[----:B------:R-:W-:Y:S06]  /*15bcf0*/  BAR.SYNC.DEFER_BLOCKING 0x0 ;  /* 0x0000000000007b1d */ /* 0x000fec0000010000 */
[----:B0-----:R-:W2:Y:S04]  /*15bd00*/  LDL.LU.64 R14, [R1+0x6438] ;  /* 0x00643800010e7983 */ /* 0x001ea80000300a00 */
[----:B------:R-:W-:Y:S04]  /*15bd10*/  STL [R1+0x5edc], R16 ;  /* 0x005edc1001007387 */ /* 0x000fe80000100800 */
[----:B------:R-:W-:Y:S04]  /*15bd20*/  STL [R1+0x6420], R19 ;  /* 0x0064201301007387 */ /* 0x000fe80000100800 */
[----:B------:R-:W-:Y:S04]  /*15bd30*/  STL [R1+0x641c], R17 ;  /* 0x00641c1101007387 */ /* 0x000fe80000100800 */
[----:B-1----:R-:W-:Y:S04]  /*15bd40*/  STL.64 [R1+0x630], R4 ;  /* 0x0006300401007387 */ /* 0x002fe80000100a00 */
[----:B------:R0:W-:Y:S04]  /*15bd50*/  STL.64 [R1+0x638], R6 ;  /* 0x0006380601007387 */ /* 0x0001e80000100a00 */
[----:B0-----:R-:W4:Y:S04]  /*15bd60*/  LDL.LU.64 R6, [R1+0x6430] ;  /* 0x0064300001067983 */ /* 0x001f280000300a00 */
[----:B------:R-:W4:Y:S04]  /*15bd70*/  LDL.LU.64 R4, [R1+0x6428] ;  /* 0x0064280001047983 */ /* 0x000f280000300a00 */
[----:B------:R0:W-:Y:S04]  /*15bd80*/  STSM.16.M88.4 [R26], R20 ;  /* 0x000000141a007844 */ /* 0x0001e80000000200 */
[----:B0-----:R-:W4:Y:S01]  /*15bd90*/  LDL.LU R21, [R1+0x2e0] ;  /* 0x0002e00001157983 */ /* 0x001f220000300800 */
[----:B------:R-:W-:-:S02]  /*15bda0*/  PRMT R3, R3, 0x5210, R9 ;  /* 0x0000521003037816 */ /* 0x000fc40000000009 */
[----:B------:R-:W-:-:S04]  /*15bdb0*/  LOP3.LUT R9, R25, 0xffff, RZ, 0xc0, !PT ;  /* 0x0000ffff19097812 */ /* 0x000fc800078ec0ff */
[----:B---3--:R-:W-:Y:S01]  /*15bdc0*/  PRMT R22, R10, 0x4210, R9 ;  /* 0x000042100a167816 */ /* 0x008fe20000000009 */
[----:B------:R-:W-:Y:S01]  /*15bdd0*/  BAR.SYNC.DEFER_BLOCKING 0x0 ;  /* 0x0000000000007b1d */ /* 0x000fe20000010000 */
[----:B--2---:R-:W-:-:S05]  /*15bde0*/  PRMT R0, R14, 0x5210, R0 ;  /* 0x000052100e007816 */ /* 0x004fca0000000000 */
[----:B------:R-:W2:Y:S04]  /*15bdf0*/  LDL.LU R14, [R1+0x2dc] ;  /* 0x0002dc00010e7983 */ /* 0x000ea80000300800 */
[----:B------:R-:W3:Y:S01]  /*15be00*/  LDL.LU R25, [R1+0x2d8] ;  /* 0x0002d80001197983 */ /* 0x000ee20000300800 */
[----:B----4-:R-:W-:-:S04]  /*15be10*/  LOP3.LUT R6, R6, 0xffff, RZ, 0xc0, !PT ;  /* 0x0000ffff06067812 */ /* 0x010fc800078ec0ff */
[----:B------:R-:W-:Y:S02]  /*15be20*/  PRMT R13, R18, 0x4210, R6 ;  /* 0x00004210120d7816 */ /* 0x000fe40000000006 */
[----:B------:R-:W0:Y:S01]  /*15be30*/  LDS.128 R16, [R27] ;  /* 0x000000001b107984 */ /* 0x000e220000000c00 */
[----:B------:R-:W-:Y:S02]  /*15be40*/  LOP3.LUT R7, R7, 0xffff, RZ, 0xc0, !PT ;  /* 0x0000ffff07077812 */ /* 0x000fe400078ec0ff */
[----:B------:R-:W-:Y:S02]  /*15be50*/  PRMT R4, R4, 0x5210, R11 ;  /* 0x0000521004047816 */ /* 0x000fe4000000000b */
[----:B------:R-:W-:Y:S01]  /*15be60*/  PRMT R20, R15, 0x4210, R7 ;  /* 0x000042100f147816 */ /* 0x000fe20000000007 */
[----:B------:R1:W-:Y:S01]  /*15be70*/  STL [R1+0x6418], R22 ;  /* 0x0064181601007387 */ /* 0x0003e20000100800 */
[----:B------:R-:W-:Y:S01]  /*15be80*/  PRMT R2, R5, 0x5210, R2 ;  /* 0x0000521005027816 */ /* 0x000fe20000000002 */
[----:B------:R-:W-:Y:S01]  /*15be90*/  IMAD.MOV.U32 R23, RZ, RZ, R0 ;  /* 0x000000ffff177224 */ /* 0x000fe200078e0000 */
[----:B------:R-:W-:Y:S01]  /*15bea0*/  LOP3.LUT R11, R8, 0xffff, RZ, 0xc0, !PT ;  /* 0x0000ffff080b7812 */ /* 0x000fe200078ec0ff */
[----:B------:R4:W-:Y:S02]  /*15beb0*/  STL.64 [R1+0x6410], R20 ;  /* 0x0064101401007387 */ /* 0x0009e40000100a00 */
[----:B-1----:R-:W-:-:S02]  /*15bec0*/  IMAD.MOV.U32 R22, RZ, RZ, R2 ;  /* 0x000000ffff167224 */ /* 0x002fc400078e0002 */
[----:B------:R-:W2:Y:S04]  /*15bed0*/  LDL.LU R0, [R1+0x50f0] ;  /* 0x0050f00001007983 */ /* 0x000ea80000300800 */
[----:B------:R-:W2:Y:S01]  /*15bee0*/  LDL.LU R5, [R1+0x50e8] ;  /* 0x0050e80001057983 */ /* 0x000ea20000300800 */
[----:B----4-:R-:W-:Y:S02]  /*15bef0*/  IMAD.MOV.U32 R20, RZ, RZ, R4 ;  /* 0x000000ffff147224 */ /* 0x010fe400078e0004 */
[----:B------:R-:W-:Y:S01]  /*15bf00*/  IMAD.MOV.U32 R21, RZ, RZ, R3 ;  /* 0x000000ffff157224 */ /* 0x000fe200078e0003 */
[----:B------:R-:W4:Y:S01]  /*15bf10*/  LDL.LU R4, [R1+0x5078] ;  /* 0x0050780001047983 */ /* 0x000f220000300800 */
[----:B------:R-:W-:-:S03]  /*15bf20*/  PRMT R12, R24, 0x4210, R11 ;  /* 0x00004210180c7816 */ /* 0x000fc6000000000b */
[----:B------:R-:W2:Y:S04]  /*15bf30*/  LDL.LU R3, [R1+0x5074] ;  /* 0x0050740001037983 */ /* 0x000ea80000300800 */
[----:B------:R-:W2:Y:S04]  /*15bf40*/  LDL.LU R2, [R1+0x5c0] ;  /* 0x0005c00001027983 */ /* 0x000ea80000300800 */
[----:B------:R-:W2:Y:S04]  /*15bf50*/  LDL.LU R8, [R1+0x5b8] ;  /* 0x0005b80001087983 */ /* 0x000ea80000300800 */
[----:B------:R-:W2:Y:S04]  /*15bf60*/  LDL.LU R10, [R1+0x5b4] ;  /* 0x0005b400010a7983 */ /* 0x000ea80000300800 */
[----:B------:R-:W2:Y:S04]  /*15bf70*/  LDL.LU R24, [R1+0x5b0] ;  /* 0x0005b00001187983 */ /* 0x000ea80000300800 */
[----:B0-----:R0:W-:Y:S04]  /*15bf80*/  STL [R1+0x620], R16 ;  /* 0x0006201001007387 */ /* 0x0011e80000100800 */
[----:B------:R1:W-:Y:S01]  /*15bf90*/  STL.64 [R1+0x628], R18 ;  /* 0x0006281201007387 */ /* 0x0003e20000100a00 */
[----:B------:R-:W-:Y:S01]  /*15bfa0*/  BAR.SYNC.DEFER_BLOCKING 0x0 ;  /* 0x0000000000007b1d */ /* 0x000fe20000010000 */
[----:B0-----:R-:W-:-:S05]  /*15bfb0*/  IMAD.MOV.U32 R16, RZ, RZ, R17 ;  /* 0x000000ffff107224 */ /* 0x001fca00078e0011 */
[----:B-1----:R-:W2:Y:S04]  /*15bfc0*/  LDL.LU R19, [R1+0x6420] ;  /* 0x0064200001137983 */ /* 0x002ea80000300800 */
[----:B------:R-:W2:Y:S04]  /*15bfd0*/  LDL.LU R17, [R1+0x641c] ;  /* 0x00641c0001117983 */ /* 0x000ea80000300800 */
[----:B------:R-:W-:Y:S01]  /*15bfe0*/  STSM.16.M88.4 [R26], R20 ;  /* 0x000000141a007844 */ /* 0x000fe20000000200 */
[----:B------:R-:W-:Y:S06]  /*15bff0*/  BAR.SYNC.DEFER_BLOCKING 0x0 ;  /* 0x0000000000007b1d */ /* 0x000fec0000010000 */
[----:B------:R-:W0:Y:S02]  /*15c000*/  LDS.128 R20, [R27] ;  /* 0x000000001b147984 */ /* 0x000e240000000c00 */
[----:B0-----:R-:W-:Y:S01]  /*15c010*/  IMAD.MOV.U32 R18, RZ, RZ, R21 ;  /* 0x000000ffff127224 */ /* 0x001fe200078e0015 */
[----:B------:R-:W-:Y:S06]  /*15c020*/  BAR.SYNC.DEFER_BLOCKING 0x0 ;  /* 0x0000000000007b1d */ /* 0x000fec0000010000 */
[----:B--2---:R-:W-:Y:S04]  /*15c030*/  STL.64 [R1+0x5f18], R16 ;  /* 0x005f181001007387 */ /* 0x004fe80000100a00 */
[----:B------:R-:W2:Y:S04]  /*15c040*/  LDL.LU R15, [R1+0x248] ;  /* 0x00024800010f7983 */ /* 0x000ea80000300800 */
[----:B------:R-:W-:Y:S04]  /*15c050*/  STL [R1+0x610], R20 ;  /* 0x0006101401007387 */ /* 0x000fe80000100800 */
[----:B------:R0:W-:Y:S04]  /*15c060*/  STL.64 [R1+0x618], R22 ;  /* 0x0006181601007387 */ /* 0x0001e80000100a00 */
[----:B0-----:R-:W2:Y:S04]  /*15c070*/  LDL.LU R22, [R1+0x6418] ;  /* 0x0064180001167983 */ /* 0x001ea80000300800 */
[----:B------:R-:W3:Y:S04]  /*15c080*/  LDL.LU.64 R20, [R1+0x6410] ;  /* 0x0064100001147983 */ /* 0x000ee80000300a00 */
[----:B------:R0:W-:Y:S02]  /*15c090*/  STL.64 [R1+0x5f50], R18 ;  /* 0x005f501201007387 */ /* 0x0001e40000100a00 */
[----:B0-----:R-:W-:-:S02]  /*15c0a0*/  IMAD.MOV.U32 R18, RZ, RZ, R13 ;  /* 0x000000ffff127224 */ /* 0x001fc400078e000d */
[----:B------:R-:W-:Y:S02]  /*15c0b0*/  IMAD.MOV.U32 R19, RZ, RZ, R12 ;  /* 0x000000ffff137224 */ /* 0x000fe400078e000c */
[----:B--2---:R-:W-:Y:S02]  /*15c0c0*/  IMAD.MOV.U32 R16, RZ, RZ, R22 ;  /* 0x000000ffff107224 */ /* 0x004fe400078e0016 */
[----:B---3--:R-:W-:-:S05]  /*15c0d0*/  IMAD.MOV.U32 R17, RZ, RZ, R20 ;  /* 0x000000ffff117224 */ /* 0x008fca00078e0014 */
[----:B------:R0:W-:Y:S02]  /*15c0e0*/  STSM.16.M88.4 [R26], R16 ;  /* 0x000000101a007844 */ /* 0x0001e40000000200 */
[----:B0-----:R-:W-:Y:S02]  /*15c0f0*/  PRMT R16, R21, 0x5210, R9 ;  /* 0x0000521015107816 */ /* 0x001fe40000000009 */
[----:B------:R-:W2:Y:S01]  /*15c100*/  LDL.LU R21, [R1+0x2e8] ;  /* 0x0002e80001157983 */ /* 0x000ea20000300800 */
[----:B------:R-:W-:Y:S02]  /*15c110*/  PRMT R18, R25, 0x5210, R6 ;  /* 0x0000521019127816 */ /* 0x000fe40000000006 */
[----:B------:R-:W-:Y:S02]  /*15c120*/  PRMT R17, R14, 0x5210, R7 ;  /* 0x000052100e117816 */ /* 0x000fe40000000007 */
[----:B------:R-:W-:Y:S01]  /*15c130*/  PRMT R19, R15, 0x5210, R11 ;  /* 0x000052100f137816 */ /* 0x000fe2000000000b */
[----:B------:R-:W-:Y:S06]  /*15c140*/  BAR.SYNC.DEFER_BLOCKING 0x0 ;  /* 0x0000000000007b1d */ /* 0x000fec0000010000 */
[----:B--2---:R0:W-:Y:S04]  /*15c150*/  STL [R1+0x6404], R21 ;  /* 0x0064041501007387 */ /* 0x0041e80000100800 */
[----:B------:R-:W2:Y:S04]  /*15c160*/  LDL.LU R6, [R1+0x2e4] ;  /* 0x0002e40001067983 */ /* 0x000ea80000300800 */
[----:B------:R-:W3:Y:S01]  /*15c170*/  LDL.LU R14, [R1+0x2ec] ;  /* 0x0002ec00010e7983 */ /* 0x000ee20000300800 */
[----:B------:R-:W-:-:S02]  /*15c180*/  LOP3.LUT R9, R0, 0xffff, RZ, 0xc0, !PT ;  /* 0x0000ffff00097812 */ /* 0x000fc400078ec0ff */
[----:B------:R-:W-:Y:S02]  /*15c190*/  LOP3.LUT R5, R5, 0xffff, RZ, 0xc0, !PT ;  /* 0x0000ffff05057812 */ /* 0x000fe400078ec0ff */
[----:B----4-:R-:W-:Y:S02]  /*15c1a0*/  LOP3.LUT R4, R4, 0xffff, RZ, 0xc0, !PT ;  /* 0x0000ffff04047812 */ /* 0x010fe400078ec0ff */
[----:B------:R-:W-:Y:S02]  /*15c1b0*/  LOP3.LUT R3, R3, 0xffff, RZ, 0xc0, !PT ;  /* 0x0000ffff03037812 */ /* 0x000fe400078ec0ff */
[----:B------:R-:W-:Y:S02]  /*15c1c0*/  PRMT R20, R2, 0x4210, R9 ;  /* 0x0000421002147816 */ /* 0x000fe40000000009 */
[----:B0-----:R-:W-:Y:S02]  /*15c1d0*/  PRMT R21, R8, 0x4210, R5 ;  /* 0x0000421008157816 */ /* 0x001fe40000000005 */
[----:B------:R-:W-:-:S02]  /*15c1e0*/  PRMT R22, R10, 0x4210, R4 ;  /* 0x000042100a167816 */ /* 0x000fc40000000004 */
[----:B------:R-:W-:Y:S01]  /*15c1f0*/  PRMT R23, R24, 0x4210, R3 ;  /* 0x0000421018177816 */ /* 0x000fe20000000003 */
[----:B---3--:R-:W-:Y:S04]  /*15c200*/  STL [R1+0x6408], R14 ;  /* 0x0064080e01007387 */ /* 0x008fe80000100800 */
[----:B------:R-:W0:Y:S01]  /*15c210*/  LDS.128 R12, [R27] ;  /* 0x000000001b0c7984 */ /* 0x000e220000000c00 */
[----:B------:R-:W-:Y:S06]  /*15c220*/  BAR.SYNC.DEFER_BLOCKING 0x0 ;  /* 0x0000000000007b1d */ /* 0x000fec0000010000 */
[----:B------:R-:W3:Y:S04]  /*15c230*/  LDL.LU R7, [R1+0x244] ;  /* 0x0002440001077983 */ /* 0x000ee80000300800 */
[----:B------:R-:W4:Y:S04]  /*15c240*/  LDL.LU R25, [R1+0x5450] ;  /* 0x0054500001197983 */ /* 0x000f280000300800 */
[----:B------:R-:W3:Y:S04]  /*15c250*/  LDL.LU R2, [R1+0x544c] ;  /* 0x00544c0001027983 */ /* 0x000ee80000300800 */
[----:B------:R-:W3:Y:S04]  /*15c260*/  LDL.LU R0, [R1+0x53fc] ;  /* 0x0053fc0001007983 */ /* 0x000ee80000300800 */
[----:B------:R-:W-:Y:S01]  /*15c270*/  STSM.16.M88.4 [R26], R20 ;  /* 0x000000141a007844 */ /* 0x000fe20000000200 */
[----:B------:R-:W-:Y:S06]  /*15c280*/  BAR.SYNC.DEFER_BLOCKING 0x0 ;  /* 0x0000000000007b1d */ /* 0x000fec0000010000 */
[----:B------:R-:W3:Y:S04]  /*15c290*/  LDL.LU R8, [R1+0x53f8] ;  /* 0x0053f80001087983 */ /* 0x000ee80000300800 */
[----:B------:R-:W3:Y:S04]  /*15c2a0*/  LDL.LU R28, [R1+0x5d0] ;  /* 0x0005d000011c7983 */ /* 0x000ee80000300800 */
[----:B------:R-:W3:Y:S04]  /*15c2b0*/  LDL.LU R29, [R1+0x5cc] ;  /* 0x0005cc00011d7983 */ /* 0x000ee80000300800 */
[----:B------:R-:W3:Y:S04]  /*15c2c0*/  LDL.LU R10, [R1+0x5c8] ;  /* 0x0005c800010a7983 */ /* 0x000ee80000300800 */
[----:B------:R-:W1:Y:S04]  /*15c2d0*/  LDS.128 R20, [R27] ;  /* 0x000000001b147984 */ /* 0x000e680000000c00 */
[----:B------:R-:W3:Y:S04]  /*15c2e0*/  LDL.LU R24, [R1+0x5c4] ;  /* 0x0005c40001187983 */ /* 0x000ee80000300800 */
[----:B0-----:R-:W-:Y:S04]  /*15c2f0*/  STL.64 [R1+0x600], R12 ;  /* 0x0006000c01007387 */ /* 0x001fe80000100a00 */
[----:B------:R0:W-:Y:S01]  /*15c300*/  STL.64 [R1+0x608], R14 ;  /* 0x0006080e01007387 */ /* 0x0001e20000100a00 */
[----:B------:R-:W-:Y:S06]  /*15c310*/  BAR.SYNC.DEFER_BLOCKING 0x0 ;  /* 0x0000000000007b1d */ /* 0x000fec0000010000 */
[----:B0-----:R-:W3:Y:S04]  /*15c320*/  LDL.LU R14, [R1+0x6408] ;  /* 0x00640800010e7983 */ /* 0x001ee80000300800 */
[----:B-1----:R-:W-:Y:S01]  /*15c330*/  STL [R1+0x5f0], R20 ;  /* 0x0005f01401007387 */ /* 0x002fe20000100800 */
[----:B------:R-:W-:-:S03]  /*15c340*/  IMAD.MOV.U32 R15, RZ, RZ, R21 ;  /* 0x000000ffff0f7224 */ /* 0x000fc600078e0015 */
[----:B------:R-:W-:Y:S04]  /*15c350*/  STL.64 [R1+0x5f8], R22 ;  /* 0x0005f81601007387 */ /* 0x000fe80000100a00 */
[----:B------:R-:W3:Y:S04]  /*15c360*/  LDL.LU R21, [R1+0x6404] ;  /* 0x0064040001157983 */ /* 0x000ee80000300800 */
[----:B------:R0:W-:Y:S04]  /*15c370*/  STL [R1+0x5e90], R15 ;  /* 0x005e900f01007387 */ /* 0x0001e80000100800 */
[----:B------:R1:W-:Y:S01]  /*15c380*/  STSM.16.M88.4 [R26], R16 ;  /* 0x000000101a007844 */ /* 0x0003e20000000200 */
[----:B--2---:R-:W-:Y:S01]  /*15c390*/  PRMT R13, R6, 0x5210, R5 ;  /* 0x00005210060d7816 */ /* 0x004fe20000000005 */
[----:B------:R-:W-:Y:S01]  /*15c3a0*/  BAR.SYNC.DEFER_BLOCKING 0x0 ;  /* 0x0000000000007b1d */ /* 0x000fe20000010000 */
[----:B---3--:R-:W-:-:S05]  /*15c3b0*/  PRMT R12, R21, 0x5210, R9 ;  /* 0x00005210150c7816 */ /* 0x008fca0000000009 */
[----:B------:R-:W2:Y:S01]  /*15c3c0*/  LDL.LU R21, [R1+0x2f4] ;  /* 0x0002f40001157983 */ /* 0x000ea20000300800 */
[----:B------:R-:W-:Y:S02]  /*15c3d0*/  PRMT R14, R14, 0x5210, R4 ;  /* 0x000052100e0e7816 */ /* 0x000fe40000000004 */
[----:B0-----:R-:W-:Y:S02]  /*15c3e0*/  PRMT R15, R7, 0x5210, R3 ;  /* 0x00005210070f7816 */ /* 0x001fe40000000003 */
[----:B------:R-:W-:Y:S02]  /*15c3f0*/  LOP3.LUT R8, R8, 0xffff, RZ, 0xc0, !PT ;  /* 0x0000ffff08087812 */ /* 0x000fe400078ec0ff */
[----:B----4-:R-:W-:Y:S02]  /*15c400*/  LOP3.LUT R9, R25, 0xffff, RZ, 0xc0, !PT ;  /* 0x0000ffff19097812 */ /* 0x010fe400078ec0ff */
[----:B-1----:R-:W-:Y:S02]  /*15c410*/  PRMT R19, R24, 0x4210, R8 ;  /* 0x0000421018137816 */ /* 0x002fe40000000008 */
[----:B------:R-:W-:-:S02]  /*15c420*/  LOP3.LUT R2, R2, 0xffff, RZ, 0xc0, !PT ;  /* 0x0000ffff02027812 */ /* 0x000fc400078ec0ff */
[----:B------:R-:W-:Y:S02]  /*15c430*/  LOP3.LUT R0, R0, 0xffff, RZ, 0xc0, !PT ;  /* 0x0000ffff00007812 */ /* 0x000fe400078ec0ff */
[----:B------:R-:W-:Y:S02]  /*15c440*/  PRMT R16, R28, 0x4210, R9 ;  /* 0x000042101c107816 */ /* 0x000fe40000000009 */
[----:B------:R-:W-:Y:S02]  /*15c450*/  PRMT R17, R29, 0x4210, R2 ;  /* 0x000042101d117816 */ /* 0x000fe40000000002 */
[----:B------:R-:W-:Y:S01]  /*15c460*/  PRMT R18, R10, 0x4210, R0 ;  /* 0x000042100a127816 */ /* 0x000fe20000000000 */
[----:B--2---:R-:W-:Y:S04]  /*15c470*/  STL [R1+0x6400], R21 ;  /* 0x0064001501007387 */ /* 0x004fe80000100800 */
[----:B------:R-:W0:Y:S01]  /*15c480*/  LDS.128 R20, [R27] ;  /* 0x000000001b147984 */ /* 0x000e220000000c00 */
[----:B------:R-:W-:Y:S06]  /*15c490*/  BAR.SYNC.DEFER_BLOCKING 0x0 ;  /* 0x0000000000007b1d */ /* 0x000fec0000010000 */
[----:B------:R-:W2:Y:S04]  /*15c4a0*/  LDL.LU R3, [R1+0x2f0] ;  /* 0x0002f00001037983 */ /* 0x000ea80000300800 */
[----:B------:R-:W3:Y:S04]  /*15c4b0*/  LDL.LU R4, [R1+0x2f8] ;  /* 0x0002f80001047983 */ /* 0x000ee80000300800 */
[----:B------:R-:W4:Y:S04]  /*15c4c0*/  LDL.LU R5, [R1+0x5110] ;  /* 0x0051100001057983 */ /* 0x000f280000300800 */
[----:B------:R-:W4:Y:S04]  /*15c4d0*/  LDL.LU R6, [R1+0x5108] ;  /* 0x0051080001067983 */ /* 0x000f280000300800 */
[----:B------:R-:W-:Y:S04]  /*15c4e0*/  STSM.16.M88.4 [R26], R12 ;  /* 0x0000000c1a007844 */ /* 0x000fe80000000200 */
[----:B------:R-:W4:Y:S04]  /*15c4f0*/  LDL.LU R7, [R1+0x50a0] ;  /* 0x0050a00001077983 */ /* 0x000f280000300800 */
[----:B------:R-:W4:Y:S04]  /*15c500*/  LDL.LU R25, [R1+0x509c] ;  /* 0x00509c0001197983 */ /* 0x000f280000300800 */
[----:B------:R-:W4:Y:S04]  /*15c510*/  LDL.LU R24, [R1+0x8bc] ;  /* 0x0008bc0001187983 */ /* 0x000f280000300800 */
[----:B0-----:R-:W-:Y:S04]  /*15c520*/  STL.64 [R1+0x5e0], R20 ;  /* 0x0005e01401007387 */ /* 0x001fe80000100a00 */
[----:B------:R-:W-:Y:S01]  /*15c530*/  STL.64 [R1+0x5e8], R22 ;  /* 0x0005e81601007387 */ /* 0x000fe20000100a00 */
[----:B------:R-:W-:Y:S06]  /*15c540*/  BAR.SYNC.DEFER_BLOCKING 0x0 ;  /* 0x0000000000007b1d */ /* 0x000fec0000010000 */
[----:B------:R-:W4:Y:S04]  /*15c550*/  LDL.LU R11, [R1+0x8dc] ;  /* 0x0008dc00010b7983 */ /* 0x000f280000300800 */
[----:B------:R-:W4:Y:S04]  /*15c560*/  LDL.LU R28, [R1+0x86c] ;  /* 0x00086c00011c7983 */ /* 0x000f280000300800 */
[----:B------:R-:W4:Y:S04]  /*15c570*/  LDL.LU R29, [R1+0x84c] ;  /* 0x00084c00011d7983 */ /* 0x000f280000300800 */
[----:B------:R-:W4:Y:S04]  /*15c580*/  LDL.LU R10, [R1+0x240] ;  /* 0x00024000010a7983 */ /* 0x000f280000300800 */
[----:B------:R-:W0:Y:S01]  /*15c590*/  LDS.128 R20, [R27] ;  /* 0x000000001b147984 */ /* 0x000e220000000c00 */
[----:B------:R-:W-:Y:S06]  /*15c5a0*/  BAR.SYNC.DEFER_BLOCKING 0x0 ;  /* 0x0000000000007b1d */ /* 0x000fec0000010000 */
[----:B0-----:R0:W-:Y:S04]  /*15c5b0*/  STL [R1+0x5d4], R21 ;  /* 0x0005d41501007387 */ /* 0x0011e80000100800 */
[----:B------:R-:W-:Y:S04]  /*15c5c0*/  STL [R1+0x5d8], R22 ;  /* 0x0005d81601007387 */ /* 0x000fe80000100800 */
[----:B0-----:R-:W4:Y:S01]  /*15c5d0*/  LDL.LU R21, [R1+0x6400] ;  /* 0x0064000001157983 */ /* 0x001f220000300800 */
[----:B------:R-:W-:-:S02]  /*15c5e0*/  IMAD.MOV.U32 R14, RZ, RZ, R23 ;  /* 0x000000ffff0e7224 */ /* 0x000fc400078e0017 */
[----:B------:R-:W-:Y:S01]  /*15c5f0*/  IMAD.MOV.U32 R15, RZ, RZ, R20 ;  /* 0x000000ffff0f7224 */ /* 0x000fe200078e0014 */
[----:B------:R2:W-:Y:S04]  /*15c600*/  STSM.16.M88.4 [R26], R16 ;  /* 0x000000101a007844 */ /* 0x0005e80000000200 */
[----:B------:R-:W-:Y:S04]  /*15c610*/  STL [R1+0x5e40], R14 ;  /* 0x005e400e01007387 */ /* 0x000fe80000100800 */
[----:B------:R4:W-:Y:S01]  /*15c620*/  STL [R1+0x5ee0], R15 ;  /* 0x005ee00f01007387 */ /* 0x0009e20000100800 */
[----:B--2---:R-:W-:-:S02]  /*15c630*/  PRMT R18, R3, 0x5210, R2 ;  /* 0x0000521003127816 */ /* 0x004fc40000000002 */
[----:B---3--:R-:W-:Y:S02]  /*15c640*/  PRMT R17, R4, 0x5210, R0 ;  /* 0x0000521004117816 */ /* 0x008fe40000000000 */
[----:B----4-:R-:W-:Y:S02]  /*15c650*/  LOP3.LUT R15, R5, 0xffff, RZ, 0xc0, !PT ;  /* 0x0000ffff050f7812 */ /* 0x010fe400078ec0ff */
[----:B------:R-:W2:Y:S04]  /*15c660*/  LDL.LU R5, [R1+0x304] ;  /* 0x0003040001057983 */ /* 0x000ea80000300800 */
[----:B------:R-:W3:Y:S04]  /*15c670*/  LDL.LU R4, [R1+0x300] ;  /* 0x0003000001047983 */ /* 0x000ee80000300800 */
[----:B------:R-:W4:Y:S04]  /*15c680*/  LDL.LU R3, [R1+0x2fc] ;  /* 0x0002fc0001037983 */ /* 0x000f280000300800 */
[----:B------:R-:W2:Y:S01]  /*15c690*/  LDL.LU R0, [R1+0x23c] ;  /* 0x00023c0001007983 */ /* 0x000ea20000300800 */
[----:B------:R-:W-:-:S03]  /*15c6a0*/  PRMT R20, R21, 0x5210, R9 ;  /* 0x0000521015147816 */ /* 0x000fc60000000009 */
[----:B------:R-:W2:Y:S01]  /*15c6b0*/  LDL.LU R21, [R1+0x5464] ;  /* 0x0054640001157983 */ /* 0x000ea20000300800 */
[----:B------:R-:W-:Y:S02]  /*15c6c0*/  LOP3.LUT R14, R6, 0xffff, RZ, 0xc0, !PT ;  /* 0x0000ffff060e7812 */ /* 0x000fe400078ec0ff */
[----:B------:R-:W-:Y:S02]  /*15c6d0*/  PRMT R16, R10, 0x5210, R8 ;  /* 0x000052100a107816 */ /* 0x000fe40000000008 */
[----:B------:R-:W-:Y:S02]  /*15c6e0*/  LOP3.LUT R12, R25, 0xffff, RZ, 0xc0, !PT ;  /* 0x0000ffff190c7812 */ /* 0x000fe400078ec0ff */
[----:B------:R-:W-:Y:S01]  /*15c6f0*/  LOP3.LUT R13, R7, 0xffff, RZ, 0xc0, !PT ;  /* 0x0000ffff070d7812 */ /* 0x000fe200078ec0ff */
[----:B------:R-:W-:Y:S01]  /*15c700*/  BAR.SYNC.DEFER_BLOCKING 0x0 ;  /* 0x0000000000007b1d */ /* 0x000fe20000010000 */
[----:B------:R-:W-:Y:S02]  /*15c710*/  PRMT R23, R29, 0x4210, R12 ;  /* 0x000042101d177816 */ /* 0x000fe4000000000c */
[----:B------:R-:W-:-:S03]  /*15c720*/  PRMT R22, R28, 0x4210, R13 ;  /* 0x000042101c167816 */ /* 0x000fc6000000000d */
[----:B--2---:R0:W-:Y:S04]  /*15c730*/  STL.64 [R1+0x63f0], R20 ;  /* 0x0063f01401007387 */ /* 0x0041e80000100a00 */
[----:B------:R-:W2:Y:S04]  /*15c740*/  LDL.LU R25, [R1+0x5460] ;  /* 0x0054600001197983 */ /* 0x000ea80000300800 */
[----:B------:R-:W3:Y:S01]  /*15c750*/  LDL.LU R2, [R1+0x541c] ;  /* 0x00541c0001027983 */ /* 0x000ee20000300800 */
[----:B0-----:R-:W-:-:S03]  /*15c760*/  PRMT R21, R11, 0x4210, R14 ;  /* 0x000042100b157816 */ /* 0x001fc6000000000e */
[----:B------:R-:W3:Y:S04]  /*15c770*/  LDL.LU R6, [R1+0x5418] ;  /* 0x0054180001067983 */ /* 0x000ee80000300800 */
[----:B------:R-:W0:Y:S01]  /*15c780*/  LDS.128 R8, [R27] ;  /* 0x000000001b087984 */ /* 0x000e220000000c00 */
[----:B------:R-:W-:-:S03]  /*15c790*/  PRMT R20, R24, 0x4210, R15 ;  /* 0x0000421018147816 */ /* 0x000fc6000000000f */
[----:B------:R-:W3:Y:S04]  /*15c7a0*/  LDL.LU R7, [R1+0x94c] ;  /* 0x00094c0001077983 */ /* 0x000ee80000300800 */
[----:B------:R-:W3:Y:S01]  /*15c7b0*/  LDL.LU R24, [R1+0x93c] ;  /* 0x00093c0001187983 */ /* 0x000ee20000300800 */
[----:B------:R-:W-:Y:S06]  /*15c7c0*/  BAR.SYNC.DEFER_BLOCKING 0x0 ;  /* 0x0000000000007b1d */ /* 0x000fec0000010000 */
[----:B0-----:R-:W-:Y:S04]  /*15c7d0*/  STL [R1+0x5c0], R8 ;  /* 0x0005c00801007387 */ /* 0x001fe80000100800 */
[----:B------:R0:W-:Y:S02]  /*15c7e0*/  STL.64 [R1+0x5c8], R10 ;  /* 0x0005c80a01007387 */ /* 0x0001e40000100a00 */
[----:B0-----:R-:W-:-:S02]  /*15c7f0*/  IMAD.MOV.U32 R10, RZ, RZ, R9 ;  /* 0x000000ffff0a7224 */ /* 0x001fc400078e0009 */
[----:B------:R-:W3:Y:S04]  /*15c800*/  LDL.LU R11, [R1+0x63fc] ;  /* 0x0063fc00010b7983 */ /* 0x000ee80000300800 */
[----:B------:R-:W3:Y:S04]  /*15c810*/  LDL.LU R9, [R1+0x63f8] ;  /* 0x0063f80001097983 */ /* 0x000ee80000300800 */
[----:B------:R-:W-:Y:S01]  /*15c820*/  STSM.16.M88.4 [R26], R20 ;  /* 0x000000141a007844 */ /* 0x000fe20000000200 */
[----:B------:R-:W-:Y:S06]  /*15c830*/  BAR.SYNC.DEFER_BLOCKING 0x0 ;  /* 0x0000000000007b1d */ /* 0x000fec0000010000 */
[----:B------:R-:W0:Y:S04]  /*15c840*/  LDS.128 R20, [R27] ;  /* 0x000000001b147984 */ /* 0x000e280000000c00 */
[----:B------:R-:W-:Y:S04]  /*15c850*/  STL [R1+0x5e1c], R10 ;  /* 0x005e1c0a01007387 */ /* 0x000fe80000100800 */
[----:B0-----:R0:W-:Y:S04]  /*15c860*/  STL.64 [R1+0x5b0], R20 ;  /* 0x0005b01401007387 */ /* 0x0011e80000100a00 */
[----:B------:R1:W-:Y:S04]  /*15c870*/  STL [R1+0x5b8], R22 ;  /* 0x0005b81601007387 */ /* 0x0003e80000100800 */
[----:B0-----:R-:W3:Y:S01]  /*15c880*/  LDL.LU.64 R20, [R1+0x63f0] ;  /* 0x0063f00001147983 */ /* 0x001ee20000300a00 */
[----:B------:R-:W-:-:S03]  /*15c890*/  IMAD.MOV.U32 R8, RZ, RZ, R23 ;  /* 0x000000ffff087224 */ /* 0x000fc600078e0017 */
[----:B------:R-:W3:Y:S01]  /*15c8a0*/  LDL.LU R19, [R1+0x91c] ;  /* 0x00091c0001137983 */ /* 0x000ee20000300800 */
[----:B------:R-:W-:-:S03]  /*15c8b0*/  PRMT R5, R5, 0x5210, R15 ;  /* 0x0000521005057816 */ /* 0x000fc6000000000f */
[----:B------:R-:W3:Y:S01]  /*15c8c0*/  LDL.LU R29, [R1+0x8fc] ;  /* 0x0008fc00011d7983 */ /* 0x000ee20000300800 */
[----:B----4-:R-:W-:-:S03]  /*15c8d0*/  PRMT R3, R3, 0x5210, R13 ;  /* 0x0000521003037816 */ /* 0x010fc6000000000d */
[----:B------:R-:W-:Y:S01]  /*15c8e0*/  STL [R1+0x5de8], R8 ;  /* 0x005de80801007387 */ /* 0x000fe20000100800 */
[----:B--2---:R-:W-:-:S03]  /*15c8f0*/  LOP3.LUT R15, R25, 0xffff, RZ, 0xc0, !PT ;  /* 0x0000ffff190f7812 */ /* 0x004fc600078ec0ff */
[----:B---3--:R-:W-:Y:S04]  /*15c900*/  STL [R1+0x63ec], R11 ;  /* 0x0063ec0b01007387 */ /* 0x008fe80000100800 */
[----:B------:R0:W-:Y:S04]  /*15c910*/  STL [R1+0x63e8], R9 ;  /* 0x0063e80901007387 */ /* 0x0001e80000100800 */
[----:B------:R-:W2:Y:S04]  /*15c920*/  LDL.LU R25, [R1+0x30c] ;  /* 0x00030c0001197983 */ /* 0x000ea80000300800 */
[----:B------:R-:W3:Y:S04]  /*15c930*/  LDL.LU R13, [R1+0x308] ;  /* 0x00030800010d7983 */ /* 0x000ee80000300800 */
[----:B-1----:R-:W4:Y:S04]  /*15c940*/  LDL.LU R22, [R1+0x310] ;  /* 0x0003100001167983 */ /* 0x002f280000300800 */
[----:B------:R-:W4:Y:S01]  /*15c950*/  LDL.LU R23, [R1+0x5134] ;  /* 0x0051340001177983 */ /* 0x000f220000300800 */
[----:B0-----:R-:W-:-:S02]  /*15c960*/  IMAD.MOV.U32 R9, RZ, RZ, R18 ;  /* 0x000000ffff097224 */ /* 0x001fc400078e0012 */
[----:B------:R-:W-:Y:S02]  /*15c970*/  IMAD.MOV.U32 R10, RZ, RZ, R17 ;  /* 0x000000ffff0a7224 */ /* 0x000fe400078e0011 */
[----:B------:R-:W-:Y:S01]  /*15c980*/  IMAD.MOV.U32 R11, RZ, RZ, R16 ;  /* 0x000000ffff0b7224 */ /* 0x000fe200078e0010 */
[----:B------:R-:W-:Y:S02]  /*15c990*/  PRMT R0, R0, 0x5210, R12 ;  /* 0x0000521000007816 */ /* 0x000fe4000000000c */
[----:B------:R-:W-:Y:S01]  /*15c9a0*/  PRMT R4, R4, 0x5210, R14 ;  /* 0x0000521004047816 */ /* 0x000fe2000000000e */
[----:B------:R-:W-:Y:S01]  /*15c9b0*/  IMAD.MOV.U32 R8, RZ, RZ, R20 ;  /* 0x000000ffff087224 */ /* 0x000fe200078e0014 */
[----:B------:R-:W-:Y:S06]  /*15c9c0*/  BAR.SYNC.DEFER_BLOCKING 0x0 ;  /* 0x0000000000007b1d */ /* 0x000fec0000010000 */
[----:B------:R-:W-:Y:S02]  /*15c9d0*/  STSM.16.M88.4 [R26], R8 ;  /* 0x000000081a007844 */ /* 0x000fe40000000200 */
[----:B------:R-:W-:Y:S06]  /*15c9e0*/  BAR.SYNC.DEFER_BLOCKING 0x0 ;  /* 0x0000000000007b1d */ /* 0x000fec0000010000 */
[----:B------:R-:W0:Y:S01]  /*15c9f0*/  LDS.128 R8, [R27] ;  /* 0x000000001b087984 */ /* 0x000e220000000c00 */
[----:B------:R-:W-:Y:S01]  /*15ca00*/  LOP3.LUT R12, R21, 0xffff, RZ, 0xc0, !PT ;  /* 0x0000ffff150c7812 */ /* 0x000fe200078ec0ff */
[----:B------:R-:W-:Y:S01]  /*15ca10*/  IMAD.MOV.U32 R21, RZ, RZ, R4 ;  /* 0x000000ffff157224 */ /* 0x000fe200078e0004 */
[----:B------:R-:W-:Y:S01]  /*15ca20*/  LOP3.LUT R14, R2, 0xffff, RZ, 0xc0, !PT ;  /* 0x0000ffff020e7812 */ /* 0x000fe200078ec0ff */
[----:B------:R-:W-:Y:S01]  /*15ca30*/  IMAD.MOV.U32 R20, RZ, RZ, R5 ;  /* 0x000000ffff147224 */ /* 0x000fe200078e0005 */
[----:B------:R-:W-:-:S02]  /*15ca40*/  LOP3.LUT R2, R6, 0xffff, RZ, 0xc0, !PT ;  /* 0x0000ffff06027812 */ /* 0x000fc400078ec0ff */
[----:B------:R-:W-:Y:S02]  /*15ca50*/  PRMT R16, R7, 0x4210, R12 ;  /* 0x0000421007107816 */ /* 0x000fe4000000000c */
[----:B------:R-:W-:Y:S01]  /*15ca60*/  PRMT R17, R24, 0x4210, R15 ;  /* 0x0000421018117816 */ /* 0x000fe2000000000f */
[----:B----4-:R1:W-:Y:S04]  /*15ca70*/  STL.64 [R1+0x63e0], R22 ;  /* 0x0063e01601007387 */ /* 0x0103e80000100a00 */
[----:B------:R-:W4:Y:S01]  /*15ca80*/  LDL.LU R28, [R1+0x5130] ;  /* 0x00513000011c7983 */ /* 0x000f220000300800 */
[----:B-1----:R-:W-:Y:S02]  /*15ca90*/  IMAD.MOV.U32 R23, RZ, RZ, R0 ;  /* 0x000000ffff177224 */ /* 0x002fe400078e0000 */
[----:B------:R-:W-:Y:S01]  /*15caa0*/  IMAD.MOV.U32 R22, RZ, RZ, R3 ;  /* 0x000000ffff167224 */ /* 0x000fe200078e0003 */
[----:B------:R-:W2:Y:S04]  /*15cab0*/  LDL.LU R0, [R1+0x50c4] ;  /* 0x0050c40001007983 */ /* 0x000ea80000300800 */
[----:B------:R-:W2:Y:S04]  /*15cac0*/  LDL.LU R3, [R1+0x50c0] ;  /* 0x0050c00001037983 */ /* 0x000ea80000300800 */
[----:B------:R-:W2:Y:S04]  /*15cad0*/  LDL.LU R4, [R1+0x26ec] ;  /* 0x0026ec0001047983 */ /* 0x000ea80000300800 */
[----:B------:R-:W2:Y:S04]  /*15cae0*/  LDL.LU R5, [R1+0x26e8] ;  /* 0x0026e80001057983 */ /* 0x000ea80000300800 */
[----:B------:R-:W2:Y:S04]  /*15caf0*/  LDL.LU R6, [R1+0x26dc] ;  /* 0x0026dc0001067983 */ /* 0x000ea80000300800 */
[----:B------:R-:W2:Y:S04]  /*15cb00*/  LDL.LU R7, [R1+0x26d8] ;  /* 0x0026d80001077983 */ /* 0x000ea80000300800 */
[----:B------:R-:W2:Y:S04]  /*15cb10*/  LDL.LU R24, [R1+0x238] ;  /* 0x0002380001187983 */ /* 0x000ea80000300800 */
[----:B0-----:R-:W-:Y:S04]  /*15cb20*/  STL [R1+0x5a4], R9 ;  /* 0x0005a40901007387 */ /* 0x001fe80000100800 */
[----:B------:R0:W-:Y:S01]  /*15cb30*/  STL.64 [R1+0x5a8], R10 ;  /* 0x0005a80a01007387 */ /* 0x0001e20000100a00 */
[----:B------:R-:W-:Y:S06]  /*15cb40*/  BAR.SYNC.DEFER_BLOCKING 0x0 ;  /* 0x0000000000007b1d */ /* 0x000fec0000010000 */
[----:B0-----:R-:W2:Y:S04]  /*15cb50*/  LDL.LU R11, [R1+0x63ec] ;  /* 0x0063ec00010b7983 */ /* 0x001ea80000300800 */
[----:B------:R-:W3:Y:S04]  /*15cb60*/  LDL.LU R9, [R1+0x63e8] ;  /* 0x0063e80001097983 */ /* 0x000ee80000300800 */
[----:B------:R-:W-:Y:S01]  /*15cb70*/  STSM.16.M88.4 [R26], R20 ;  /* 0x000000141a007844 */ /* 0x000fe20000000200 */
[----:B------:R-:W-:Y:S06]  /*15cb80*/  BAR.SYNC.DEFER_BLOCKING 0x0 ;  /* 0x0000000000007b1d */ /* 0x000fec0000010000 */
[----:B------:R-:W0:Y:S01]  /*15cb90*/  LDS.128 R20, [R27] ;  /* 0x000000001b147984 */ /* 0x000e220000000c00 */
[----:B------:R-:W-:Y:S01]  /*15cba0*/  IMAD.MOV.U32 R10, RZ, RZ, R8 ;  /* 0x000000ffff0a7224 */ /* 0x000fe200078e0008 */
[----:B------:R-:W-:-:S02]  /*15cbb0*/  PRMT R18, R19, 0x4210, R14 ;  /* 0x0000421013127816 */ /* 0x000fc4000000000e */
[----:B------:R-:W-:Y:S01]  /*15cbc0*/  PRMT R19, R29, 0x4210, R2 ;  /* 0x000042101d137816 */ /* 0x000fe20000000002 */
[----:B------:R-:W-:Y:S01]  /*15cbd0*/  BAR.SYNC.DEFER_BLOCKING 0x0 ;  /* 0x0000000000007b1d */ /* 0x000fe20000010000 */
[----:B0-----:R-:W-:-:S05]  /*15cbe0*/  IMAD.MOV.U32 R8, RZ, RZ, R22 ;  /* 0x000000ffff087224 */ /* 0x001fca00078e0016 */
[----:B------:R-:W-:Y:S04]  /*15cbf0*/  STL.64 [R1+0x590], R20 ;  /* 0x0005901401007387 */ /* 0x000fe80000100a00 */
[----:B------:R0:W-:Y:S04]  /*15cc00*/  STL [R1+0x59c], R23 ;  /* 0x00059c1701007387 */ /* 0x0001e80000100800 */
[----:B0-----:R-:W4:Y:S04]  /*15cc10*/  LDL.LU.64 R22, [R1+0x63e0] ;  /* 0x0063e00001167983 */ /* 0x001f280000300a00 */
[----:B------:R0:W-:Y:S04]  /*15cc20*/  STL [R1+0x5e68], R8 ;  /* 0x005e680801007387 */ /* 0x0001e80000100800 */
[----:B--2---:R-:W-:Y:S04]  /*15cc30*/  STL.64 [R1+0x6050], R10 ;  /* 0x0060500a01007387 */ /* 0x004fe80000100a00 */
[----:B---3--:R4:W-:Y:S04]  /*15cc40*/  STL [R1+0x6048], R9 ;  /* 0x0060480901007387 */ /* 0x0089e80000100800 */
[----:B------:R-:W2:Y:S04]  /*15cc50*/  LDL.LU R29, [R1+0x314] ;  /* 0x00031400011d7983 */ /* 0x000ea80000300800 */
[----:B------:R-:W3:Y:S04]  /*15cc60*/  LDL.LU R21, [R1+0x31c] ;  /* 0x00031c0001157983 */ /* 0x000ee80000300800 */
[----:B------:R1:W-:Y:S01]  /*15cc70*/  STSM.16.M88.4 [R26], R16 ;  /* 0x000000101a007844 */ /* 0x0003e20000000200 */
[----:B0-----:R-:W-:-:S02]  /*15cc80*/  LOP3.LUT R8, R0, 0xffff, RZ, 0xc0, !PT ;  /* 0x0000ffff00087812 */ /* 0x001fc400078ec0ff */
[----:B----4-:R-:W-:Y:S02]  /*15cc90*/  LOP3.LUT R9, R28, 0xffff, RZ, 0xc0, !PT ;  /* 0x0000ffff1c097812 */ /* 0x010fe400078ec0ff */
[----:B------:R-:W-:Y:S02]  /*15cca0*/  LOP3.LUT R0, R3, 0xffff, RZ, 0xc0, !PT ;  /* 0x0000ffff03007812 */ /* 0x000fe400078ec0ff */
[----:B-1----:R-:W-:Y:S02]  /*15ccb0*/  PRMT R17, R5, 0x4210, R9 ;  /* 0x0000421005117816 */ /* 0x002fe40000000009 */
[----:B------:R-:W-:Y:S02]  /*15ccc0*/  PRMT R18, R6, 0x4210, R8 ;  /* 0x0000421006127816 */ /* 0x000fe40000000008 */
[----:B------:R-:W-:Y:S02]  /*15ccd0*/  PRMT R19, R7, 0x4210, R0 ;  /* 0x0000421007137816 */ /* 0x000fe40000000000 */
[----:B------:R-:W-:-:S02]  /*15cce0*/  PRMT R14, R22, 0x5210, R14 ;  /* 0x00005210160e7816 */ /* 0x000fc4000000000e */
[----:B------:R-:W-:-:S04]  /*15ccf0*/  LOP3.LUT R10, R23, 0xffff, RZ, 0xc0, !PT ;  /* 0x0000ffff170a7812 */ /* 0x000fc800078ec0ff */
[----:B------:R-:W-:Y:S01]  /*15cd00*/  PRMT R16, R4, 0x4210, R10 ;  /* 0x0000421004107816 */ /* 0x000fe2000000000a */
[----:B------:R-:W-:Y:S01]  /*15cd10*/  BAR.SYNC.DEFER_BLOCKING 0x0 ;  /* 0x0000000000007b1d */ /* 0x000fe20000010000 */
[----:B------:R-:W-:Y:S02]  /*15cd20*/  PRMT R12, R25, 0x5210, R12 ;  /* 0x00005210190c7816 */ /* 0x000fe4000000000c */
[----:B------:R-:W-:Y:S02]  /*15cd30*/  PRMT R13, R13, 0x5210, R15 ;  /* 0x000052100d0d7816 */ /* 0x000fe4000000000f */
        /* <DEDUP_REMOVED lines=12> */
[----:B------:R-:W1:Y:S01]  /*15ce00*/  LDS.128 R16, [R27] ;  /* 0x000000001b107984 */ /* 0x000e620000000c00 */
[----:B------:R-:W-:Y:S06]  /*15ce10*/  BAR.SYNC.DEFER_BLOCKING 0x0 ;  /* 0x0000000000007b1d */ /* 0x000fec0000010000 */
[----:B0-----:R0:W-:Y:S04]  /*15ce20*/  STL.64 [R1+0x580], R20 ;  /* 0x0005801401007387 */ /* 0x0011e80000100a00 */
[----:B------:R2:W-:Y:S04]  /*15ce30*/  STL.64 [R1+0x588], R22 ;  /* 0x0005881601007387 */ /* 0x0005e80000100a00 */
[----:B0-----:R-:W3:Y:S04]  /*15ce40*/  LDL.LU R21, [R1+0x63dc] ;  /* 0x0063dc0001157983 */ /* 0x001ee80000300800 */
[----:B--2---:R-:W2:Y:S04]  /*15ce50*/  LDL.LU R22, [R1+0x270c] ;  /* 0x00270c0001167983 */ /* 0x004ea80000300800 */
[----:B------:R-:W2:Y:S04]  /*15ce60*/  LDL.LU R23, [R1+0x2708] ;  /* 0x0027080001177983 */ /* 0x000ea80000300800 */
[----:B------:R-:W2:Y:S04]  /*15ce70*/  LDL.LU R6, [R1+0x2704] ;  /* 0x0027040001067983 */ /* 0x000ea80000300800 */
[----:B------:R-:W2:Y:S04]  /*15ce80*/  LDL.LU R7, [R1+0x2700] ;  /* 0x0027000001077983 */ /* 0x000ea80000300800 */
[----:B-1----:R-:W-:Y:S04]  /*15ce90*/  STL.64 [R1+0x570], R16 ;  /* 0x0005701001007387 */ /* 0x002fe80000100a00 */
[----:B------:R0:W-:Y:S04]  /*15cea0*/  STSM.16.M88.4 [R26], R12 ;  /* 0x0000000c1a007844 */ /* 0x0001e80000000200 */
[----:B------:R-:W-:Y:S04]  /*15ceb0*/  STL.64 [R1+0x578], R18 ;  /* 0x0005781201007387 */ /* 0x000fe80000100a00 */
[----:B0-----:R-:W2:Y:S04]  /*15cec0*/  LDL.LU R12, [R1+0x320] ;  /* 0x00032000010c7983 */ /* 0x001ea80000300800 */
[----:B------:R-:W2:Y:S01]  /*15ced0*/  LDL.LU R13, [R1+0x328] ;  /* 0x00032800010d7983 */ /* 0x000ea20000300800 */
[----:B------:R-:W-:Y:S01]  /*15cee0*/  PRMT R10, R29, 0x5210, R10 ;  /* 0x000052101d0a7816 */ /* 0x000fe2000000000a */
[----:B------:R-:W-:Y:S01]  /*15cef0*/  BAR.SYNC.DEFER_BLOCKING 0x0 ;  /* 0x0000000000007b1d */ /* 0x000fe20000010000 */
[----:B---3--:R-:W-:-:S05]  /*15cf00*/  PRMT R9, R21, 0x5210, R9 ;  /* 0x0000521015097816 */ /* 0x008fca0000000009 */
[----:B--2---:R0:W-:Y:S04]  /*15cf10*/  STL.64 [R1+0x63d0], R12 ;  /* 0x0063d00c01007387 */ /* 0x0041e80000100a00 */
[----:B------:R-:W2:Y:S04]  /*15cf20*/  LDL.LU R28, [R1+0x324] ;  /* 0x00032400011c7983 */ /* 0x000ea80000300800 */
[----:B------:R-:W3:Y:S04]  /*15cf30*/  LDL.LU R29, [R1+0x515c] ;  /* 0x00515c00011d7983 */ /* 0x000ee80000300800 */
[----:B------:R-:W2:Y:S01]  /*15cf40*/  LDL.LU R21, [R1+0x5158] ;  /* 0x0051580001157983 */ /* 0x000ea20000300800 */
[----:B0-----:R-:W-:Y:S01]  /*15cf50*/  IMAD.MOV.U32 R12, RZ, RZ, R10 ;  /* 0x000000ffff0c7224 */ /* 0x001fe200078e000a */
[----:B------:R-:W-:Y:S01]  /*15cf60*/  LOP3.LUT R10, R3, 0xffff, RZ, 0xc0, !PT ;  /* 0x0000ffff030a7812 */ /* 0x000fe200078ec0ff */
[----:B------:R-:W-:Y:S01]  /*15cf70*/  IMAD.MOV.U32 R13, RZ, RZ, R9 ;  /* 0x000000ffff0d7224 */ /* 0x000fe200078e0009 */
[----:B------:R-:W-:-:S02]  /*15cf80*/  LOP3.LUT R9, R4, 0xffff, RZ, 0xc0, !PT ;  /* 0x0000ffff04097812 */ /* 0x000fc400078ec0ff */
[----:B------:R-:W-:Y:S02]  /*15cf90*/  PRMT R16, R22, 0x4210, R10 ;  /* 0x0000421016107816 */ /* 0x000fe4000000000a */
[----:B------:R-:W-:Y:S02]  /*15cfa0*/  PRMT R17, R23, 0x4210, R9 ;  /* 0x0000421017117816 */ /* 0x000fe40000000009 */
[----:B------:R-:W-:Y:S02]  /*15cfb0*/  PRMT R8, R25, 0x5210, R8 ;  /* 0x0000521019087816 */ /* 0x000fe40000000008 */
[----:B----4-:R-:W-:-:S03]  /*15cfc0*/  PRMT R15, R2, 0x5210, R0 ;  /* 0x00005210020f7816 */ /* 0x010fc60000000000 */
[----:B------:R-:W-:Y:S01]  /*15cfd0*/  IMAD.MOV.U32 R14, RZ, RZ, R8 ;  /* 0x000000ffff0e7224 */ /* 0x000fe200078e0008 */
[----:B------:R-:W-:Y:S02]  /*15cfe0*/  LOP3.LUT R8, R5, 0xffff, RZ, 0xc0, !PT ;  /* 0x0000ffff05087812 */ /* 0x000fe400078ec0ff */
[----:B------:R-:W-:Y:S02]  /*15cff0*/  LOP3.LUT R0, R24, 0xffff, RZ, 0xc0, !PT ;  /* 0x0000ffff18007812 */ /* 0x000fe400078ec0ff */
[----:B------:R-:W-:Y:S02]  /*15d000*/  PRMT R18, R6, 0x4210, R8 ;  /* 0x0000421006127816 */ /* 0x000fe40000000008 */
[----:B------:R-:W-:Y:S01]  /*15d010*/  PRMT R19, R7, 0x4210, R0 ;  /* 0x0000421007137816 */ /* 0x000fe20000000000 */
[----:B--2---:R-:W-:Y:S04]  /*15d020*/  STL [R1+0x63d8], R21 ;  /* 0x0063d81501007387 */ /* 0x004fe80000100800 */
[----:B------:R-:W0:Y:S01]  /*15d030*/  LDS.128 R20, [R27] ;  /* 0x000000001b147984 */ /* 0x000e220000000c00 */
[----:B------:R-:W-:Y:S06]  /*15d040*/  BAR.SYNC.DEFER_BLOCKING 0x0 ;  /* 0x0000000000007b1d */ /* 0x000fec0000010000 */
[----:B------:R-:W2:Y:S04]  /*15d050*/  LDL.LU R25, [R1+0x50dc] ;  /* 0x0050dc0001197983 */ /* 0x000ea80000300800 */
[----:B------:R-:W4:Y:S04]  /*15d060*/  LDL.LU R2, [R1+0x50d8] ;  /* 0x0050d80001027983 */ /* 0x000f280000300800 */
[----:B------:R-:W2:Y:S04]  /*15d070*/  LDL.LU R3, [R1+0x272c] ;  /* 0x00272c0001037983 */ /* 0x000ea80000300800 */
[----:B------:R-:W2:Y:S04]  /*15d080*/  LDL.LU R4, [R1+0x2728] ;  /* 0x0027280001047983 */ /* 0x000ea80000300800 */
[----:B------:R-:W-:Y:S01]  /*15d090*/  STSM.16.M88.4 [R26], R12 ;  /* 0x0000000c1a007844 */ /* 0x000fe20000000200 */
[----:B------:R-:W-:Y:S06]  /*15d0a0*/  BAR.SYNC.DEFER_BLOCKING 0x0 ;  /* 0x0000000000007b1d */ /* 0x000fec0000010000 */
[----:B------:R-:W2:Y:S04]  /*15d0b0*/  LDL.LU R5, [R1+0x271c] ;  /* 0x00271c0001057983 */ /* 0x000ea80000300800 */
[----:B------:R-:W2:Y:S04]  /*15d0c0*/  LDL.LU R24, [R1+0x2718] ;  /* 0x0027180001187983 */ /* 0x000ea80000300800 */
[----:B------:R-:W2:Y:S04]  /*15d0d0*/  LDL.LU R6, [R1+0x230] ;  /* 0x0002300001067983 */ /* 0x000ea80000300800 */
[----:B------:R-:W1:Y:S04]  /*15d0e0*/  LDS.128 R12, [R27] ;  /* 0x000000001b0c7984 */ /* 0x000e680000000c00 */
[----:B0-----:R0:W-:Y:S04]  /*15d0f0*/  STL.64 [R1+0x560], R20 ;  /* 0x0005601401007387 */ /* 0x0011e80000100a00 */
[----:B------:R-:W-:Y:S01]  /*15d100*/  STL.64 [R1+0x568], R22 ;  /* 0x0005681601007387 */ /* 0x000fe20000100a00 */
[----:B------:R-:W-:Y:S06]  /*15d110*/  BAR.SYNC.DEFER_BLOCKING 0x0 ;  /* 0x0000000000007b1d */ /* 0x000fec0000010000 */
[----:B0-----:R-:W2:Y:S04]  /*15d120*/  LDL.LU R21, [R1+0x63d8] ;  /* 0x0063d80001157983 */ /* 0x001ea80000300800 */
[----:B-1----:R0:W-:Y:S01]  /*15d130*/  STL [R1+0x550], R12 ;  /* 0x0005500c01007387 */ /* 0x0021e20000100800 */
[----:B------:R-:W-:-:S03]  /*15d140*/  IMAD.MOV.U32 R7, RZ, RZ, R13 ;  /* 0x000000ffff077224 */ /* 0x000fc600078e000d */
[----:B------:R-:W-:Y:S04]  /*15d150*/  STL.64 [R1+0x558], R14 ;  /* 0x0005580e01007387 */ /* 0x000fe80000100a00 */
[----:B0-----:R-:W2:Y:S04]  /*15d160*/  LDL.LU.64 R12, [R1+0x63d0] ;  /* 0x0063d000010c7983 */ /* 0x001ea80000300a00 */
[----:B------:R-:W-:Y:S04]  /*15d170*/  STL [R1+0x63c8], R7 ;  /* 0x0063c80701007387 */ /* 0x000fe80000100800 */
[----:B------:R2:W-:Y:S04]  /*15d180*/  STSM.16.M88.4 [R26], R16 ;  /* 0x000000101a007844 */ /* 0x0005e80000000200 */
[----:B------:R-:W3:Y:S01]  /*15d190*/  LDL.LU R23, [R1+0x32c] ;  /* 0x00032c0001177983 */ /* 0x000ee20000300800 */
[----:B--2---:R-:W-:-:S02]  /*15d1a0*/  PRMT R16, R12, 0x5210, R10 ;  /* 0x000052100c107816 */ /* 0x004fc4000000000a */
[----:B------:R-:W-:Y:S01]  /*15d1b0*/  PRMT R17, R13, 0x5210, R9 ;  /* 0x000052100d117816 */ /* 0x000fe20000000009 */
[----:B------:R-:W2:Y:S04]  /*15d1c0*/  LDL.LU R12, [R1+0x334] ;  /* 0x00033400010c7983 */ /* 0x000ea80000300800 */
[----:B------:R-:W2:Y:S01]  /*15d1d0*/  LDL.LU R13, [R1+0x330] ;  /* 0x00033000010d7983 */ /* 0x000ea20000300800 */
[----:B------:R-:W-:Y:S02]  /*15d1e0*/  LOP3.LUT R9, R21, 0xffff, RZ, 0xc0, !PT ;  /* 0x0000ffff15097812 */ /* 0x000fe400078ec0ff */
[----:B------:R-:W-:Y:S02]  /*15d1f0*/  LOP3.LUT R10, R25, 0xffff, RZ, 0xc0, !PT ;  /* 0x0000ffff190a7812 */ /* 0x000fe400078ec0ff */
[----:B------:R-:W-:-:S02]  /*15d200*/  PRMT R19, R6, 0x5210, R0 ;  /* 0x0000521006137816 */ /* 0x000fc40000000000 */
[----:B------:R-:W-:Y:S02]  /*15d210*/  PRMT R14, R5, 0x4210, R10 ;  /* 0x00004210050e7816 */ /* 0x000fe4000000000a */
[----:B------:R-:W-:Y:S01]  /*15d220*/  PRMT R18, R28, 0x5210, R8 ;  /* 0x000052101c127816 */ /* 0x000fe20000000008 */
[----:B------:R-:W-:Y:S01]  /*15d230*/  BAR.SYNC.DEFER_BLOCKING 0x0 ;  /* 0x0000000000007b1d */ /* 0x000fe20000010000 */
[----:B----4-:R-:W-:Y:S02]  /*15d240*/  LOP3.LUT R8, R2, 0xffff, RZ, 0xc0, !PT ;  /* 0x0000ffff02087812 */ /* 0x010fe400078ec0ff */
[----:B---3--:R-:W-:Y:S02]  /*15d250*/  LOP3.LUT R11, R29, 0xffff, RZ, 0xc0, !PT ;  /* 0x0000ffff1d0b7812 */ /* 0x008fe400078ec0ff */
[----:B------:R-:W-:Y:S01]  /*15d260*/  PRMT R15, R24, 0x4210, R8 ;  /* 0x00004210180f7816 */ /* 0x000fe20000000008 */
[----:B--2---:R0:W-:Y:S04]  /*15d270*/  STL.64 [R1+0x63c0], R12 ;  /* 0x0063c00c01007387 */ /* 0x0041e80000100a00 */
[----:B------:R-:W2:Y:S04]  /*15d280*/  LDL.LU R25, [R1+0x22c] ;  /* 0x00022c0001197983 */ /* 0x000ea80000300800 */
[----:B------:R-:W3:Y:S01]  /*15d290*/  LDL.LU R28, [R1+0x5490] ;  /* 0x00549000011c7983 */ /* 0x000ee20000300800 */
[----:B0-----:R-:W-:-:S03]  /*15d2a0*/  PRMT R13, R4, 0x4210, R9 ;  /* 0x00004210040d7816 */ /* 0x001fc60000000009 */
[----:B------:R-:W4:Y:S04]  /*15d2b0*/  LDL.LU R29, [R1+0x548c] ;  /* 0x00548c00011d7983 */ /* 0x000f280000300800 */
[----:B------:R-:W0:Y:S04]  /*15d2c0*/  LDS.128 R4, [R27] ;  /* 0x000000001b047984 */ /* 0x000e280000000c00 */
[----:B------:R-:W2:Y:S04]  /*15d2d0*/  LDL.LU R2, [R1+0x5444] ;  /* 0x0054440001027983 */ /* 0x000ea80000300800 */
[----:B------:R-:W2:Y:S04]  /*15d2e0*/  LDL.LU R24, [R1+0x5440] ;  /* 0x0054400001187983 */ /* 0x000ea80000300800 */
[----:B------:R-:W2:Y:S04]  /*15d2f0*/  LDL.LU R21, [R1+0x273c] ;  /* 0x00273c0001157983 */ /* 0x000ea80000300800 */
[----:B0-----:R-:W-:Y:S04]  /*15d300*/  STL [R1+0x544], R5 ;  /* 0x0005440501007387 */ /* 0x001fe80000100800 */
[----:B------:R0:W-:Y:S04]  /*15d310*/  STL.64 [R1+0x548], R6 ;  /* 0x0005480601007387 */ /* 0x0001e80000100a00 */
[----:B0-----:R-:W2:Y:S01]  /*15d320*/  LDL.LU R7, [R1+0x63c8] ;  /* 0x0063c80001077983 */ /* 0x001ea20000300800 */
[----:B------:R-:W-:Y:S01]  /*15d330*/  PRMT R12, R3, 0x4210, R11 ;  /* 0x00004210030c7816 */ /* 0x000fe2000000000b */
[----:B------:R-:W-:Y:S01]  /*15d340*/  BAR.SYNC.DEFER_BLOCKING 0x0 ;  /* 0x0000000000007b1d */ /* 0x000fe20000010000 */
[----:B------:R-:W-:-:S05]  /*15d350*/  IMAD.MOV.U32 R6, RZ, RZ, R4 ;  /* 0x000000ffff067224 */ /* 0x000fca00078e0004 */
[----:B------:R-:W3:Y:S04]  /*15d360*/  LDL.LU R0, [R1+0x2738] ;  /* 0x0027380001007983 */ /* 0x000ee80000300800 */
[----:B------:R-:W3:Y:S04]  /*15d370*/  LDL.LU R3, [R1+0x2748] ;  /* 0x0027480001037983 */ /* 0x000ee80000300800 */
[----:B------:R-:W3:Y:S04]  /*15d380*/  LDL.LU R4, [R1+0x82c] ;  /* 0x00082c0001047983 */ /* 0x000ee80000300800 */
[----:B------:R-:W-:Y:S01]  /*15d390*/  STSM.16.M88.4 [R26], R12 ;  /* 0x0000000c1a007844 */ /* 0x000fe20000000200 */
[----:B------:R-:W-:Y:S06]  /*15d3a0*/  BAR.SYNC.DEFER_BLOCKING 0x0 ;  /* 0x0000000000007b1d */ /* 0x000fec0000010000 */
[----:B------:R-:W0:Y:S04]  /*15d3b0*/  LDS.128 R12, [R27] ;  /* 0x000000001b0c7984 */ /* 0x000e280000000c00 */
[----:B------:R-:W-:Y:S01]  /*15d3c0*/  STL [R1+0x5d90], R6 ;  /* 0x005d900601007387 */ /* 0x000fe20000100800 */
[----:B------:R-:W-:Y:S01]  /*15d3d0*/  BAR.SYNC.DEFER_BLOCKING 0x0 ;  /* 0x0000000000007b1d */ /* 0x000fe20000010000 */
[----:B0-----:R-:W-:-:S05]  /*15d3e0*/  IMAD.MOV.U32 R5, RZ, RZ, R13 ;  /* 0x000000ffff057224 */ /* 0x001fca00078e000d */
[----:B--2---:R-:W-:Y:S04]  /*15d3f0*/  STL [R1+0x5e84], R7 ;  /* 0x005e840701007387 */ /* 0x004fe80000100800 */
[----:B------:R0:W-:Y:S04]  /*15d400*/  STL [R1+0x530], R12 ;  /* 0x0005300c01007387 */ /* 0x0001e80000100800 */
[----:B------:R-:W-:Y:S04]  /*15d410*/  STL.64 [R1+0x538], R14 ;  /* 0x0005380e01007387 */ /* 0x000fe80000100a00 */
[----:B0-----:R-:W2:Y:S04]  /*15d420*/  LDL.LU.64 R12, [R1+0x63c0] ;  /* 0x0063c000010c7983 */ /* 0x001ea80000300a00 */
[----:B------:R0:W-:Y:S04]  /*15d430*/  STL [R1+0x5d44], R5 ;  /* 0x005d440501007387 */ /* 0x0001e80000100800 */
[----:B------:R-:W3:Y:S04]  /*15d440*/  LDL.LU R22, [R1+0x33c] ;  /* 0x00033c0001167983 */ /* 0x000ee80000300800 */
[----:B------:R-:W-:Y:S01]  /*15d450*/  STSM.16.M88.4 [R26], R16 ;  /* 0x000000101a007844 */ /* 0x000fe20000000200 */
[----:B------:R-:W-:Y:S01]  /*15d460*/  BAR.SYNC.DEFER_BLOCKING 0x0 ;  /* 0x0000000000007b1d */ /* 0x000fe20000010000 */
[----:B--2---:R-:W-:-:S05]  /*15d470*/  PRMT R9, R12, 0x5210, R9 ;  /* 0x000052100c097816 */ /* 0x004fca0000000009 */
[----:B------:R-:W1:Y:S01]  /*15d480*/  LDS.128 R16, [R27] ;  /* 0x000000001b107984 */ /* 0x000e620000000c00 */
[----:B------:R-:W-:-:S03]  /*15d490*/  PRMT R10, R13, 0x5210, R10 ;  /* 0x000052100d0a7816 */ /* 0x000fc6000000000a */
[----:B------:R-:W2:Y:S04]  /*15d4a0*/  LDL.LU R12, [R1+0x338] ;  /* 0x00033800010c7983 */ /* 0x000ea80000300800 */
[----:B------:R-:W2:Y:S01]  /*15d4b0*/  LDL.LU R13, [R1+0x340] ;  /* 0x00034000010d7983 */ /* 0x000ea20000300800 */
[----:B0-----:R-:W-:Y:S02]  /*15d4c0*/  PRMT R5, R25, 0x5210, R8 ;  /* 0x0000521019057816 */ /* 0x001fe40000000008 */
[----:B---3--:R-:W-:Y:S02]  /*15d4d0*/  LOP3.LUT R8, R28, 0xffff, RZ, 0xc0, !PT ;  /* 0x0000ffff1c087812 */ /* 0x008fe400078ec0ff */
[----:B------:R-:W-:Y:S02]  /*15d4e0*/  PRMT R11, R23, 0x5210, R11 ;  /* 0x00005210170b7816 */ /* 0x000fe4000000000b */
[----:B------:R-:W-:-:S02]  /*15d4f0*/  LOP3.LUT R6, R2, 0xffff, RZ, 0xc0, !PT ;  /* 0x0000ffff02067812 */ /* 0x000fc400078ec0ff */
[----:B------:R-:W-:Y:S02]  /*15d500*/  LOP3.LUT R2, R24, 0xffff, RZ, 0xc0, !PT ;  /* 0x0000ffff18027812 */ /* 0x000fe400078ec0ff */
[----:B----4-:R-:W-:Y:S02]  /*15d510*/  LOP3.LUT R7, R29, 0xffff, RZ, 0xc0, !PT ;  /* 0x0000ffff1d077812 */ /* 0x010fe400078ec0ff */
[----:B------:R-:W-:Y:S02]  /*15d520*/  PRMT R15, R4, 0x4210, R2 ;  /* 0x00004210040f7816 */ /* 0x000fe40000000002 */
[----:B------:R-:W-:Y:S01]  /*15d530*/  PRMT R14, R3, 0x4210, R6 ;  /* 0x00004210030e7816 */ /* 0x000fe20000000006 */
[----:B-1----:R-:W-:Y:S01]  /*15d540*/  IMAD.MOV.U32 R4, RZ, RZ, R19 ;  /* 0x000000ffff047224 */ /* 0x002fe200078e0013 */
[----:B------:R-:W-:Y:S06]  /*15d550*/  BAR.SYNC.DEFER_BLOCKING 0x0 ;  /* 0x0000000000007b1d */ /* 0x000fec0000010000 */
[----:B--2---:R0:W-:Y:S04]  /*15d560*/  STL.64 [R1+0x63b0], R12 ;  /* 0x0063b00c01007387 */ /* 0x0041e80000100a00 */
[----:B------:R-:W2:Y:S04]  /*15d570*/  LDL.LU R25, [R1+0x5178] ;  /* 0x0051780001197983 */ /* 0x000ea80000300800 */
[----:B------:R-:W3:Y:S01]  /*15d580*/  LDL.LU R24, [R1+0x5174] ;  /* 0x0051740001187983 */ /* 0x000ee20000300800 */
[----:B0-----:R-:W-:-:S03]  /*15d590*/  PRMT R12, R21, 0x4210, R8 ;  /* 0x00004210150c7816 */ /* 0x001fc60000000008 */
[----:B------:R0:W-:Y:S01]  /*15d5a0*/  STL [R1+0x63b8], R8 ;  /* 0x0063b80801007387 */ /* 0x0001e20000100800 */
[----:B------:R-:W-:-:S03]  /*15d5b0*/  PRMT R13, R0, 0x4210, R7 ;  /* 0x00004210000d7816 */ /* 0x000fc60000000007 */
[----:B------:R-:W4:Y:S04]  /*15d5c0*/  LDL.LU R21, [R1+0x50fc] ;  /* 0x0050fc0001157983 */ /* 0x000f280000300800 */
[----:B------:R-:W2:Y:S01]  /*15d5d0*/  LDL.LU R29, [R1+0x50f8] ;  /* 0x0050f800011d7983 */ /* 0x000ea20000300800 */
[----:B0-----:R-:W-:Y:S02]  /*15d5e0*/  IMAD.MOV.U32 R8, RZ, RZ, R11 ;  /* 0x000000ffff087224 */ /* 0x001fe400078e000b */
[----:B------:R-:W-:-:S05]  /*15d5f0*/  IMAD.MOV.U32 R11, RZ, RZ, R5 ;  /* 0x000000ffff0b7224 */ /* 0x000fca00078e0005 */
[----:B------:R-:W-:Y:S01]  /*15d600*/  STSM.16.M88.4 [R26], R8 ;  /* 0x000000081a007844 */ /* 0x000fe20000000200 */
[----:B------:R-:W-:Y:S06]  /*15d610*/  BAR.SYNC.DEFER_BLOCKING 0x0 ;  /* 0x0000000000007b1d */ /* 0x000fec0000010000 */
[----:B------:R-:W0:Y:S02]  /*15d620*/  LDS.128 R8, [R27] ;  /* 0x000000001b087984 */ /* 0x000e240000000c00 */
[----:B------:R-:W-:Y:S06]  /*15d630*/  BAR.SYNC.DEFER_BLOCKING 0x0 ;  /* 0x0000000000007b1d */ /* 0x000fec0000010000 */
[----:B------:R-:W-:Y:S04]  /*15d640*/  STL.64 [R1+0x520], R16 ;  /* 0x0005201001007387 */ /* 0x000fe80000100a00 */
[----:B------:R-:W-:Y:S04]  /*15d650*/  STL [R1+0x528], R18 ;  /* 0x0005281201007387 */ /* 0x000fe80000100800 */
[----:B------:R-:W2:Y:S04]  /*15d660*/  LDL.LU R0, [R1+0x2768] ;  /* 0x0027680001007983 */ /* 0x000ea80000300800 */
[----:B------:R-:W2:Y:S04]  /*15d670*/  LDL.LU R19, [R1+0x275c] ;  /* 0x00275c0001137983 */ /* 0x000ea80000300800 */
[----:B------:R-:W2:Y:S04]  /*15d680*/  LDL.LU R23, [R1+0x2758] ;  /* 0x0027580001177983 */ /* 0x000ea80000300800 */
[----:B------:R-:W2:Y:S04]  /*15d690*/  LDL.LU R28, [R1+0x274c] ;  /* 0x00274c00011c7983 */ /* 0x000ea80000300800 */
[----:B------:R-:W2:Y:S01]  /*15d6a0*/  LDL.LU R3, [R1+0x228] ;  /* 0x0002280001037983 */ /* 0x000ea20000300800 */
[----:B0-----:R-:W-:-:S03]  /*15d6b0*/  IMAD.MOV.U32 R5, RZ, RZ, R8 ;  /* 0x000000ffff057224 */ /* 0x001fc600078e0008 */
[----:B------:R-:W-:Y:S04]  /*15d6c0*/  STL [R1+0x514], R9 ;  /* 0x0005140901007387 */ /* 0x000fe80000100800 */
[----:B------:R-:W-:Y:S04]  /*15d6d0*/  STL.64 [R1+0x518], R10 ;  /* 0x0005180a01007387 */ /* 0x000fe80000100a00 */
[----:B------:R-:W2:Y:S04]  /*15d6e0*/  LDL.LU R8, [R1+0x63b8] ;  /* 0x0063b80001087983 */ /* 0x000ea80000300800 */
[----:B------:R-:W-:Y:S04]  /*15d6f0*/  STL.64 [R1+0x5d68], R4 ;  /* 0x005d680401007387 */ /* 0x000fe80000100a00 */
[----:B------:R0:W-:Y:S04]  /*15d700*/  STSM.16.M88.4 [R26], R12 ;  /* 0x0000000c1a007844 */ /* 0x0001e80000000200 */
[----:B0-----:R-:W3:Y:S04]  /*15d710*/  LDL.LU.64 R12, [R1+0x63b0] ;  /* 0x0063b000010c7983 */ /* 0x001ee80000300a00 */
[----:B------:R-:W4:Y:S01]  /*15d720*/  LDL.LU R17, [R1+0x348] ;  /* 0x0003480001117983 */ /* 0x000f220000300800 */
[----:B------:R-:W-:Y:S01]  /*15d730*/  BAR.SYNC.DEFER_BLOCKING 0x0 ;  /* 0x0000000000007b1d */ /* 0x000fe20000010000 */
[----:B--2---:R-:W-:-:S02]  /*15d740*/  PRMT R8, R22, 0x5210, R8 ;  /* 0x0000521016087816 */ /* 0x004fc40000000008 */
[----:B---3--:R-:W-:Y:S02]  /*15d750*/  PRMT R9, R12, 0x5210, R7 ;  /* 0x000052100c097816 */ /* 0x008fe40000000007 */
[----:B------:R-:W-:Y:S01]  /*15d760*/  PRMT R10, R13, 0x5210, R6 ;  /* 0x000052100d0a7816 */ /* 0x000fe20000000006 */
[----:B----4-:R0:W-:Y:S01]  /*15d770*/  STL [R1+0x63a4], R17 ;  /* 0x0063a41101007387 */ /* 0x0101e20000100800 */
[----:B------:R-:W-:-:S03]  /*15d780*/  LOP3.LUT R7, R25, 0xffff, RZ, 0xc0, !PT ;  /* 0x0000ffff19077812 */ /* 0x000fc600078ec0ff */
[----:B------:R-:W2:Y:S04]  /*15d790*/  LDL.LU R13, [R1+0x344] ;  /* 0x00034400010d7983 */ /* 0x000ea80000300800 */
[----:B------:R-:W3:Y:S04]  /*15d7a0*/  LDL.LU R25, [R1+0x34c] ;  /* 0x00034c0001197983 */ /* 0x000ee80000300800 */
[----:B------:R-:W4:Y:S04]  /*15d7b0*/  LDL.LU R20, [R1+0x224] ;  /* 0x0002240001147983 */ /* 0x000f280000300800 */
[----:B------:R-:W2:Y:S04]  /*15d7c0*/  LDL.LU R22, [R1+0x54ac] ;  /* 0x0054ac0001167983 */ /* 0x000ea80000300800 */
[----:B------:R-:W2:Y:S01]  /*15d7d0*/  LDL.LU R12, [R1+0x54a8] ;  /* 0x0054a800010c7983 */ /* 0x000ea20000300800 */
[----:B------:R-:W-:-:S02]  /*15d7e0*/  LOP3.LUT R6, R24, 0xffff, RZ, 0xc0, !PT ;  /* 0x0000ffff18067812 */ /* 0x000fc400078ec0ff */
[----:B------:R-:W-:Y:S02]  /*15d7f0*/  LOP3.LUT R5, R21, 0xffff, RZ, 0xc0, !PT ;  /* 0x0000ffff15057812 */ /* 0x000fe400078ec0ff */
[----:B------:R-:W-:Y:S02]  /*15d800*/  LOP3.LUT R4, R29, 0xffff, RZ, 0xc0, !PT ;  /* 0x0000ffff1d047812 */ /* 0x000fe400078ec0ff */
[----:B0-----:R-:W-:Y:S02]  /*15d810*/  PRMT R17, R19, 0x4210, R6 ;  /* 0x0000421013117816 */ /* 0x001fe40000000006 */
[----:B------:R-:W-:Y:S02]  /*15d820*/  PRMT R16, R0, 0x4210, R7 ;  /* 0x0000421000107816 */ /* 0x000fe40000000007 */
[----:B------:R-:W-:Y:S02]  /*15d830*/  PRMT R18, R23, 0x4210, R5 ;  /* 0x0000421017127816 */ /* 0x000fe40000000005 */
[----:B------:R-:W-:Y:S01]  /*15d840*/  PRMT R19, R28, 0x4210, R4 ;  /* 0x000042101c137816 */ /* 0x000fe20000000004 */
[----:B--2---:R-:W-:Y:S04]  /*15d850*/  STL.64 [R1+0x63a8], R12 ;  /* 0x0063a80c01007387 */ /* 0x004fe80000100a00 */
[----:B------:R-:W0:Y:S01]  /*15d860*/  LDS.128 R12, [R27] ;  /* 0x000000001b0c7984 */ /* 0x000e220000000c00 */
[----:B------:R-:W-:Y:S06]  /*15d870*/  BAR.SYNC.DEFER_BLOCKING 0x0 ;  /* 0x0000000000007b1d */ /* 0x000fec0000010000 */
[----:B------:R-:W2:Y:S04]  /*15d880*/  LDL.LU R24, [R1+0x5458] ;  /* 0x0054580001187983 */ /* 0x000ea80000300800 */
[----:B------:R-:W3:Y:S04]  /*15d890*/  LDL.LU R21, [R1+0x5454] ;  /* 0x0054540001157983 */ /* 0x000ee80000300800 */
[----:B------:R-:W3:Y:S04]  /*15d8a0*/  LDL.LU R29, [R1+0x2788] ;  /* 0x00278800011d7983 */ /* 0x000ee80000300800 */
[----:B------:R-:W3:Y:S04]  /*15d8b0*/  LDL.LU R0, [R1+0x277c] ;  /* 0x00277c0001007983 */ /* 0x000ee80000300800 */
[----:B------:R-:W-:Y:S01]  /*15d8c0*/  STSM.16.M88.4 [R26], R16 ;  /* 0x000000101a007844 */ /* 0x000fe20000000200 */
[----:B------:R-:W-:Y:S06]  /*15d8d0*/  BAR.SYNC.DEFER_BLOCKING 0x0 ;  /* 0x0000000000007b1d */ /* 0x000fec0000010000 */
[----:B------:R-:W3:Y:S04]  /*15d8e0*/  LDL.LU R23, [R1+0x2778] ;  /* 0x0027780001177983 */ /* 0x000ee80000300800 */
[----:B------:R-:W3:Y:S04]  /*15d8f0*/  LDL.LU R28, [R1+0x276c] ;  /* 0x00276c00011c7983 */ /* 0x000ee80000300800 */
[----:B------:R-:W1:Y:S04]  /*15d900*/  LDS.128 R16, [R27] ;  /* 0x000000001b107984 */ /* 0x000e680000000c00 */
[----:B0-----:R0:W-:Y:S04]  /*15d910*/  STL.64 [R1+0x500], R12 ;  /* 0x0005000c01007387 */ /* 0x0011e80000100a00 */
[----:B------:R-:W-:Y:S04]  /*15d920*/  STL [R1+0x50c], R15 ;  /* 0x00050c0f01007387 */ /* 0x000fe80000100800 */
[----:B0-----:R-:W3:Y:S04]  /*15d930*/  LDL.LU.64 R12, [R1+0x63a8] ;  /* 0x0063a800010c7983 */ /* 0x001ee80000300a00 */
[----:B-1----:R0:W-:Y:S04]  /*15d940*/  STL.64 [R1+0x4f0], R16 ;  /* 0x0004f01001007387 */ /* 0x0021e80000100a00 */
[----:B------:R-:W-:Y:S04]  /*15d950*/  STL [R1+0x4f8], R18 ;  /* 0x0004f81201007387 */ /* 0x000fe80000100800 */
[----:B0-----:R-:W3:Y:S01]  /*15d960*/  LDL.LU R17, [R1+0x63a4] ;  /* 0x0063a40001117983 */ /* 0x001ee20000300800 */
[----:B------:R-:W-:Y:S01]  /*15d970*/  PRMT R11, R3, 0x5210, R2 ;  /* 0x00005210030b7816 */ /* 0x000fe20000000002 */
[----:B------:R-:W-:Y:S01]  /*15d980*/  BAR.SYNC.DEFER_BLOCKING 0x0 ;  /* 0x0000000000007b1d */ /* 0x000fe20000010000 */
[----:B------:R-:W-:-:S02]  /*15d990*/  IMAD.MOV.U32 R2, RZ, RZ, R19 ;  /* 0x000000ffff027224 */ /* 0x000fc400078e0013 */
[----:B------:R-:W-:-:S03]  /*15d9a0*/  IMAD.MOV.U32 R3, RZ, RZ, R14 ;  /* 0x000000ffff037224 */ /* 0x000fc600078e000e */
[----:B------:R4:W-:Y:S02]  /*15d9b0*/  STL [R1+0x5cac], R2 ;  /* 0x005cac0201007387 */ /* 0x0009e40000100800 */
[----:B----4-:R-:W-:Y:S02]  /*15d9c0*/  PRMT R2, R20, 0x5210, R4 ;  /* 0x0000521014027816 */ /* 0x010fe40000000004 */
[----:B------:R0:W-:Y:S01]  /*15d9d0*/  STSM.16.M88.4 [R26], R8 ;  /* 0x000000081a007844 */ /* 0x0001e20000000200 */
[----:B--2---:R-:W-:Y:S02]  /*15d9e0*/  LOP3.LUT R4, R24, 0xffff, RZ, 0xc0, !PT ;  /* 0x0000ffff18047812 */ /* 0x004fe400078ec0ff */
[----:B---3--:R-:W-:Y:S02]  /*15d9f0*/  PRMT R14, R13, 0x5210, R6 ;  /* 0x000052100d0e7816 */ /* 0x008fe40000000006 */
[----:B------:R-:W-:Y:S02]  /*15da00*/  PRMT R13, R25, 0x5210, R5 ;  /* 0x00005210190d7816 */ /* 0x000fe40000000005 */
[----:B------:R-:W2:Y:S01]  /*15da10*/  LDL.LU R25, [R1+0x354] ;  /* 0x0003540001197983 */ /* 0x000ea20000300800 */
[----:B------:R-:W-:-:S03]  /*15da20*/  LOP3.LUT R6, R21, 0xffff, RZ, 0xc0, !PT ;  /* 0x0000ffff15067812 */ /* 0x000fc600078ec0ff */
[----:B------:R-:W3:Y:S04]  /*15da30*/  LDL.LU R24, [R1+0x350] ;  /* 0x0003500001187983 */ /* 0x000ee80000300800 */
[----:B------:R-:W4:Y:S01]  /*15da40*/  LDL.LU R21, [R1+0x358] ;  /* 0x0003580001157983 */ /* 0x000f220000300800 */
[----:B------:R-:W-:Y:S02]  /*15da50*/  PRMT R15, R17, 0x5210, R7 ;  /* 0x00005210110f7816 */ /* 0x000fe40000000007 */
[----:B------:R-:W-:-:S04]  /*15da60*/  LOP3.LUT R7, R22, 0xffff, RZ, 0xc0, !PT ;  /* 0x0000ffff16077812 */ /* 0x000fc800078ec0ff */
[----:B0-----:R-:W-:Y:S02]  /*15da70*/  PRMT R8, R29, 0x4210, R7 ;  /* 0x000042101d087816 */ /* 0x001fe40000000007 */
[----:B------:R-:W2:Y:S04]  /*15da80*/  LDL.LU R29, [R1+0x5194] ;  /* 0x00519400011d7983 */ /* 0x000ea80000300800 */
[----:B------:R-:W2:Y:S01]  /*15da90*/  LDL.LU R17, [R1+0x5190] ;  /* 0x0051900001117983 */ /* 0x000ea20000300800 */
[----:B------:R-:W-:-:S04]  /*15daa0*/  LOP3.LUT R5, R12, 0xffff, RZ, 0xc0, !PT ;  /* 0x0000ffff0c057812 */ /* 0x000fc800078ec0ff */
[----:B------:R-:W-:Y:S02]  /*15dab0*/  PRMT R9, R0, 0x4210, R5 ;  /* 0x0000421000097816 */ /* 0x000fe40000000005 */
[----:B------:R-:W-:Y:S02]  /*15dac0*/  PRMT R10, R23, 0x4210, R4 ;  /* 0x00004210170a7816 */ /* 0x000fe40000000004 */
[----:B------:R-:W-:Y:S01]  /*15dad0*/  PRMT R11, R28, 0x4210, R6 ;  /* 0x000042101c0b7816 */ /* 0x000fe20000000006 */
[----:B------:R-:W-:Y:S06]  /*15dae0*/  BAR.SYNC.DEFER_BLOCKING 0x0 ;  /* 0x0000000000007b1d */ /* 0x000fec0000010000 */
[----:B--2---:R-:W-:Y:S04]  /*15daf0*/  STL [R1+0x63a0], R17 ;  /* 0x0063a01101007387 */ /* 0x004fe80000100800 */
[----:B------:R-:W0:Y:S04]  /*15db00*/  LDS.128 R16, [R27] ;  /* 0x000000001b107984 */ /* 0x000e280000000c00 */
[----:B------:R-:W2:Y:S04]  /*15db10*/  LDL.LU R20, [R1+0x511c] ;  /* 0x00511c0001147983 */ /* 0x000ea80000300800 */
[----:B------:R-:W3:Y:S04]  /*15db20*/  LDL.LU R22, [R1+0x5118] ;  /* 0x0051180001167983 */ /* 0x000ee80000300800 */
[----:B------:R-:W4:Y:S04]  /*15db30*/  LDL.LU R12, [R1+0x27ac] ;  /* 0x0027ac00010c7983 */ /* 0x000f280000300800 */
[----:B------:R-:W4:Y:S04]  /*15db40*/  LDL.LU R0, [R1+0x27a8] ;  /* 0x0027a80001007983 */ /* 0x000f280000300800 */
[----:B------:R1:W-:Y:S04]  /*15db50*/  STL.64 [R1+0x6398], R6 ;  /* 0x0063980601007387 */ /* 0x0003e80000100a00 */
[----:B------:R0:W-:Y:S01]  /*15db60*/  STL.64 [R1+0x6390], R4 ;  /* 0x0063900401007387 */ /* 0x0001e20000100a00 */
[----:B-1----:R-:W-:-:S02]  /*15db70*/  IMAD.MOV.U32 R6, RZ, RZ, R13 ;  /* 0x000000ffff067224 */ /* 0x002fc400078e000d */
[----:B------:R-:W-:Y:S02]  /*15db80*/  IMAD.MOV.U32 R7, RZ, RZ, R2 ;  /* 0x000000ffff077224 */ /* 0x000fe400078e0002 */
[----:B0-----:R-:W-:Y:S02]  /*15db90*/  IMAD.MOV.U32 R4, RZ, RZ, R15 ;  /* 0x000000ffff047224 */ /* 0x001fe400078e000f */
[----:B------:R-:W-:Y:S01]  /*15dba0*/  IMAD.MOV.U32 R5, RZ, RZ, R14 ;  /* 0x000000ffff057224 */ /* 0x000fe200078e000e */
[----:B------:R-:W-:Y:S06]  /*15dbb0*/  BAR.SYNC.DEFER_BLOCKING 0x0 ;  /* 0x0000000000007b1d */ /* 0x000fec0000010000 */
[----:B------:R-:W-:Y:S02]  /*15dbc0*/  STSM.16.M88.4 [R26], R4 ;  /* 0x000000041a007844 */ /* 0x000fe40000000200 */
[----:B------:R-:W-:Y:S06]  /*15dbd0*/  BAR.SYNC.DEFER_BLOCKING 0x0 ;  /* 0x0000000000007b1d */ /* 0x000fec0000010000 */
[----:B------:R-:W0:Y:S04]  /*15dbe0*/  LDS.128 R4, [R27] ;  /* 0x000000001b047984 */ /* 0x000e280000000c00 */
[----:B------:R1:W-:Y:S04]  /*15dbf0*/  STL.64 [R1+0x4e0], R16 ;  /* 0x0004e01001007387 */ /* 0x0003e80000100a00 */
[----:B------:R1:W-:Y:S01]  /*15dc00*/  STL.64 [R1+0x4e8], R18 ;  /* 0x0004e81201007387 */ /* 0x0003e20000100a00 */
[----:B------:R-:W-:Y:S06]  /*15dc10*/  BAR.SYNC.DEFER_BLOCKING 0x0 ;  /* 0x0000000000007b1d */ /* 0x000fec0000010000 */
[----:B-1----:R-:W4:Y:S04]  /*15dc20*/  LDL.LU R17, [R1+0x63a0] ;  /* 0x0063a00001117983 */ /* 0x002f280000300800 */
[----:B------:R-:W4:Y:S04]  /*15dc30*/  LDL.LU R14, [R1+0x2798] ;  /* 0x00279800010e7983 */ /* 0x000f280000300800 */
[----:B------:R-:W4:Y:S04]  /*15dc40*/  LDL.LU R18, [R1+0x278c] ;  /* 0x00278c0001127983 */ /* 0x000f280000300800 */
[----:B------:R-:W4:Y:S01]  /*15dc50*/  LDL.LU R23, [R1+0x220] ;  /* 0x0002200001177983 */ /* 0x000f220000300800 */
[----:B0-----:R-:W-:-:S03]  /*15dc60*/  IMAD.MOV.U32 R2, RZ, RZ, R6 ;  /* 0x000000ffff027224 */ /* 0x001fc600078e0006 */
[----:B------:R-:W-:Y:S04]  /*15dc70*/  STL.64 [R1+0x4d0], R4 ;  /* 0x0004d00401007387 */ /* 0x000fe80000100a00 */
[----:B------:R0:W-:Y:S04]  /*15dc80*/  STL [R1+0x4dc], R7 ;  /* 0x0004dc0701007387 */ /* 0x0001e80000100800 */
[----:B0-----:R-:W4:Y:S04]  /*15dc90*/  LDL.LU.64 R6, [R1+0x6398] ;  /* 0x0063980001067983 */ /* 0x001f280000300a00 */
[----:B------:R-:W4:Y:S04]  /*15dca0*/  LDL.LU.64 R4, [R1+0x6390] ;  /* 0x0063900001047983 */ /* 0x000f280000300a00 */
[----:B------:R2:W-:Y:S04]  /*15dcb0*/  STL.64 [R1+0x5cd0], R2 ;  /* 0x005cd00201007387 */ /* 0x0005e80000100a00 */
[----:B------:R-:W4:Y:S04]  /*15dcc0*/  LDL.LU R13, [R1+0x360] ;  /* 0x00036000010d7983 */ /* 0x000f280000300800 */
[----:B------:R0:W-:Y:S01]  /*15dcd0*/  STSM.16.M88.4 [R26], R8 ;  /* 0x000000081a007844 */ /* 0x0001e20000000200 */
[----:B--2---:R-:W-:-:S02]  /*15dce0*/  LOP3.LUT R3, R20, 0xffff, RZ, 0xc0, !PT ;  /* 0x0000ffff14037812 */ /* 0x004fc400078ec0ff */
[----:B---3--:R-:W-:Y:S02]  /*15dcf0*/  LOP3.LUT R2, R22, 0xffff, RZ, 0xc0, !PT ;  /* 0x0000ffff16027812 */ /* 0x008fe400078ec0ff */
[----:B----4-:R-:W-:Y:S02]  /*15dd00*/  PRMT R14, R14, 0x4210, R3 ;  /* 0x000042100e0e7816 */ /* 0x010fe40000000003 */
[----:B------:R-:W-:Y:S02]  /*15dd10*/  PRMT R15, R18, 0x4210, R2 ;  /* 0x00004210120f7816 */ /* 0x000fe40000000002 */
[----:B0-----:R-:W-:Y:S02]  /*15dd20*/  PRMT R8, R25, 0x5210, R7 ;  /* 0x0000521019087816 */ /* 0x001fe40000000007 */
[----:B------:R-:W-:Y:S02]  /*15dd30*/  PRMT R9, R24, 0x5210, R5 ;  /* 0x0000521018097816 */ /* 0x000fe40000000005 */
[----:B------:R-:W-:-:S02]  /*15dd40*/  PRMT R10, R21, 0x5210, R4 ;  /* 0x00005210150a7816 */ /* 0x000fc40000000004 */
[----:B------:R-:W-:Y:S02]  /*15dd50*/  LOP3.LUT R5, R29, 0xffff, RZ, 0xc0, !PT ;  /* 0x0000ffff1d057812 */ /* 0x000fe400078ec0ff */
[----:B------:R-:W-:Y:S01]  /*15dd60*/  LOP3.LUT R4, R17, 0xffff, RZ, 0xc0, !PT ;  /* 0x0000ffff11047812 */ /* 0x000fe200078ec0ff */
[----:B------:R0:W-:Y:S04]  /*15dd70*/  STL [R1+0x6380], R13 ;  /* 0x0063800d01007387 */ /* 0x0001e80000100800 */
[----:B------:R-:W2:Y:S04]  /*15dd80*/  LDL.LU R28, [R1+0x35c] ;  /* 0x00035c00011c7983 */ /* 0x000ea80000300800 */
[----:B------:R-:W3:Y:S01]  /*15dd90*/  LDL.LU R25, [R1+0x364] ;  /* 0x0003640001197983 */ /* 0x000ee20000300800 */
[----:B------:R-:W-:-:S03]  /*15dda0*/  PRMT R12, R12, 0x4210, R5 ;  /* 0x000042100c0c7816 */ /* 0x000fc60000000005 */
[----:B------:R-:W4:Y:S01]  /*15ddb0*/  LDL.LU R24, [R1+0x21c] ;  /* 0x00021c0001187983 */ /* 0x000f220000300800 */
[----:B0-----:R-:W-:Y:S01]  /*15ddc0*/  PRMT R13, R0, 0x4210, R4 ;  /* 0x00004210000d7816 */ /* 0x001fe20000000004 */
[----:B------:R-:W-:Y:S01]  /*15ddd0*/  BAR.SYNC.DEFER_BLOCKING 0x0 ;  /* 0x0000000000007b1d */ /* 0x000fe20000010000 */
[----:B------:R-:W-:-:S05]  /*15dde0*/  PRMT R11, R23, 0x5210, R6 ;  /* 0x00005210170b7816 */ /* 0x000fca0000000006 */
[----:B------:R-:W2:Y:S04]  /*15ddf0*/  LDL.LU R21, [R1+0x54c8] ;  /* 0x0054c80001157983 */ /* 0x000ea80000300800 */
[----:B------:R-:W2:Y:S04]  /*15de00*/  LDL.LU R29, [R1+0x54c4] ;  /* 0x0054c400011d7983 */ /* 0x000ea80000300800 */
[----:B------:R-:W-:Y:S04]  /*15de10*/  STL.64 [R1+0x6388], R4 ;  /* 0x0063880401007387 */ /* 0x000fe80000100a00 */
[----:B------:R-:W2:Y:S04]  /*15de20*/  LDL.LU R19, [R1+0x5470] ;  /* 0x0054700001137983 */ /* 0x000ea80000300800 */
[----:B------:R-:W0:Y:S01]  /*15de30*/  LDS.128 R4, [R27] ;  /* 0x000000001b047984 */ /* 0x000e220000000c00 */
[----:B------:R-:W-:Y:S06]  /*15de40*/  BAR.SYNC.DEFER_BLOCKING 0x0 ;  /* 0x0000000000007b1d */ /* 0x000fec0000010000 */
[----:B------:R-:W2:Y:S04]  /*15de50*/  LDL.LU R16, [R1+0x546c] ;  /* 0x00546c0001107983 */ /* 0x000ea80000300800 */
[----:B------:R-:W2:Y:S04]  /*15de60*/  LDL.LU R17, [R1+0x27d8] ;  /* 0x0027d80001117983 */ /* 0x000ea80000300800 */
[----:B------:R-:W2:Y:S04]  /*15de70*/  LDL.LU R20, [R1+0x27cc] ;  /* 0x0027cc0001147983 */ /* 0x000ea80000300800 */
[----:B------:R-:W2:Y:S04]  /*15de80*/  LDL.LU R22, [R1+0x27c8] ;  /* 0x0027c80001167983 */ /* 0x000ea80000300800 */
[----:B------:R-:W-:Y:S01]  /*15de90*/  STSM.16.M88.4 [R26], R12 ;  /* 0x0000000c1a007844 */ /* 0x000fe20000000200 */
[----:B------:R-:W-:Y:S06]  /*15dea0*/  BAR.SYNC.DEFER_BLOCKING 0x0 ;  /* 0x0000000000007b1d */ /* 0x000fec0000010000 */
[----:B------:R-:W2:Y:S04]  /*15deb0*/  LDL.LU R0, [R1+0x27bc] ;  /* 0x0027bc0001007983 */ /* 0x000ea80000300800 */
[----:B------:R-:W1:Y:S04]  /*15dec0*/  LDS.128 R12, [R27] ;  /* 0x000000001b0c7984 */ /* 0x000e680000000c00 */
[----:B0-----:R0:W-:Y:S04]  /*15ded0*/  STL.64 [R1+0x4c0], R4 ;  /* 0x0004c00401007387 */ /* 0x0011e80000100a00 */
[----:B------:R-:W-:Y:S01]  /*15dee0*/  STL.64 [R1+0x4c8], R6 ;  /* 0x0004c80601007387 */ /* 0x000fe20000100a00 */
[----:B------:R-:W-:Y:S06]  /*15def0*/  BAR.SYNC.DEFER_BLOCKING 0x0 ;  /* 0x0000000000007b1d */ /* 0x000fec0000010000 */
[----:B0-----:R-:W2:Y:S04]  /*15df00*/  LDL.LU.64 R4, [R1+0x6388] ;  /* 0x0063880001047983 */ /* 0x001ea80000300a00 */
[----:B-1----:R0:W-:Y:S04]  /*15df10*/  STL.64 [R1+0x4b0], R12 ;  /* 0x0004b00c01007387 */ /* 0x0021e80000100a00 */
[----:B------:R-:W-:Y:S04]  /*15df20*/  STL.64 [R1+0x4b8], R14 ;  /* 0x0004b80e01007387 */ /* 0x000fe80000100a00 */
[----:B0-----:R-:W2:Y:S04]  /*15df30*/  LDL.LU R13, [R1+0x6380] ;  /* 0x00638000010d7983 */ /* 0x001ea80000300800 */
[----:B------:R3:W-:Y:S02]  /*15df40*/  STSM.16.M88.4 [R26], R8 ;  /* 0x000000081a007844 */ /* 0x0007e40000000200 */
[----:B---3--:R-:W-:-:S02]  /*15df50*/  PRMT R10, R25, 0x5210, R3 ;  /* 0x00005210190a7816 */ /* 0x008fc40000000003 */
[----:B------:R-:W3:Y:S01]  /*15df60*/  LDL.LU R25, [R1+0x36c] ;  /* 0x00036c0001197983 */ /* 0x000ee20000300800 */
[----:B----4-:R-:W-:-:S03]  /*15df70*/  PRMT R11, R24, 0x5210, R2 ;  /* 0x00005210180b7816 */ /* 0x010fc60000000002 */
[----:B------:R-:W4:Y:S01]  /*15df80*/  LDL.LU R24, [R1+0x368] ;  /* 0x0003680001187983 */ /* 0x000f220000300800 */
[----:B--2---:R-:W-:Y:S02]  /*15df90*/  LOP3.LUT R3, R29, 0xffff, RZ, 0xc0, !PT ;  /* 0x0000ffff1d037812 */ /* 0x004fe400078ec0ff */
[----:B------:R-:W-:Y:S02]  /*15dfa0*/  LOP3.LUT R2, R19, 0xffff, RZ, 0xc0, !PT ;  /* 0x0000ffff13027812 */ /* 0x000fe400078ec0ff */
[----:B------:R-:W-:Y:S02]  /*15dfb0*/  PRMT R9, R28, 0x5210, R4 ;  /* 0x000052101c097816 */ /* 0x000fe40000000004 */
[----:B------:R-:W-:Y:S02]  /*15dfc0*/  LOP3.LUT R4, R21, 0xffff, RZ, 0xc0, !PT ;  /* 0x0000ffff15047812 */ /* 0x000fe400078ec0ff */
[----:B------:R-:W2:Y:S04]  /*15dfd0*/  LDL.LU R21, [R1+0x370] ;  /* 0x0003700001157983 */ /* 0x000ea80000300800 */
[----:B------:R-:W3:Y:S04]  /*15dfe0*/  LDL.LU R23, [R1+0x51b0] ;  /* 0x0051b00001177983 */ /* 0x000ee80000300800 */
[----:B------:R-:W3:Y:S01]  /*15dff0*/  LDL.LU R12, [R1+0x51ac] ;  /* 0x0051ac00010c7983 */ /* 0x000ee20000300800 */
[----:B------:R-:W-:Y:S01]  /*15e000*/  PRMT R8, R13, 0x5210, R5 ;  /* 0x000052100d087816 */ /* 0x000fe20000000005 */
[----:B------:R-:W-:Y:S01]  /*15e010*/  BAR.SYNC.DEFER_BLOCKING 0x0 ;  /* 0x0000000000007b1d */ /* 0x000fe20000010000 */
[----:B------:R-:W-:-:S02]  /*15e020*/  LOP3.LUT R5, R16, 0xffff, RZ, 0xc0, !PT ;  /* 0x0000ffff10057812 */ /* 0x000fc400078ec0ff */
[----:B------:R-:W-:Y:S02]  /*15e030*/  PRMT R16, R17, 0x4210, R4 ;  /* 0x0000421011107816 */ /* 0x000fe40000000004 */
[----:B------:R-:W-:Y:S01]  /*15e040*/  PRMT R19, R0, 0x4210, R5 ;  /* 0x0000421000137816 */ /* 0x000fe20000000005 */
[----:B------:R-:W3:Y:S04]  /*15e050*/  LDL.LU R13, [R1+0x514c] ;  /* 0x00514c00010d7983 */ /* 0x000ee80000300800 */
[----:B------:R-:W3:Y:S04]  /*15e060*/  LDL.LU R28, [R1+0x5148] ;  /* 0x00514800011c7983 */ /* 0x000ee80000300800 */
[----:B------:R-:W3:Y:S04]  /*15e070*/  LDL.LU R29, [R1+0x27f8] ;  /* 0x0027f800011d7983 */ /* 0x000ee80000300800 */
[----:B------:R-:W-:Y:S04]  /*15e080*/  STL.64 [R1+0x6378], R4 ;  /* 0x0063780401007387 */ /* 0x000fe80000100a00 */
[----:B------:R-:W0:Y:S01]  /*15e090*/  LDS.128 R4, [R27] ;  /* 0x000000001b047984 */ /* 0x000e220000000c00 */
[----:B------:R-:W-:Y:S06]  /*15e0a0*/  BAR.SYNC.DEFER_BLOCKING 0x0 ;  /* 0x0000000000007b1d */ /* 0x000fec0000010000 */
[----:B------:R1:W-:Y:S04]  /*15e0b0*/  STSM.16.M88.4 [R26], R8 ;  /* 0x000000081a007844 */ /* 0x0003e80000000200 */
[----:B0-----:R-:W-:Y:S01]  /*15e0c0*/  STL [R1+0x4a0], R4 ;  /* 0x0004a00401007387 */ /* 0x001fe20000100800 */
[----:B------:R-:W-:-:S03]  /*15e0d0*/  IMAD.MOV.U32 R0, RZ, RZ, R5 ;  /* 0x000000ffff007224 */ /* 0x000fc600078e0005 */
[----:B------:R-:W-:Y:S01]  /*15e0e0*/  STL.64 [R1+0x4a8], R6 ;  /* 0x0004a80601007387 */ /* 0x000fe20000100a00 */
[----:B------:R-:W-:Y:S06]  /*15e0f0*/  BAR.SYNC.DEFER_BLOCKING 0x0 ;  /* 0x0000000000007b1d */ /* 0x000fec0000010000 */
[----:B------:R-:W0:Y:S01]  /*15e100*/  LDS.128 R4, [R27] ;  /* 0x000000001b047984 */ /* 0x000e220000000c00 */
[----:B------:R-:W-:-:S03]  /*15e110*/  PRMT R18, R22, 0x4210, R2 ;  /* 0x0000421016127816 */ /* 0x000fc60000000002 */
[----:B------:R-:W-:Y:S04]  /*15e120*/  STL [R1+0x5cf8], R0 ;  /* 0x005cf80001007387 */ /* 0x000fe80000100800 */
[----:B-1----:R-:W3:Y:S04]  /*15e130*/  LDL.LU R11, [R1+0x27e8] ;  /* 0x0027e800010b7983 */ /* 0x002ee80000300800 */
[----:B------:R-:W3:Y:S04]  /*15e140*/  LDL.LU R22, [R1+0x27ec] ;  /* 0x0027ec0001167983 */ /* 0x000ee80000300800 */
[----:B------:R-:W3:Y:S04]  /*15e150*/  LDL.LU R15, [R1+0x27dc] ;  /* 0x0027dc00010f7983 */ /* 0x000ee80000300800 */
[----:B------:R-:W3:Y:S04]  /*15e160*/  LDL.LU R14, [R1+0x20c] ;  /* 0x00020c00010e7983 */ /* 0x000ee80000300800 */
[----:B0-----:R0:W-:Y:S04]  /*15e170*/  STL.64 [R1+0x490], R4 ;  /* 0x0004900401007387 */ /* 0x0011e80000100a00 */
[----:B------:R1:W-:Y:S04]  /*15e180*/  STL.64 [R1+0x498], R6 ;  /* 0x0004980601007387 */ /* 0x0003e80000100a00 */
[----:B0-----:R-:W3:Y:S01]  /*15e190*/  LDL.LU.64 R4, [R1+0x6378] ;  /* 0x0063780001047983 */ /* 0x001ee20000300a00 */
[----:B----4-:R-:W-:-:S02]  /*15e1a0*/  PRMT R9, R24, 0x5210, R3 ;  /* 0x0000521018097816 */ /* 0x010fc40000000003 */
[----:B--2---:R-:W-:Y:S02]  /*15e1b0*/  PRMT R10, R21, 0x5210, R2 ;  /* 0x00005210150a7816 */ /* 0x004fe40000000002 */
[----:B---3--:R-:W-:Y:S02]  /*15e1c0*/  PRMT R8, R25, 0x5210, R4 ;  /* 0x0000521019087816 */ /* 0x008fe40000000004 */
[----:B------:R-:W2:Y:S01]  /*15e1d0*/  LDL.LU R25, [R1+0x378] ;  /* 0x0003780001197983 */ /* 0x000ea20000300800 */
[----:B------:R-:W-:-:S03]  /*15e1e0*/  LOP3.LUT R4, R23, 0xffff, RZ, 0xc0, !PT ;  /* 0x0000ffff17047812 */ /* 0x000fc600078ec0ff */
[----:B------:R-:W3:Y:S04]  /*15e1f0*/  LDL.LU R24, [R1+0x374] ;  /* 0x0003740001187983 */ /* 0x000ee80000300800 */
[----:B------:R-:W4:Y:S04]  /*15e200*/  LDL.LU R21, [R1+0x37c] ;  /* 0x00037c0001157983 */ /* 0x000f280000300800 */
[----:B------:R-:W2:Y:S01]  /*15e210*/  LDL.LU R23, [R1+0x1fc] ;  /* 0x0001fc0001177983 */ /* 0x000ea20000300800 */
[----:B------:R-:W-:Y:S01]  /*15e220*/  PRMT R17, R20, 0x4210, R3 ;  /* 0x0000421014117816 */ /* 0x000fe20000000003 */
[----:B------:R-:W-:Y:S01]  /*15e230*/  BAR.SYNC.DEFER_BLOCKING 0x0 ;  /* 0x0000000000007b1d */ /* 0x000fe20000010000 */
[----:B------:R-:W-:-:S02]  /*15e240*/  LOP3.LUT R3, R12, 0xffff, RZ, 0xc0, !PT ;  /* 0x0000ffff0c037812 */ /* 0x000fc400078ec0ff */
[----:B-1----:R-:W-:-:S03]  /*15e250*/  PRMT R6, R29, 0x4210, R4 ;  /* 0x000042101d067816 */ /* 0x002fc60000000004 */
[----:B------:R-:W-:Y:S02]  /*15e260*/  STSM.16.M88.4 [R26], R16 ;  /* 0x000000101a007844 */ /* 0x000fe40000000200 */
[----:B------:R-:W-:Y:S01]  /*15e270*/  IMAD.MOV.U32 R20, RZ, RZ, R6 ;  /* 0x000000ffff147224 */ /* 0x000fe200078e0006 */
[----:B------:R-:W-:Y:S02]  /*15e280*/  LOP3.LUT R2, R13, 0xffff, RZ, 0xc0, !PT ;  /* 0x0000ffff0d027812 */ /* 0x000fe400078ec0ff */
[----:B------:R-:W-:Y:S02]  /*15e290*/  LOP3.LUT R0, R28, 0xffff, RZ, 0xc0, !PT ;  /* 0x0000ffff1c007812 */ /* 0x000fe400078ec0ff */
[----:B------:R-:W-:Y:S01]  /*15e2a0*/  PRMT R22, R22, 0x4210, R2 ;  /* 0x0000421016167816 */ /* 0x000fe20000000002 */
[----:B------:R-:W-:Y:S06]  /*15e2b0*/  BAR.SYNC.DEFER_BLOCKING 0x0 ;  /* 0x0000000000007b1d */ /* 0x000fec0000010000 */
[----:B--2---:R0:W-:Y:S04]  /*15e2c0*/  STL [R1+0x6370], R23 ;  /* 0x0063701701007387 */ /* 0x0041e80000100800 */
[----:B----4-:R1:W-:Y:S04]  /*15e2d0*/  STL [R1+0x636c], R21 ;  /* 0x00636c1501007387 */ /* 0x0103e80000100800 */
[----:B------:R-:W-:Y:S01]  /*15e2e0*/  STL [R1+0x6374], R4 ;  /* 0x0063740401007387 */ /* 0x000fe20000100800 */
[----:B0-----:R-:W-:-:S03]  /*15e2f0*/  PRMT R23, R15, 0x4210, R0 ;  /* 0x000042100f177816 */ /* 0x001fc60000000000 */
[----:B------:R-:W2:Y:S01]  /*15e300*/  LDL.LU R18, [R1+0x54e0] ;  /* 0x0054e00001127983 */ /* 0x000ea20000300800 */
[----:B-1----:R-:W-:Y:S02]  /*15e310*/  PRMT R21, R11, 0x4210, R3 ;  /* 0x000042100b157816 */ /* 0x002fe40000000003 */
[----:B------:R-:W-:Y:S01]  /*15e320*/  PRMT R11, R14, 0x5210, R5 ;  /* 0x000052100e0b7816 */ /* 0x000fe20000000005 */
[----:B------:R-:W4:Y:S04]  /*15e330*/  LDL.LU R19, [R1+0x54dc] ;  /* 0x0054dc0001137983 */ /* 0x000f280000300800 */
        /* <DEDUP_REMOVED lines=9> */
[----:B------:R-:W2:Y:S04]  /*15e3d0*/  LDL.LU R29, [R1+0x27fc] ;  /* 0x0027fc00011d7983 */ /* 0x000ea80000300800 */
[----:B------:R-:W1:Y:S04]  /*15e3e0*/  LDS.128 R20, [R27] ;  /* 0x000000001b147984 */ /* 0x000e680000000c00 */
[----:B0-----:R0:W-:Y:S04]  /*15e3f0*/  STL.64 [R1+0x480], R4 ;  /* 0x0004800401007387 */ /* 0x0011e80000100a00 */
[----:B------:R-:W-:Y:S01]  /*15e400*/  STL.64 [R1+0x488], R6 ;  /* 0x0004880601007387 */ /* 0x000fe20000100a00 */
[----:B---3--:R-:W-:Y:S01]  /*15e410*/  PRMT R3, R24, 0x5210, R3 ;  /* 0x0000521018037816 */ /* 0x008fe20000000003 */
[----:B------:R-:W-:Y:S06]  /*15e420*/  BAR.SYNC.DEFER_BLOCKING 0x0 ;  /* 0x0000000000007b1d */ /* 0x000fec0000010000 */
[----:B0-----:R-:W3:Y:S04]  /*15e430*/  LDL.LU R4, [R1+0x6374] ;  /* 0x0063740001047983 */ /* 0x001ee80000300800 */
[----:B-1----:R-:W-:Y:S04]  /*15e440*/  STL.64 [R1+0x470], R20 ;  /* 0x0004701401007387 */ /* 0x002fe80000100a00 */
[----:B------:R0:W-:Y:S04]  /*15e450*/  STL.64 [R1+0x478], R22 ;  /* 0x0004781601007387 */ /* 0x0001e80000100a00 */
[----:B0-----:R-:W2:Y:S04]  /*15e460*/  LDL.LU R23, [R1+0x6370] ;  /* 0x0063700001177983 */ /* 0x001ea80000300800 */
[----:B------:R-:W2:Y:S01]  /*15e470*/  LDL.LU R21, [R1+0x636c] ;  /* 0x00636c0001157983 */ /* 0x000ea20000300800 */
[----:B---3--:R-:W-:-:S03]  /*15e480*/  PRMT R4, R25, 0x5210, R4 ;  /* 0x0000521019047816 */ /* 0x008fc60000000004 */
[----:B------:R-:W3:Y:S04]  /*15e490*/  LDL.LU R25, [R1+0x384] ;  /* 0x0003840001197983 */ /* 0x000ee80000300800 */
[----:B------:R-:W3:Y:S01]  /*15e4a0*/  LDL.LU R24, [R1+0x380] ;  /* 0x0003800001187983 */ /* 0x000ee20000300800 */
[----:B--2---:R-:W-:-:S03]  /*15e4b0*/  PRMT R2, R21, 0x5210, R2 ;  /* 0x0000521015027816 */ /* 0x004fc60000000002 */
[----:B------:R-:W2:Y:S04]  /*15e4c0*/  LDL.LU R21, [R1+0x388] ;  /* 0x0003880001157983 */ /* 0x000ea80000300800 */
[----:B------:R0:W-:Y:S01]  /*15e4d0*/  STSM.16.M88.4 [R26], R8 ;  /* 0x000000081a007844 */ /* 0x0001e20000000200 */
[----:B------:R-:W-:Y:S01]  /*15e4e0*/  IMAD.MOV.U32 R22, RZ, RZ, R2 ;  /* 0x000000ffff167224 */ /* 0x000fe200078e0002 */
[----:B----4-:R-:W-:Y:S02]  /*15e4f0*/  LOP3.LUT R2, R19, 0xffff, RZ, 0xc0, !PT ;  /* 0x0000ffff13027812 */ /* 0x010fe400078ec0ff */
[----:B------:R-:W-:Y:S02]  /*15e500*/  PRMT R23, R23, 0x5210, R0 ;  /* 0x0000521017177816 */ /* 0x000fe40000000000 */
[----:B------:R-:W-:-:S02]  /*15e510*/  LOP3.LUT R0, R16, 0xffff, RZ, 0xc0, !PT ;  /* 0x0000ffff10007812 */ /* 0x000fc400078ec0ff */
[----:B------:R-:W-:Y:S02]  /*15e520*/  LOP3.LUT R5, R17, 0xffff, RZ, 0xc0, !PT ;  /* 0x0000ffff11057812 */ /* 0x000fe400078ec0ff */
[----:B------:R-:W-:Y:S02]  /*15e530*/  PRMT R17, R13, 0x4210, R2 ;  /* 0x000042100d117816 */ /* 0x000fe40000000002 */
[----:B0-----:R-:W-:-:S04]  /*15e540*/  LOP3.LUT R8, R18, 0xffff, RZ, 0xc0, !PT ;  /* 0x0000ffff12087812 */ /* 0x001fc800078ec0ff */
[----:B------:R-:W-:Y:S01]  /*15e550*/  PRMT R16, R12, 0x4210, R8 ;  /* 0x000042100c107816 */ /* 0x000fe20000000008 */
[----:B------:R-:W-:Y:S01]  /*15e560*/  BAR.SYNC.DEFER_BLOCKING 0x0 ;  /* 0x0000000000007b1d */ /* 0x000fe20000010000 */
[----:B------:R-:W-:-:S05]  /*15e570*/  IMAD.MOV.U32 R20, RZ, RZ, R4 ;  /* 0x000000ffff147224 */ /* 0x000fca00078e0004 */
[----:B------:R-:W0:Y:S01]  /*15e580*/  LDS.128 R12, [R27] ;  /* 0x000000001b0c7984 */ /* 0x000e220000000c00 */
[----:B------:R-:W-:Y:S02]  /*15e590*/  PRMT R18, R28, 0x4210, R0 ;  /* 0x000042101c127816 */ /* 0x000fe40000000000 */
[----:B------:R-:W-:Y:S01]  /*15e5a0*/  PRMT R19, R29, 0x4210, R5 ;  /* 0x000042101d137816 */ /* 0x000fe20000000005 */
[----:B------:R-:W-:Y:S06]  /*15e5b0*/  BAR.SYNC.DEFER_BLOCKING 0x0 ;  /* 0x0000000000007b1d */ /* 0x000fec0000010000 */
[----:B--2---:R1:W-:Y:S04]  /*15e5c0*/  STL [R1+0x6368], R21 ;  /* 0x0063681501007387 */ /* 0x0043e80000100800 */
[----:B------:R-:W2:Y:S01]  /*15e5d0*/  LDL.LU R4, [R1+0x51d4] ;  /* 0x0051d40001047983 */ /* 0x000ea20000300800 */
[----:B-1----:R-:W-:-:S03]  /*15e5e0*/  IMAD.MOV.U32 R21, RZ, RZ, R3 ;  /* 0x000000ffff157224 */ /* 0x002fc600078e0003 */
[----:B------:R-:W4:Y:S04]  /*15e5f0*/  LDL.LU R3, [R1+0x51d0] ;  /* 0x0051d00001037983 */ /* 0x000f280000300800 */
[----:B------:R-:W-:Y:S01]  /*15e600*/  STSM.16.M88.4 [R26], R20 ;  /* 0x000000141a007844 */ /* 0x000fe20000000200 */
[----:B------:R-:W-:Y:S06]  /*15e610*/  BAR.SYNC.DEFER_BLOCKING 0x0 ;  /* 0x0000000000007b1d */ /* 0x000fec0000010000 */
[----:B------:R-:W1:Y:S02]  /*15e620*/  LDS.128 R20, [R27] ;  /* 0x000000001b147984 */ /* 0x000e640000000c00 */
[----:B------:R-:W-:Y:S06]  /*15e630*/  BAR.SYNC.DEFER_BLOCKING 0x0 ;  /* 0x0000000000007b1d */ /* 0x000fec0000010000 */
[----:B0-----:R0:W-:Y:S04]  /*15e640*/  STL.64 [R1+0x460], R12 ;  /* 0x0004600c01007387 */ /* 0x0011e80000100a00 */
[----:B------:R0:W-:Y:S04]  /*15e650*/  STL.64 [R1+0x468], R14 ;  /* 0x0004680e01007387 */ /* 0x0001e80000100a00 */
[----:B------:R-:W4:Y:S04]  /*15e660*/  LDL.LU R7, [R1+0x5164] ;  /* 0x0051640001077983 */ /* 0x000f280000300800 */
[----:B------:R-:W4:Y:S04]  /*15e670*/  LDL.LU R6, [R1+0x5160] ;  /* 0x0051600001067983 */ /* 0x000f280000300800 */
[----:B0-----:R-:W4:Y:S04]  /*15e680*/  LDL.LU R12, [R1+0x2838] ;  /* 0x00283800010c7983 */ /* 0x001f280000300800 */
[----:B------:R-:W4:Y:S04]  /*15e690*/  LDL.LU R13, [R1+0x2828] ;  /* 0x00282800010d7983 */ /* 0x000f280000300800 */
[----:B------:R-:W4:Y:S04]  /*15e6a0*/  LDL.LU R14, [R1+0x282c] ;  /* 0x00282c00010e7983 */ /* 0x000f280000300800 */
[----:B------:R-:W4:Y:S01]  /*15e6b0*/  LDL.LU R15, [R1+0x281c] ;  /* 0x00281c00010f7983 */ /* 0x000f220000300800 */
[----:B---3--:R-:W-:-:S03]  /*15e6c0*/  PRMT R8, R25, 0x5210, R8 ;  /* 0x0000521019087816 */ /* 0x008fc60000000008 */
[----:B------:R-:W3:Y:S01]  /*15e6d0*/  LDL.LU R11, [R1+0x1ec] ;  /* 0x0001ec00010b7983 */ /* 0x000ee20000300800 */
[----:B------:R-:W-:-:S03]  /*15e6e0*/  PRMT R9, R24, 0x5210, R2 ;  /* 0x0000521018097816 */ /* 0x000fc60000000002 */
[----:B-1----:R0:W-:Y:S04]  /*15e6f0*/  STL.64 [R1+0x450], R20 ;  /* 0x0004501401007387 */ /* 0x0021e80000100a00 */
[----:B------:R-:W-:Y:S04]  /*15e700*/  STL.64 [R1+0x458], R22 ;  /* 0x0004581601007387 */ /* 0x000fe80000100a00 */
[----:B------:R1:W-:Y:S04]  /*15e710*/  STSM.16.M88.4 [R26], R16 ;  /* 0x000000101a007844 */ /* 0x0003e80000000200 */
[----:B0-----:R-:W3:Y:S04]  /*15e720*/  LDL.LU R21, [R1+0x6368] ;  /* 0x0063680001157983 */ /* 0x001ee80000300800 */
[----:B------:R-:W3:Y:S04]  /*15e730*/  LDL.LU R25, [R1+0x394] ;  /* 0x0003940001197983 */ /* 0x000ee80000300800 */
[----:B------:R-:W3:Y:S04]  /*15e740*/  LDL.LU R24, [R1+0x390] ;  /* 0x0003900001187983 */ /* 0x000ee80000300800 */
[----:B-1----:R-:W3:Y:S04]  /*15e750*/  LDL.LU R18, [R1+0x38c] ;  /* 0x00038c0001127983 */ /* 0x002ee80000300800 */
[----:B------:R-:W3:Y:S04]  /*15e760*/  LDL.LU R19, [R1+0x1dc] ;  /* 0x0001dc0001137983 */ /* 0x000ee80000300800 */
[----:B------:R-:W3:Y:S04]  /*15e770*/  LDL.LU R16, [R1+0x54f0] ;  /* 0x0054f00001107983 */ /* 0x000ee80000300800 */
[----:B------:R-:W3:Y:S01]  /*15e780*/  LDL.LU R17, [R1+0x54ec] ;  /* 0x0054ec0001117983 */ /* 0x000ee20000300800 */
[----:B------:R-:W-:Y:S01]  /*15e790*/  BAR.SYNC.DEFER_BLOCKING 0x0 ;  /* 0x0000000000007b1d */ /* 0x000fe20000010000 */
[----:B--2---:R-:W-:-:S02]  /*15e7a0*/  LOP3.LUT R4, R4, 0xffff, RZ, 0xc0, !PT ;  /* 0x0000ffff04047812 */ /* 0x004fc400078ec0ff */
[----:B----4-:R-:W-:-:S03]  /*15e7b0*/  LOP3.LUT R3, R3, 0xffff, RZ, 0xc0, !PT ;  /* 0x0000ffff03037812 */ /* 0x010fc600078ec0ff */
[----:B---3--:R-:W-:Y:S04]  /*15e7c0*/  STL.64 [R1+0x6360], R18 ;  /* 0x0063601201007387 */ /* 0x008fe80000100a00 */
[----:B------:R-:W-:Y:S04]  /*15e7d0*/  STL.64 [R1+0x6358], R16 ;  /* 0x0063581001007387 */ /* 0x000fe80000100a00 */
[----:B------:R-:W0:Y:S01]  /*15e7e0*/  LDS.128 R16, [R27] ;  /* 0x000000001b107984 */ /* 0x000e220000000c00 */
[----:B------:R-:W-:-:S03]  /*15e7f0*/  PRMT R10, R21, 0x5210, R0 ;  /* 0x00005210150a7816 */ /* 0x000fc60000000000 */
[----:B------:R-:W2:Y:S04]  /*15e800*/  LDL.LU R20, [R1+0x5498] ;  /* 0x0054980001147983 */ /* 0x000ea80000300800 */
[----:B------:R-:W3:Y:S04]  /*15e810*/  LDL.LU R22, [R1+0x5494] ;  /* 0x0054940001167983 */ /* 0x000ee80000300800 */
[----:B------:R-:W4:Y:S04]  /*15e820*/  LDL.LU R23, [R1+0x285c] ;  /* 0x00285c0001177983 */ /* 0x000f280000300800 */
[----:B------:R-:W2:Y:S04]  /*15e830*/  LDL.LU R21, [R1+0x284c] ;  /* 0x00284c0001157983 */ /* 0x000ea80000300800 */
[----:B------:R-:W2:Y:S04]  /*15e840*/  LDL.LU R28, [R1+0x2848] ;  /* 0x00284800011c7983 */ /* 0x000ea80000300800 */
[----:B------:R-:W2:Y:S04]  /*15e850*/  LDL.LU R29, [R1+0x8ac] ;  /* 0x0008ac00011d7983 */ /* 0x000ea80000300800 */
[----:B0-----:R-:W-:Y:S04]  /*15e860*/  STL.64 [R1+0x440], R16 ;  /* 0x0004401001007387 */ /* 0x001fe80000100a00 */
[----:B------:R0:W-:Y:S04]  /*15e870*/  STL.64 [R1+0x448], R18 ;  /* 0x0004481201007387 */ /* 0x0001e80000100a00 */
[----:B0-----:R-:W2:Y:S04]  /*15e880*/  LDL.LU.64 R18, [R1+0x6360] ;  /* 0x0063600001127983 */ /* 0x001ea80000300a00 */
[----:B------:R-:W4:Y:S01]  /*15e890*/  LDL.LU.64 R16, [R1+0x6358] ;  /* 0x0063580001107983 */ /* 0x000f220000300a00 */
[----:B------:R-:W-:-:S02]  /*15e8a0*/  LOP3.LUT R2, R7, 0xffff, RZ, 0xc0, !PT ;  /* 0x0000ffff07027812 */ /* 0x000fc400078ec0ff */
[----:B------:R-:W-:Y:S02]  /*15e8b0*/  LOP3.LUT R0, R6, 0xffff, RZ, 0xc0, !PT ;  /* 0x0000ffff06007812 */ /* 0x000fe400078ec0ff */
[----:B------:R-:W-:Y:S02]  /*15e8c0*/  PRMT R12, R12, 0x4210, R4 ;  /* 0x000042100c0c7816 */ /* 0x000fe40000000004 */
[----:B------:R-:W-:Y:S02]  /*15e8d0*/  PRMT R13, R13, 0x4210, R3 ;  /* 0x000042100d0d7816 */ /* 0x000fe40000000003 */
[----:B------:R-:W-:Y:S02]  /*15e8e0*/  PRMT R14, R14, 0x4210, R2 ;  /* 0x000042100e0e7816 */ /* 0x000fe40000000002 */
[----:B------:R-:W-:Y:S01]  /*15e8f0*/  PRMT R15, R15, 0x4210, R0 ;  /* 0x000042100f0f7816 */ /* 0x000fe20000000000 */
[----:B------:R-:W-:Y:S06]  /*15e900*/  BAR.SYNC.DEFER_BLOCKING 0x0 ;  /* 0x0000000000007b1d */ /* 0x000fec0000010000 */
[----:B------:R-:W-:Y:S02]  /*15e910*/  STSM.16.M88.4 [R26], R12 ;  /* 0x0000000c1a007844 */ /* 0x000fe40000000200 */
[----:B------:R-:W-:Y:S06]  /*15e920*/  BAR.SYNC.DEFER_BLOCKING 0x0 ;  /* 0x0000000000007b1d */ /* 0x000fec0000010000 */
[----:B------:R-:W0:Y:S04]  /*15e930*/  LDS.128 R12, [R27] ;  /* 0x000000001b0c7984 */ /* 0x000e280000000c00 */
[----:B0-----:R0:W-:Y:S04]  /*15e940*/  STL.64 [R1+0x430], R12 ;  /* 0x0004300c01007387 */ /* 0x0011e80000100a00 */
[----:B------:R2:W-:Y:S01]  /*15e950*/  STL.64 [R1+0x438], R14 ;  /* 0x0004380e01007387 */ /* 0x0005e20000100a00 */
[----:B0-----:R-:W-:-:S03]  /*15e960*/  PRMT R12, R25, 0x5210, R4 ;  /* 0x00005210190c7816 */ /* 0x001fc60000000004 */
[----:B------:R-:W4:Y:S01]  /*15e970*/  LDL.LU R25, [R1+0x39c] ;  /* 0x00039c0001197983 */ /* 0x000f220000300800 */
[----:B------:R-:W-:Y:S01]  /*15e980*/  PRMT R11, R11, 0x5210, R5 ;  /* 0x000052100b0b7816 */ /* 0x000fe20000000005 */
[----:B------:R-:W-:Y:S06]  /*15e990*/  BAR.SYNC.DEFER_BLOCKING 0x0 ;  /* 0x0000000000007b1d */ /* 0x000fec0000010000 */
[----:B------:R4:W-:Y:S01]  /*15e9a0*/  STSM.16.M88.4 [R26], R8 ;  /* 0x000000081a007844 */ /* 0x0009e20000000200 */
[----:B------:R-:W-:-:S03]  /*15e9b0*/  PRMT R13, R24, 0x5210, R3 ;  /* 0x00005210180d7816 */ /* 0x000fc60000000003 */
[----:B------:R-:W4:Y:S01]  /*15e9c0*/  LDL.LU R24, [R1+0x398] ;  /* 0x0003980001187983 */ /* 0x000f220000300800 */
[----:B---3--:R-:W-:Y:S02]  /*15e9d0*/  LOP3.LUT R5, R22, 0xffff, RZ, 0xc0, !PT ;  /* 0x0000ffff16057812 */ /* 0x008fe400078ec0ff */
[----:B--2---:R-:W-:Y:S02]  /*15e9e0*/  PRMT R14, R18, 0x5210, R2 ;  /* 0x00005210120e7816 */ /* 0x004fe40000000002 */
[----:B------:R-:W-:Y:S01]  /*15e9f0*/  PRMT R15, R19, 0x5210, R0 ;  /* 0x00005210130f7816 */ /* 0x000fe20000000000 */
[----:B------:R-:W-:Y:S01]  /*15ea00*/  BAR.SYNC.DEFER_BLOCKING 0x0 ;  /* 0x0000000000007b1d */ /* 0x000fe20000010000 */
[----:B----4-:R-:W-:Y:S02]  /*15ea10*/  LOP3.LUT R8, R16, 0xffff, RZ, 0xc0, !PT ;  /* 0x0000ffff10087812 */ /* 0x010fe400078ec0ff */
[----:B------:R-:W-:-:S03]  /*15ea20*/  LOP3.LUT R2, R17, 0xffff, RZ, 0xc0, !PT ;  /* 0x0000ffff11027812 */ /* 0x000fc600078ec0ff */
[----:B------:R-:W0:Y:S02]  /*15ea30*/  LDS.128 R16, [R27] ;  /* 0x000000001b107984 */ /* 0x000e240000000c00 */
[----:B------:R-:W-:Y:S01]  /*15ea40*/  BAR.SYNC.DEFER_BLOCKING 0x0 ;  /* 0x0000000000007b1d */ /* 0x000fe20000010000 */
[----:B------:R-:W-:Y:S02]  /*15ea50*/  LOP3.LUT R0, R20, 0xffff, RZ, 0xc0, !PT ;  /* 0x0000ffff14007812 */ /* 0x000fe400078ec0ff */
[----:B------:R-:W-:Y:S02]  /*15ea60*/  PRMT R20, R23, 0x4210, R8 ;  /* 0x0000421017147816 */ /* 0x000fe40000000008 */
[----:B------:R-:W-:Y:S01]  /*15ea70*/  PRMT R22, R28, 0x4210, R0 ;  /* 0x000042101c167816 */ /* 0x000fe20000000000 */
[----:B------:R1:W-:Y:S01]  /*15ea80*/  STSM.16.M88.4 [R26], R12 ;  /* 0x0000000c1a007844 */ /* 0x0003e20000000200 */
[----:B------:R-:W-:Y:S02]  /*15ea90*/  PRMT R23, R29, 0x4210, R5 ;  /* 0x000042101d177816 */ /* 0x000fe40000000005 */
[----:B------:R-:W-:-:S03]  /*15eaa0*/  PRMT R21, R21, 0x4210, R2 ;  /* 0x0000421015157816 */ /* 0x000fc60000000002 */
[----:B------:R-:W-:Y:S04]  /*15eab0*/  STL.64 [R1+0x6350], R22 ;  /* 0x0063501601007387 */ /* 0x000fe80000100a00 */
[----:B------:R-:W-:Y:S01]  /*15eac0*/  STL.64 [R1+0x6348], R20 ;  /* 0x0063481401007387 */ /* 0x000fe20000100a00 */
[----:B------:R-:W-:Y:S06]  /*15ead0*/  BAR.SYNC.DEFER_BLOCKING 0x0 ;  /* 0x0000000000007b1d */ /* 0x000fec0000010000 */
[----:B------:R-:W2:Y:S04]  /*15eae0*/  LDS.128 R20, [R27] ;  /* 0x000000001b147984 */ /* 0x000ea80000000c00 */
[----:B0-----:R-:W-:Y:S04]  /*15eaf0*/  STL.64 [R1+0x420], R16 ;  /* 0x0004201001007387 */ /* 0x001fe80000100a00 */
[----:B------:R0:W-:Y:S04]  /*15eb00*/  STL.64 [R1+0x428], R18 ;  /* 0x0004281201007387 */ /* 0x0001e80000100a00 */
[----:B------:R-:W3:Y:S04]  /*15eb10*/  LDL.LU R10, [R1+0x3a4] ;  /* 0x0003a400010a7983 */ /* 0x000ee80000300800 */
[----:B------:R-:W4:Y:S04]  /*15eb20*/  LDL.LU R4, [R1+0x51ec] ;  /* 0x0051ec0001047983 */ /* 0x000f280000300800 */
[----:B------:R-:W3:Y:S04]  /*15eb30*/  LDL.LU R3, [R1+0x51e8] ;  /* 0x0051e80001037983 */ /* 0x000ee80000300800 */
[----:B------:R-:W3:Y:S04]  /*15eb40*/  LDL.LU R7, [R1+0x5180] ;  /* 0x0051800001077983 */ /* 0x000ee80000300800 */
[----:B------:R-:W3:Y:S04]  /*15eb50*/  LDL.LU R6, [R1+0x517c] ;  /* 0x00517c0001067983 */ /* 0x000ee80000300800 */
[----:B-1----:R-:W3:Y:S04]  /*15eb60*/  LDL.LU R12, [R1+0x28b8] ;  /* 0x0028b800010c7983 */ /* 0x002ee80000300800 */
[----:B------:R-:W3:Y:S04]  /*15eb70*/  LDL.LU R11, [R1+0x2898] ;  /* 0x00289800010b7983 */ /* 0x000ee80000300800 */
[----:B------:R-:W3:Y:S04]  /*15eb80*/  LDL.LU R14, [R1+0x2868] ;  /* 0x00286800010e7983 */ /* 0x000ee80000300800 */
[----:B------:R-:W3:Y:S04]  /*15eb90*/  LDL.LU R15, [R1+0x2858] ;  /* 0x00285800010f7983 */ /* 0x000ee80000300800 */
[----:B0-----:R-:W3:Y:S01]  /*15eba0*/  LDL.LU R18, [R1+0x19c] ;  /* 0x00019c0001127983 */ /* 0x001ee20000300800 */
[----:B------:R-:W-:-:S03]  /*15ebb0*/  PRMT R8, R25, 0x5210, R8 ;  /* 0x0000521019087816 */ /* 0x000fc60000000008 */
[----:B--2---:R-:W-:Y:S04]  /*15ebc0*/  STL.64 [R1+0x410], R20 ;  /* 0x0004101401007387 */ /* 0x004fe80000100a00 */
[----:B------:R0:W-:Y:S04]  /*15ebd0*/  STL.64 [R1+0x418], R22 ;  /* 0x0004181601007387 */ /* 0x0001e80000100a00 */
[----:B0-----:R-:W2:Y:S04]  /*15ebe0*/  LDL.LU.64 R22, [R1+0x6350] ;  /* 0x0063500001167983 */ /* 0x001ea80000300a00 */
[----:B------:R-:W2:Y:S04]  /*15ebf0*/  LDL.LU.64 R20, [R1+0x6348] ;  /* 0x0063480001147983 */ /* 0x000ea80000300a00 */
[----:B------:R-:W2:Y:S04]  /*15ec00*/  LDL.LU R25, [R1+0x3b4] ;  /* 0x0003b40001197983 */ /* 0x000ea80000300800 */
[----:B------:R-:W2:Y:S01]  /*15ec10*/  LDL.LU R13, [R1+0x3b0] ;  /* 0x0003b000010d7983 */ /* 0x000ea20000300800 */
[----:B------:R-:W-:Y:S06]  /*15ec20*/  BAR.SYNC.DEFER_BLOCKING 0x0 ;  /* 0x0000000000007b1d */ /* 0x000fec0000010000 */
[----:B--2---:R0:W-:Y:S04]  /*15ec30*/  STL [R1+0x6330], R13 ;  /* 0x0063300d01007387 */ /* 0x0041e80000100800 */
[----:B------:R-:W2:Y:S04]  /*15ec40*/  LDL.LU R19, [R1+0x3ac] ;  /* 0x0003ac0001137983 */ /* 0x000ea80000300800 */
[----:B------:R-:W2:Y:S04]  /*15ec50*/  LDL.LU R16, [R1+0x18c] ;  /* 0x00018c0001107983 */ /* 0x000ea80000300800 */
[----:B------:R-:W2:Y:S04]  /*15ec60*/  LDL.LU R17, [R1+0x5508] ;  /* 0x0055080001117983 */ /* 0x000ea80000300800 */
[----:B------:R1:W-:Y:S01]  /*15ec70*/  STSM.16.M88.4 [R26], R20 ;  /* 0x000000141a007844 */ /* 0x0003e20000000200 */
[----:B---3--:R-:W-:-:S04]  /*15ec80*/  LOP3.LUT R3, R3, 0xffff, RZ, 0xc0, !PT ;  /* 0x0000ffff03037812 */ /* 0x008fc800078ec0ff */
[----:B0-----:R-:W-:Y:S02]  /*15ec90*/  PRMT R13, R11, 0x4210, R3 ;  /* 0x000042100b0d7816 */ /* 0x001fe40000000003 */
[----:B------:R-:W-:Y:S02]  /*15eca0*/  PRMT R11, R18, 0x5210, R5 ;  /* 0x00005210120b7816 */ /* 0x000fe40000000005 */
[----:B------:R-:W-:Y:S02]  /*15ecb0*/  PRMT R9, R24, 0x5210, R2 ;  /* 0x0000521018097816 */ /* 0x000fe40000000002 */
[----:B------:R-:W-:Y:S01]  /*15ecc0*/  PRMT R10, R10, 0x5210, R0 ;  /* 0x000052100a0a7816 */ /* 0x000fe20000000000 */
[----:B------:R-:W-:Y:S01]  /*15ecd0*/  BAR.SYNC.DEFER_BLOCKING 0x0 ;  /* 0x0000000000007b1d */ /* 0x000fe20000010000 */
[----:B----4-:R-:W-:Y:S02]  /*15ece0*/  LOP3.LUT R4, R4, 0xffff, RZ, 0xc0, !PT ;  /* 0x0000ffff04047812 */ /* 0x010fe400078ec0ff */
[----:B------:R-:W-:-:S02]  /*15ecf0*/  LOP3.LUT R2, R7, 0xffff, RZ, 0xc0, !PT ;  /* 0x0000ffff07027812 */ /* 0x000fc400078ec0ff */
[----:B------:R-:W-:Y:S02]  /*15ed00*/  LOP3.LUT R0, R6, 0xffff, RZ, 0xc0, !PT ;  /* 0x0000ffff06007812 */ /* 0x000fe400078ec0ff */
[----:B------:R-:W-:Y:S02]  /*15ed10*/  PRMT R12, R12, 0x4210, R4 ;  /* 0x000042100c0c7816 */ /* 0x000fe40000000004 */
[----:B------:R-:W-:Y:S02]  /*15ed20*/  PRMT R14, R14, 0x4210, R2 ;  /* 0x000042100e0e7816 */ /* 0x000fe40000000002 */
[----:B------:R-:W-:Y:S01]  /*15ed30*/  PRMT R15, R15, 0x4210, R0 ;  /* 0x000042100f0f7816 */ /* 0x000fe20000000000 */
[----:B--2---:R-:W-:Y:S04]  /*15ed40*/  STL [R1+0x6340], R19 ;  /* 0x0063401301007387 */ /* 0x004fe80000100800 */
[----:B------:R-:W-:Y:S04]  /*15ed50*/  STL.64 [R1+0x6338], R16 ;  /* 0x0063381001007387 */ /* 0x000fe80000100a00 */
[----:B------:R-:W0:Y:S01]  /*15ed60*/  LDS.128 R16, [R27] ;  /* 0x000000001b107984 */ /* 0x000e220000000c00 */
[----:B------:R-:W-:Y:S06]  /*15ed70*/  BAR.SYNC.DEFER_BLOCKING 0x0 ;  /* 0x0000000000007b1d */ /* 0x000fec0000010000 */
[----:B-1----:R-:W2:Y:S04]  /*15ed80*/  LDL.LU R20, [R1+0x5504] ;  /* 0x0055040001147983 */ /* 0x002ea80000300800 */
[----:B------:R-:W3:Y:S04]  /*15ed90*/  LDL.LU R22, [R1+0x54b4] ;  /* 0x0054b40001167983 */ /* 0x000ee80000300800 */
[----:B------:R-:W4:Y:S04]  /*15eda0*/  LDL.LU R23, [R1+0x54b0] ;  /* 0x0054b00001177983 */ /* 0x000f280000300800 */
[----:B------:R-:W2:Y:S04]  /*15edb0*/  LDL.LU R28, [R1+0x293c] ;  /* 0x00293c00011c7983 */ /* 0x000ea80000300800 */
[----:B------:R-:W-:Y:S01]  /*15edc0*/  STSM.16.M88.4 [R26], R12 ;  /* 0x0000000c1a007844 */ /* 0x000fe20000000200 */
[----:B------:R-:W-:Y:S06]  /*15edd0*/  BAR.SYNC.DEFER_BLOCKING 0x0 ;  /* 0x0000000000007b1d */ /* 0x000fec0000010000 */
[----:B------:R-:W2:Y:S04]  /*15ede0*/  LDL.LU R21, [R1+0x2918] ;  /* 0x0029180001157983 */ /* 0x000ea80000300800 */
[----:B------:R-:W2:Y:S04]  /*15edf0*/  LDL.LU R29, [R1+0x292c] ;  /* 0x00292c00011d7983 */ /* 0x000ea80000300800 */
[----:B------:R-:W2:Y:S04]  /*15ee00*/  LDL.LU R24, [R1+0x28d8] ;  /* 0x0028d80001187983 */ /* 0x000ea80000300800 */
[----:B------:R-:W1:Y:S04]  /*15ee10*/  LDS.128 R12, [R27] ;  /* 0x000000001b0c7984 */ /* 0x000e680000000c00 */
[----:B0-----:R-:W-:Y:S04]  /*15ee20*/  STL.64 [R1+0x400], R16 ;  /* 0x0004001001007387 */ /* 0x001fe80000100a00 */
[----:B------:R0:W-:Y:S01]  /*15ee30*/  STL.64 [R1+0x408], R18 ;  /* 0x0004081201007387 */ /* 0x0001e20000100a00 */
[----:B------:R-:W-:Y:S06]  /*15ee40*/  BAR.SYNC.DEFER_BLOCKING 0x0 ;  /* 0x0000000000007b1d */ /* 0x000fec0000010000 */
[----:B0-----:R-:W2:Y:S04]  /*15ee50*/  LDL.LU R19, [R1+0x6340] ;  /* 0x0063400001137983 */ /* 0x001ea80000300800 */
[----:B------:R-:W3:Y:S04]  /*15ee60*/  LDL.LU.64 R16, [R1+0x6338] ;  /* 0x0063380001107983 */ /* 0x000ee80000300a00 */
[----:B-1----:R0:W-:Y:S04]  /*15ee70*/  STL.64 [R1+0x3f0], R12 ;  /* 0x0003f00c01007387 */ /* 0x0021e80000100a00 */
[----:B------:R2:W-:Y:S04]  /*15ee80*/  STL.64 [R1+0x3f8], R14 ;  /* 0x0003f80e01007387 */ /* 0x0005e80000100a00 */
[----:B0-----:R-:W3:Y:S04]  /*15ee90*/  LDL.LU R13, [R1+0x6330] ;  /* 0x00633000010d7983 */ /* 0x001ee80000300800 */
[----:B------:R0:W-:Y:S01]  /*15eea0*/  STSM.16.M88.4 [R26], R8 ;  /* 0x000000081a007844 */ /* 0x0001e20000000200 */
[----:B------:R-:W-:-:S03]  /*15eeb0*/  PRMT R12, R25, 0x5210, R4 ;  /* 0x00005210190c7816 */ /* 0x000fc60000000004 */
[----:B------:R-:W3:Y:S01]  /*15eec0*/  LDL.LU R25, [R1+0x3c0] ;  /* 0x0003c00001197983 */ /* 0x000ee20000300800 */
[----:B------:R-:W-:Y:S01]  /*15eed0*/  BAR.SYNC.DEFER_BLOCKING 0x0 ;  /* 0x0000000000007b1d */ /* 0x000fe20000010000 */
[----:B----4-:R-:W-:Y:S02]  /*15eee0*/  LOP3.LUT R5, R23, 0xffff, RZ, 0xc0, !PT ;  /* 0x0000ffff17057812 */ /* 0x010fe400078ec0ff */
[----:B--2---:R-:W-:Y:S02]  /*15eef0*/  PRMT R14, R19, 0x5210, R2 ;  /* 0x00005210130e7816 */ /* 0x004fe40000000002 */
[----:B---3--:R-:W-:Y:S02]  /*15ef00*/  PRMT R15, R16, 0x5210, R0 ;  /* 0x00005210100f7816 */ /* 0x008fe40000000000 */
[----:B0-----:R-:W-:Y:S02]  /*15ef10*/  LOP3.LUT R8, R17, 0xffff, RZ, 0xc0, !PT ;  /* 0x0000ffff11087812 */ /* 0x001fe400078ec0ff */
[----:B------:R-:W0:Y:S01]  /*15ef20*/  LDS.128 R16, [R27] ;  /* 0x000000001b107984 */ /* 0x000e220000000c00 */
[----:B------:R-:W-:-:S02]  /*15ef30*/  LOP3.LUT R0, R22, 0xffff, RZ, 0xc0, !PT ;  /* 0x0000ffff16007812 */ /* 0x000fc400078ec0ff */
[----:B------:R-:W-:Y:S02]  /*15ef40*/  LOP3.LUT R2, R20, 0xffff, RZ, 0xc0, !PT ;  /* 0x0000ffff14027812 */ /* 0x000fe400078ec0ff */
[----:B------:R-:W-:Y:S01]  /*15ef50*/  PRMT R13, R13, 0x5210, R3 ;  /* 0x000052100d0d7816 */ /* 0x000fe20000000003 */
[----:B------:R-:W-:Y:S01]  /*15ef60*/  BAR.SYNC.DEFER_BLOCKING 0x0 ;  /* 0x0000000000007b1d */ /* 0x000fe20000010000 */
[----:B------:R-:W-:Y:S02]  /*15ef70*/  PRMT R22, R29, 0x4210, R0 ;  /* 0x000042101d167816 */ /* 0x000fe40000000000 */
[----:B------:R-:W-:Y:S02]  /*15ef80*/  PRMT R23, R24, 0x4210, R5 ;  /* 0x0000421018177816 */ /* 0x000fe40000000005 */
[----:B------:R-:W-:Y:S01]  /*15ef90*/  PRMT R20, R28, 0x4210, R8 ;  /* 0x000042101c147816 */ /* 0x000fe20000000008 */
[----:B------:R1:W-:Y:S01]  /*15efa0*/  STSM.16.M88.4 [R26], R12 ;  /* 0x0000000c1a007844 */ /* 0x0003e20000000200 */
        /* <DEDUP_REMOVED lines=12> */
[----:B------:R-:W3:Y:S04]  /*15f070*/  LDL.LU R6, [R1+0x51a0] ;  /* 0x0051a00001067983 */ /* 0x000ee80000300800 */
[----:B------:R-:W3:Y:S04]  /*15f080*/  LDL.LU R11, [R1+0x2968] ;  /* 0x00296800010b7983 */ /* 0x000ee80000300800 */
[----:B-1----:R-:W3:Y:S04]  /*15f090*/  LDL.LU R15, [R1+0x295c] ;  /* 0x00295c00010f7983 */ /* 0x002ee80000300800 */
[----:B0-----:R-:W3:Y:S04]  /*15f0a0*/  LDL.LU R18, [R1+0x2958] ;  /* 0x0029580001127983 */ /* 0x001ee80000300800 */
[----:B------:R-:W3:Y:S04]  /*15f0b0*/  LDL.LU R19, [R1+0x2948] ;  /* 0x0029480001137983 */ /* 0x000ee80000300800 */
[----:B------:R-:W3:Y:S04]  /*15f0c0*/  LDL.LU R14, [R1+0x17c] ;  /* 0x00017c00010e7983 */ /* 0x000ee80000300800 */
[----:B--2---:R-:W-:Y:S04]  /*15f0d0*/  STL.64 [R1+0x3d0], R20 ;  /* 0x0003d01401007387 */ /* 0x004fe80000100a00 */
[----:B------:R0:W-:Y:S04]  /*15f0e0*/  STL.64 [R1+0x3d8], R22 ;  /* 0x0003d81601007387 */ /* 0x0001e80000100a00 */
[----:B0-----:R-:W2:Y:S04]  /*15f0f0*/  LDL.LU.64 R22, [R1+0x6328] ;  /* 0x0063280001167983 */ /* 0x001ea80000300a00 */
[----:B------:R-:W2:Y:S04]  /*15f100*/  LDL.LU.64 R20, [R1+0x6320] ;  /* 0x0063200001147983 */ /* 0x000ea80000300a00 */
[----:B------:R-:W3:Y:S04]  /*15f110*/  LDL.LU R16, [R1+0x74c] ;  /* 0x00074c0001107983 */ /* 0x000ee80000300800 */
[----:B------:R-:W3:Y:S01]  /*15f120*/  LDL.LU R17, [R1+0x73c] ;  /* 0x00073c0001117983 */ /* 0x000ee20000300800 */
[----:B------:R-:W-:Y:S01]  /*15f130*/  BAR.SYNC.DEFER_BLOCKING 0x0 ;  /* 0x0000000000007b1d */ /* 0x000fe20000010000 */
[----:B------:R-:W-:-:S05]  /*15f140*/  PRMT R8, R25, 0x5210, R8 ;  /* 0x0000521019087816 */ /* 0x000fca0000000008 */
[----:B--2---:R0:W-:Y:S04]  /*15f150*/  STSM.16.M88.4 [R26], R20 ;  /* 0x000000141a007844 */ /* 0x0041e80000000200 */
[----:B---3--:R1:W-:Y:S04]  /*15f160*/  STL.64 [R1+0x6308], R16 ;  /* 0x0063081001007387 */ /* 0x0083e80000100a00 */
[----:B0-----:R-:W2:Y:S04]  /*15f170*/  LDL.LU R20, [R1+0x75c] ;  /* 0x00075c0001147983 */ /* 0x001ea80000300800 */
[----:B------:R-:W3:Y:S04]  /*15f180*/  LDL.LU R22, [R1+0x16c] ;  /* 0x00016c0001167983 */ /* 0x000ee80000300800 */
[----:B------:R-:W2:Y:S04]  /*15f190*/  LDL.LU R29, [R1+0x5520] ;  /* 0x00552000011d7983 */ /* 0x000ea80000300800 */
[----:B------:R-:W2:Y:S04]  /*15f1a0*/  LDL.LU R25, [R1+0x551c] ;  /* 0x00551c0001197983 */ /* 0x000ea80000300800 */
[----:B------:R-:W2:Y:S04]  /*15f1b0*/  LDL.LU R24, [R1+0x54d0] ;  /* 0x0054d00001187983 */ /* 0x000ea80000300800 */
[----:B------:R-:W3:Y:S04]  /*15f1c0*/  LDL.LU R23, [R1+0x54cc] ;  /* 0x0054cc0001177983 */ /* 0x000ee80000300800 */
[----:B------:R-:W2:Y:S04]  /*15f1d0*/  LDL.LU R12, [R1+0x2998] ;  /* 0x00299800010c7983 */ /* 0x000ea80000300800 */
[----:B------:R-:W2:Y:S04]  /*15f1e0*/  LDL.LU R28, [R1+0x2988] ;  /* 0x00298800011c7983 */ /* 0x000ea80000300800 */
[----:B------:R-:W2:Y:S01]  /*15f1f0*/  LDL.LU R21, [R1+0x297c] ;  /* 0x00297c0001157983 */ /* 0x000ea20000300800 */
[----:B------:R-:W-:-:S02]  /*15f200*/  PRMT R9, R9, 0x5210, R2 ;  /* 0x0000521009097816 */ /* 0x000fc40000000002 */
[----:B----4-:R-:W-:Y:S02]  /*15f210*/  PRMT R10, R10, 0x5210, R0 ;  /* 0x000052100a0a7816 */ /* 0x010fe40000000000 */
[----:B------:R-:W-:Y:S02]  /*15f220*/  LOP3.LUT R4, R4, 0xffff, RZ, 0xc0, !PT ;  /* 0x0000ffff04047812 */ /* 0x000fe400078ec0ff */
[----:B------:R-:W-:Y:S02]  /*15f230*/  LOP3.LUT R3, R3, 0xffff, RZ, 0xc0, !PT ;  /* 0x0000ffff03037812 */ /* 0x000fe400078ec0ff */
[----:B------:R-:W-:Y:S02]  /*15f240*/  LOP3.LUT R2, R7, 0xffff, RZ, 0xc0, !PT ;  /* 0x0000ffff07027812 */ /* 0x000fe400078ec0ff */
[----:B------:R-:W-:Y:S02]  /*15f250*/  LOP3.LUT R0, R6, 0xffff, RZ, 0xc0, !PT ;  /* 0x0000ffff06007812 */ /* 0x000fe400078ec0ff */
[----:B-1----:R-:W-:-:S02]  /*15f260*/  PRMT R16, R11, 0x4210, R4 ;  /* 0x000042100b107816 */ /* 0x002fc40000000004 */
[----:B------:R-:W-:Y:S02]  /*15f270*/  PRMT R17, R15, 0x4210, R3 ;  /* 0x000042100f117816 */ /* 0x000fe40000000003 */
[----:B------:R-:W-:Y:S02]  /*15f280*/  PRMT R18, R18, 0x4210, R2 ;  /* 0x0000421012127816 */ /* 0x000fe40000000002 */
[--C-:B------:R-:W-:Y:S01]  /*15f290*/  PRMT R19, R19, 0x4210, R0.reuse ;  /* 0x0000421013137816 */ /* 0x100fe20000000000 */
[----:B------:R-:W-:Y:S06]  /*15f2a0*/  BAR.SYNC.DEFER_BLOCKING 0x0 ;  /* 0x0000000000007b1d */ /* 0x000fec0000010000 */
[----:B---3--:R-:W-:Y:S04]  /*15f2b0*/  STL.64 [R1+0x6318], R22 ;  /* 0x0063181601007387 */ /* 0x008fe80000100a00 */
[----:B--2---:R-:W-:Y:S04]  /*15f2c0*/  STL.64 [R1+0x6310], R20 ;  /* 0x0063101401007387 */ /* 0x004fe80000100a00 */
[----:B------:R-:W0:Y:S01]  /*15f2d0*/  LDS.128 R20, [R27] ;  /* 0x000000001b147984 */ /* 0x000e220000000c00 */
[----:B------:R-:W-:Y:S06]  /*15f2e0*/  BAR.SYNC.DEFER_BLOCKING 0x0 ;  /* 0x0000000000007b1d */ /* 0x000fec0000010000 */
[----:B------:R-:W2:Y:S04]  /*15f2f0*/  LDL.LU R13, [R1+0x296c] ;  /* 0x00296c00010d7983 */ /* 0x000ea80000300800 */
[----:B------:R-:W-:Y:S01]  /*15f300*/  STSM.16.M88.4 [R26], R16 ;  /* 0x000000101a007844 */ /* 0x000fe20000000200 */
[----:B------:R-:W-:Y:S06]  /*15f310*/  BAR.SYNC.DEFER_BLOCKING 0x0 ;  /* 0x0000000000007b1d */ /* 0x000fec0000010000 */
[----:B------:R-:W1:Y:S04]  /*15f320*/  LDS.128 R16, [R27] ;  /* 0x000000001b107984 */ /* 0x000e680000000c00 */
[----:B0-----:R-:W-:Y:S04]  /*15f330*/  STL.64 [R1+0x3c0], R20 ;  /* 0x0003c01401007387 */ /* 0x001fe80000100a00 */
[----:B------:R0:W-:Y:S04]  /*15f340*/  STL.64 [R1+0x3c8], R22 ;  /* 0x0003c81601007387 */ /* 0x0001e80000100a00 */
[----:B0-----:R-:W3:Y:S04]  /*15f350*/  LDL.LU.64 R22, [R1+0x6318] ;  /* 0x0063180001167983 */ /* 0x001ee80000300a00 */
[----:B------:R-:W4:Y:S04]  /*15f360*/  LDL.LU.64 R20, [R1+0x6310] ;  /* 0x0063100001147983 */ /* 0x000f280000300a00 */
[----:B-1----:R0:W-:Y:S04]  /*15f370*/  STL.64 [R1+0x3b0], R16 ;  /* 0x0003b01001007387 */ /* 0x0021e80000100a00 */
[----:B------:R3:W-:Y:S04]  /*15f380*/  STL.64 [R1+0x3b8], R18 ;  /* 0x0003b81201007387 */ /* 0x0007e80000100a00 */
[----:B0-----:R-:W2:Y:S01]  /*15f390*/  LDL.LU.64 R16, [R1+0x6308] ;  /* 0x0063080001107983 */ /* 0x001ea20000300a00 */
[----:B------:R-:W-:Y:S01]  /*15f3a0*/  PRMT R11, R14, 0x5210, R5 ;  /* 0x000052100e0b7816 */ /* 0x000fe20000000005 */
[----:B------:R-:W-:Y:S06]  /*15f3b0*/  BAR.SYNC.DEFER_BLOCKING 0x0 ;  /* 0x0000000000007b1d */ /* 0x000fec0000010000 */
[----:B------:R-:W-:Y:S02]  /*15f3c0*/  STSM.16.M88.4 [R26], R8 ;  /* 0x000000081a007844 */ /* 0x000fe40000000200 */
[----:B------:R-:W-:Y:S06]  /*15f3d0*/  BAR.SYNC.DEFER_BLOCKING 0x0 ;  /* 0x0000000000007b1d */ /* 0x000fec0000010000 */
[----:B------:R-:W0:Y:S01]  /*15f3e0*/  LDS.128 R8, [R27] ;  /* 0x000000001b087984 */ /* 0x000e220000000c00 */
[----:B------:R-:W-:Y:S01]  /*15f3f0*/  LOP3.LUT R29, R29, 0xffff, RZ, 0xc0, !PT ;  /* 0x0000ffff1d1d7812 */ /* 0x000fe200078ec0ff */
[----:B------:R-:W-:Y:S01]  /*15f400*/  BAR.SYNC.DEFER_BLOCKING 0x0 ;  /* 0x0000000000007b1d */ /* 0x000fe20000010000 */
[----:B---3--:R-:W-:-:S02]  /*15f410*/  PRMT R19, R22, 0x5210, R0 ;  /* 0x0000521016137816 */ /* 0x008fc40000000000 */
[----:B----4-:R-:W-:Y:S02]  /*15f420*/  PRMT R18, R20, 0x5210, R2 ;  /* 0x0000521014127816 */ /* 0x010fe40000000002 */
[----:B--2---:R-:W-:Y:S02]  /*15f430*/  PRMT R16, R16, 0x5210, R4 ;  /* 0x0000521010107816 */ /* 0x004fe40000000004 */
[----:B------:R-:W-:-:S05]  /*15f440*/  PRMT R17, R17, 0x5210, R3 ;  /* 0x0000521011117816 */ /* 0x000fca0000000003 */
[----:B------:R-:W-:Y:S01]  /*15f450*/  STSM.16.M88.4 [R26], R16 ;  /* 0x000000101a007844 */ /* 0x000fe20000000200 */
[----:B------:R-:W-:Y:S01]  /*15f460*/  BAR.SYNC.DEFER_BLOCKING 0x0 ;  /* 0x0000000000007b1d */ /* 0x000fe20000010000 */
[----:B------:R-:W-:-:S05]  /*15f470*/  PRMT R0, R12, 0x4210, R29 ;  /* 0x000042100c007816 */ /* 0x000fca000000001d */
[----:B------:R-:W1:Y:S04]  /*15f480*/  LDS.128 R16, [R27] ;  /* 0x000000001b107984 */ /* 0x000e680000000c00 */
[----:B------:R-:W-:Y:S04]  /*15f490*/  STL [R1+0xa0], R0 ;  /* 0x0000a00001007387 */ /* 0x000fe80000100800 */
[----:B0-----:R0:W-:Y:S04]  /*15f4a0*/  STL.64 [R1+0x3a0], R8 ;  /* 0x0003a00801007387 */ /* 0x0011e80000100a00 */
[----:B------:R2:W-:Y:S04]  /*15f4b0*/  STL.64 [R1+0x3a8], R10 ;  /* 0x0003a80a01007387 */ /* 0x0005e80000100a00 */
[----:B0-----:R-:W3:Y:S04]  /*15f4c0*/  LDL.LU R8, [R1+0x7bc] ;  /* 0x0007bc0001087983 */ /* 0x001ee80000300800 */
[----:B------:R-:W4:Y:S04]  /*15f4d0*/  LDL.LU R9, [R1+0x78c] ;  /* 0x00078c0001097983 */ /* 0x000f280000300800 */
[----:B--2---:R-:W2:Y:S04]  /*15f4e0*/  LDL.LU R10, [R1+0x7ac] ;  /* 0x0007ac00010a7983 */ /* 0x004ea80000300800 */
        /* <DEDUP_REMOVED lines=9> */
[----:B-1----:R-:W-:Y:S01]  /*15f580*/  STL.64 [R1+0x390], R16 ;  /* 0x0003901001007387 */ /* 0x002fe20000100a00 */
[----:B------:R-:W-:-:S03]  /*15f590*/  LOP3.LUT R5, R23, 0xffff, RZ, 0xc0, !PT ;  /* 0x0000ffff17057812 */ /* 0x000fc600078ec0ff */
        /* <DEDUP_REMOVED lines=9> */
[----:B------:R-:W-:-:S02]  /*15f630*/  LOP3.LUT R25, R25, 0xffff, RZ, 0xc0, !PT ;  /* 0x0000ffff19197812 */ /* 0x000fc400078ec0ff */
[----:B------:R-:W-:Y:S02]  /*15f640*/  PRMT R13, R13, 0x4210, R5 ;  /* 0x000042100d0d7816 */ /* 0x000fe40000000005 */
[----:B------:R-:W-:Y:S02]  /*15f650*/  PRMT R28, R28, 0x4210, R25 ;  /* 0x000042101c1c7816 */ /* 0x000fe40000000019 */
[----:B------:R-:W-:Y:S01]  /*15f660*/  LOP3.LUT R24, R24, 0xffff, RZ, 0xc0, !PT ;  /* 0x0000ffff18187812 */ /* 0x000fe200078ec0ff */
[----:B------:R-:W-:Y:S06]  /*15f670*/  BAR.SYNC.DEFER_BLOCKING 0x0 ;  /* 0x0000000000007b1d */ /* 0x000fec0000010000 */
[----:B--2---:R-:W-:Y:S04]  /*15f680*/  STL.64 [R1+0x62e8], R18 ;  /* 0x0062e81201007387 */ /* 0x004fe80000100a00 */
[----:B------:R0:W-:Y:S04]  /*15f690*/  STL.64 [R1+0x62e0], R16 ;  /* 0x0062e01001007387 */ /* 0x0001e80000100a00 */
[----:B0-----:R-:W2:Y:S01]  /*15f6a0*/  LDL.LU R16, [R1+0xa0] ;  /* 0x0000a00001107983 */ /* 0x001ea20000300800 */
[----:B------:R-:W-:-:S02]  /*15f6b0*/  IMAD.MOV.U32 R17, RZ, RZ, R28 ;  /* 0x000000ffff117224 */ /* 0x000fc400078e001c */
[----:B------:R-:W-:Y:S01]  /*15f6c0*/  IMAD.MOV.U32 R19, RZ, RZ, R13 ;  /* 0x000000ffff137224 */ /* 0x000fe200078e000d */
[----:B------:R-:W2:Y:S04]  /*15f6d0*/  LDL.LU R28, [R1+0x6304] ;  /* 0x00630400011c7983 */ /* 0x000ea80000300800 */
[----:B------:R-:W2:Y:S01]  /*15f6e0*/  LDL.LU R13, [R1+0x29bc] ;  /* 0x0029bc00010d7983 */ /* 0x000ea20000300800 */
[----:B------:R-:W-:-:S05]  /*15f6f0*/  PRMT R21, R21, 0x4210, R24 ;  /* 0x0000421015157816 */ /* 0x000fca0000000018 */
[----:B------:R-:W-:Y:S01]  /*15f700*/  IMAD.MOV.U32 R18, RZ, RZ, R21 ;  /* 0x000000ffff127224 */ /* 0x000fe200078e0015 */
[----:B------:R-:W-:Y:S02]  /*15f710*/  LOP3.LUT R2, R2, 0xffff, RZ, 0xc0, !PT ;  /* 0x0000ffff02027812 */ /* 0x000fe400078ec0ff */
[----:B------:R-:W-:Y:S02]  /*15f720*/  LOP3.LUT R0, R0, 0xffff, RZ, 0xc0, !PT ;  /* 0x0000ffff00007812 */ /* 0x000fe400078ec0ff */
[----:B------:R-:W-:Y:S02]  /*15f730*/  LOP3.LUT R4, R4, 0xffff, RZ, 0xc0, !PT ;  /* 0x0000ffff04047812 */ /* 0x000fe400078ec0ff */
[----:B------:R-:W-:Y:S02]  /*15f740*/  LOP3.LUT R3, R3, 0xffff, RZ, 0xc0, !PT ;  /* 0x0000ffff03037812 */ /* 0x000fe400078ec0ff */
[----:B---3--:R-:W-:Y:S02]  /*15f750*/  PRMT R8, R8, 0x5210, R29 ;  /* 0x0000521008087816 */ /* 0x008fe4000000001d */
[----:B----4-:R-:W-:-:S02]  /*15f760*/  PRMT R9, R9, 0x5210, R25 ;  /* 0x0000521009097816 */ /* 0x010fc40000000019 */
[----:B------:R-:W-:Y:S01]  /*15f770*/  PRMT R10, R10, 0x5210, R24 ;  /* 0x000052100a0a7816 */ /* 0x000fe20000000018 */
[----:B--2---:R0:W-:Y:S04]  /*15f780*/  STSM.16.M88.4 [R26], R16 ;  /* 0x000000101a007844 */ /* 0x0041e80000000200 */
[----:B------:R-:W-:Y:S04]  /*15f790*/  STL.64 [R1+0x62f0], R12 ;  /* 0x0062f00c01007387 */ /* 0x000fe80000100a00 */
[----:B------:R-:W2:Y:S01]  /*15f7a0*/  LDL.LU R21, [R1+0x51c8] ;  /* 0x0051c80001157983 */ /* 0x000ea20000300800 */
[----:B0-----:R-:W-:-:S03]  /*15f7b0*/  PRMT R18, R11, 0x4210, R2 ;  /* 0x000042100b127816 */ /* 0x001fc60000000002 */
[----:B------:R-:W3:Y:S01]  /*15f7c0*/  LDL.LU R29, [R1+0x6300] ;  /* 0x00630000011d7983 */ /* 0x000ee20000300800 */
[----:B------:R-:W-:Y:S02]  /*15f7d0*/  PRMT R19, R15, 0x4210, R0 ;  /* 0x000042100f137816 */ /* 0x000fe40000000000 */
[----:B------:R-:W-:Y:S01]  /*15f7e0*/  PRMT R11, R14, 0x5210, R5 ;  /* 0x000052100e0b7816 */ /* 0x000fe20000000005 */
[----:B------:R-:W-:Y:S01]  /*15f7f0*/  BAR.SYNC.DEFER_BLOCKING 0x0 ;  /* 0x0000000000007b1d */ /* 0x000fe20000010000 */
[----:B------:R-:W-:Y:S02]  /*15f800*/  PRMT R16, R7, 0x4210, R4 ;  /* 0x0000421007107816 */ /* 0x000fe40000000004 */
[----:B------:R-:W-:-:S03]  /*15f810*/  PRMT R17, R6, 0x4210, R3 ;  /* 0x0000421006117816 */ /* 0x000fc60000000003 */
[----:B------:R-:W4:Y:S04]  /*15f820*/  LDL.LU R25, [R1+0x62fc] ;  /* 0x0062fc0001197983 */ /* 0x000f280000300800 */
[----:B------:R-:W3:Y:S04]  /*15f830*/  LDL.LU R24, [R1+0x62f8] ;  /* 0x0062f80001187983 */ /* 0x000ee80000300800 */
[----:B------:R-:W0:Y:S01]  /*15f840*/  LDS.128 R12, [R27] ;  /* 0x000000001b0c7984 */ /* 0x000e220000000c00 */
[----:B------:R-:W-:Y:S06]  /*15f850*/  BAR.SYNC.DEFER_BLOCKING 0x0 ;  /* 0x0000000000007b1d */ /* 0x000fec0000010000 */
[----:B------:R-:W-:Y:S02]  /*15f860*/  STSM.16.M88.4 [R26], R16 ;  /* 0x000000101a007844 */ /* 0x000fe40000000200 */
[----:B------:R-:W-:Y:S06]  /*15f870*/  BAR.SYNC.DEFER_BLOCKING 0x0 ;  /* 0x0000000000007b1d */ /* 0x000fec0000010000 */
[----:B------:R-:W1:Y:S04]  /*15f880*/  LDS.128 R16, [R27] ;  /* 0x000000001b107984 */ /* 0x000e680000000c00 */
[----:B0-----:R0:W-:Y:S04]  /*15f890*/  STL.64 [R1+0x380], R12 ;  /* 0x0003800c01007387 */ /* 0x0011e80000100a00 */
[----:B------:R-:W-:Y:S01]  /*15f8a0*/  STL.64 [R1+0x388], R14 ;  /* 0x0003880e01007387 */ /* 0x000fe20000100a00 */
[----:B------:R-:W-:Y:S06]  /*15f8b0*/  BAR.SYNC.DEFER_BLOCKING 0x0 ;  /* 0x0000000000007b1d */ /* 0x000fec0000010000 */
[----:B0-----:R-:W3:Y:S04]  /*15f8c0*/  LDL.LU.64 R12, [R1+0x62f0] ;  /* 0x0062f000010c7983 */ /* 0x001ee80000300a00 */
[----:B-1----:R-:W-:Y:S04]  /*15f8d0*/  STL.64 [R1+0x370], R16 ;  /* 0x0003701001007387 */ /* 0x002fe80000100a00 */
[----:B------:R0:W-:Y:S04]  /*15f8e0*/  STL.64 [R1+0x378], R18 ;  /* 0x0003781201007387 */ /* 0x0001e80000100a00 */
[----:B0-----:R-:W3:Y:S04]  /*15f8f0*/  LDL.LU.64 R18, [R1+0x62e8] ;  /* 0x0062e80001127983 */ /* 0x001ee80000300a00 */
[----:B------:R-:W-:Y:S01]  /*15f900*/  STSM.16.M88.4 [R26], R8 ;  /* 0x000000081a007844 */ /* 0x000fe20000000200 */
[----:B------:R-:W-:Y:S01]  /*15f910*/  BAR.SYNC.DEFER_BLOCKING 0x0 ;  /* 0x0000000000007b1d */ /* 0x000fe20000010000 */
[----:B------:R-:W-:-:S02]  /*15f920*/  PRMT R5, R20, 0x5210, R3 ;  /* 0x0000521014057816 */ /* 0x000fc40000000003 */
[----:B------:R-:W-:Y:S02]  /*15f930*/  PRMT R6, R22, 0x5210, R2 ;  /* 0x0000521016067816 */ /* 0x000fe40000000002 */
[----:B------:R-:W-:Y:S01]  /*15f940*/  PRMT R7, R23, 0x5210, R0 ;  /* 0x0000521017077816 */ /* 0x000fe20000000000 */
[----:B------:R-:W4:Y:S04]  /*15f950*/  LDL.LU.64 R16, [R1+0x62e0] ;  /* 0x0062e00001107983 */ /* 0x000f280000300a00 */
[----:B------:R-:W0:Y:S04]  /*15f960*/  LDS.128 R8, [R27] ;  /* 0x000000001b087984 */ /* 0x000e280000000c00 */
[----:B0-----:R0:W-:Y:S04]  /*15f970*/  STL.64 [R1+0x360], R8 ;  /* 0x0003600801007387 */ /* 0x0011e80000100a00 */
[----:B------:R-:W-:Y:S01]  /*15f980*/  STL.64 [R1+0x368], R10 ;  /* 0x0003680a01007387 */ /* 0x000fe20000100a00 */
[----:B--2---:R-:W-:-:S02]  /*15f990*/  LOP3.LUT R0, R21, 0xffff, RZ, 0xc0, !PT ;  /* 0x0000ffff15007812 */ /* 0x004fc400078ec0ff */
[----:B---3--:R-:W-:Y:S01]  /*15f9a0*/  PRMT R4, R19, 0x5210, R4 ;  /* 0x0000521013047816 */ /* 0x008fe20000000004 */
[----:B------:R-:W-:Y:S06]  /*15f9b0*/  BAR.SYNC.DEFER_BLOCKING 0x0 ;  /* 0x0000000000007b1d */ /* 0x000fec0000010000 */
[----:B------:R-:W-:Y:S02]  /*15f9c0*/  STSM.16.M88.4 [R26], R4 ;  /* 0x000000041a007844 */ /* 0x000fe40000000200 */
[----:B------:R-:W-:Y:S06]  /*15f9d0*/  BAR.SYNC.DEFER_BLOCKING 0x0 ;  /* 0x0000000000007b1d */ /* 0x000fec0000010000 */
[----:B------:R-:W1:Y:S01]  /*15f9e0*/  LDS.128 R4, [R27] ;  /* 0x000000001b047984 */ /* 0x000e620000000c00 */
[----:B------:R-:W-:-:S04]  /*15f9f0*/  LOP3.LUT R2, R12, 0xffff, RZ, 0xc0, !PT ;  /* 0x0000ffff0c027812 */ /* 0x000fc800078ec0ff */
[----:B------:R-:W-:Y:S01]  /*15fa00*/  PRMT R19, R13, 0x4210, R2 ;  /* 0x000042100d137816 */ /* 0x000fe20000000002 */
[----:B------:R-:W-:Y:S06]  /*15fa10*/  BAR.SYNC.DEFER_BLOCKING 0x0 ;  /* 0x0000000000007b1d */ /* 0x000fec0000010000 */
[----:B------:R-:W2:Y:S04]  /*15fa20*/  LDL.LU R13, [R1+0x29cc] ;  /* 0x0029cc00010d7983 */ /* 0x000ea80000300800 */
[----:B------:R-:W3:Y:S04]  /*15fa30*/  LDL.LU R21, [R1+0x13c] ;  /* 0x00013c0001157983 */ /* 0x000ee80000300800 */
[----:B0-----:R-:W2:Y:S04]  /*15fa40*/  LDL.LU R8, [R1+0xd0] ;  /* 0x0000d00001087983 */ /* 0x001ea80000300800 */
[----:B-1----:R-:W-:Y:S04]  /*15fa50*/  STL.64 [R1+0x350], R4 ;  /* 0x0003500401007387 */ /* 0x002fe80000100a00 */
[----:B------:R-:W-:Y:S04]  /*15fa60*/  STL.64 [R1+0x358], R6 ;  /* 0x0003580601007387 */ /* 0x000fe80000100a00 */
[----:B------:R-:W2:Y:S04]  /*15fa70*/  LDL.LU R9, [R1+0xd4] ;  /* 0x0000d40001097983 */ /* 0x000ea80000300800 */
[----:B------:R-:W2:Y:S04]  /*15fa80*/  LDL.LU R10, [R1+0xd8] ;  /* 0x0000d800010a7983 */ /* 0x000ea80000300800 */
[----:B--2---:R-:W-:Y:S04]  /*15fa90*/  STL [R1+0x62b0], R10 ;  /* 0x0062b00a01007387 */ /* 0x004fe80000100800 */
[----:B------:R0:W-:Y:S04]  /*15faa0*/  STL.64 [R1+0x62a8], R8 ;  /* 0x0062a80801007387 */ /* 0x0001e80000100a00 */
[----:B0-----:R-:W2:Y:S04]  /*15fab0*/  LDL.LU R8, [R1+0xc0] ;  /* 0x0000c00001087983 */ /* 0x001ea80000300800 */
[----:B------:R-:W2:Y:S04]  /*15fac0*/  LDL.LU R9, [R1+0xc4] ;  /* 0x0000c40001097983 */ /* 0x000ea80000300800 */
[----:B------:R-:W2:Y:S04]  /*15fad0*/  LDL.LU R10, [R1+0xc8] ;  /* 0x0000c800010a7983 */ /* 0x000ea80000300800 */
[----:B--2---:R-:W-:Y:S04]  /*15fae0*/  STL [R1+0x62d0], R10 ;  /* 0x0062d00a01007387 */ /* 0x004fe80000100800 */
        /* <DEDUP_REMOVED lines=9> */
[----:B----4-:R-:W-:Y:S01]  /*15fb80*/  STSM.16.M88.4 [R26], R16 ;  /* 0x000000101a007844 */ /* 0x010fe20000000200 */
[----:B------:R-:W-:Y:S01]  /*15fb90*/  PRMT R11, R13, 0x4210, R0 ;  /* 0x000042100d0b7816 */ /* 0x000fe20000000000 */
[----:B------:R-:W-:Y:S06]  /*15fba0*/  BAR.SYNC.DEFER_BLOCKING 0x0 ;  /* 0x0000000000007b1d */ /* 0x000fec0000010000 */
[----:B--2---:R-:W-:Y:S04]  /*15fbb0*/  STL.64 [R1+0x62d8], R14 ;  /* 0x0062d80e01007387 */ /* 0x004fe80000100a00 */
[----:B------:R-:W-:Y:S04]  /*15fbc0*/  STL [R1+0x62c0], R6 ;  /* 0x0062c00601007387 */ /* 0x000fe80000100800 */
[----:B------:R0:W-:Y:S04]  /*15fbd0*/  STL.64 [R1+0x62b8], R4 ;  /* 0x0062b80401007387 */ /* 0x0001e80000100a00 */
[----:B------:R-:W1:Y:S01]  /*15fbe0*/  LDS.128 R12, [R27] ;  /* 0x000000001b0c7984 */ /* 0x000e620000000c00 */
[----:B------:R-:W-:Y:S06]  /*15fbf0*/  BAR.SYNC.DEFER_BLOCKING 0x0 ;  /* 0x0000000000007b1d */ /* 0x000fec0000010000 */
[----:B0-----:R-:W2:Y:S04]  /*15fc00*/  LDL.LU R4, [R1+0xb0] ;  /* 0x0000b00001047983 */ /* 0x001ea80000300800 */
[----:B------:R-:W2:Y:S04]  /*15fc10*/  LDL.LU R5, [R1+0xb4] ;  /* 0x0000b40001057983 */ /* 0x000ea80000300800 */
        /* <DEDUP_REMOVED lines=8> */
[----:B------:R-:W-:Y:S01]  /*15fca0*/  STSM.16.M88.4 [R26], R8 ;  /* 0x000000081a007844 */ /* 0x000fe20000000200 */
[----:B------:R-:W-:Y:S06]  /*15fcb0*/  BAR.SYNC.DEFER_BLOCKING 0x0 ;  /* 0x0000000000007b1d */ /* 0x000fec0000010000 */
[----:B------:R-:W0:Y:S01]  /*15fcc0*/  LDS.128 R8, [R27] ;  /* 0x000000001b087984 */ /* 0x000e220000000c00 */
[----:B---3--:R-:W-:Y:S01]  /*15fcd0*/  PRMT R7, R21, 0x5210, R2 ;  /* 0x0000521015077816 */ /* 0x008fe20000000002 */
[----:B------:R-:W-:Y:S06]  /*15fce0*/  BAR.SYNC.DEFER_BLOCKING 0x0 ;  /* 0x0000000000007b1d */ /* 0x000fec0000010000 */
[----:B--2---:R-:W-:Y:S04]  /*15fcf0*/  STL [R1+0x62a0], R18 ;  /* 0x0062a01201007387 */ /* 0x004fe80000100800 */
[----:B------:R2:W-:Y:S04]  /*15fd00*/  STL.64 [R1+0x6298], R16 ;  /* 0x0062981001007387 */ /* 0x0005e80000100a00 */
[----:B--2---:R-:W2:Y:S04]  /*15fd10*/  LDL.LU R16, [R1+0x1a0] ;  /* 0x0001a00001107983 */ /* 0x004ea80000300800 */
[----:B------:R-:W2:Y:S04]  /*15fd20*/  LDL.LU R17, [R1+0x1a4] ;  /* 0x0001a40001117983 */ /* 0x000ea80000300800 */
[----:B------:R-:W2:Y:S04]  /*15fd30*/  LDL.LU R18, [R1+0x1a8] ;  /* 0x0001a80001127983 */ /* 0x000ea80000300800 */
[----:B-1----:R-:W-:Y:S04]  /*15fd40*/  STL.64 [R1+0x340], R12 ;  /* 0x0003400c01007387 */ /* 0x002fe80000100a00 */
[----:B------:R1:W-:Y:S04]  /*15fd50*/  STL.64 [R1+0x348], R14 ;  /* 0x0003480e01007387 */ /* 0x0003e80000100a00 */
[----:B-1----:R-:W3:Y:S04]  /*15fd60*/  LDL.LU.64 R14, [R1+0x62d8] ;  /* 0x0062d800010e7983 */ /* 0x002ee80000300a00 */
[----:B------:R-:W2:Y:S04]  /*15fd70*/  LDL.LU R12, [R1+0x10c] ;  /* 0x00010c00010c7983 */ /* 0x000ea80000300800 */
[----:B------:R-:W2:Y:S04]  /*15fd80*/  LDL.LU R13, [R1+0x54f4] ;  /* 0x0054f400010d7983 */ /* 0x000ea80000300800 */
[----:B0-----:R-:W-:Y:S04]  /*15fd90*/  STL.64 [R1+0x330], R8 ;  /* 0x0003300801007387 */ /* 0x001fe80000100a00 */
[----:B------:R0:W-:Y:S04]  /*15fda0*/  STL.64 [R1+0x338], R10 ;  /* 0x0003380a01007387 */ /* 0x0001e80000100a00 */
[----:B0-----:R-:W2:Y:S04]  /*15fdb0*/  LDL.LU R10, [R1+0x62d0] ;  /* 0x0062d000010a7983 */ /* 0x001ea80000300800 */
[----:B------:R-:W2:Y:S04]  /*15fdc0*/  LDL.LU.64 R8, [R1+0x62c8] ;  /* 0x0062c80001087983 */ /* 0x000ea80000300a00 */
[----:B------:R-:W-:Y:S01]  /*15fdd0*/  STSM.16.M88.4 [R26], R4 ;  /* 0x000000041a007844 */ /* 0x000fe20000000200 */
[----:B------:R-:W-:Y:S06]  /*15fde0*/  BAR.SYNC.DEFER_BLOCKING 0x0 ;  /* 0x0000000000007b1d */ /* 0x000fec0000010000 */
[----:B------:R-:W4:Y:S04]  /*15fdf0*/  LDL.LU R21, [R1+0x29dc] ;  /* 0x0029dc0001157983 */ /* 0x000f280000300800 */
[----:B------:R-:W0:Y:S04]  /*15fe00*/  LDS.128 R4, [R27] ;  /* 0x000000001b047984 */ /* 0x000e280000000c00 */
[----:B0-----:R-:W-:Y:S04]  /*15fe10*/  STL.64 [R1+0x320], R4 ;  /* 0x0003200401007387 */ /* 0x001fe80000100a00 */
[----:B------:R0:W-:Y:S04]  /*15fe20*/  STL.64 [R1+0x328], R6 ;  /* 0x0003280601007387 */ /* 0x0001e80000100a00 */
[----:B0-----:R-:W4:Y:S04]  /*15fe30*/  LDL.LU R6, [R1+0x62c0] ;  /* 0x0062c00001067983 */ /* 0x001f280000300800 */
[----:B------:R-:W4:Y:S01]  /*15fe40*/  LDL.LU.64 R4, [R1+0x62b8] ;  /* 0x0062b80001047983 */ /* 0x000f220000300a00 */
[----:B---3--:R-:W-:Y:S01]  /*15fe50*/  PRMT R11, R15, 0x5210, R0 ;  /* 0x000052100f0b7816 */ /* 0x008fe20000000000 */
[----:B------:R-:W-:Y:S06]  /*15fe60*/  BAR.SYNC.DEFER_BLOCKING 0x0 ;  /* 0x0000000000007b1d */ /* 0x000fec0000010000 */
[----:B--2---:R-:W-:Y:S02]  /*15fe70*/  STSM.16.M88.4 [R26], R8 ;  /* 0x000000081a007844 */ /* 0x004fe40000000200 */
[----:B------:R-:W-:Y:S06]  /*15fe80*/  BAR.SYNC.DEFER_BLOCKING 0x0 ;  /* 0x0000000000007b1d */ /* 0x000fec0000010000 */
[----:B------:R-:W0:Y:S04]  /*15fe90*/  LDS.128 R8, [R27] ;  /* 0x000000001b087984 */ /* 0x000e280000000c00 */
[----:B0-----:R-:W-:Y:S04]  /*15fea0*/  STL.64 [R1+0x310], R8 ;  /* 0x0003100801007387 */ /* 0x001fe80000100a00 */
[----:B------:R0:W-:Y:S04]  /*15feb0*/  STL.64 [R1+0x318], R10 ;  /* 0x0003180a01007387 */ /* 0x0001e80000100a00 */
[----:B0-----:R-:W2:Y:S04]  /*15fec0*/  LDL.LU R10, [R1+0x62b0] ;  /* 0x0062b000010a7983 */ /* 0x001ea80000300800 */
[----:B------:R-:W2:Y:S01]  /*15fed0*/  LDL.LU.64 R8, [R1+0x62a8] ;  /* 0x0062a80001087983 */ /* 0x000ea20000300a00 */
[----:B------:R-:W-:-:S04]  /*15fee0*/  LOP3.LUT R2, R14, 0xffff, RZ, 0xc0, !PT ;  /* 0x0000ffff0e027812 */ /* 0x000fc800078ec0ff */
[----:B----4-:R-:W-:Y:S01]  /*15fef0*/  PRMT R19, R19, 0x4210, R2 ;  /* 0x0000421013137816 */ /* 0x010fe20000000002 */
[----:B------:R-:W-:Y:S06]  /*15ff00*/  BAR.SYNC.DEFER_BLOCKING 0x0 ;  /* 0x0000000000007b1d */ /* 0x000fec0000010000 */
[----:B------:R-:W-:Y:S02]  /*15ff10*/  STSM.16.M88.4 [R26], R16 ;  /* 0x000000101a007844 */ /* 0x000fe40000000200 */
[----:B------:R-:W-:Y:S01]  /*15ff20*/  BAR.SYNC.DEFER_BLOCKING 0x0 ;  /* 0x0000000000007b1d */ /* 0x000fe20000010000 */
[----:B------:R-:W-:-:S05]  /*15ff30*/  LOP3.LUT R0, R20, 0xffff, RZ, 0xc0, !PT ;  /* 0x0000ffff14007812 */ /* 0x000fca00078ec0ff */
[----:B------:R-:W0:Y:S01]  /*15ff40*/  LDS.128 R16, [R27] ;  /* 0x000000001b107984 */ /* 0x000e220000000c00 */
[----:B------:R-:W-:Y:S01]  /*15ff50*/  PRMT R7, R22, 0x4210, R0 ;  /* 0x0000421016077816 */ /* 0x000fe20000000000 */
[----:B------:R-:W-:Y:S06]  /*15ff60*/  BAR.SYNC.DEFER_BLOCKING 0x0 ;  /* 0x0000000000007b1d */ /* 0x000fec0000010000 */
[----:B------:R-:W-:Y:S02]  /*15ff70*/  STSM.16.M88.4 [R26], R4 ;  /* 0x000000041a007844 */ /* 0x000fe40000000200 */
[----:B------:R-:W-:Y:S01]  /*15ff80*/  BAR.SYNC.DEFER_BLOCKING 0x0 ;  /* 0x0000000000007b1d */ /* 0x000fe20000010000 */
[----:B------:R-:W-:-:S05]  /*15ff90*/  PRMT R11, R23, 0x5210, R2 ;  /* 0x00005210170b7816 */ /* 0x000fca0000000002 */
[----:B------:R-:W1:Y:S02]  /*15ffa0*/  LDS.128 R4, [R27] ;  /* 0x000000001b047984 */ /* 0x000e640000000c00 */
[----:B------:R-:W-:Y:S06]  /*15ffb0*/  BAR.SYNC.DEFER_BLOCKING 0x0 ;  /* 0x0000000000007b1d */ /* 0x000fec0000010000 */
[----:B0-----:R-:W-:Y:S04]  /*15ffc0*/  STL.64 [R1+0x300], R16 ;  /* 0x0003001001007387 */ /* 0x001fe80000100a00 */
[----:B------:R0:W-:Y:S04]  /*15ffd0*/  STL.64 [R1+0x308], R18 ;  /* 0x0003081201007387 */ /* 0x0001e80000100a00 */
[----:B0-----:R-:W3:Y:S04]  /*15ffe0*/  LDL.LU R18, [R1+0x62a0] ;  /* 0x0062a00001127983 */ /* 0x001ee80000300800 */
[----:B------:R-:W3:Y:S04]  /*15fff0*/  LDL.LU.64 R16, [R1+0x6298] ;  /* 0x0062980001107983 */ /* 0x000ee80000300a00 */
[----:B-1----:R-:W-:Y:S04]  /*160000*/  STL.64 [R1+0x2f0], R4 ;  /* 0x0002f00401007387 */ /* 0x002fe80000100a00 */
[----:B------:R-:W-:Y:S04]  /*160010*/  STL.64 [R1+0x2f8], R6 ;  /* 0x0002f80601007387 */ /* 0x000fe80000100a00 */
[----:B--2---:R-:W-:Y:S01]  /*160020*/  STSM.16.M88.4 [R26], R8 ;  /* 0x000000081a007844 */ /* 0x004fe20000000200 */
[----:B------:R-:W-:Y:S06]  /*160030*/  BAR.SYNC.DEFER_BLOCKING 0x0 ;  /* 0x0000000000007b1d */ /* 0x000fec0000010000 */
[----:B------:R-:W0:Y:S04]  /*160040*/  LDS.128 R4, [R27] ;  /* 0x000000001b047984 */ /* 0x000e280000000c00 */
[----:B0-----:R0:W-:Y:S04]  /*160050*/  STL.64 [R1+0x2e0], R4 ;  /* 0x0002e00401007387 */ /* 0x0011e80000100a00 */
[----:B------:R1:W-:Y:S04]  /*160060*/  STL.64 [R1+0x2e8], R6 ;  /* 0x0002e80601007387 */ /* 0x0003e80000100a00 */
[----:B0-----:R-:W2:Y:S04]  /*160070*/  LDL.LU R4, [R1+0x1e0] ;  /* 0x0001e00001047983 */ /* 0x001ea80000300800 */
[----:B------:R-:W2:Y:S04]  /*160080*/  LDL.LU R5, [R1+0x1e4] ;  /* 0x0001e40001057983 */ /* 0x000ea80000300800 */
[----:B-1----:R-:W4:Y:S01]  /*160090*/  LDL.LU R6, [R1+0x1e8] ;  /* 0x0001e80001067983 */ /* 0x002f220000300800 */
[----:B------:R-:W-:-:S02]  /*1600a0*/  LOP3.LUT R2, R13, 0xffff, RZ, 0xc0, !PT ;  /* 0x0000ffff0d027812 */ /* 0x000fc400078ec0ff */
[----:B------:R-:W-:Y:S01]  /*1600b0*/  PRMT R19, R12, 0x5210, R0 ;  /* 0x000052100c137816 */ /* 0x000fe20000000000 */
[----:B------:R-:W-:Y:S06]  /*1600c0*/  BAR.SYNC.DEFER_BLOCKING 0x0 ;  /* 0x0000000000007b1d */ /* 0x000fec0000010000 */
[----:B----4-:R-:W-:Y:S04]  /*1600d0*/  STL [R1+0x6260], R6 ;  /* 0x0062600601007387 */ /* 0x010fe80000100800 */
[----:B--2---:R0:W-:Y:S04]  /*1600e0*/  STL.64 [R1+0x6258], R4 ;  /* 0x0062580401007387 */ /* 0x0041e80000100a00 */
[----:B0-----:R-:W2:Y:S04]  /*1600f0*/  LDL.LU R4, [R1+0xf0] ;  /* 0x0000f00001047983 */ /* 0x001ea80000300800 */
[----:B------:R-:W2:Y:S04]  /*160100*/  LDL.LU R5, [R1+0xf4] ;  /* 0x0000f40001057983 */ /* 0x000ea80000300800 */
[----:B------:R-:W4:Y:S01]  /*160110*/  LDL.LU R6, [R1+0xf8] ;  /* 0x0000f80001067983 */ /* 0x000f220000300800 */
[----:B------:R-:W-:-:S03]  /*160120*/  PRMT R0, R21, 0x4210, R2 ;  /* 0x0000421015007816 */ /* 0x000fc60000000002 */
[----:B------:R-:W2:Y:S04]  /*160130*/  LDL.LU R15, [R1+0x51e0] ;  /* 0x0051e000010f7983 */ /* 0x000ea80000300800 */
[----:B----4-:R-:W-:Y:S04]  /*160140*/  STL [R1+0x6290], R6 ;  /* 0x0062900601007387 */ /* 0x010fe80000100800 */
[----:B--2---:R-:W-:Y:S04]  /*160150*/  STL.64 [R1+0x6288], R4 ;  /* 0x0062880401007387 */ /* 0x004fe80000100a00 */
[----:B------:R-:W2:Y:S04]  /*160160*/  LDL.LU R13, [R1+0x29e8] ;  /* 0x0029e800010d7983 */ /* 0x000ea80000300800 */
[----:B------:R-:W4:Y:S04]  /*160170*/  LDL.LU R21, [R1+0xfc] ;  /* 0x0000fc0001157983 */ /* 0x000f280000300800 */
[----:B------:R-:W2:Y:S04]  /*160180*/  LDL.LU R8, [R1+0x1f0] ;  /* 0x0001f00001087983 */ /* 0x000ea80000300800 */
[----:B------:R-:W2:Y:S04]  /*160190*/  LDL.LU R9, [R1+0x1f4] ;  /* 0x0001f40001097983 */ /* 0x000ea80000300800 */
[----:B------:R-:W2:Y:S04]  /*1601a0*/  LDL.LU R10, [R1+0x1f8] ;  /* 0x0001f800010a7983 */ /* 0x000ea80000300800 */
[----:B---3--:R0:W-:Y:S04]  /*1601b0*/  STSM.16.M88.4 [R26], R16 ;  /* 0x000000101a007844 */ /* 0x0081e80000000200 */
[----:B------:R-:W3:Y:S01]  /*1601c0*/  LDL.LU R14, [R1+0x280] ;  /* 0x00028000010e7983 */ /* 0x000ee20000300800 */
[----:B------:R-:W-:Y:S06]  /*1601d0*/  BAR.SYNC.DEFER_BLOCKING 0x0 ;  /* 0x0000000000007b1d */ /* 0x000fec0000010000 */
[----:B0-----:R-:W3:Y:S04]  /*1601e0*/  LDL.LU R19, [R1+0x54fc] ;  /* 0x0054fc0001137983 */ /* 0x001ee80000300800 */
[----:B------:R-:W3:Y:S04]  /*1601f0*/  LDL.LU R20, [R1+0x2b3c] ;  /* 0x002b3c0001147983 */ /* 0x000ee80000300800 */
[----:B------:R-:W3:Y:S04]  /*160200*/  LDL.LU R22, [R1+0x51f8] ;  /* 0x0051f80001167983 */ /* 0x000ee80000300800 */
[----:B------:R-:W0:Y:S01]  /*160210*/  LDS.128 R4, [R27] ;  /* 0x000000001b047984 */ /* 0x000e220000000c00 */
[----:B------:R-:W-:Y:S06]  /*160220*/  BAR.SYNC.DEFER_BLOCKING 0x0 ;  /* 0x0000000000007b1d */ /* 0x000fec0000010000 */
[----:B--2---:R-:W-:Y:S04]  /*160230*/  STL [R1+0x6250], R10 ;  /* 0x0062500a01007387 */ /* 0x004fe80000100800 */
[----:B------:R1:W-:Y:S04]  /*160240*/  STL.64 [R1+0x6248], R8 ;  /* 0x0062480801007387 */ /* 0x0003e80000100a00 */
[----:B-1----:R-:W2:Y:S04]  /*160250*/  LDL.LU R8, [R1+0x100] ;  /* 0x0001000001087983 */ /* 0x002ea80000300800 */
[----:B------:R-:W2:Y:S04]  /*160260*/  LDL.LU R9, [R1+0x104] ;  /* 0x0001040001097983 */ /* 0x000ea80000300800 */
[----:B------:R-:W2:Y:S04]  /*160270*/  LDL.LU R10, [R1+0x108] ;  /* 0x00010800010a7983 */ /* 0x000ea80000300800 */
[----:B--2---:R-:W-:Y:S04]  /*160280*/  STL [R1+0x6270], R10 ;  /* 0x0062700a01007387 */ /* 0x004fe80000100800 */
[----:B------:R1:W-:Y:S04]  /*160290*/  STL.64 [R1+0x6268], R8 ;  /* 0x0062680801007387 */ /* 0x0003e80000100a00 */
[----:B-1----:R-:W2:Y:S04]  /*1602a0*/  LDL.LU R8, [R1+0x1d0] ;  /* 0x0001d00001087983 */ /* 0x002ea80000300800 */
[----:B------:R-:W2:Y:S04]  /*1602b0*/  LDL.LU R9, [R1+0x1d4] ;  /* 0x0001d40001097983 */ /* 0x000ea80000300800 */
[----:B------:R-:W2:Y:S04]  /*1602c0*/  LDL.LU R10, [R1+0x1d8] ;  /* 0x0001d800010a7983 */ /* 0x000ea80000300800 */
[----:B------:R-:W2:Y:S04]  /*1602d0*/  LDL.LU R16, [R1+0x110] ;  /* 0x0001100001107983 */ /* 0x000ea80000300800 */
[----:B------:R-:W2:Y:S04]  /*1602e0*/  LDL.LU R17, [R1+0x114] ;  /* 0x0001140001117983 */ /* 0x000ea80000300800 */
[----:B------:R-:W3:Y:S04]  /*1602f0*/  LDL.LU R18, [R1+0x118] ;  /* 0x0001180001127983 */ /* 0x000ee80000300800 */
[----:B---3--:R-:W-:Y:S04]  /*160300*/  STL.64 [R1+0x6280], R18 ;  /* 0x0062801201007387 */ /* 0x008fe80000100a00 */
[----:B--2---:R1:W-:Y:S04]  /*160310*/  STL.64 [R1+0x6278], R16 ;  /* 0x0062781001007387 */ /* 0x0043e80000100a00 */
[----:B-1----:R-:W2:Y:S04]  /*160320*/  LDL.LU R16, [R1+0x1c0] ;  /* 0x0001c00001107983 */ /* 0x002ea80000300800 */
[----:B------:R-:W2:Y:S04]  /*160330*/  LDL.LU R17, [R1+0x1c4] ;  /* 0x0001c40001117983 */ /* 0x000ea80000300800 */
[----:B------:R-:W2:Y:S01]  /*160340*/  LDL.LU R18, [R1+0x1c8] ;  /* 0x0001c80001127983 */ /* 0x000ea20000300800 */
[----:B------:R-:W-:Y:S01]  /*160350*/  IMAD.MOV.U32 R19, RZ, RZ, R0 ;  /* 0x000000ffff137224 */ /* 0x000fe200078e0000 */
[----:B------:R-:W-:-:S02]  /*160360*/  LOP3.LUT R0, R15, 0xffff, RZ, 0xc0, !PT ;  /* 0x0000ffff0f007812 */ /* 0x000fc400078ec0ff */
[----:B------:R-:W3:Y:S02]  /*160370*/  LDL.LU R23, [R1+0x2b4c] ;  /* 0x002b4c0001177983 */ /* 0x000ee40000300800 */
[----:B------:R-:W-:Y:S02]  /*160380*/  PRMT R11, R13, 0x4210, R0 ;  /* 0x000042100d0b7816 */ /* 0x000fe40000000000 */
[----:B------:R-:W3:Y:S04]  /*160390*/  LDL.LU R12, [R1+0x71c] ;  /* 0x00071c00010c7983 */ /* 0x000ee80000300800 */
[----:B0-----:R-:W-:Y:S04]  /*1603a0*/  STL.64 [R1+0x2d0], R4 ;  /* 0x0002d00401007387 */ /* 0x001fe80000100a00 */
[----:B------:R0:W-:Y:S04]  /*1603b0*/  STL.64 [R1+0x2d8], R6 ;  /* 0x0002d80601007387 */ /* 0x0001e80000100a00 */
[----:B0-----:R-:W3:Y:S04]  /*1603c0*/  LDL.LU R6, [R1+0x6290] ;  /* 0x0062900001067983 */ /* 0x001ee80000300800 */
[----:B------:R-:W3:Y:S01]  /*1603d0*/  LDL.LU.64 R4, [R1+0x6288] ;  /* 0x0062880001047983 */ /* 0x000ee20000300a00 */
[----:B----4-:R-:W-:-:S03]  /*1603e0*/  PRMT R7, R21, 0x5210, R2 ;  /* 0x0000521015077816 */ /* 0x010fc60000000002 */
[----:B------:R-:W4:Y:S04]  /*1603f0*/  LDL.LU R13, [R1+0x72c] ;  /* 0x00072c00010d7983 */ /* 0x000f280000300800 */
[----:B------:R-:W3:Y:S04]  /*160400*/  LDL.LU R21, [R1+0x550c] ;  /* 0x00550c0001157983 */ /* 0x000ee80000300800 */
[----:B--2---:R-:W-:Y:S01]  /*160410*/  STSM.16.M88.4 [R26], R16 ;  /* 0x000000101a007844 */ /* 0x004fe20000000200 */
[----:B------:R-:W-:Y:S06]  /*160420*/  BAR.SYNC.DEFER_BLOCKING 0x0 ;  /* 0x0000000000007b1d */ /* 0x000fec0000010000 */
[----:B------:R-:W0:Y:S02]  /*160430*/  LDS.128 R16, [R27] ;  /* 0x000000001b107984 */ /* 0x000e240000000c00 */
[----:B------:R-:W-:Y:S06]  /*160440*/  BAR.SYNC.DEFER_BLOCKING 0x0 ;  /* 0x0000000000007b1d */ /* 0x000fec0000010000 */
[----:B------:R-:W-:Y:S02]  /*160450*/  STSM.16.M88.4 [R26], R8 ;  /* 0x000000081a007844 */ /* 0x000fe40000000200 */
[----:B------:R-:W-:Y:S06]  /*160460*/  BAR.SYNC.DEFER_BLOCKING 0x0 ;  /* 0x0000000000007b1d */ /* 0x000fec0000010000 */
[----:B------:R-:W1:Y:S04]  /*160470*/  LDS.128 R8, [R27] ;  /* 0x000000001b087984 */ /* 0x000e680000000c00 */
[----:B0-----:R-:W-:Y:S04]  /*160480*/  STL.64 [R1+0x2c0], R16 ;  /* 0x0002c01001007387 */ /* 0x001fe80000100a00 */
[----:B------:R0:W-:Y:S01]  /*160490*/  STL.64 [R1+0x2c8], R18 ;  /* 0x0002c81201007387 */ /* 0x0001e20000100a00 */
[----:B------:R-:W-:Y:S06]  /*1604a0*/  BAR.SYNC.DEFER_BLOCKING 0x0 ;  /* 0x0000000000007b1d */ /* 0x000fec0000010000 */
[----:B0-----:R-:W2:Y:S04]  /*1604b0*/  LDL.LU.64 R18, [R1+0x6280] ;  /* 0x0062800001127983 */ /* 0x001ea80000300a00 */
[----:B------:R-:W2:Y:S04]  /*1604c0*/  LDL.LU.64 R16, [R1+0x6278] ;  /* 0x0062780001107983 */ /* 0x000ea80000300a00 */
[----:B-1----:R-:W-:Y:S04]  /*1604d0*/  STL.64 [R1+0x2b0], R8 ;  /* 0x0002b00801007387 */ /* 0x002fe80000100a00 */
[----:B------:R0:W-:Y:S04]  /*1604e0*/  STL.64 [R1+0x2b8], R10 ;  /* 0x0002b80a01007387 */ /* 0x0001e80000100a00 */
[----:B0-----:R-:W2:Y:S04]  /*1604f0*/  LDL.LU R10, [R1+0x6270] ;  /* 0x00627000010a7983 */ /* 0x001ea80000300800 */
[----:B------:R-:W2:Y:S04]  /*160500*/  LDL.LU.64 R8, [R1+0x6268] ;  /* 0x0062680001087983 */ /* 0x000ea80000300a00 */
[----:B---3--:R-:W-:Y:S01]  /*160510*/  STSM.16.M88.4 [R26], R4 ;  /* 0x000000041a007844 */ /* 0x008fe20000000200 */
[----:B------:R-:W-:Y:S01]  /*160520*/  BAR.SYNC.DEFER_BLOCKING 0x0 ;  /* 0x0000000000007b1d */ /* 0x000fe20000010000 */
[----:B------:R-:W-:-:S05]  /*160530*/  PRMT R11, R14, 0x5210, R0 ;  /* 0x000052100e0b7816 */ /* 0x000fca0000000000 */
[----:B------:R-:W0:Y:S02]  /*160540*/  LDS.128 R4, [R27] ;  /* 0x000000001b047984 */ /* 0x000e240000000c00 */
[----:B------:R-:W-:Y:S06]  /*160550*/  BAR.SYNC.DEFER_BLOCKING 0x0 ;  /* 0x0000000000007b1d */ /* 0x000fec0000010000 */
[----:B0-----:R-:W-:Y:S04]  /*160560*/  STL.64 [R1+0x2a0], R4 ;  /* 0x0002a00401007387 */ /* 0x001fe80000100a00 */
[----:B------:R0:W-:Y:S04]  /*160570*/  STL.64 [R1+0x2a8], R6 ;  /* 0x0002a80601007387 */ /* 0x0001e80000100a00 */
[----:B0-----:R-:W3:Y:S04]  /*160580*/  LDL.LU R6, [R1+0x6260] ;  /* 0x0062600001067983 */ /* 0x001ee80000300800 */
[----:B------:R-:W3:Y:S04]  /*160590*/  LDL.LU.64 R4, [R1+0x6258] ;  /* 0x0062580001047983 */ /* 0x000ee80000300a00 */
[----:B--2---:R-:W-:Y:S01]  /*1605a0*/  STSM.16.M88.4 [R26], R8 ;  /* 0x000000081a007844 */ /* 0x004fe20000000200 */
[----:B------:R-:W-:Y:S06]  /*1605b0*/  BAR.SYNC.DEFER_BLOCKING 0x0 ;  /* 0x0000000000007b1d */ /* 0x000fec0000010000 */
[----:B------:R-:W0:Y:S04]  /*1605c0*/  LDS.128 R8, [R27] ;  /* 0x000000001b087984 */ /* 0x000e280000000c00 */
[----:B0-----:R-:W-:Y:S04]  /*1605d0*/  STL.64 [R1+0x290], R8 ;  /* 0x0002900801007387 */ /* 0x001fe80000100a00 */
[----:B------:R0:W-:Y:S04]  /*1605e0*/  STL.64 [R1+0x298], R10 ;  /* 0x0002980a01007387 */ /* 0x0001e80000100a00 */
[----:B0-----:R-:W2:Y:S04]  /*1605f0*/  LDL.LU R10, [R1+0x6250] ;  /* 0x00625000010a7983 */ /* 0x001ea80000300800 */
[----:B------:R-:W2:Y:S01]  /*160600*/  LDL.LU.64 R8, [R1+0x6248] ;  /* 0x0062480001087983 */ /* 0x000ea20000300a00 */
[----:B------:R-:W-:-:S04]  /*160610*/  LOP3.LUT R2, R19, 0xffff, RZ, 0xc0, !PT ;  /* 0x0000ffff13027812 */ /* 0x000fc800078ec0ff */
[----:B------:R-:W-:Y:S01]  /*160620*/  PRMT R7, R20, 0x4210, R2 ;  /* 0x0000421014077816 */ /* 0x000fe20000000002 */
[----:B------:R-:W-:Y:S06]  /*160630*/  BAR.SYNC.DEFER_BLOCKING 0x0 ;  /* 0x0000000000007b1d */ /* 0x000fec0000010000 */
[----:B---3--:R-:W-:Y:S02]  /*160640*/  STSM.16.M88.4 [R26], R4 ;  /* 0x000000041a007844 */ /* 0x008fe40000000200 */
[----:B------:R-:W-:Y:S01]  /*160650*/  BAR.SYNC.DEFER_BLOCKING 0x0 ;  /* 0x0000000000007b1d */ /* 0x000fe20000010000 */
[----:B------:R-:W-:-:S05]  /*160660*/  LOP3.LUT R0, R22, 0xffff, RZ, 0xc0, !PT ;  /* 0x0000ffff16007812 */ /* 0x000fca00078ec0ff */
[----:B------:R-:W0:Y:S01]  /*160670*/  LDS.128 R4, [R27] ;  /* 0x000000001b047984 */ /* 0x000e220000000c00 */
[----:B------:R-:W-:Y:S01]  /*160680*/  PRMT R11, R23, 0x4210, R0 ;  /* 0x00004210170b7816 */ /* 0x000fe20000000000 */
[----:B------:R-:W-:Y:S06]  /*160690*/  BAR.SYNC.DEFER_BLOCKING 0x0 ;  /* 0x0000000000007b1d */ /* 0x000fec0000010000 */
[----:B0-----:R-:W-:Y:S04]  /*1606a0*/  STL.64 [R1+0x280], R4 ;  /* 0x0002800401007387 */ /* 0x001fe80000100a00 */
[----:B------:R-:W-:Y:S01]  /*1606b0*/  STL.64 [R1+0x288], R6 ;  /* 0x0002880601007387 */ /* 0x000fe20000100a00 */
[----:B------:R-:W-:-:S03]  /*1606c0*/  PRMT R19, R12, 0x5210, R2 ;  /* 0x000052100c137816 */ /* 0x000fc60000000002 */
[----:B--2---:R-:W-:Y:S01]  /*1606d0*/  STSM.16.M88.4 [R26], R8 ;  /* 0x000000081a007844 */ /* 0x004fe20000000200 */
[----:B------:R-:W-:Y:S06]  /*1606e0*/  BAR.SYNC.DEFER_BLOCKING 0x0 ;  /* 0x0000000000007b1d */ /* 0x000fec0000010000 */
[----:B------:R-:W0:Y:S02]  /*1606f0*/  LDS.128 R4, [R27] ;  /* 0x000000001b047984 */ /* 0x000e240000000c00 */
[----:B------:R-:W-:Y:S06]  /*160700*/  BAR.SYNC.DEFER_BLOCKING 0x0 ;  /* 0x0000000000007b1d */ /* 0x000fec0000010000 */
[----:B------:R-:W-:Y:S04]  /*160710*/  STSM.16.M88.4 [R26], R16 ;  /* 0x000000101a007844 */ /* 0x000fe80000000200 */
[----:B0-----:R0:W-:Y:S04]  /*160720*/  STL.64 [R1+0x270], R4 ;  /* 0x0002700401007387 */ /* 0x0011e80000100a00 */
[----:B------:R1:W-:Y:S04]  /*160730*/  STL.64 [R1+0x278], R6 ;  /* 0x0002780601007387 */ /* 0x0003e80000100a00 */
[----:B0-----:R-:W2:Y:S04]  /*160740*/  LDL.LU R4, [R1+0x140] ;  /* 0x0001400001047983 */ /* 0x001ea80000300800 */
[----:B------:R-:W2:Y:S04]  /*160750*/  LDL.LU R5, [R1+0x144] ;  /* 0x0001440001057983 */ /* 0x000ea80000300800 */
[----:B-1----:R-:W3:Y:S04]  /*160760*/  LDL.LU R6, [R1+0x148] ;  /* 0x0001480001067983 */ /* 0x002ee80000300800 */
[----:B------:R-:W2:Y:S04]  /*160770*/  LDL.LU R15, [R1+0x2b58] ;  /* 0x002b5800010f7983 */ /* 0x000ea80000300800 */
[----:B------:R-:W2:Y:S04]  /*160780*/  LDL.LU R14, [R1+0x51fc] ;  /* 0x0051fc00010e7983 */ /* 0x000ea80000300800 */
[----:B------:R-:W2:Y:S01]  /*160790*/  LDL.LU R19, [R1+0x2b68] ;  /* 0x002b680001137983 */ /* 0x000ea20000300800 */
[----:B----4-:R-:W-:Y:S01]  /*1607a0*/  PRMT R0, R13, 0x5210, R0 ;  /* 0x000052100d007816 */ /* 0x010fe20000000000 */
[----:B------:R-:W-:Y:S06]  /*1607b0*/  BAR.SYNC.DEFER_BLOCKING 0x0 ;  /* 0x0000000000007b1d */ /* 0x000fec0000010000 */
[----:B--2---:R-:W-:Y:S04]  /*1607c0*/  STL [R1+0x6244], R19 ;  /* 0x0062441301007387 */ /* 0x004fe80000100800 */
[----:B------:R-:W2:Y:S04]  /*1607d0*/  LDL.LU R12, [R1+0x76c] ;  /* 0x00076c00010c7983 */ /* 0x000ea80000300800 */
[----:B---3--:R-:W-:Y:S04]  /*1607e0*/  STL [R1+0x6220], R6 ;  /* 0x0062200601007387 */ /* 0x008fe80000100800 */
[----:B------:R0:W-:Y:S04]  /*1607f0*/  STL.64 [R1+0x6218], R4 ;  /* 0x0062180401007387 */ /* 0x0001e80000100a00 */
[----:B------:R-:W1:Y:S04]  /*160800*/  LDS.128 R16, [R27] ;  /* 0x000000001b107984 */ /* 0x000e680000000c00 */
[----:B0-----:R-:W3:Y:S04]  /*160810*/  LDL.LU R4, [R1+0x210] ;  /* 0x0002100001047983 */ /* 0x001ee80000300800 */
[----:B------:R-:W3:Y:S04]  /*160820*/  LDL.LU R5, [R1+0x214] ;  /* 0x0002140001057983 */ /* 0x000ee80000300800 */
[----:B------:R-:W4:Y:S01]  /*160830*/  LDL.LU R6, [R1+0x218] ;  /* 0x0002180001067983 */ /* 0x000f220000300800 */
[----:B------:R-:W-:Y:S01]  /*160840*/  IMAD.MOV.U32 R11, RZ, RZ, R0 ;  /* 0x000000ffff0b7224 */ /* 0x000fe200078e0000 */
[----:B------:R-:W-:Y:S01]  /*160850*/  LOP3.LUT R2, R21, 0xffff, RZ, 0xc0, !PT ;  /* 0x0000ffff15027812 */ /* 0x000fe200078ec0ff */
[----:B------:R-:W-:Y:S06]  /*160860*/  BAR.SYNC.DEFER_BLOCKING 0x0 ;  /* 0x0000000000007b1d */ /* 0x000fec0000010000 */
[----:B----4-:R-:W-:Y:S04]  /*160870*/  STL [R1+0x6230], R6 ;  /* 0x0062300601007387 */ /* 0x010fe80000100800 */
[----:B---3--:R0:W-:Y:S04]  /*160880*/  STL.64 [R1+0x6228], R4 ;  /* 0x0062280401007387 */ /* 0x0081e80000100a00 */
[----:B0-----:R-:W3:Y:S04]  /*160890*/  LDL.LU R4, [R1+0x200] ;  /* 0x0002000001047983 */ /* 0x001ee80000300800 */
[----:B------:R-:W3:Y:S04]  /*1608a0*/  LDL.LU R5, [R1+0x204] ;  /* 0x0002040001057983 */ /* 0x000ee80000300800 */
[----:B------:R-:W3:Y:S04]  /*1608b0*/  LDL.LU R6, [R1+0x208] ;  /* 0x0002080001067983 */ /* 0x000ee80000300800 */
[----:B------:R-:W4:Y:S04]  /*1608c0*/  LDL.LU R8, [R1+0x7c0] ;  /* 0x0007c00001087983 */ /* 0x000f280000300800 */
[----:B------:R-:W4:Y:S04]  /*1608d0*/  LDL.LU R9, [R1+0x7c4] ;  /* 0x0007c40001097983 */ /* 0x000f280000300800 */
[----:B------:R-:W2:Y:S04]  /*1608e0*/  LDL.LU R10, [R1+0x7c8] ;  /* 0x0007c800010a7983 */ /* 0x000ea80000300800 */
[----:B------:R-:W3:Y:S04]  /*1608f0*/  LDL.LU R20, [R1+0x77c] ;  /* 0x00077c0001147983 */ /* 0x000ee80000300800 */
[----:B------:R-:W3:Y:S04]  /*160900*/  LDL.LU R22, [R1+0x5518] ;  /* 0x0055180001167983 */ /* 0x000ee80000300800 */
[----:B--2---:R-:W-:Y:S04]  /*160910*/  STL [R1+0x6210], R10 ;  /* 0x0062100a01007387 */ /* 0x004fe80000100800 */
[----:B----4-:R0:W-:Y:S04]  /*160920*/  STL.64 [R1+0x6208], R8 ;  /* 0x0062080801007387 */ /* 0x0101e80000100a00 */
[----:B0-----:R-:W2:Y:S04]  /*160930*/  LDL.LU R8, [R1+0x130] ;  /* 0x0001300001087983 */ /* 0x001ea80000300800 */
[----:B------:R-:W2:Y:S04]  /*160940*/  LDL.LU R9, [R1+0x134] ;  /* 0x0001340001097983 */ /* 0x000ea80000300800 */
[----:B------:R-:W4:Y:S04]  /*160950*/  LDL.LU R10, [R1+0x138] ;  /* 0x00013800010a7983 */ /* 0x000f280000300800 */
[----:B----4-:R-:W-:Y:S04]  /*160960*/  STL [R1+0x6240], R10 ;  /* 0x0062400a01007387 */ /* 0x010fe80000100800 */
[----:B--2---:R0:W-:Y:S04]  /*160970*/  STL.64 [R1+0x6238], R8 ;  /* 0x0062380801007387 */ /* 0x0041e80000100a00 */
[----:B0-----:R-:W2:Y:S04]  /*160980*/  LDL.LU R8, [R1+0x120] ;  /* 0x0001200001087983 */ /* 0x001ea80000300800 */
[----:B------:R-:W2:Y:S04]  /*160990*/  LDL.LU R9, [R1+0x124] ;  /* 0x0001240001097983 */ /* 0x000ea80000300800 */
[----:B------:R-:W2:Y:S04]  /*1609a0*/  LDL.LU R10, [R1+0x128] ;  /* 0x00012800010a7983 */ /* 0x000ea80000300800 */
[----:B-1----:R-:W-:Y:S04]  /*1609b0*/  STL.64 [R1+0x260], R16 ;  /* 0x0002601001007387 */ /* 0x002fe80000100a00 */
[----:B------:R0:W-:Y:S04]  /*1609c0*/  STL.64 [R1+0x268], R18 ;  /* 0x0002681201007387 */ /* 0x0001e80000100a00 */
[----:B0-----:R-:W4:Y:S04]  /*1609d0*/  LDL.LU R19, [R1+0x6244] ;  /* 0x0062440001137983 */ /* 0x001f280000300800 */
[----:B------:R-:W3:Y:S04]  /*1609e0*/  LDL.LU R23, [R1+0x96c] ;  /* 0x00096c0001177983 */ /* 0x000ee80000300800 */
[----:B------:R-:W3:Y:S01]  /*1609f0*/  LDL.LU R13, [R1+0x520c] ;  /* 0x00520c00010d7983 */ /* 0x000ee20000300800 */
[----:B------:R-:W-:-:S03]  /*160a00*/  PRMT R7, R15, 0x4210, R2 ;  /* 0x000042100f077816 */ /* 0x000fc60000000002 */
[----:B--2---:R-:W-:Y:S01]  /*160a10*/  STSM.16.M88.4 [R26], R8 ;  /* 0x000000081a007844 */ /* 0x004fe20000000200 */
[----:B------:R-:W-:Y:S06]  /*160a20*/  BAR.SYNC.DEFER_BLOCKING 0x0 ;  /* 0x0000000000007b1d */ /* 0x000fec0000010000 */
[----:B------:R-:W0:Y:S02]  /*160a30*/  LDS.128 R8, [R27] ;  /* 0x000000001b087984 */ /* 0x000e240000000c00 */
[----:B------:R-:W-:Y:S06]  /*160a40*/  BAR.SYNC.DEFER_BLOCKING 0x0 ;  /* 0x0000000000007b1d */ /* 0x000fec0000010000 */
[----:B---3--:R-:W-:Y:S04]  /*160a50*/  STL [R1+0x6224], R13 ;  /* 0x0062240d01007387 */ /* 0x008fe80000100800 */
[----:B------:R-:W2:Y:S04]  /*160a60*/  LDL.LU R16, [R1+0x7d0] ;  /* 0x0007d00001107983 */ /* 0x000ea80000300800 */
[----:B------:R-:W2:Y:S04]  /*160a70*/  LDL.LU R17, [R1+0x7d4] ;  /* 0x0007d40001117983 */ /* 0x000ea80000300800 */
[----:B------:R-:W2:Y:S04]  /*160a80*/  LDL.LU R18, [R1+0x7d8] ;  /* 0x0007d80001127983 */ /* 0x000ea80000300800 */
[----:B------:R-:W3:Y:S04]  /*160a90*/  LDL.LU R21, [R1+0x2b6c] ;  /* 0x002b6c0001157983 */ /* 0x000ee80000300800 */
[----:B------:R-:W-:Y:S04]  /*160aa0*/  STSM.16.M88.4 [R26], R4 ;  /* 0x000000041a007844 */ /* 0x000fe80000000200 */
[----:B0-----:R-:W-:Y:S04]  /*160ab0*/  STL.64 [R1+0x250], R8 ;  /* 0x0002500801007387 */ /* 0x001fe80000100a00 */
[----:B------:R0:W-:Y:S04]  /*160ac0*/  STL.64 [R1+0x258], R10 ;  /* 0x0002580a01007387 */ /* 0x0001e80000100a00 */
[----:B0-----:R-:W2:Y:S04]  /*160ad0*/  LDL.LU R10, [R1+0x6240] ;  /* 0x00624000010a7983 */ /* 0x001ea80000300800 */
[----:B------:R-:W2:Y:S04]  /*160ae0*/  LDL.LU.64 R8, [R1+0x6238] ;  /* 0x0062380001087983 */ /* 0x000ea80000300a00 */
[----:B------:R-:W2:Y:S04]  /*160af0*/  LDL.LU R6, [R1+0x6230] ;  /* 0x0062300001067983 */ /* 0x000ea80000300800 */
[----:B------:R-:W2:Y:S01]  /*160b00*/  LDL.LU.64 R4, [R1+0x6228] ;  /* 0x0062280001047983 */ /* 0x000ea20000300a00 */
[----:B------:R-:W-:-:S02]  /*160b10*/  LOP3.LUT R0, R14, 0xffff, RZ, 0xc0, !PT ;  /* 0x0000ffff0e007812 */ /* 0x000fc400078ec0ff */
[----:B------:R-:W-:Y:S01]  /*160b20*/  PRMT R11, R12, 0x5210, R2 ;  /* 0x000052100c0b7816 */ /* 0x000fe20000000002 */
[----:B------:R-:W-:Y:S01]  /*160b30*/  BAR.SYNC.DEFER_BLOCKING 0x0 ;  /* 0x0000000000007b1d */ /* 0x000fe20000010000 */
[----:B----4-:R-:W-:-:S05]  /*160b40*/  PRMT R7, R19, 0x4210, R0 ;  /* 0x0000421013077816 */ /* 0x010fca0000000000 */
[----:B------:R-:W0:Y:S02]  /*160b50*/  LDS.128 R12, [R27] ;  /* 0x000000001b0c7984 */ /* 0x000e240000000c00 */
[----:B------:R-:W-:Y:S06]  /*160b60*/  BAR.SYNC.DEFER_BLOCKING 0x0 ;  /* 0x0000000000007b1d */ /* 0x000fec0000010000 */
[----:B0-----:R0:W-:Y:S04]  /*160b70*/  STL.64 [R1+0x240], R12 ;  /* 0x0002400c01007387 */ /* 0x0011e80000100a00 */
[----:B------:R-:W-:Y:S04]  /*160b80*/  STL.64 [R1+0x248], R14 ;  /* 0x0002480e01007387 */ /* 0x000fe80000100a00 */
[----:B0-----:R-:W4:Y:S04]  /*160b90*/  LDL.LU R13, [R1+0x6224] ;  /* 0x00622400010d7983 */ /* 0x001f280000300800 */
[----:B------:R-:W3:Y:S04]  /*160ba0*/  LDL.LU R12, [R1+0x79c] ;  /* 0x00079c00010c7983 */ /* 0x000ee80000300800 */
[----:B--2---:R-:W-:Y:S01]  /*160bb0*/  STSM.16.M88.4 [R26], R4 ;  /* 0x000000041a007844 */ /* 0x004fe20000000200 */
[----:B------:R-:W-:Y:S06]  /*160bc0*/  BAR.SYNC.DEFER_BLOCKING 0x0 ;  /* 0x0000000000007b1d */ /* 0x000fec0000010000 */
[----:B------:R-:W0:Y:S02]  /*160bd0*/  LDS.128 R4, [R27] ;  /* 0x000000001b047984 */ /* 0x000e240000000c00 */
[----:B------:R-:W-:Y:S06]  /*160be0*/  BAR.SYNC.DEFER_BLOCKING 0x0 ;  /* 0x0000000000007b1d */ /* 0x000fec0000010000 */
[----:B------:R-:W-:Y:S02]  /*160bf0*/  STSM.16.M88.4 [R26], R8 ;  /* 0x000000081a007844 */ /* 0x000fe40000000200 */
[----:B------:R-:W-:Y:S06]  /*160c00*/  BAR.SYNC.DEFER_BLOCKING 0x0 ;  /* 0x0000000000007b1d */ /* 0x000fec0000010000 */
[----:B0-----:R-:W-:Y:S04]  /*160c10*/  STL.64 [R1+0x230], R4 ;  /* 0x0002300401007387 */ /* 0x001fe80000100a00 */
[----:B------:R0:W-:Y:S04]  /*160c20*/  STL.64 [R1+0x238], R6 ;  /* 0x0002380601007387 */ /* 0x0001e80000100a00 */
[----:B0-----:R-:W2:Y:S04]  /*160c30*/  LDL.LU R6, [R1+0x6220] ;  /* 0x0062200001067983 */ /* 0x001ea80000300800 */
[----:B------:R-:W2:Y:S04]  /*160c40*/  LDL.LU.64 R4, [R1+0x6218] ;  /* 0x0062180001047983 */ /* 0x000ea80000300a00 */
[----:B------:R-:W0:Y:S04]  /*160c50*/  LDS.128 R8, [R27] ;  /* 0x000000001b087984 */ /* 0x000e280000000c00 */
[----:B0-----:R-:W-:Y:S04]  /*160c60*/  STL.64 [R1+0x220], R8 ;  /* 0x0002200801007387 */ /* 0x001fe80000100a00 */
[----:B------:R0:W-:Y:S04]  /*160c70*/  STL.64 [R1+0x228], R10 ;  /* 0x0002280a01007387 */ /* 0x0001e80000100a00 */
[----:B0-----:R-:W2:Y:S04]  /*160c80*/  LDL.LU R10, [R1+0x6210] ;  /* 0x00621000010a7983 */ /* 0x001ea80000300800 */
[----:B------:R-:W2:Y:S01]  /*160c90*/  LDL.LU.64 R8, [R1+0x6208] ;  /* 0x0062080001087983 */ /* 0x000ea20000300a00 */
[----:B------:R-:W-:Y:S01]  /*160ca0*/  PRMT R7, R20, 0x5210, R0 ;  /* 0x0000521014077816 */ /* 0x000fe20000000000 */
[----:B------:R-:W-:Y:S01]  /*160cb0*/  BAR.SYNC.DEFER_BLOCKING 0x0 ;  /* 0x0000000000007b1d */ /* 0x000fe20000010000 */
[----:B------:R-:W-:-:S04]  /*160cc0*/  LOP3.LUT R2, R22, 0xffff, RZ, 0xc0, !PT ;  /* 0x0000ffff16027812 */ /* 0x000fc800078ec0ff */
[----:B------:R-:W-:Y:S02]  /*160cd0*/  PRMT R11, R23, 0x4210, R2 ;  /* 0x00004210170b7816 */ /* 0x000fe40000000002 */
[----:B----4-:R-:W-:-:S04]  /*160ce0*/  LOP3.LUT R0, R13, 0xffff, RZ, 0xc0, !PT ;  /* 0x0000ffff0d007812 */ /* 0x010fc800078ec0ff */
[----:B---3--:R-:W-:Y:S01]  /*160cf0*/  PRMT R19, R21, 0x4210, R0 ;  /* 0x0000421015137816 */ /* 0x008fe20000000000 */
[----:B--2---:R-:W-:Y:S01]  /*160d00*/  STSM.16.M88.4 [R26], R4 ;  /* 0x000000041a007844 */ /* 0x004fe20000000200 */
[----:B------:R-:W-:Y:S06]  /*160d10*/  BAR.SYNC.DEFER_BLOCKING 0x0 ;  /* 0x0000000000007b1d */ /* 0x000fec0000010000 */
[----:B------:R-:W0:Y:S02]  /*160d20*/  LDS.128 R4, [R27] ;  /* 0x000000001b047984 */ /* 0x000e240000000c00 */
[----:B------:R-:W-:Y:S06]  /*160d30*/  BAR.SYNC.DEFER_BLOCKING 0x0 ;  /* 0x0000000000007b1d */ /* 0x000fec0000010000 */
[----:B------:R1:W-:Y:S04]  /*160d40*/  STSM.16.M88.4 [R26], R8 ;  /* 0x000000081a007844 */ /* 0x0003e80000000200 */
[----:B0-----:R-:W-:Y:S04]  /*160d50*/  STL.64 [R1+0x210], R4 ;  /* 0x0002100401007387 */ /* 0x001fe80000100a00 */
[----:B------:R-:W-:Y:S04]  /*160d60*/  STL.64 [R1+0x218], R6 ;  /* 0x0002180601007387 */ /* 0x000fe80000100a00 */
[----:B-1----:R-:W2:Y:S04]  /*160d70*/  LDL.LU R11, [R1+0x7ec] ;  /* 0x0007ec00010b7983 */ /* 0x002ea80000300800 */
[----:B------:R-:W3:Y:S04]  /*160d80*/  LDL.LU R13, [R1+0x5524] ;  /* 0x00552400010d7983 */ /* 0x000ee80000300800 */
[----:B------:R-:W4:Y:S04]  /*160d90*/  LDL.LU R23, [R1+0x97c] ;  /* 0x00097c0001177983 */ /* 0x000f280000300800 */
[----:B------:R-:W2:Y:S01]  /*160da0*/  LDL.LU R21, [R1+0x5220] ;  /* 0x0052200001157983 */ /* 0x000ea20000300800 */
[----:B------:R-:W-:Y:S06]  /*160db0*/  BAR.SYNC.DEFER_BLOCKING 0x0 ;  /* 0x0000000000007b1d */ /* 0x000fec0000010000 */
[----:B----4-:R-:W-:Y:S04]  /*160dc0*/  STL [R1+0x61d4], R23 ;  /* 0x0061d41701007387 */ /* 0x010fe80000100800 */
[----:B--2---:R0:W-:Y:S04]  /*160dd0*/  STL [R1+0x61d0], R21 ;  /* 0x0061d01501007387 */ /* 0x0041e80000100800 */
[----:B------:R-:W2:Y:S04]  /*160de0*/  LDL.LU R20, [R1+0x160] ;  /* 0x0001600001147983 */ /* 0x000ea80000300800 */
[----:B0-----:R-:W2:Y:S04]  /*160df0*/  LDL.LU R21, [R1+0x164] ;  /* 0x0001640001157983 */ /* 0x001ea80000300800 */
[----:B------:R-:W4:Y:S01]  /*160e00*/  LDL.LU R22, [R1+0x168] ;  /* 0x0001680001167983 */ /* 0x000f220000300800 */
[----:B------:R-:W-:-:S03]  /*160e10*/  PRMT R23, R12, 0x5210, R2 ;  /* 0x000052100c177816 */ /* 0x000fc60000000002 */
[----:B----4-:R-:W-:Y:S04]  /*160e20*/  STL [R1+0x61f0], R22 ;  /* 0x0061f01601007387 */ /* 0x010fe80000100800 */
[----:B--2---:R0:W-:Y:S04]  /*160e30*/  STL.64 [R1+0x61e8], R20 ;  /* 0x0061e81401007387 */ /* 0x0041e80000100a00 */
[----:B0-----:R-:W2:Y:S04]  /*160e40*/  LDL.LU R20, [R1+0x150] ;  /* 0x0001500001147983 */ /* 0x001ea80000300800 */
[----:B------:R-:W2:Y:S04]  /*160e50*/  LDL.LU R21, [R1+0x154] ;  /* 0x0001540001157983 */ /* 0x000ea80000300800 */
[----:B------:R-:W4:Y:S04]  /*160e60*/  LDL.LU R22, [R1+0x158] ;  /* 0x0001580001167983 */ /* 0x000f280000300800 */
[----:B----4-:R-:W-:Y:S04]  /*160e70*/  STL.64 [R1+0x6200], R22 ;  /* 0x0062001601007387 */ /* 0x010fe80000100a00 */
[----:B--2---:R-:W-:Y:S04]  /*160e80*/  STL.64 [R1+0x61f8], R20 ;  /* 0x0061f81401007387 */ /* 0x004fe80000100a00 */
[----:B------:R-:W2:Y:S04]  /*160e90*/  LDL.LU R8, [R1+0x190] ;  /* 0x0001900001087983 */ /* 0x000ea80000300800 */
[----:B------:R-:W2:Y:S04]  /*160ea0*/  LDL.LU R9, [R1+0x194] ;  /* 0x0001940001097983 */ /* 0x000ea80000300800 */
[----:B------:R-:W4:Y:S04]  /*160eb0*/  LDL.LU R10, [R1+0x198] ;  /* 0x00019800010a7983 */ /* 0x000f280000300800 */
[----:B------:R-:W0:Y:S01]  /*160ec0*/  LDS.128 R20, [R27] ;  /* 0x000000001b147984 */ /* 0x000e220000000c00 */
[----:B------:R-:W-:Y:S06]  /*160ed0*/  BAR.SYNC.DEFER_BLOCKING 0x0 ;  /* 0x0000000000007b1d */ /* 0x000fec0000010000 */
[----:B------:R1:W-:Y:S02]  /*160ee0*/  STSM.16.M88.4 [R26], R16 ;  /* 0x000000101a007844 */ /* 0x0003e40000000200 */
[----:B------:R-:W-:Y:S06]  /*160ef0*/  BAR.SYNC.DEFER_BLOCKING 0x0 ;  /* 0x0000000000007b1d */ /* 0x000fec0000010000 */
[----:B----4-:R-:W-:Y:S04]  /*160f00*/  STL [R1+0x61e0], R10 ;  /* 0x0061e00a01007387 */ /* 0x010fe80000100800 */
[----:B--2---:R-:W-:Y:S04]  /*160f10*/  STL.64 [R1+0x61d8], R8 ;  /* 0x0061d80801007387 */ /* 0x004fe80000100a00 */
[----:B------:R-:W2:Y:S04]  /*160f20*/  LDL.LU R4, [R1+0x820] ;  /* 0x0008200001047983 */ /* 0x000ea80000300800 */
[----:B------:R-:W2:Y:S04]  /*160f30*/  LDL.LU R5, [R1+0x824] ;  /* 0x0008240001057983 */ /* 0x000ea80000300800 */
[----:B------:R-:W2:Y:S04]  /*160f40*/  LDL.LU R6, [R1+0x828] ;  /* 0x0008280001067983 */ /* 0x000ea80000300800 */
[----:B------:R-:W4:Y:S04]  /*160f50*/  LDL.LU R15, [R1+0x2b78] ;  /* 0x002b7800010f7983 */ /* 0x000f280000300800 */
[----:B------:R-:W2:Y:S04]  /*160f60*/  LDL.LU R14, [R1+0x7fc] ;  /* 0x0007fc00010e7983 */ /* 0x000ea80000300800 */
[----:B0-----:R-:W-:Y:S04]  /*160f70*/  STL.64 [R1+0x200], R20 ;  /* 0x0002001401007387 */ /* 0x001fe80000100a00 */
[----:B------:R-:W-:Y:S04]  /*160f80*/  STL.64 [R1+0x208], R22 ;  /* 0x0002081601007387 */ /* 0x000fe80000100a00 */
[----:B------:R-:W0:Y:S04]  /*160f90*/  LDS.128 R20, [R27] ;  /* 0x000000001b147984 */ /* 0x000e280000000c00 */
[----:B-1----:R-:W2:Y:S04]  /*160fa0*/  LDL.LU R16, [R1+0x710] ;  /* 0x0007100001107983 */ /* 0x002ea80000300800 */
[----:B------:R-:W2:Y:S04]  /*160fb0*/  LDL.LU R17, [R1+0x714] ;  /* 0x0007140001117983 */ /* 0x000ea80000300800 */
[----:B------:R-:W2:Y:S04]  /*160fc0*/  LDL.LU R18, [R1+0x718] ;  /* 0x0007180001127983 */ /* 0x000ea80000300800 */
[----:B0-----:R-:W-:Y:S04]  /*160fd0*/  STL.64 [R1+0x1f0], R20 ;  /* 0x0001f01401007387 */ /* 0x001fe80000100a00 */
[----:B------:R0:W-:Y:S04]  /*160fe0*/  STL.64 [R1+0x1f8], R22 ;  /* 0x0001f81601007387 */ /* 0x0001e80000100a00 */
[----:B0-----:R-:W2:Y:S04]  /*160ff0*/  LDL.LU.64 R22, [R1+0x6200] ;  /* 0x0062000001167983 */ /* 0x001ea80000300a00 */
[----:B------:R-:W2:Y:S01]  /*161000*/  LDL.LU.64 R20, [R1+0x61f8] ;  /* 0x0061f80001147983 */ /* 0x000ea20000300a00 */
[----:B------:R-:W-:Y:S06]  /*161010*/  BAR.SYNC.DEFER_BLOCKING 0x0 ;  /* 0x0000000000007b1d */ /* 0x000fec0000010000 */
[----:B------:R-:W3:Y:S04]  /*161020*/  LDL.LU R19, [R1+0x81c] ;  /* 0x00081c0001137983 */ /* 0x000ee80000300800 */
[----:B------:R-:W3:Y:S04]  /*161030*/  LDL.LU R12, [R1+0x5528] ;  /* 0x00552800010c7983 */ /* 0x000ee80000300800 */
[----:B--2---:R0:W-:Y:S04]  /*161040*/  STSM.16.M88.4 [R26], R20 ;  /* 0x000000141a007844 */ /* 0x0041e80000000200 */
[----:B0-----:R-:W2:Y:S04]  /*161050*/  LDL.LU R22, [R1+0x61f0] ;  /* 0x0061f00001167983 */ /* 0x001ea80000300800 */
[----:B------:R-:W2:Y:S01]  /*161060*/  LDL.LU.64 R20, [R1+0x61e8] ;  /* 0x0061e80001147983 */ /* 0x000ea20000300a00 */
[----:B------:R-:W-:Y:S01]  /*161070*/  PRMT R23, R11, 0x5210, R0 ;  /* 0x000052100b177816 */ /* 0x000fe20000000000 */
[----:B------:R-:W-:Y:S06]  /*161080*/  BAR.SYNC.DEFER_BLOCKING 0x0 ;  /* 0x0000000000007b1d */ /* 0x000fec0000010000 */
[----:B------:R-:W0:Y:S02]  /*161090*/  LDS.128 R8, [R27] ;  /* 0x000000001b087984 */ /* 0x000e240000000c00 */
[----:B------:R-:W-:Y:S01]  /*1610a0*/  BAR.SYNC.DEFER_BLOCKING 0x0 ;  /* 0x0000000000007b1d */ /* 0x000fe20000010000 */
[----:B---3--:R-:W-:-:S05]  /*1610b0*/  LOP3.LUT R2, R13, 0xffff, RZ, 0xc0, !PT ;  /* 0x0000ffff0d027812 */ /* 0x008fca00078ec0ff */
[----:B------:R-:W3:Y:S04]  /*1610c0*/  LDL.LU R13, [R1+0x2b7c] ;  /* 0x002b7c00010d7983 */ /* 0x000ee80000300800 */
[----:B0-----:R-:W-:Y:S04]  /*1610d0*/  STL.64 [R1+0x1e0], R8 ;  /* 0x0001e00801007387 */ /* 0x001fe80000100a00 */
[----:B------:R0:W-:Y:S04]  /*1610e0*/  STL.64 [R1+0x1e8], R10 ;  /* 0x0001e80a01007387 */ /* 0x0001e80000100a00 */
[----:B0-----:R-:W3:Y:S04]  /*1610f0*/  LDL.LU R10, [R1+0x61e0] ;  /* 0x0061e000010a7983 */ /* 0x001ee80000300800 */
[----:B------:R-:W3:Y:S04]  /*161100*/  LDL.LU.64 R8, [R1+0x61d8] ;  /* 0x0061d80001087983 */ /* 0x000ee80000300a00 */
[----:B--2---:R0:W-:Y:S04]  /*161110*/  STSM.16.M88.4 [R26], R20 ;  /* 0x000000141a007844 */ /* 0x0041e80000000200 */
[----:B0-----:R-:W2:Y:S04]  /*161120*/  LDL.LU R23, [R1+0x61d4] ;  /* 0x0061d40001177983 */ /* 0x001ea80000300800 */
[----:B------:R-:W3:Y:S01]  /*161130*/  LDL.LU R21, [R1+0x61d0] ;  /* 0x0061d00001157983 */ /* 0x000ee20000300800 */
[----:B------:R-:W-:Y:S01]  /*161140*/  BAR.SYNC.DEFER_BLOCKING 0x0 ;  /* 0x0000000000007b1d */ /* 0x000fe20000010000 */
[----:B--2---:R-:W-:-:S02]  /*161150*/  PRMT R3, R23, 0x4210, R2 ;  /* 0x0000421017037816 */ /* 0x004fc40000000002 */
[----:B---3--:R-:W-:-:S03]  /*161160*/  LOP3.LUT R0, R21, 0xffff, RZ, 0xc0, !PT ;  /* 0x0000ffff15007812 */ /* 0x008fc600078ec0ff */
[----:B------:R-:W0:Y:S04]  /*161170*/  LDS.128 R20, [R27] ;  /* 0x000000001b147984 */ /* 0x000e280000000c00 */
[----:B0-----:R0:W-:Y:S04]  /*161180*/  STL.64 [R1+0x1d0], R20 ;  /* 0x0001d01401007387 */ /* 0x0011e80000100a00 */
[----:B------:R1:W-:Y:S01]  /*161190*/  STL [R1+0x1dc], R23 ;  /* 0x0001dc1701007387 */ /* 0x0003e20000100800 */
[----:B0-----:R-:W-:-:S03]  /*1611a0*/  IMAD.MOV.U32 R21, RZ, RZ, R22 ;  /* 0x000000ffff157224 */ /* 0x001fc600078e0016 */
[----:B-1----:R-:W2:Y:S04]  /*1611b0*/  LDL.LU.64 R22, [R1+0x61c8] ;  /* 0x0061c80001167983 */ /* 0x002ea80000300a00 */
[----:B------:R-:W3:Y:S04]  /*1611c0*/  LDL.LU R20, [R1+0x61c4] ;  /* 0x0061c40001147983 */ /* 0x000ee80000300800 */
[----:B------:R-:W-:Y:S01]  /*1611d0*/  STL [R1+0x5998], R21 ;  /* 0x0059981501007387 */ /* 0x000fe20000100800 */
[----:B----4-:R-:W-:Y:S01]  /*1611e0*/  PRMT R7, R15, 0x4210, R0 ;  /* 0x000042100f077816 */ /* 0x010fe20000000000 */
[----:B------:R-:W-:Y:S06]  /*1611f0*/  BAR.SYNC.DEFER_BLOCKING 0x0 ;  /* 0x0000000000007b1d */ /* 0x000fec0000010000 */
[----:B---3--:R0:W-:Y:S04]  /*161200*/  STL [R1+0x5f74], R20 ;  /* 0x005f741401007387 */ /* 0x0081e80000100800 */
[----:B--2---:R1:W-:Y:S04]  /*161210*/  STL.64 [R1+0x60d8], R22 ;  /* 0x0060d81601007387 */ /* 0x0043e80000100a00 */
[----:B0-----:R-:W2:Y:S04]  /*161220*/  LDL.LU R20, [R1+0x800] ;  /* 0x0008000001147983 */ /* 0x001ea80000300800 */
[----:B------:R-:W2:Y:S04]  /*161230*/  LDL.LU R21, [R1+0x804] ;  /* 0x0008040001157983 */ /* 0x000ea80000300800 */
[----:B-1----:R-:W2:Y:S01]  /*161240*/  LDL.LU R22, [R1+0x808] ;  /* 0x0008080001167983 */ /* 0x002ea20000300800 */
[----:B------:R-:W-:Y:S01]  /*161250*/  IMAD.MOV.U32 R23, RZ, RZ, R3 ;  /* 0x000000ffff177224 */ /* 0x000fe200078e0003 */
[----:B------:R-:W-:-:S04]  /*161260*/  PRMT R11, R14, 0x5210, R2 ;  /* 0x000052100e0b7816 */ /* 0x000fc80000000002 */
[----:B--2---:R-:W-:Y:S01]  /*161270*/  STSM.16.M88.4 [R26], R20 ;  /* 0x000000141a007844 */ /* 0x004fe20000000200 */
[----:B------:R-:W-:Y:S06]  /*161280*/  BAR.SYNC.DEFER_BLOCKING 0x0 ;  /* 0x0000000000007b1d */ /* 0x000fec0000010000 */
[----:B------:R-:W0:Y:S02]  /*161290*/  LDS.128 R20, [R27] ;  /* 0x000000001b147984 */ /* 0x000e240000000c00 */
[----:B------:R-:W-:Y:S06]  /*1612a0*/  BAR.SYNC.DEFER_BLOCKING 0x0 ;  /* 0x0000000000007b1d */ /* 0x000fec0000010000 */
[----:B------:R-:W-:Y:S02]  /*1612b0*/  STSM.16.M88.4 [R26], R4 ;  /* 0x000000041a007844 */ /* 0x000fe40000000200 */
[----:B------:R-:W-:Y:S06]  /*1612c0*/  BAR.SYNC.DEFER_BLOCKING 0x0 ;  /* 0x0000000000007b1d */ /* 0x000fec0000010000 */
[----:B------:R-:W1:Y:S02]  /*1612d0*/  LDS.128 R4, [R27] ;  /* 0x000000001b047984 */ /* 0x000e640000000c00 */
[----:B------:R-:W-:Y:S06]  /*1612e0*/  BAR.SYNC.DEFER_BLOCKING 0x0 ;  /* 0x0000000000007b1d */ /* 0x000fec0000010000 */
[----:B------:R-:W-:Y:S04]  /*1612f0*/  STSM.16.M88.4 [R26], R8 ;  /* 0x000000081a007844 */ /* 0x000fe80000000200 */
[----:B0-----:R-:W-:Y:S04]  /*161300*/  STL.64 [R1+0x1c0], R20 ;  /* 0x0001c01401007387 */ /* 0x001fe80000100a00 */
[----:B------:R-:W-:Y:S04]  /*161310*/  STL.64 [R1+0x1c8], R22 ;  /* 0x0001c81601007387 */ /* 0x000fe80000100a00 */
[----:B-1----:R-:W-:Y:S04]  /*161320*/  STL.64 [R1+0x1b0], R4 ;  /* 0x0001b00401007387 */ /* 0x002fe80000100a00 */
[----:B------:R-:W-:Y:S01]  /*161330*/  STL.64 [R1+0x1b8], R6 ;  /* 0x0001b80601007387 */ /* 0x000fe20000100a00 */
[----:B------:R-:W-:Y:S06]  /*161340*/  BAR.SYNC.DEFER_BLOCKING 0x0 ;  /* 0x0000000000007b1d */ /* 0x000fec0000010000 */
[----:B------:R-:W0:Y:S04]  /*161350*/  LDS.128 R4, [R27] ;  /* 0x000000001b047984 */ /* 0x000e280000000c00 */
[----:B0-----:R-:W-:Y:S04]  /*161360*/  STL.64 [R1+0x1a0], R4 ;  /* 0x0001a00401007387 */ /* 0x001fe80000100a00 */
[----:B------:R-:W-:Y:S04]  /*161370*/  STL.64 [R1+0x1a8], R6 ;  /* 0x0001a80601007387 */ /* 0x000fe80000100a00 */
[----:B------:R-:W2:Y:S04]  /*161380*/  LDL.LU R20, [R1+0x730] ;  /* 0x0007300001147983 */ /* 0x000ea80000300800 */
[----:B------:R-:W2:Y:S04]  /*161390*/  LDL.LU R21, [R1+0x734] ;  /* 0x0007340001157983 */ /* 0x000ea80000300800 */
[----:B------:R-:W3:Y:S01]  /*1613a0*/  LDL.LU R22, [R1+0x738] ;  /* 0x0007380001167983 */ /* 0x000ee20000300800 */
[----:B------:R-:W-:-:S02]  /*1613b0*/  LOP3.LUT R2, R12, 0xffff, RZ, 0xc0, !PT ;  /* 0x0000ffff0c027812 */ /* 0x000fc400078ec0ff */
[----:B------:R-:W-:Y:S01]  /*1613c0*/  PRMT R19, R19, 0x5210, R0 ;  /* 0x0000521013137816 */ /* 0x000fe20000000000 */
[----:B------:R-:W-:Y:S01]  /*1613d0*/  BAR.SYNC.DEFER_BLOCKING 0x0 ;  /* 0x0000000000007b1d */ /* 0x000fe20000010000 */
[----:B------:R-:W-:-:S05]  /*1613e0*/  PRMT R14, R13, 0x4210, R2 ;  /* 0x000042100d0e7816 */ /* 0x000fca0000000002 */
[----:B------:R-:W4:Y:S04]  /*1613f0*/  LDL.LU R0, [R1+0x522c] ;  /* 0x00522c0001007983 */ /* 0x000f280000300800 */
[----:B------:R-:W4:Y:S04]  /*161400*/  LDL.LU R12, [R1+0x2b88] ;  /* 0x002b8800010c7983 */ /* 0x000f280000300800 */
[----:B------:R-:W4:Y:S04]  /*161410*/  LDL.LU R13, [R1+0x83c] ;  /* 0x00083c00010d7983 */ /* 0x000f280000300800 */
[----:B---3--:R-:W-:Y:S04]  /*161420*/  STL [R1+0x61a0], R22 ;  /* 0x0061a01601007387 */ /* 0x008fe80000100800 */
[----:B--2---:R0:W-:Y:S04]  /*161430*/  STL.64 [R1+0x6198], R20 ;  /* 0x0061981401007387 */ /* 0x0041e80000100a00 */
[----:B0-----:R-:W2:Y:S04]  /*161440*/  LDL.LU R20, [R1+0x720] ;  /* 0x0007200001147983 */ /* 0x001ea80000300800 */
[----:B------:R-:W2:Y:S04]  /*161450*/  LDL.LU R21, [R1+0x724] ;  /* 0x0007240001157983 */ /* 0x000ea80000300800 */
[----:B------:R-:W3:Y:S04]  /*161460*/  LDL.LU R22, [R1+0x728] ;  /* 0x0007280001167983 */ /* 0x000ee80000300800 */
[----:B---3--:R-:W-:Y:S04]  /*161470*/  STL [R1+0x61c0], R22 ;  /* 0x0061c01601007387 */ /* 0x008fe80000100800 */
[----:B--2---:R-:W-:Y:S04]  /*161480*/  STL.64 [R1+0x61b8], R20 ;  /* 0x0061b81401007387 */ /* 0x004fe80000100a00 */
[----:B------:R-:W2:Y:S04]  /*161490*/  LDL.LU R4, [R1+0x8a0] ;  /* 0x0008a00001047983 */ /* 0x000ea80000300800 */
[----:B------:R-:W2:Y:S04]  /*1614a0*/  LDL.LU R5, [R1+0x8a4] ;  /* 0x0008a40001057983 */ /* 0x000ea80000300800 */
[----:B------:R-:W3:Y:S04]  /*1614b0*/  LDL.LU R6, [R1+0x8a8] ;  /* 0x0008a80001067983 */ /* 0x000ee80000300800 */
[----:B------:R-:W2:Y:S04]  /*1614c0*/  LDL.LU R3, [R1+0x85c] ;  /* 0x00085c0001037983 */ /* 0x000ea80000300800 */
[----:B------:R-:W4:Y:S04]  /*1614d0*/  LDL.LU R7, [R1+0x552c] ;  /* 0x00552c0001077983 */ /* 0x000f280000300800 */
[----:B---3--:R-:W-:Y:S04]  /*1614e0*/  STL [R1+0x6190], R6 ;  /* 0x0061900601007387 */ /* 0x008fe80000100800 */
[----:B--2---:R0:W-:Y:S04]  /*1614f0*/  STL.64 [R1+0x6188], R4 ;  /* 0x0061880401007387 */ /* 0x0041e80000100a00 */
[----:B----4-:R-:W-:Y:S04]  /*161500*/  STL [R1+0x61a4], R7 ;  /* 0x0061a40701007387 */ /* 0x010fe80000100800 */
[----:B0-----:R-:W2:Y:S04]  /*161510*/  LDL.LU R4, [R1+0x860] ;  /* 0x0008600001047983 */ /* 0x001ea80000300800 */
[----:B------:R-:W2:Y:S04]  /*161520*/  LDL.LU R5, [R1+0x864] ;  /* 0x0008640001057983 */ /* 0x000ea80000300800 */
[----:B------:R-:W2:Y:S04]  /*161530*/  LDL.LU R6, [R1+0x868] ;  /* 0x0008680001067983 */ /* 0x000ea80000300800 */
[----:B------:R-:W3:Y:S04]  /*161540*/  LDL.LU R11, [R1+0x4c58] ;  /* 0x004c5800010b7983 */ /* 0x000ee80000300800 */
[----:B------:R-:W4:Y:S04]  /*161550*/  LDL.LU R15, [R1+0x5240] ;  /* 0x00524000010f7983 */ /* 0x000f280000300800 */
[----:B------:R-:W2:Y:S04]  /*161560*/  LDL.LU R8, [R1+0x8b0] ;  /* 0x0008b00001087983 */ /* 0x000ea80000300800 */
[----:B------:R-:W2:Y:S04]  /*161570*/  LDL.LU R9, [R1+0x8b4] ;  /* 0x0008b40001097983 */ /* 0x000ea80000300800 */
[----:B------:R-:W3:Y:S04]  /*161580*/  LDL.LU R10, [R1+0x8b8] ;  /* 0x0008b800010a7983 */ /* 0x000ee80000300800 */
[----:B------:R-:W-:Y:S01]  /*161590*/  STSM.16.M88.4 [R26], R16 ;  /* 0x000000101a007844 */ /* 0x000fe20000000200 */
[----:B------:R-:W-:Y:S06]  /*1615a0*/  BAR.SYNC.DEFER_BLOCKING 0x0 ;  /* 0x0000000000007b1d */ /* 0x000fec0000010000 */
[----:B------:R-:W0:Y:S01]  /*1615b0*/  LDS.128 R20, [R27] ;  /* 0x000000001b147984 */ /* 0x000e220000000c00 */
[----:B------:R-:W-:-:S03]  /*1615c0*/  LOP3.LUT R0, R0, 0xffff, RZ, 0xc0, !PT ;  /* 0x0000ffff00007812 */ /* 0x000fc600078ec0ff */
[----:B---3--:R-:W-:Y:S04]  /*1615d0*/  STL.64 [R1+0x61b0], R10 ;  /* 0x0061b00a01007387 */ /* 0x008fe80000100a00 */
[----:B--2---:R1:W-:Y:S04]  /*1615e0*/  STL.64 [R1+0x61a8], R8 ;  /* 0x0061a80801007387 */ /* 0x0043e80000100a00 */
[----:B-1----:R-:W2:Y:S04]  /*1615f0*/  LDL.LU R8, [R1+0x840] ;  /* 0x0008400001087983 */ /* 0x002ea80000300800 */
[----:B------:R-:W2:Y:S04]  /*161600*/  LDL.LU R9, [R1+0x844] ;  /* 0x0008440001097983 */ /* 0x000ea80000300800 */
[----:B------:R-:W2:Y:S01]  /*161610*/  LDL.LU R10, [R1+0x848] ;  /* 0x00084800010a7983 */ /* 0x000ea20000300800 */
[----:B------:R-:W-:Y:S01]  /*161620*/  IMAD.MOV.U32 R11, RZ, RZ, R14 ;  /* 0x000000ffff0b7224 */ /* 0x000fe200078e000e */
[----:B------:R-:W-:Y:S01]  /*161630*/  BAR.SYNC.DEFER_BLOCKING 0x0 ;  /* 0x0000000000007b1d */ /* 0x000fe20000010000 */
[----:B------:R-:W-:-:S05]  /*161640*/  PRMT R7, R12, 0x4210, R0 ;  /* 0x000042100c077816 */ /* 0x000fca0000000000 */
[----:B------:R-:W3:Y:S04]  /*161650*/  LDL.LU R16, [R1+0x740] ;  /* 0x0007400001107983 */ /* 0x000ee80000300800 */
[----:B------:R-:W3:Y:S04]  /*161660*/  LDL.LU R17, [R1+0x744] ;  /* 0x0007440001117983 */ /* 0x000ee80000300800 */
[----:B------:R-:W3:Y:S04]  /*161670*/  LDL.LU R18, [R1+0x748] ;  /* 0x0007480001127983 */ /* 0x000ee80000300800 */
[----:B------:R-:W3:Y:S04]  /*161680*/  LDL.LU R14, [R1+0x4c5c] ;  /* 0x004c5c00010e7983 */ /* 0x000ee80000300800 */
[----:B------:R-:W3:Y:S04]  /*161690*/  LDL.LU R19, [R1+0x87c] ;  /* 0x00087c0001137983 */ /* 0x000ee80000300800 */
[----:B0-----:R-:W-:Y:S04]  /*1616a0*/  STL.64 [R1+0x190], R20 ;  /* 0x0001901401007387 */ /* 0x001fe80000100a00 */
[----:B------:R0:W-:Y:S04]  /*1616b0*/  STL.64 [R1+0x198], R22 ;  /* 0x0001981601007387 */ /* 0x0001e80000100a00 */
[----:B0-----:R-:W3:Y:S04]  /*1616c0*/  LDL.LU R22, [R1+0x61c0] ;  /* 0x0061c00001167983 */ /* 0x001ee80000300800 */
[----:B------:R-:W3:Y:S04]  /*1616d0*/  LDL.LU.64 R20, [R1+0x61b8] ;  /* 0x0061b80001147983 */ /* 0x000ee80000300a00 */
        /* <DEDUP_REMOVED lines=8> */
[----:B------:R0:W-:Y:S04]  /*161760*/  STL.64 [R1+0x188], R10 ;  /* 0x0001880a01007387 */ /* 0x0001e80000100a00 */
[----:B0-----:R-:W2:Y:S04]  /*161770*/  LDL.LU.64 R10, [R1+0x61b0] ;  /* 0x0061b000010a7983 */ /* 0x001ea80000300a00 */
[----:B------:R-:W2:Y:S04]  /*161780*/  LDL.LU.64 R8, [R1+0x61a8] ;  /* 0x0061a80001087983 */ /* 0x000ea80000300a00 */
[----:B-1----:R-:W-:Y:S04]  /*161790*/  STL.64 [R1+0x170], R4 ;  /* 0x0001700401007387 */ /* 0x002fe80000100a00 */
[----:B------:R0:W-:Y:S04]  /*1617a0*/  STL.64 [R1+0x178], R6 ;  /* 0x0001780601007387 */ /* 0x0001e80000100a00 */
[----:B0-----:R-:W2:Y:S01]  /*1617b0*/  LDL.LU R7, [R1+0x61a4] ;  /* 0x0061a40001077983 */ /* 0x001ea20000300800 */
[----:B------:R-:W-:Y:S01]  /*1617c0*/  PRMT R23, R13, 0x5210, R2 ;  /* 0x000052100d177816 */ /* 0x000fe20000000002 */
[----:B------:R-:W-:Y:S06]  /*1617d0*/  BAR.SYNC.DEFER_BLOCKING 0x0 ;  /* 0x0000000000007b1d */ /* 0x000fec0000010000 */
[----:B------:R-:W4:Y:S04]  /*1617e0*/  LDL.LU R12, [R1+0x8cc] ;  /* 0x0008cc00010c7983 */ /* 0x000f280000300800 */
[----:B------:R-:W4:Y:S04]  /*1617f0*/  LDL.LU R13, [R1+0x5530] ;  /* 0x00553000010d7983 */ /* 0x000f280000300800 */
[----:B---3--:R0:W-:Y:S04]  /*161800*/  STSM.16.M88.4 [R26], R20 ;  /* 0x000000141a007844 */ /* 0x0081e80000000200 */
[----:B0-----:R-:W3:Y:S04]  /*161810*/  LDL.LU R22, [R1+0x61a0] ;  /* 0x0061a00001167983 */ /* 0x001ee80000300800 */
[----:B------:R-:W3:Y:S01]  /*161820*/  LDL.LU.64 R20, [R1+0x6198] ;  /* 0x0061980001147983 */ /* 0x000ee20000300a00 */
[----:B------:R-:W-:Y:S01]  /*161830*/  BAR.SYNC.DEFER_BLOCKING 0x0 ;  /* 0x0000000000007b1d */ /* 0x000fe20000010000 */
[----:B--2---:R-:W-:-:S05]  /*161840*/  LOP3.LUT R2, R7, 0xffff, RZ, 0xc0, !PT ;  /* 0x0000ffff07027812 */ /* 0x004fca00078ec0ff */
[----:B------:R-:W0:Y:S04]  /*161850*/  LDS.128 R4, [R27] ;  /* 0x000000001b047984 */ /* 0x000e280000000c00 */
[----:B0-----:R-:W-:Y:S04]  /*161860*/  STL.64 [R1+0x160], R4 ;  /* 0x0001600401007387 */ /* 0x001fe80000100a00 */
[----:B------:R0:W-:Y:S04]  /*161870*/  STL.64 [R1+0x168], R6 ;  /* 0x0001680601007387 */ /* 0x0001e80000100a00 */
[----:B0-----:R-:W2:Y:S04]  /*161880*/  LDL.LU R6, [R1+0x6190] ;  /* 0x0061900001067983 */ /* 0x001ea80000300800 */
[----:B------:R-:W2:Y:S01]  /*161890*/  LDL.LU.64 R4, [R1+0x6188] ;  /* 0x0061880001047983 */ /* 0x000ea20000300a00 */
[----:B------:R-:W-:Y:S01]  /*1618a0*/  PRMT R23, R3, 0x5210, R0 ;  /* 0x0000521003177816 */ /* 0x000fe20000000000 */
[----:B------:R-:W-:Y:S06]  /*1618b0*/  BAR.SYNC.DEFER_BLOCKING 0x0 ;  /* 0x0000000000007b1d */ /* 0x000fec0000010000 */
[----:B---3--:R-:W-:Y:S02]  /*1618c0*/  STSM.16.M88.4 [R26], R20 ;  /* 0x000000141a007844 */ /* 0x008fe40000000200 */
[----:B------:R-:W-:Y:S01]  /*1618d0*/  BAR.SYNC.DEFER_BLOCKING 0x0 ;  /* 0x0000000000007b1d */ /* 0x000fe20000010000 */
[----:B------:R-:W-:-:S05]  /*1618e0*/  PRMT R7, R11, 0x4210, R2 ;  /* 0x000042100b077816 */ /* 0x000fca0000000002 */
[----:B------:R-:W0:Y:S02]  /*1618f0*/  LDS.128 R20, [R27] ;  /* 0x000000001b147984 */ /* 0x000e240000000c00 */
[----:B------:R-:W-:Y:S01]  /*161900*/  BAR.SYNC.DEFER_BLOCKING 0x0 ;  /* 0x0000000000007b1d */ /* 0x000fe20000010000 */
[----:B----4-:R-:W-:-:S04]  /*161910*/  LOP3.LUT R0, R15, 0xffff, RZ, 0xc0, !PT ;  /* 0x0000ffff0f007812 */ /* 0x010fc800078ec0ff */
[--C-:B------:R-:W-:Y:S01]  /*161920*/  PRMT R11, R14, 0x4210, R0.reuse ;  /* 0x000042100e0b7816 */ /* 0x100fe20000000000 */
[----:B0-----:R-:W-:Y:S04]  /*161930*/  STL.64 [R1+0x150], R20 ;  /* 0x0001501401007387 */ /* 0x001fe80000100a00 */
[----:B------:R-:W-:Y:S04]  /*161940*/  STL.64 [R1+0x158], R22 ;  /* 0x0001581601007387 */ /* 0x000fe80000100a00 */
[----:B--2---:R-:W-:Y:S01]  /*161950*/  STSM.16.M88.4 [R26], R4 ;  /* 0x000000041a007844 */ /* 0x004fe20000000200 */
[----:B------:R-:W-:Y:S06]  /*161960*/  BAR.SYNC.DEFER_BLOCKING 0x0 ;  /* 0x0000000000007b1d */ /* 0x000fec0000010000 */
[----:B------:R-:W0:Y:S02]  /*161970*/  LDS.128 R4, [R27] ;  /* 0x000000001b047984 */ /* 0x000e240000000c00 */
[----:B------:R-:W-:Y:S06]  /*161980*/  BAR.SYNC.DEFER_BLOCKING 0x0 ;  /* 0x0000000000007b1d */ /* 0x000fec0000010000 */
[----:B------:R-:W-:Y:S04]  /*161990*/  STSM.16.M88.4 [R26], R8 ;  /* 0x000000081a007844 */ /* 0x000fe80000000200 */
[----:B0-----:R-:W-:Y:S04]  /*1619a0*/  STL.64 [R1+0x140], R4 ;  /* 0x0001400401007387 */ /* 0x001fe80000100a00 */
[----:B------:R-:W-:Y:S01]  /*1619b0*/  STL.64 [R1+0x148], R6 ;  /* 0x0001480601007387 */ /* 0x000fe20000100a00 */
[----:B------:R-:W-:Y:S06]  /*1619c0*/  BAR.SYNC.DEFER_BLOCKING 0x0 ;  /* 0x0000000000007b1d */ /* 0x000fec0000010000 */
[----:B------:R-:W2:Y:S04]  /*1619d0*/  LDL.LU R20, [R1+0x760] ;  /* 0x0007600001147983 */ /* 0x000ea80000300800 */
[----:B------:R-:W0:Y:S04]  /*1619e0*/  LDS.128 R4, [R27] ;  /* 0x000000001b047984 */ /* 0x000e280000000c00 */
[----:B0-----:R-:W-:Y:S04]  /*1619f0*/  STL.64 [R1+0x130], R4 ;  /* 0x0001300401007387 */ /* 0x001fe80000100a00 */
[----:B------:R-:W-:Y:S04]  /*161a00*/  STL.64 [R1+0x138], R6 ;  /* 0x0001380601007387 */ /* 0x000fe80000100a00 */
[----:B------:R-:W2:Y:S04]  /*161a10*/  LDL.LU R21, [R1+0x764] ;  /* 0x0007640001157983 */ /* 0x000ea80000300800 */
[----:B------:R-:W3:Y:S01]  /*161a20*/  LDL.LU R22, [R1+0x768] ;  /* 0x0007680001167983 */ /* 0x000ee20000300800 */
[----:B------:R-:W-:-:S02]  /*161a30*/  PRMT R0, R12, 0x5210, R0 ;  /* 0x000052100c007816 */ /* 0x000fc40000000000 */
[----:B------:R-:W-:Y:S01]  /*161a40*/  PRMT R19, R19, 0x5210, R2 ;  /* 0x0000521013137816 */ /* 0x000fe20000000002 */
[----:B------:R-:W-:Y:S06]  /*161a50*/  BAR.SYNC.DEFER_BLOCKING 0x0 ;  /* 0x0000000000007b1d */ /* 0x000fec0000010000 */
[----:B---3--:R-:W-:Y:S04]  /*161a60*/  STL [R1+0x6180], R22 ;  /* 0x0061801601007387 */ /* 0x008fe80000100800 */
[----:B--2---:R0:W-:Y:S04]  /*161a70*/  STL.64 [R1+0x6178], R20 ;  /* 0x0061781401007387 */ /* 0x0041e80000100a00 */
[----:B------:R-:W2:Y:S04]  /*161a80*/  LDL.LU R23, [R1+0x4c60] ;  /* 0x004c600001177983 */ /* 0x000ea80000300800 */
[----:B--2---:R1:W-:Y:S04]  /*161a90*/  STL [R1+0x6184], R23 ;  /* 0x0061841701007387 */ /* 0x0043e80000100800 */
[----:B0-----:R-:W2:Y:S04]  /*161aa0*/  LDL.LU R20, [R1+0x750] ;  /* 0x0007500001147983 */ /* 0x001ea80000300800 */
[----:B------:R-:W2:Y:S01]  /*161ab0*/  LDL.LU R21, [R1+0x754] ;  /* 0x0007540001157983 */ /* 0x000ea20000300800 */
[----:B-1----:R-:W-:-:S03]  /*161ac0*/  IMAD.MOV.U32 R23, RZ, RZ, R0 ;  /* 0x000000ffff177224 */ /* 0x002fc600078e0000 */
[----:B------:R-:W2:Y:S04]  /*161ad0*/  LDL.LU R22, [R1+0x758] ;  /* 0x0007580001167983 */ /* 0x000ea80000300800 */
[----:B------:R-:W3:Y:S04]  /*161ae0*/  LDL.LU R0, [R1+0x5244] ;  /* 0x0052440001007983 */ /* 0x000ee80000300800 */
[----:B------:R-:W4:Y:S04]  /*161af0*/  LDL.LU R4, [R1+0x770] ;  /* 0x0007700001047983 */ /* 0x000f280000300800 */
[----:B------:R-:W4:Y:S04]  /*161b00*/  LDL.LU R5, [R1+0x774] ;  /* 0x0007740001057983 */ /* 0x000f280000300800 */
[----:B------:R-:W2:Y:S04]  /*161b10*/  LDL.LU R6, [R1+0x778] ;  /* 0x0007780001067983 */ /* 0x000ea80000300800 */
[----:B------:R-:W3:Y:S04]  /*161b20*/  LDL.LU R7, [R1+0x4c64] ;  /* 0x004c640001077983 */ /* 0x000ee80000300800 */
[----:B------:R-:W3:Y:S04]  /*161b30*/  LDL.LU R3, [R1+0x8c] ;  /* 0x00008c0001037983 */ /* 0x000ee80000300800 */
[----:B------:R-:W-:Y:S01]  /*161b40*/  STSM.16.M88.4 [R26], R16 ;  /* 0x000000101a007844 */ /* 0x000fe20000000200 */
[----:B------:R-:W-:Y:S06]  /*161b50*/  BAR.SYNC.DEFER_BLOCKING 0x0 ;  /* 0x0000000000007b1d */ /* 0x000fec0000010000 */
[----:B------:R-:W0:Y:S02]  /*161b60*/  LDS.128 R16, [R27] ;  /* 0x000000001b107984 */ /* 0x000e240000000c00 */
[----:B------:R-:W-:Y:S06]  /*161b70*/  BAR.SYNC.DEFER_BLOCKING 0x0 ;  /* 0x0000000000007b1d */ /* 0x000fec0000010000 */
[----:B--2---:R-:W-:Y:S04]  /*161b80*/  STL [R1+0x6160], R6 ;  /* 0x0061600601007387 */ /* 0x004fe80000100800 */
[----:B----4-:R1:W-:Y:S04]  /*161b90*/  STL.64 [R1+0x6158], R4 ;  /* 0x0061580401007387 */ /* 0x0103e80000100a00 */
[----:B-1----:R-:W2:Y:S04]  /*161ba0*/  LDL.LU R4, [R1+0x8d0] ;  /* 0x0008d00001047983 */ /* 0x002ea80000300800 */
[----:B------:R-:W2:Y:S04]  /*161bb0*/  LDL.LU R5, [R1+0x8d4] ;  /* 0x0008d40001057983 */ /* 0x000ea80000300800 */
[----:B------:R-:W2:Y:S04]  /*161bc0*/  LDL.LU R6, [R1+0x8d8] ;  /* 0x0008d80001067983 */ /* 0x000ea80000300800 */
[----:B------:R-:W4:Y:S04]  /*161bd0*/  LDL.LU R11, [R1+0x8ec] ;  /* 0x0008ec00010b7983 */ /* 0x000f280000300800 */
[----:B------:R-:W2:Y:S04]  /*161be0*/  LDL.LU R15, [R1+0x5534] ;  /* 0x00553400010f7983 */ /* 0x000ea80000300800 */
[----:B------:R-:W2:Y:S04]  /*161bf0*/  LDL.LU R8, [R1+0x8e0] ;  /* 0x0008e00001087983 */ /* 0x000ea80000300800 */
[----:B------:R-:W2:Y:S04]  /*161c00*/  LDL.LU R9, [R1+0x8e4] ;  /* 0x0008e40001097983 */ /* 0x000ea80000300800 */
[----:B------:R-:W4:Y:S01]  /*161c10*/  LDL.LU R10, [R1+0x8e8] ;  /* 0x0008e800010a7983 */ /* 0x000f220000300800 */
[----:B------:R-:W-:-:S03]  /*161c20*/  LOP3.LUT R2, R13, 0xffff, RZ, 0xc0, !PT ;  /* 0x0000ffff0d027812 */ /* 0x000fc600078ec0ff */
[----:B------:R-:W-:Y:S01]  /*161c30*/  STSM.16.M88.4 [R26], R20 ;  /* 0x000000141a007844 */ /* 0x000fe20000000200 */
[----:B---3--:R-:W-:-:S03]  /*161c40*/  LOP3.LUT R0, R0, 0xffff, RZ, 0xc0, !PT ;  /* 0x0000ffff00007812 */ /* 0x008fc600078ec0ff */
[----:B----4-:R-:W-:Y:S04]  /*161c50*/  STL.64 [R1+0x6170], R10 ;  /* 0x0061700a01007387 */ /* 0x010fe80000100a00 */
[----:B--2---:R1:W-:Y:S04]  /*161c60*/  STL.64 [R1+0x6168], R8 ;  /* 0x0061680801007387 */ /* 0x0043e80000100a00 */
[----:B-1----:R-:W2:Y:S04]  /*161c70*/  LDL.LU R8, [R1+0x8c0] ;  /* 0x0008c00001087983 */ /* 0x002ea80000300800 */
[----:B------:R-:W2:Y:S04]  /*161c80*/  LDL.LU R9, [R1+0x8c4] ;  /* 0x0008c40001097983 */ /* 0x000ea80000300800 */
[----:B------:R-:W2:Y:S04]  /*161c90*/  LDL.LU R10, [R1+0x8c8] ;  /* 0x0008c800010a7983 */ /* 0x000ea80000300800 */
[----:B------:R-:W3:Y:S04]  /*161ca0*/  LDL.LU R14, [R1+0x4c68] ;  /* 0x004c6800010e7983 */ /* 0x000ee80000300800 */
[----:B0-----:R-:W-:Y:S04]  /*161cb0*/  STL.64 [R1+0x120], R16 ;  /* 0x0001201001007387 */ /* 0x001fe80000100a00 */
[----:B------:R0:W-:Y:S04]  /*161cc0*/  STL.64 [R1+0x128], R18 ;  /* 0x0001281201007387 */ /* 0x0001e80000100a00 */
[----:B0-----:R-:W4:Y:S04]  /*161cd0*/  LDL.LU R19, [R1+0x5248] ;  /* 0x0052480001137983 */ /* 0x001f280000300800 */
[----:B------:R-:W2:Y:S04]  /*161ce0*/  LDL.LU R16, [R1+0x8f0] ;  /* 0x0008f00001107983 */ /* 0x000ea80000300800 */
[----:B------:R-:W2:Y:S04]  /*161cf0*/  LDL.LU R17, [R1+0x8f4] ;  /* 0x0008f40001117983 */ /* 0x000ea80000300800 */
[----:B------:R-:W2:Y:S04]  /*161d00*/  LDL.LU R18, [R1+0x8f8] ;  /* 0x0008f80001127983 */ /* 0x000ea80000300800 */
[----:B------:R-:W2:Y:S04]  /*161d10*/  LDL.LU R12, [R1+0x4c88] ;  /* 0x004c8800010c7983 */ /* 0x000ea80000300800 */
[----:B------:R-:W2:Y:S04]  /*161d20*/  LDL.LU R13, [R1+0x88c] ;  /* 0x00088c00010d7983 */ /* 0x000ea80000300800 */
[----:B------:R-:W2:Y:S01]  /*161d30*/  LDL.LU R23, [R1+0x6184] ;  /* 0x0061840001177983 */ /* 0x000ea20000300800 */
[----:B------:R-:W-:Y:S01]  /*161d40*/  PRMT R7, R7, 0x4210, R0 ;  /* 0x0000421007077816 */ /* 0x000fe20000000000 */
[----:B------:R-:W-:Y:S01]  /*161d50*/  BAR.SYNC.DEFER_BLOCKING 0x0 ;  /* 0x0000000000007b1d */ /* 0x000fe20000010000 */
[----:B--2---:R-:W-:-:S05]  /*161d60*/  PRMT R11, R23, 0x4210, R2 ;  /* 0x00004210170b7816 */ /* 0x004fca0000000002 */
[----:B------:R-:W0:Y:S02]  /*161d70*/  LDS.128 R20, [R27] ;  /* 0x000000001b147984 */ /* 0x000e240000000c00 */
[----:B------:R-:W-:Y:S06]  /*161d80*/  BAR.SYNC.DEFER_BLOCKING 0x0 ;  /* 0x0000000000007b1d */ /* 0x000fec0000010000 */
[----:B------:R-:W-:Y:S02]  /*161d90*/  STSM.16.M88.4 [R26], R8 ;  /* 0x000000081a007844 */ /* 0x000fe40000000200 */
[----:B------:R-:W-:Y:S06]  /*161da0*/  BAR.SYNC.DEFER_BLOCKING 0x0 ;  /* 0x0000000000007b1d */ /* 0x000fec0000010000 */
[----:B------:R-:W1:Y:S02]  /*161db0*/  LDS.128 R8, [R27] ;  /* 0x000000001b087984 */ /* 0x000e640000000c00 */
[----:B------:R-:W-:Y:S06]  /*161dc0*/  BAR.SYNC.DEFER_BLOCKING 0x0 ;  /* 0x0000000000007b1d */ /* 0x000fec0000010000 */
[----:B0-----:R-:W-:Y:S04]  /*161dd0*/  STL.64 [R1+0x110], R20 ;  /* 0x0001101401007387 */ /* 0x001fe80000100a00 */
[----:B------:R-:W-:Y:S01]  /*161de0*/  STSM.16.M88.4 [R26], R4 ;  /* 0x000000041a007844 */ /* 0x000fe20000000200 */
[----:B------:R-:W-:Y:S06]  /*161df0*/  BAR.SYNC.DEFER_BLOCKING 0x0 ;  /* 0x0000000000007b1d */ /* 0x000fec0000010000 */
[----:B------:R0:W-:Y:S04]  /*161e00*/  STL.64 [R1+0x118], R22 ;  /* 0x0001181601007387 */ /* 0x0001e80000100a00 */
[----:B0-----:R-:W2:Y:S04]  /*161e10*/  LDL.LU R22, [R1+0x6180] ;  /* 0x0061800001167983 */ /* 0x001ea80000300800 */
[----:B------:R-:W2:Y:S04]  /*161e20*/  LDL.LU.64 R20, [R1+0x6178] ;  /* 0x0061780001147983 */ /* 0x000ea80000300a00 */
[----:B------:R-:W0:Y:S04]  /*161e30*/  LDS.128 R4, [R27] ;  /* 0x000000001b047984 */ /* 0x000e280000000c00 */
[----:B-1----:R-:W-:Y:S04]  /*161e40*/  STL.64 [R1+0x100], R8 ;  /* 0x0001000801007387 */ /* 0x002fe80000100a00 */
[----:B------:R1:W-:Y:S04]  /*161e50*/  STL.64 [R1+0x108], R10 ;  /* 0x0001080a01007387 */ /* 0x0003e80000100a00 */
[----:B-1----:R-:W3:Y:S04]  /*161e60*/  LDL.LU.64 R10, [R1+0x6170] ;  /* 0x00617000010a7983 */ /* 0x002ee80000300a00 */
[----:B------:R-:W4:Y:S04]  /*161e70*/  LDL.LU.64 R8, [R1+0x6168] ;  /* 0x0061680001087983 */ /* 0x000f280000300a00 */
[----:B0-----:R-:W-:Y:S04]  /*161e80*/  STL.64 [R1+0xf0], R4 ;  /* 0x0000f00401007387 */ /* 0x001fe80000100a00 */
[----:B------:R0:W-:Y:S04]  /*161e90*/  STL.64 [R1+0xf8], R6 ;  /* 0x0000f80601007387 */ /* 0x0001e80000100a00 */
[----:B0-----:R-:W4:Y:S04]  /*161ea0*/  LDL.LU R6, [R1+0x6160] ;  /* 0x0061600001067983 */ /* 0x001f280000300800 */
[----:B------:R-:W4:Y:S01]  /*161eb0*/  LDL.LU.64 R4, [R1+0x6158] ;  /* 0x0061580001047983 */ /* 0x000f220000300a00 */
[----:B------:R-:W-:Y:S01]  /*161ec0*/  PRMT R23, R3, 0x5210, R2 ;  /* 0x0000521003177816 */ /* 0x000fe20000000002 */
[----:B------:R-:W-:Y:S06]  /*161ed0*/  BAR.SYNC.DEFER_BLOCKING 0x0 ;  /* 0x0000000000007b1d */ /* 0x000fec0000010000 */
[----:B--2---:R-:W-:Y:S02]  /*161ee0*/  STSM.16.M88.4 [R26], R20 ;  /* 0x000000141a007844 */ /* 0x004fe40000000200 */
[----:B------:R-:W-:Y:S06]  /*161ef0*/  BAR.SYNC.DEFER_BLOCKING 0x0 ;  /* 0x0000000000007b1d */ /* 0x000fec0000010000 */
[----:B------:R-:W0:Y:S01]  /*161f00*/  LDS.128 R20, [R27] ;  /* 0x000000001b147984 */ /* 0x000e220000000c00 */
[----:B---3--:R-:W-:Y:S01]  /*161f10*/  PRMT R7, R11, 0x5210, R0 ;  /* 0x000052100b077816 */ /* 0x008fe20000000000 */
[----:B------:R-:W-:Y:S06]  /*161f20*/  BAR.SYNC.DEFER_BLOCKING 0x0 ;  /* 0x0000000000007b1d */ /* 0x000fec0000010000 */
[----:B----4-:R-:W-:Y:S02]  /*161f30*/  STSM.16.M88.4 [R26], R4 ;  /* 0x000000041a007844 */ /* 0x010fe40000000200 */
[----:B------:R-:W-:Y:S06]  /*161f40*/  BAR.SYNC.DEFER_BLOCKING 0x0 ;  /* 0x0000000000007b1d */ /* 0x000fec0000010000 */
[----:B------:R-:W1:Y:S04]  /*161f50*/  LDS.128 R4, [R27] ;  /* 0x000000001b047984 */ /* 0x000e680000000c00 */
[----:B0-----:R-:W-:Y:S04]  /*161f60*/  STL.64 [R1+0xe0], R20 ;  /* 0x0000e01401007387 */ /* 0x001fe80000100a00 */
[----:B------:R-:W-:Y:S04]  /*161f70*/  STL.64 [R1+0xe8], R22 ;  /* 0x0000e81601007387 */ /* 0x000fe80000100a00 */
[----:B-1----:R0:W-:Y:S04]  /*161f80*/  STL.64 [R1+0xd0], R4 ;  /* 0x0000d00401007387 */ /* 0x0021e80000100a00 */
[----:B------:R1:W-:Y:S04]  /*161f90*/  STL.64 [R1+0xd8], R6 ;  /* 0x0000d80601007387 */ /* 0x0003e80000100a00 */
[----:B0-----:R-:W2:Y:S04]  /*161fa0*/  LDL.LU R4, [R1+0x7a0] ;  /* 0x0007a00001047983 */ /* 0x001ea80000300800 */
[----:B------:R-:W2:Y:S04]  /*161fb0*/  LDL.LU R5, [R1+0x7a4] ;  /* 0x0007a40001057983 */ /* 0x000ea80000300800 */
[----:B-1----:R-:W3:Y:S01]  /*161fc0*/  LDL.LU R6, [R1+0x7a8] ;  /* 0x0007a80001067983 */ /* 0x002ee20000300800 */
[----:B------:R-:W-:-:S04]  /*161fd0*/  LOP3.LUT R0, R15, 0xffff, RZ, 0xc0, !PT ;  /* 0x0000ffff0f007812 */ /* 0x000fc800078ec0ff */
[--C-:B------:R-:W-:Y:S01]  /*161fe0*/  PRMT R11, R14, 0x4210, R0.reuse ;  /* 0x000042100e0b7816 */ /* 0x100fe20000000000 */
[----:B------:R-:W-:Y:S01]  /*161ff0*/  BAR.SYNC.DEFER_BLOCKING 0x0 ;  /* 0x0000000000007b1d */ /* 0x000fe20000010000 */
[----:B------:R-:W-:-:S05]  /*162000*/  PRMT R3, R13, 0x5210, R0 ;  /* 0x000052100d037816 */ /* 0x000fca0000000000 */
[----:B---3--:R-:W-:Y:S04]  /*162010*/  STL [R1+0x6130], R6 ;  /* 0x0061300601007387 */ /* 0x008fe80000100800 */
[----:B--2---:R0:W-:Y:S04]  /*162020*/  STL.64 [R1+0x6128], R4 ;  /* 0x0061280401007387 */ /* 0x0041e80000100a00 */
[----:B0-----:R-:W2:Y:S04]  /*162030*/  LDL.LU R4, [R1+0x900] ;  /* 0x0009000001047983 */ /* 0x001ea80000300800 */
[----:B------:R-:W2:Y:S04]  /*162040*/  LDL.LU R5, [R1+0x904] ;  /* 0x0009040001057983 */ /* 0x000ea80000300800 */
[----:B------:R-:W3:Y:S04]  /*162050*/  LDL.LU R6, [R1+0x908] ;  /* 0x0009080001067983 */ /* 0x000ee80000300800 */
[----:B------:R-:W4:Y:S04]  /*162060*/  LDL.LU R20, [R1+0x910] ;  /* 0x0009100001147983 */ /* 0x000f280000300800 */
[----:B------:R-:W4:Y:S04]  /*162070*/  LDL.LU R21, [R1+0x914] ;  /* 0x0009140001157983 */ /* 0x000f280000300800 */
[----:B------:R-:W2:Y:S04]  /*162080*/  LDL.LU R22, [R1+0x918] ;  /* 0x0009180001167983 */ /* 0x000ea80000300800 */
[----:B------:R-:W2:Y:S04]  /*162090*/  LDL.LU R0, [R1+0x90c] ;  /* 0x00090c0001007983 */ /* 0x000ea80000300800 */
[----:B------:R-:W2:Y:S04]  /*1620a0*/  LDL.LU R2, [R1+0x5538] ;  /* 0x0055380001027983 */ /* 0x000ea80000300800 */
[----:B------:R-:W3:Y:S04]  /*1620b0*/  LDL.LU R7, [R1+0x4c8c] ;  /* 0x004c8c0001077983 */ /* 0x000ee80000300800 */
[----:B------:R-:W-:Y:S01]  /*1620c0*/  STSM.16.M88.4 [R26], R8 ;  /* 0x000000081a007844 */ /* 0x000fe20000000200 */
[----:B------:R-:W-:-:S04]  /*1620d0*/  LOP3.LUT R23, R19, 0xffff, RZ, 0xc0, !PT ;  /* 0x0000ffff13177812 */ /* 0x000fc800078ec0ff */
[----:B------:R-:W-:Y:S01]  /*1620e0*/  PRMT R19, R12, 0x4210, R23 ;  /* 0x000042100c137816 */ /* 0x000fe20000000017 */
[----:B------:R-:W-:Y:S06]  /*1620f0*/  BAR.SYNC.DEFER_BLOCKING 0x0 ;  /* 0x0000000000007b1d */ /* 0x000fec0000010000 */
[----:B------:R-:W0:Y:S02]  /*162100*/  LDS.128 R12, [R27] ;  /* 0x000000001b0c7984 */ /* 0x000e240000000c00 */
[----:B------:R-:W-:Y:S06]  /*162110*/  BAR.SYNC.DEFER_BLOCKING 0x0 ;  /* 0x0000000000007b1d */ /* 0x000fec0000010000 */
[----:B---3--:R-:W-:Y:S04]  /*162120*/  STL.64 [R1+0x6150], R6 ;  /* 0x0061500601007387 */ /* 0x008fe80000100a00 */
[----:B--2---:R1:W-:Y:S04]  /*162130*/  STL.64 [R1+0x6148], R4 ;  /* 0x0061480401007387 */ /* 0x0043e80000100a00 */
[----:B-1----:R-:W2:Y:S04]  /*162140*/  LDL.LU R4, [R1+0x780] ;  /* 0x0007800001047983 */ /* 0x002ea80000300800 */
[----:B------:R-:W2:Y:S04]  /*162150*/  LDL.LU R5, [R1+0x784] ;  /* 0x0007840001057983 */ /* 0x000ea80000300800 */
[----:B------:R-:W2:Y:S01]  /*162160*/  LDL.LU R6, [R1+0x788] ;  /* 0x0007880001067983 */ /* 0x000ea20000300800 */
[----:B------:R-:W-:-:S03]  /*162170*/  IMAD.MOV.U32 R7, RZ, RZ, R3 ;  /* 0x000000ffff077224 */ /* 0x000fc600078e0003 */
[----:B------:R-:W3:Y:S04]  /*162180*/  LDL.LU R3, [R1+0x5250] ;  /* 0x0052500001037983 */ /* 0x000ee80000300800 */
[----:B------:R-:W-:Y:S04]  /*162190*/  STL [R1+0x6140], R22 ;  /* 0x0061401601007387 */ /* 0x000fe80000100800 */
[----:B----4-:R1:W-:Y:S04]  /*1621a0*/  STL.64 [R1+0x6138], R20 ;  /* 0x0061381401007387 */ /* 0x0103e80000100a00 */
[----:B-1----:R-:W4:Y:S04]  /*1621b0*/  LDL.LU R20, [R1+0x790] ;  /* 0x0007900001147983 */ /* 0x002f280000300800 */
[----:B------:R-:W4:Y:S04]  /*1621c0*/  LDL.LU R21, [R1+0x794] ;  /* 0x0007940001157983 */ /* 0x000f280000300800 */
[----:B------:R-:W4:Y:S04]  /*1621d0*/  LDL.LU R22, [R1+0x798] ;  /* 0x0007980001167983 */ /* 0x000f280000300800 */
[----:B------:R-:W3:Y:S04]  /*1621e0*/  LDL.LU R11, [R1+0x4c90] ;  /* 0x004c9000010b7983 */ /* 0x000ee80000300800 */
[----:B0-----:R-:W-:Y:S04]  /*1621f0*/  STL.64 [R1+0xc0], R12 ;  /* 0x0000c00c01007387 */ /* 0x001fe80000100a00 */
[----:B------:R0:W-:Y:S04]  /*162200*/  STL.64 [R1+0xc8], R14 ;  /* 0x0000c80e01007387 */ /* 0x0001e80000100a00 */
[----:B0-----:R-:W3:Y:S04]  /*162210*/  LDL.LU R15, [R1+0x898] ;  /* 0x00089800010f7983 */ /* 0x001ee80000300800 */
[----:B------:R-:W3:Y:S04]  /*162220*/  LDL.LU R8, [R1+0x7b0] ;  /* 0x0007b00001087983 */ /* 0x000ee80000300800 */
[----:B------:R-:W3:Y:S04]  /*162230*/  LDL.LU R9, [R1+0x7b4] ;  /* 0x0007b40001097983 */ /* 0x000ee80000300800 */
[----:B------:R-:W3:Y:S04]  /*162240*/  LDL.LU R10, [R1+0x7b8] ;  /* 0x0007b800010a7983 */ /* 0x000ee80000300800 */
[----:B------:R-:W-:Y:S01]  /*162250*/  STSM.16.M88.4 [R26], R16 ;  /* 0x000000101a007844 */ /* 0x000fe20000000200 */
[----:B------:R-:W-:Y:S06]  /*162260*/  BAR.SYNC.DEFER_BLOCKING 0x0 ;  /* 0x0000000000007b1d */ /* 0x000fec0000010000 */
[----:B------:R-:W0:Y:S02]  /*162270*/  LDS.128 R16, [R27] ;  /* 0x000000001b107984 */ /* 0x000e240000000c00 */
[----:B------:R-:W-:Y:S06]  /*162280*/  BAR.SYNC.DEFER_BLOCKING 0x0 ;  /* 0x0000000000007b1d */ /* 0x000fec0000010000 */
[----:B--2---:R-:W-:Y:S02]  /*162290*/  STSM.16.M88.4 [R26], R4 ;  /* 0x000000041a007844 */ /* 0x004fe40000000200 */
[----:B------:R-:W-:Y:S06]  /*1622a0*/  BAR.SYNC.DEFER_BLOCKING 0x0 ;  /* 0x0000000000007b1d */ /* 0x000fec0000010000 */
[----:B------:R-:W1:Y:S04]  /*1622b0*/  LDS.128 R4, [R27] ;  /* 0x000000001b047984 */ /* 0x000e680000000c00 */
[----:B---3--:R-:W-:Y:S04]  /*1622c0*/  STL [R1+0x6120], R10 ;  /* 0x0061200a01007387 */ /* 0x008fe80000100800 */
[----:B------:R-:W-:Y:S04]  /*1622d0*/  STL.64 [R1+0x6118], R8 ;  /* 0x0061180801007387 */ /* 0x000fe80000100a00 */
[----:B------:R-:W2:Y:S04]  /*1622e0*/  LDL.LU R14, [R1+0x92c] ;  /* 0x00092c00010e7983 */ /* 0x000ea80000300800 */
[----:B0-----:R-:W-:Y:S04]  /*1622f0*/  STL.64 [R1+0xb0], R16 ;  /* 0x0000b01001007387 */ /* 0x001fe80000100a00 */
[----:B------:R0:W-:Y:S04]  /*162300*/  STL.64 [R1+0xb8], R18 ;  /* 0x0000b81201007387 */ /* 0x0001e80000100a00 */
[----:B0-----:R-:W3:Y:S04]  /*162310*/  LDL.LU R19, [R1+0x553c] ;  /* 0x00553c0001137983 */ /* 0x001ee80000300800 */
[----:B------:R-:W2:Y:S04]  /*162320*/  LDL.LU R16, [R1+0x920] ;  /* 0x0009200001107983 */ /* 0x000ea80000300800 */
[----:B------:R-:W2:Y:S04]  /*162330*/  LDL.LU R17, [R1+0x924] ;  /* 0x0009240001117983 */ /* 0x000ea80000300800 */
[----:B------:R-:W2:Y:S04]  /*162340*/  LDL.LU R18, [R1+0x928] ;  /* 0x0009280001127983 */ /* 0x000ea80000300800 */
[----:B------:R-:W2:Y:S04]  /*162350*/  LDL.LU R12, [R1+0x4c9c] ;  /* 0x004c9c00010c7983 */ /* 0x000ea80000300800 */
[----:B------:R-:W2:Y:S04]  /*162360*/  LDL.LU R13, [R1+0x525c] ;  /* 0x00525c00010d7983 */ /* 0x000ea80000300800 */
[----:B-1----:R-:W-:Y:S04]  /*162370*/  STL.64 [R1+0xa0], R4 ;  /* 0x0000a00401007387 */ /* 0x002fe80000100a00 */
[----:B------:R0:W-:Y:S04]  /*162380*/  STL.64 [R1+0xa8], R6 ;  /* 0x0000a80601007387 */ /* 0x0001e80000100a00 */
[----:B0-----:R-:W2:Y:S04]  /*162390*/  LDL.LU.64 R6, [R1+0x6150] ;  /* 0x0061500001067983 */ /* 0x001ea80000300a00 */
[----:B------:R-:W3:Y:S01]  /*1623a0*/  LDL.LU.64 R4, [R1+0x6148] ;  /* 0x0061480001047983 */ /* 0x000ee20000300a00 */
[----:B------:R-:W-:Y:S01]  /*1623b0*/  PRMT R23, R0, 0x5210, R23 ;  /* 0x0000521000177816 */ /* 0x000fe20000000017 */
[----:B------:R-:W-:Y:S06]  /*1623c0*/  BAR.SYNC.DEFER_BLOCKING 0x0 ;  /* 0x0000000000007b1d */ /* 0x000fec0000010000 */
[----:B----4-:R-:W-:Y:S02]  /*1623d0*/  STSM.16.M88.4 [R26], R20 ;  /* 0x000000141a007844 */ /* 0x010fe40000000200 */
[----:B------:R-:W-:Y:S06]  /*1623e0*/  BAR.SYNC.DEFER_BLOCKING 0x0 ;  /* 0x0000000000007b1d */ /* 0x000fec0000010000 */
[----:B------:R-:W0:Y:S01]  /*1623f0*/  LDS.128 R20, [R27] ;  /* 0x000000001b147984 */ /* 0x000e220000000c00 */
[----:B------:R-:W-:-:S03]  /*162400*/  LOP3.LUT R2, R2, 0xffff, RZ, 0xc0, !PT ;  /* 0x0000ffff02027812 */ /* 0x000fc600078ec0ff */
[----:B0-----:R-:W-:Y:S04]  /*162410*/  STL.64 [R1+0x90], R20 ;  /* 0x0000901401007387 */ /* 0x001fe80000100a00 */
[----:B------:R0:W-:Y:S04]  /*162420*/  STL.64 [R1+0x98], R22 ;  /* 0x0000981601007387 */ /* 0x0001e80000100a00 */
[----:B0-----:R-:W4:Y:S04]  /*162430*/  LDL.LU R22, [R1+0x6140] ;  /* 0x0061400001167983 */ /* 0x001f280000300800 */
[----:B------:R-:W4:Y:S01]  /*162440*/  LDL.LU.64 R20, [R1+0x6138] ;  /* 0x0061380001147983 */ /* 0x000f220000300a00 */
[----:B------:R-:W-:-:S04]  /*162450*/  LOP3.LUT R0, R3, 0xffff, RZ, 0xc0, !PT ;  /* 0x0000ffff03007812 */ /* 0x000fc800078ec0ff */
[----:B------:R-:W-:Y:S01]  /*162460*/  PRMT R23, R11, 0x4210, R0 ;  /* 0x000042100b177816 */ /* 0x000fe20000000000 */
[----:B------:R-:W-:Y:S01]  /*162470*/  BAR.SYNC.DEFER_BLOCKING 0x0 ;  /* 0x0000000000007b1d */ /* 0x000fe20000010000 */
[----:B--2---:R-:W-:-:S05]  /*162480*/  PRMT R7, R7, 0x4210, R2 ;  /* 0x0000421007077816 */ /* 0x004fca0000000002 */
[----:B---3--:R0:W-:Y:S02]  /*162490*/  STSM.16.M88.4 [R26], R4 ;  /* 0x000000041a007844 */ /* 0x0081e40000000200 */
[----:B------:R-:W-:Y:S06]  /*1624a0*/  BAR.SYNC.DEFER_BLOCKING 0x0 ;  /* 0x0000000000007b1d */ /* 0x000fec0000010000 */
[----:B0-----:R-:W2:Y:S04]  /*1624b0*/  LDL.LU R6, [R1+0x6130] ;  /* 0x0061300001067983 */ /* 0x001ea80000300800 */
[----:B------:R-:W2:Y:S04]  /*1624c0*/  LDL.LU.64 R4, [R1+0x6128] ;  /* 0x0061280001047983 */ /* 0x000ea80000300a00 */
[----:B------:R-:W0:Y:S01]  /*1624d0*/  LDS.128 R8, [R27] ;  /* 0x000000001b087984 */ /* 0x000e220000000c00 */
[----:B------:R-:W-:Y:S06]  /*1624e0*/  BAR.SYNC.DEFER_BLOCKING 0x0 ;  /* 0x0000000000007b1d */ /* 0x000fec0000010000 */
[----:B0-----:R-:W-:Y:S04]  /*1624f0*/  STL.64 [R1+0x740], R8 ;  /* 0x0007400801007387 */ /* 0x001fe80000100a00 */
[----:B------:R0:W-:Y:S04]  /*162500*/  STL.64 [R1+0x748], R10 ;  /* 0x0007480a01007387 */ /* 0x0001e80000100a00 */
[----:B0-----:R-:W3:Y:S04]  /*162510*/  LDL.LU R10, [R1+0x6120] ;  /* 0x00612000010a7983 */ /* 0x001ee80000300800 */
[----:B------:R-:W3:Y:S04]  /*162520*/  LDL.LU.64 R8, [R1+0x6118] ;  /* 0x0061180001087983 */ /* 0x000ee80000300a00 */
[----:B----4-:R-:W-:Y:S01]  /*162530*/  STSM.16.M88.4 [R26], R20 ;  /* 0x000000141a007844 */ /* 0x010fe20000000200 */
[----:B------:R-:W-:Y:S01]  /*162540*/  BAR.SYNC.DEFER_BLOCKING 0x0 ;  /* 0x0000000000007b1d */ /* 0x000fe20000010000 */
[----:B------:R-:W-:-:S05]  /*162550*/  PRMT R7, R15, 0x5210, R2 ;  /* 0x000052100f077816 */ /* 0x000fca0000000002 */
[----:B------:R-:W0:Y:S02]  /*162560*/  LDS.128 R20, [R27] ;  /* 0x000000001b147984 */ /* 0x000e240000000c00 */
[----:B------:R-:W-:Y:S01]  /*162570*/  BAR.SYNC.DEFER_BLOCKING 0x0 ;  /* 0x0000000000007b1d */ /* 0x000fe20000010000 */
[----:B------:R-:W-:-:S05]  /*162580*/  PRMT R11, R14, 0x5210, R0 ;  /* 0x000052100e0b7816 */ /* 0x000fca0000000000 */
[----:B0-----:R-:W-:Y:S04]  /*162590*/  STL.64 [R1+0x760], R20 ;  /* 0x0007601401007387 */ /* 0x001fe80000100a00 */
[----:B------:R-:W-:Y:S01]  /*1625a0*/  STL.64 [R1+0x768], R22 ;  /* 0x0007681601007387 */ /* 0x000fe20000100a00 */
[----:B------:R-:W-:-:S04]  /*1625b0*/  LOP3.LUT R2, R19, 0xffff, RZ, 0xc0, !PT ;  /* 0x0000ffff13027812 */ /* 0x000fc800078ec0ff */
[----:B------:R-:W-:Y:S01]  /*1625c0*/  PRMT R19, R12, 0x4210, R2 ;  /* 0x000042100c137816 */ /* 0x000fe20000000002 */
[----:B--2---:R-:W-:Y:S01]  /*1625d0*/  STSM.16.M88.4 [R26], R4 ;  /* 0x000000041a007844 */ /* 0x004fe20000000200 */
[----:B------:R-:W-:Y:S06]  /*1625e0*/  BAR.SYNC.DEFER_BLOCKING 0x0 ;  /* 0x0000000000007b1d */ /* 0x000fec0000010000 */
[----:B------:R-:W0:Y:S02]  /*1625f0*/  LDS.128 R4, [R27] ;  /* 0x000000001b047984 */ /* 0x000e240000000c00 */
[----:B------:R-:W-:Y:S06]  /*162600*/  BAR.SYNC.DEFER_BLOCKING 0x0 ;  /* 0x0000000000007b1d */ /* 0x000fec0000010000 */
[----:B---3--:R-:W-:Y:S04]  /*162610*/  STSM.16.M88.4 [R26], R8 ;  /* 0x000000081a007844 */ /* 0x008fe80000000200 */
[----:B0-----:R-:W-:Y:S04]  /*162620*/  STL.64 [R1+0x730], R4 ;  /* 0x0007300401007387 */ /* 0x001fe80000100a00 */
[----:B------:R-:W-:Y:S01]  /*162630*/  STL.64 [R1+0x738], R6 ;  /* 0x0007380601007387 */ /* 0x000fe20000100a00 */
[----:B------:R-:W-:Y:S06]  /*162640*/  BAR.SYNC.DEFER_BLOCKING 0x0 ;  /* 0x0000000000007b1d */ /* 0x000fec0000010000 */
[----:B------:R-:W2:Y:S04]  /*162650*/  LDL.LU R12, [R1+0x4ca8] ;  /* 0x004ca800010c7983 */ /* 0x000ea80000300800 */
[----:B------:R-:W0:Y:S01]  /*162660*/  LDS.128 R4, [R27] ;  /* 0x000000001b047984 */ /* 0x000e220000000c00 */
[----:B------:R-:W-:Y:S01]  /*162670*/  LOP3.LUT R0, R13, 0xffff, RZ, 0xc0, !PT ;  /* 0x0000ffff0d007812 */ /* 0x000fe200078ec0ff */
[----:B------:R-:W-:Y:S06]  /*162680*/  BAR.SYNC.DEFER_BLOCKING 0x0 ;  /* 0x0000000000007b1d */ /* 0x000fec0000010000 */
[----:B0-----:R-:W-:Y:S04]  /*162690*/  STL.64 [R1+0x750], R4 ;  /* 0x0007500401007387 */ /* 0x001fe80000100a00 */
[----:B------:R-:W-:Y:S04]  /*1626a0*/  STL.64 [R1+0x758], R6 ;  /* 0x0007580601007387 */ /* 0x000fe80000100a00 */
[----:B------:R-:W3:Y:S04]  /*1626b0*/  LDL.LU R20, [R1+0x940] ;  /* 0x0009400001147983 */ /* 0x000ee80000300800 */
[----:B------:R-:W3:Y:S04]  /*1626c0*/  LDL.LU R21, [R1+0x944] ;  /* 0x0009440001157983 */ /* 0x000ee80000300800 */
[----:B------:R-:W4:Y:S04]  /*1626d0*/  LDL.LU R22, [R1+0x948] ;  /* 0x0009480001167983 */ /* 0x000f280000300800 */
        /* <DEDUP_REMOVED lines=11> */
[----:B--2---:R-:W-:Y:S04]  /*162790*/  STL [R1+0x6110], R15 ;  /* 0x0061100f01007387 */ /* 0x004fe80000100800 */
[----:B------:R-:W-:Y:S04]  /*1627a0*/  STL [R1+0x610c], R13 ;  /* 0x00610c0d01007387 */ /* 0x000fe80000100800 */
[----:B------:R-:W-:Y:S04]  /*1627b0*/  STL [R1+0x60e8], R6 ;  /* 0x0060e80601007387 */ /* 0x000fe80000100800 */
[----:B----4-:R0:W-:Y:S04]  /*1627c0*/  STL.64 [R1+0x60e0], R4 ;  /* 0x0060e00401007387 */ /* 0x0101e80000100a00 */
[----:B0-----:R-:W2:Y:S04]  /*1627d0*/  LDL.LU R4, [R1+0x7f0] ;  /* 0x0007f00001047983 */ /* 0x001ea80000300800 */
[----:B------:R-:W2:Y:S04]  /*1627e0*/  LDL.LU R5, [R1+0x7f4] ;  /* 0x0007f40001057983 */ /* 0x000ea80000300800 */
[----:B------:R-:W4:Y:S04]  /*1627f0*/  LDL.LU R6, [R1+0x7f8] ;  /* 0x0007f80001067983 */ /* 0x000f280000300800 */
[----:B------:R-:W-:Y:S01]  /*162800*/  STSM.16.M88.4 [R26], R16 ;  /* 0x000000101a007844 */ /* 0x000fe20000000200 */
[----:B------:R-:W-:Y:S01]  /*162810*/  PRMT R7, R12, 0x4210, R0 ;  /* 0x000042100c077816 */ /* 0x000fe20000000000 */
[----:B------:R-:W-:Y:S06]  /*162820*/  BAR.SYNC.DEFER_BLOCKING 0x0 ;  /* 0x0000000000007b1d */ /* 0x000fec0000010000 */
[----:B------:R-:W0:Y:S01]  /*162830*/  LDS.128 R12, [R27] ;  /* 0x000000001b0c7984 */ /* 0x000e220000000c00 */
[----:B------:R-:W-:Y:S01]  /*162840*/  PRMT R23, R25, 0x5210, R2 ;  /* 0x0000521019177816 */ /* 0x000fe20000000002 */
[----:B------:R-:W-:Y:S06]  /*162850*/  BAR.SYNC.DEFER_BLOCKING 0x0 ;  /* 0x0000000000007b1d */ /* 0x000fec0000010000 */
[----:B----4-:R-:W-:Y:S04]  /*162860*/  STL [R1+0x6108], R6 ;  /* 0x0061080601007387 */ /* 0x010fe80000100800 */
[----:B--2---:R1:W-:Y:S04]  /*162870*/  STL.64 [R1+0x6100], R4 ;  /* 0x0061000401007387 */ /* 0x0043e80000100a00 */
[----:B-1----:R-:W2:Y:S04]  /*162880*/  LDL.LU R4, [R1+0x930] ;  /* 0x0009300001047983 */ /* 0x002ea80000300800 */
[----:B------:R-:W2:Y:S04]  /*162890*/  LDL.LU R5, [R1+0x934] ;  /* 0x0009340001057983 */ /* 0x000ea80000300800 */
[----:B------:R-:W2:Y:S04]  /*1628a0*/  LDL.LU R6, [R1+0x938] ;  /* 0x0009380001067983 */ /* 0x000ea80000300800 */
[----:B------:R-:W4:Y:S04]  /*1628b0*/  LDL.LU R8, [R1+0x810] ;  /* 0x0008100001087983 */ /* 0x000f280000300800 */
        /* <DEDUP_REMOVED lines=9> */
[----:B------:R-:W3:Y:S04]  /*162950*/  LDL.LU R18, [R1+0x838] ;  /* 0x0008380001127983 */ /* 0x000ee80000300800 */
[----:B--2---:R-:W-:Y:S01]  /*162960*/  STSM.16.M88.4 [R26], R4 ;  /* 0x000000041a007844 */ /* 0x004fe20000000200 */
[----:B------:R-:W-:Y:S06]  /*162970*/  BAR.SYNC.DEFER_BLOCKING 0x0 ;  /* 0x0000000000007b1d */ /* 0x000fec0000010000 */
[----:B------:R-:W0:Y:S02]  /*162980*/  LDS.128 R4, [R27] ;  /* 0x000000001b047984 */ /* 0x000e240000000c00 */
[----:B------:R-:W-:Y:S06]  /*162990*/  BAR.SYNC.DEFER_BLOCKING 0x0 ;  /* 0x0000000000007b1d */ /* 0x000fec0000010000 */
[----:B---3--:R-:W-:Y:S04]  /*1629a0*/  STL [R1+0x60d0], R18 ;  /* 0x0060d01201007387 */ /* 0x008fe80000100800 */
[----:B------:R-:W-:Y:S04]  /*1629b0*/  STL.64 [R1+0x60c8], R16 ;  /* 0x0060c81001007387 */ /* 0x000fe80000100a00 */
[----:B------:R-:W2:Y:S04]  /*1629c0*/  LDL.LU R14, [R1+0x5544] ;  /* 0x00554400010e7983 */ /* 0x000ea80000300800 */
[----:B0-----:R-:W-:Y:S04]  /*1629d0*/  STL.64 [R1+0x7d0], R4 ;  /* 0x0007d00401007387 */ /* 0x001fe80000100a00 */
[----:B------:R0:W-:Y:S04]  /*1629e0*/  STL.64 [R1+0x7d8], R6 ;  /* 0x0007d80601007387 */ /* 0x0001e80000100a00 */
[----:B0-----:R-:W3:Y:S04]  /*1629f0*/  LDL.LU R6, [R1+0x6108] ;  /* 0x0061080001067983 */ /* 0x001ee80000300800 */
[----:B------:R-:W3:Y:S04]  /*162a00*/  LDL.LU.64 R4, [R1+0x6100] ;  /* 0x0061000001047983 */ /* 0x000ee80000300a00 */
[----:B------:R-:W-:Y:S01]  /*162a10*/  STSM.16.M88.4 [R26], R20 ;  /* 0x000000141a007844 */ /* 0x000fe20000000200 */
[----:B------:R-:W-:Y:S01]  /*162a20*/  BAR.SYNC.DEFER_BLOCKING 0x0 ;  /* 0x0000000000007b1d */ /* 0x000fe20000010000 */
[----:B------:R-:W-:-:S05]  /*162a30*/  LOP3.LUT R2, R13, 0xffff, RZ, 0xc0, !PT ;  /* 0x0000ffff0d027812 */ /* 0x000fca00078ec0ff */
[----:B------:R-:W2:Y:S04]  /*162a40*/  LDL.LU R12, [R1+0x99c] ;  /* 0x00099c00010c7983 */ /* 0x000ea80000300800 */
[----:B------:R-:W0:Y:S04]  /*162a50*/  LDS.128 R20, [R27] ;  /* 0x000000001b147984 */ /* 0x000e280000000c00 */
[----:B------:R-:W-:Y:S04]  /*162a60*/  STL.64 [R1+0x5888], R24 ;  /* 0x0058881801007387 */ /* 0x000fe80000100a00 */
[----:B------:R-:W2:Y:S04]  /*162a70*/  LDL.LU R13, [R1+0x52f4] ;  /* 0x0052f400010d7983 */ /* 0x000ea80000300800 */
[----:B0-----:R-:W-:Y:S04]  /*162a80*/  STL.64 [R1+0x7e0], R20 ;  /* 0x0007e01401007387 */ /* 0x001fe80000100a00 */
[----:B------:R0:W-:Y:S04]  /*162a90*/  STL.64 [R1+0x7e8], R22 ;  /* 0x0007e81601007387 */ /* 0x0001e80000100a00 */
[----:B0-----:R-:W2:Y:S04]  /*162aa0*/  LDL.LU R22, [R1+0x60f8] ;  /* 0x0060f80001167983 */ /* 0x001ea80000300800 */
[----:B------:R-:W2:Y:S01]  /*162ab0*/  LDL.LU.64 R20, [R1+0x60f0] ;  /* 0x0060f00001147983 */ /* 0x000ea20000300a00 */
[----:B------:R-:W-:Y:S01]  /*162ac0*/  PRMT R7, R24, 0x5210, R0 ;  /* 0x0000521018077816 */ /* 0x000fe20000000000 */
[----:B------:R-:W-:Y:S01]  /*162ad0*/  BAR.SYNC.DEFER_BLOCKING 0x0 ;  /* 0x0000000000007b1d */ /* 0x000fe20000010000 */
[----:B------:R-:W-:-:S02]  /*162ae0*/  PRMT R23, R11, 0x4210, R2 ;  /* 0x000042100b177816 */ /* 0x000fc40000000002 */
[----:B------:R-:W-:-:S03]  /*162af0*/  LOP3.LUT R0, R15, 0xffff, RZ, 0xc0, !PT ;  /* 0x0000ffff0f007812 */ /* 0x000fc600078ec0ff */
[----:B---3--:R-:W-:Y:S02]  /*162b00*/  STSM.16.M88.4 [R26], R4 ;  /* 0x000000041a007844 */ /* 0x008fe40000000200 */
[----:B------:R-:W-:Y:S06]  /*162b10*/  BAR.SYNC.DEFER_BLOCKING 0x0 ;  /* 0x0000000000007b1d */ /* 0x000fec0000010000 */
[----:B------:R-:W0:Y:S02]  /*162b20*/  LDS.128 R4, [R27] ;  /* 0x000000001b047984 */ /* 0x000e240000000c00 */
[----:B------:R-:W-:Y:S06]  /*162b30*/  BAR.SYNC.DEFER_BLOCKING 0x0 ;  /* 0x0000000000007b1d */ /* 0x000fec0000010000 */
[----:B0-----:R-:W-:Y:S04]  /*162b40*/  STL.64 [R1+0x7c0], R4 ;  /* 0x0007c00401007387 */ /* 0x001fe80000100a00 */
[----:B------:R0:W-:Y:S04]  /*162b50*/  STL.64 [R1+0x7c8], R6 ;  /* 0x0007c80601007387 */ /* 0x0001e80000100a00 */
[----:B0-----:R-:W3:Y:S04]  /*162b60*/  LDL.LU R6, [R1+0x60e8] ;  /* 0x0060e80001067983 */ /* 0x001ee80000300800 */
[----:B------:R-:W3:Y:S04]  /*162b70*/  LDL.LU.64 R4, [R1+0x60e0] ;  /* 0x0060e00001047983 */ /* 0x000ee80000300a00 */
[----:B--2---:R0:W-:Y:S01]  /*162b80*/  STSM.16.M88.4 [R26], R20 ;  /* 0x000000141a007844 */ /* 0x0041e20000000200 */
[----:B------:R-:W-:Y:S01]  /*162b90*/  PRMT R7, R19, 0x4210, R0 ;  /* 0x0000421013077816 */ /* 0x000fe20000000000 */
[----:B------:R-:W-:Y:S06]  /*162ba0*/  BAR.SYNC.DEFER_BLOCKING 0x0 ;  /* 0x0000000000007b1d */ /* 0x000fec0000010000 */
[----:B0-----:R-:W2:Y:S04]  /*162bb0*/  LDL.LU.64 R22, [R1+0x60d8] ;  /* 0x0060d80001167983 */ /* 0x001ea80000300a00 */
[----:B------:R-:W0:Y:S01]  /*162bc0*/  LDS.128 R16, [R27] ;  /* 0x000000001b107984 */ /* 0x000e220000000c00 */
[----:B------:R-:W-:Y:S06]  /*162bd0*/  BAR.SYNC.DEFER_BLOCKING 0x0 ;  /* 0x0000000000007b1d */ /* 0x000fec0000010000 */
[----:B0-----:R-:W-:Y:S04]  /*162be0*/  STL.64 [R1+0x800], R16 ;  /* 0x0008001001007387 */ /* 0x001fe80000100a00 */
[----:B------:R0:W-:Y:S04]  /*162bf0*/  STL.64 [R1+0x808], R18 ;  /* 0x0008081201007387 */ /* 0x0001e80000100a00 */
[----:B0-----:R-:W4:Y:S04]  /*162c00*/  LDL.LU R18, [R1+0x60d0] ;  /* 0x0060d00001127983 */ /* 0x001f280000300800 */
[----:B------:R-:W4:Y:S04]  /*162c10*/  LDL.LU.64 R16, [R1+0x60c8] ;  /* 0x0060c80001107983 */ /* 0x000f280000300a00 */
[----:B---3--:R-:W-:Y:S01]  /*162c20*/  STSM.16.M88.4 [R26], R4 ;  /* 0x000000041a007844 */ /* 0x008fe20000000200 */
[----:B------:R-:W-:Y:S06]  /*162c30*/  BAR.SYNC.DEFER_BLOCKING 0x0 ;  /* 0x0000000000007b1d */ /* 0x000fec0000010000 */
[----:B------:R-:W0:Y:S01]  /*162c40*/  LDS.128 R4, [R27] ;  /* 0x000000001b047984 */ /* 0x000e220000000c00 */
[----:B--2---:R-:W-:Y:S01]  /*162c50*/  PRMT R11, R23, 0x5210, R2 ;  /* 0x00005210170b7816 */ /* 0x004fe20000000002 */
[----:B------:R-:W-:Y:S06]  /*162c60*/  BAR.SYNC.DEFER_BLOCKING 0x0 ;  /* 0x0000000000007b1d */ /* 0x000fec0000010000 */
[----:B----4-:R-:W-:Y:S04]  /*162c70*/  STSM.16.M88.4 [R26], R8 ;  /* 0x000000081a007844 */ /* 0x010fe80000000200 */
[----:B0-----:R-:W-:Y:S04]  /*162c80*/  STL.64 [R1+0x7f0], R4 ;  /* 0x0007f00401007387 */ /* 0x001fe80000100a00 */
[----:B------:R-:W-:Y:S01]  /*162c90*/  STL.64 [R1+0x7f8], R6 ;  /* 0x0007f80601007387 */ /* 0x000fe20000100a00 */
[----:B------:R-:W-:Y:S01]  /*162ca0*/  BAR.SYNC.DEFER_BLOCKING 0x0 ;  /* 0x0000000000007b1d */ /* 0x000fe20000010000 */
[----:B------:R-:W-:-:S05]  /*162cb0*/  PRMT R19, R22, 0x5210, R0 ;  /* 0x0000521016137816 */ /* 0x000fca0000000000 */
[----:B------:R-:W0:Y:S02]  /*162cc0*/  LDS.128 R4, [R27] ;  /* 0x000000001b047984 */ /* 0x000e240000000c00 */
[----:B------:R-:W-:Y:S06]  /*162cd0*/  BAR.SYNC.DEFER_BLOCKING 0x0 ;  /* 0x0000000000007b1d */ /* 0x000fec0000010000 */
[----:B------:R-:W-:Y:S04]  /*162ce0*/  STSM.16.M88.4 [R26], R16 ;  /* 0x000000101a007844 */ /* 0x000fe80000000200 */
[----:B------:R-:W-:Y:S04]  /*162cf0*/  STL.64 [R1+0x5930], R22 ;  /* 0x0059301601007387 */ /* 0x000fe80000100a00 */
[----:B0-----:R-:W-:Y:S04]  /*162d00*/  STL.64 [R1+0x820], R4 ;  /* 0x0008200401007387 */ /* 0x001fe80000100a00 */
[----:B------:R-:W-:Y:S01]  /*162d10*/  STL.64 [R1+0x828], R6 ;  /* 0x0008280601007387 */ /* 0x000fe20000100a00 */
[----:B------:R-:W-:Y:S06]  /*162d20*/  BAR.SYNC.DEFER_BLOCKING 0x0 ;  /* 0x0000000000007b1d */ /* 0x000fec0000010000 */
[----:B------:R-:W2:Y:S04]  /*162d30*/  LDL.LU R8, [R1+0x850] ;  /* 0x0008500001087983 */ /* 0x000ea80000300800 */
[----:B------:R-:W2:Y:S04]  /*162d40*/  LDL.LU R9, [R1+0x854] ;  /* 0x0008540001097983 */ /* 0x000ea80000300800 */
[----:B------:R-:W3:Y:S04]  /*162d50*/  LDL.LU R10, [R1+0x858] ;  /* 0x00085800010a7983 */ /* 0x000ee80000300800 */
[----:B------:R-:W4:Y:S04]  /*162d60*/  LDL.LU R20, [R1+0x990] ;  /* 0x0009900001147983 */ /* 0x000f280000300800 */
[----:B------:R-:W0:Y:S04]  /*162d70*/  LDS.128 R4, [R27] ;  /* 0x000000001b047984 */ /* 0x000e280000000c00 */
[----:B0-----:R-:W-:Y:S04]  /*162d80*/  STL.64 [R1+0x7a0], R4 ;  /* 0x0007a00401007387 */ /* 0x001fe80000100a00 */
[----:B------:R0:W-:Y:S04]  /*162d90*/  STL.64 [R1+0x7a8], R6 ;  /* 0x0007a80601007387 */ /* 0x0001e80000100a00 */
[----:B------:R-:W4:Y:S04]  /*162da0*/  LDL.LU R21, [R1+0x994] ;  /* 0x0009940001157983 */ /* 0x000f280000300800 */
[----:B0-----:R-:W2:Y:S04]  /*162db0*/  LDL.LU R7, [R1+0x4cb8] ;  /* 0x004cb80001077983 */ /* 0x001ea80000300800 */
[----:B------:R-:W3:Y:S01]  /*162dc0*/  LDL.LU R11, [R1+0x89c] ;  /* 0x00089c00010b7983 */ /* 0x000ee20000300800 */
[----:B------:R-:W-:-:S02]  /*162dd0*/  LOP3.LUT R2, R14, 0xffff, RZ, 0xc0, !PT ;  /* 0x0000ffff0e027812 */ /* 0x000fc400078ec0ff */
[----:B------:R-:W-:Y:S01]  /*162de0*/  LOP3.LUT R0, R13, 0xffff, RZ, 0xc0, !PT ;  /* 0x0000ffff0d007812 */ /* 0x000fe200078ec0ff */
[----:B------:R-:W-:Y:S06]  /*162df0*/  BAR.SYNC.DEFER_BLOCKING 0x0 ;  /* 0x0000000000007b1d */ /* 0x000fec0000010000 */
[----:B---3--:R-:W-:Y:S04]  /*162e00*/  STL.64 [R1+0x60c0], R10 ;  /* 0x0060c00a01007387 */ /* 0x008fe80000100a00 */
[----:B--2---:R0:W-:Y:S04]  /*162e10*/  STL.64 [R1+0x60b8], R8 ;  /* 0x0060b80801007387 */ /* 0x0041e80000100a00 */
[----:B0-----:R-:W2:Y:S04]  /*162e20*/  LDL.LU R8, [R1+0x960] ;  /* 0x0009600001087983 */ /* 0x001ea80000300800 */
[----:B------:R-:W2:Y:S04]  /*162e30*/  LDL.LU R9, [R1+0x964] ;  /* 0x0009640001097983 */ /* 0x000ea80000300800 */
[----:B------:R-:W2:Y:S04]  /*162e40*/  LDL.LU R10, [R1+0x968] ;  /* 0x00096800010a7983 */ /* 0x000ea80000300800 */
[----:B------:R-:W3:Y:S04]  /*162e50*/  LDL.LU R15, [R1+0x98c] ;  /* 0x00098c00010f7983 */ /* 0x000ee80000300800 */
[----:B------:R-:W2:Y:S04]  /*162e60*/  LDL.LU R14, [R1+0x5548] ;  /* 0x00554800010e7983 */ /* 0x000ea80000300800 */
[----:B----4-:R0:W-:Y:S04]  /*162e70*/  STL.64 [R1+0x6080], R20 ;  /* 0x0060801401007387 */ /* 0x0101e80000100a00 */
[----:B0-----:R-:W4:Y:S04]  /*162e80*/  LDL.LU R20, [R1+0x980] ;  /* 0x0009800001147983 */ /* 0x001f280000300800 */
[----:B------:R-:W4:Y:S04]  /*162e90*/  LDL.LU R21, [R1+0x984] ;  /* 0x0009840001157983 */ /* 0x000f280000300800 */
[----:B------:R-:W2:Y:S04]  /*162ea0*/  LDL.LU R22, [R1+0x988] ;  /* 0x0009880001167983 */ /* 0x000ea80000300800 */
[----:B--2---:R-:W-:Y:S04]  /*162eb0*/  STL [R1+0x60a0], R22 ;  /* 0x0060a01601007387 */ /* 0x004fe80000100800 */
[----:B----4-:R0:W-:Y:S04]  /*162ec0*/  STL.64 [R1+0x6098], R20 ;  /* 0x0060981401007387 */ /* 0x0101e80000100a00 */
        /* <DEDUP_REMOVED lines=8> */
[----:B------:R-:W2:Y:S01]  /*162f50*/  LDL.LU R6, [R1+0x888] ;  /* 0x0008880001067983 */ /* 0x000ea20000300800 */
[----:B------:R-:W-:-:S03]  /*162f60*/  PRMT R3, R12, 0x4210, R2 ;  /* 0x000042100c037816 */ /* 0x000fc60000000002 */
[----:B--2---:R-:W-:Y:S04]  /*162f70*/  STL [R1+0x6090], R6 ;  /* 0x0060900601007387 */ /* 0x004fe80000100800 */
[----:B------:R0:W-:Y:S04]  /*162f80*/  STL.64 [R1+0x6088], R4 ;  /* 0x0060880401007387 */ /* 0x0001e80000100a00 */
[----:B0-----:R-:W2:Y:S04]  /*162f90*/  LDL.LU R4, [R1+0x870] ;  /* 0x0008700001047983 */ /* 0x001ea80000300800 */
[----:B------:R-:W2:Y:S04]  /*162fa0*/  LDL.LU R5, [R1+0x874] ;  /* 0x0008740001057983 */ /* 0x000ea80000300800 */
[----:B------:R-:W2:Y:S01]  /*162fb0*/  LDL.LU R6, [R1+0x878] ;  /* 0x0008780001067983 */ /* 0x000ea20000300800 */
[----:B------:R-:W-:-:S05]  /*162fc0*/  IMAD.MOV.U32 R11, RZ, RZ, R3 ;  /* 0x000000ffff0b7224 */ /* 0x000fca00078e0003 */
[----:B------:R0:W-:Y:S01]  /*162fd0*/  STSM.16.M88.4 [R26], R8 ;  /* 0x000000081a007844 */ /* 0x0001e20000000200 */
[--C-:B------:R-:W-:Y:S01]  /*162fe0*/  PRMT R23, R7, 0x4210, R0.reuse ;  /* 0x0000421007177816 */ /* 0x100fe20000000000 */
[----:B------:R-:W-:Y:S06]  /*162ff0*/  BAR.SYNC.DEFER_BLOCKING 0x0 ;  /* 0x0000000000007b1d */ /* 0x000fec0000010000 */
[----:B--2---:R-:W-:Y:S04]  /*163000*/  STL [R1+0x60b0], R6 ;  /* 0x0060b00601007387 */ /* 0x004fe80000100800 */
[----:B------:R-:W-:Y:S04]  /*163010*/  STL.64 [R1+0x60a8], R4 ;  /* 0x0060a80401007387 */ /* 0x000fe80000100a00 */
[----:B------:R-:W2:Y:S04]  /*163020*/  LDL.LU R17, [R1+0x5618] ;  /* 0x0056180001117983 */ /* 0x000ea80000300800 */
[----:B------:R-:W2:Y:S04]  /*163030*/  LDL.LU R12, [R1+0x5614] ;  /* 0x00561400010c7983 */ /* 0x000ea80000300800 */
[----:B------:R-:W2:Y:S04]  /*163040*/  LDL.LU R13, [R1+0x1030] ;  /* 0x00103000010d7983 */ /* 0x000ea80000300800 */
[----:B0-----:R-:W2:Y:S04]  /*163050*/  LDL.LU.64 R10, [R1+0x60c0] ;  /* 0x0060c000010a7983 */ /* 0x001ea80000300a00 */
[----:B------:R-:W4:Y:S04]  /*163060*/  LDL.LU.64 R8, [R1+0x60b8] ;  /* 0x0060b80001087983 */ /* 0x000f280000300a00 */
[----:B------:R-:W0:Y:S01]  /*163070*/  LDS.128 R4, [R27] ;  /* 0x000000001b047984 */ /* 0x000e220000000c00 */
[----:B------:R-:W-:Y:S06]  /*163080*/  BAR.SYNC.DEFER_BLOCKING 0x0 ;  /* 0x0000000000007b1d */ /* 0x000fec0000010000 */
[----:B------:R-:W-:Y:S02]  /*163090*/  STSM.16.M88.4 [R26], R20 ;  /* 0x000000141a007844 */ /* 0x000fe40000000200 */
[----:B------:R-:W-:Y:S06]  /*1630a0*/  BAR.SYNC.DEFER_BLOCKING 0x0 ;  /* 0x0000000000007b1d */ /* 0x000fec0000010000 */
[----:B------:R-:W1:Y:S04]  /*1630b0*/  LDS.128 R20, [R27] ;  /* 0x000000001b147984 */ /* 0x000e680000000c00 */
[----:B0-----:R-:W-:Y:S04]  /*1630c0*/  STL.64 [R1+0x840], R4 ;  /* 0x0008400401007387 */ /* 0x001fe80000100a00 */
[----:B------:R0:W-:Y:S04]  /*1630d0*/  STL.64 [R1+0x848], R6 ;  /* 0x0008480601007387 */ /* 0x0001e80000100a00 */
[----:B0-----:R-:W4:Y:S04]  /*1630e0*/  LDL.LU R6, [R1+0x60b0] ;  /* 0x0060b00001067983 */ /* 0x001f280000300800 */
[----:B------:R-:W4:Y:S04]  /*1630f0*/  LDL.LU.64 R4, [R1+0x60a8] ;  /* 0x0060a80001047983 */ /* 0x000f280000300a00 */
[----:B-1----:R-:W-:Y:S04]  /*163100*/  STL.64 [R1+0x790], R20 ;  /* 0x0007901401007387 */ /* 0x002fe80000100a00 */
[----:B------:R-:W-:Y:S01]  /*163110*/  STL.64 [R1+0x798], R22 ;  /* 0x0007981601007387 */ /* 0x000fe20000100a00 */
[----:B------:R-:W-:Y:S01]  /*163120*/  BAR.SYNC.DEFER_BLOCKING 0x0 ;  /* 0x0000000000007b1d */ /* 0x000fe20000010000 */
[----:B---3--:R-:W-:-:S02]  /*163130*/  PRMT R7, R15, 0x5210, R0 ;  /* 0x000052100f077816 */ /* 0x008fc40000000000 */
[----:B--2---:R-:W-:-:S05]  /*163140*/  PRMT R11, R11, 0x5210, R2 ;  /* 0x000052100b0b7816 */ /* 0x004fca0000000002 */
[----:B----4-:R0:W-:Y:S01]  /*163150*/  STSM.16.M88.4 [R26], R8 ;  /* 0x000000081a007844 */ /* 0x0101e20000000200 */
[----:B------:R-:W-:Y:S06]  /*163160*/  BAR.SYNC.DEFER_BLOCKING 0x0 ;  /* 0x0000000000007b1d */ /* 0x000fec0000010000 */
[----:B0-----:R-:W2:Y:S04]  /*163170*/  LDL.LU R11, [R1+0x269c] ;  /* 0x00269c00010b7983 */ /* 0x001ea80000300800 */
[----:B------:R-:W3:Y:S04]  /*163180*/  LDL.LU R8, [R1+0x16d0] ;  /* 0x0016d00001087983 */ /* 0x000ee80000300800 */
[----:B------:R-:W4:Y:S04]  /*163190*/  LDL.LU R15, [R1+0x5558] ;  /* 0x00555800010f7983 */ /* 0x000f280000300800 */
[----:B------:R-:W0:Y:S01]  /*1631a0*/  LDS.128 R20, [R27] ;  /* 0x000000001b147984 */ /* 0x000e220000000c00 */
[----:B------:R-:W-:Y:S06]  /*1631b0*/  BAR.SYNC.DEFER_BLOCKING 0x0 ;  /* 0x0000000000007b1d */ /* 0x000fec0000010000 */
[----:B0-----:R-:W-:Y:S04]  /*1631c0*/  STL.64 [R1+0x860], R20 ;  /* 0x0008601401007387 */ /* 0x001fe80000100a00 */
[----:B------:R0:W-:Y:S04]  /*1631d0*/  STL.64 [R1+0x868], R22 ;  /* 0x0008681601007387 */ /* 0x0001e80000100a00 */
[----:B0-----:R-:W2:Y:S04]  /*1631e0*/  LDL.LU R22, [R1+0x60a0] ;  /* 0x0060a00001167983 */ /* 0x001ea80000300800 */
[----:B------:R-:W2:Y:S04]  /*1631f0*/  LDL.LU.64 R20, [R1+0x6098] ;  /* 0x0060980001147983 */ /* 0x000ea80000300a00 */
[----:B------:R-:W-:Y:S01]  /*163200*/  STSM.16.M88.4 [R26], R4 ;  /* 0x000000041a007844 */ /* 0x000fe20000000200 */
[----:B------:R-:W-:Y:S06]  /*163210*/  BAR.SYNC.DEFER_BLOCKING 0x0 ;  /* 0x0000000000007b1d */ /* 0x000fec0000010000 */
[----:B------:R-:W0:Y:S01]  /*163220*/  LDS.128 R4, [R27] ;  /* 0x000000001b047984 */ /* 0x000e220000000c00 */
[----:B------:R-:W-:-:S03]  /*163230*/  LOP3.LUT R3, R14, 0xffff, RZ, 0xc0, !PT ;  /* 0x0000ffff0e037812 */ /* 0x000fc600078ec0ff */
[----:B------:R-:W3:Y:S01]  /*163240*/  LDL.LU R14, [R1+0x5554] ;  /* 0x00555400010e7983 */ /* 0x000ee20000300800 */
[----:B------:R-:W-:Y:S01]  /*163250*/  PRMT R23, R19, 0x4210, R3 ;  /* 0x0000421013177816 */ /* 0x000fe20000000003 */
[----:B------:R-:W-:Y:S06]  /*163260*/  BAR.SYNC.DEFER_BLOCKING 0x0 ;  /* 0x0000000000007b1d */ /* 0x000fec0000010000 */
[----:B0-----:R-:W-:Y:S04]  /*163270*/  STL.64 [R1+0x780], R4 ;  /* 0x0007800401007387 */ /* 0x001fe80000100a00 */
[----:B------:R0:W-:Y:S04]  /*163280*/  STL.64 [R1+0x788], R6 ;  /* 0x0007880601007387 */ /* 0x0001e80000100a00 */
[----:B0-----:R-:W4:Y:S04]  /*163290*/  LDL.LU R6, [R1+0x6090] ;  /* 0x0060900001067983 */ /* 0x001f280000300800 */
[----:B------:R-:W4:Y:S04]  /*1632a0*/  LDL.LU.64 R4, [R1+0x6088] ;  /* 0x0060880001047983 */ /* 0x000f280000300a00 */
[----:B--2---:R0:W-:Y:S04]  /*1632b0*/  STSM.16.M88.4 [R26], R20 ;  /* 0x000000141a007844 */ /* 0x0041e80000000200 */
[----:B0-----:R-:W2:Y:S01]  /*1632c0*/  LDL.LU.64 R20, [R1+0x6080] ;  /* 0x0060800001147983 */ /* 0x001ea20000300a00 */
[----:B------:R-:W-:-:S02]  /*1632d0*/  LOP3.LUT R2, R18, 0xffff, RZ, 0xc0, !PT ;  /* 0x0000ffff12027812 */ /* 0x000fc400078ec0ff */
[----:B------:R-:W-:Y:S02]  /*1632e0*/  LOP3.LUT R0, R16, 0xffff, RZ, 0xc0, !PT ;  /* 0x0000ffff10007812 */ /* 0x000fe400078ec0ff */
[----:B------:R-:W-:Y:S01]  /*1632f0*/  PRMT R22, R17, 0x4210, R2 ;  /* 0x0000421011167816 */ /* 0x000fe20000000002 */
[----:B------:R-:W-:Y:S01]  /*163300*/  BAR.SYNC.DEFER_BLOCKING 0x0 ;  /* 0x0000000000007b1d */ /* 0x000fe20000010000 */
[----:B------:R-:W-:-:S05]  /*163310*/  PRMT R23, R12, 0x4210, R0 ;  /* 0x000042100c177816 */ /* 0x000fca0000000000 */
[----:B------:R-:W0:Y:S02]  /*163320*/  LDS.128 R16, [R27] ;  /* 0x000000001b107984 */ /* 0x000e240000000c00 */
[----:B------:R-:W-:Y:S01]  /*163330*/  BAR.SYNC.DEFER_BLOCKING 0x0 ;  /* 0x0000000000007b1d */ /* 0x000fe20000010000 */
[----:B------:R-:W-:Y:S02]  /*163340*/  PRMT R7, R13, 0x5210, R3 ;  /* 0x000052100d077816 */ /* 0x000fe40000000003 */
[----:B---3--:R-:W-:-:S03]  /*163350*/  PRMT R0, R8, 0x5210, R0 ;  /* 0x0000521008007816 */ /* 0x008fc60000000000 */
[----:B0-----:R-:W-:Y:S04]  /*163360*/  STL.64 [R1+0x850], R16 ;  /* 0x0008501001007387 */ /* 0x001fe80000100a00 */
[----:B------:R0:W-:Y:S04]  /*163370*/  STL.64 [R1+0x858], R18 ;  /* 0x0008581201007387 */ /* 0x0001e80000100a00 */
[----:B0-----:R-:W3:Y:S04]  /*163380*/  LDL.LU R18, [R1+0x5550] ;  /* 0x0055500001127983 */ /* 0x001ee80000300800 */
[----:B------:R-:W3:Y:S04]  /*163390*/  LDL.LU R19, [R1+0x554c] ;  /* 0x00554c0001137983 */ /* 0x000ee80000300800 */
[----:B------:R-:W3:Y:S04]  /*1633a0*/  LDL.LU R16, [R1+0x5624] ;  /* 0x0056240001107983 */ /* 0x000ee80000300800 */
[----:B------:R-:W3:Y:S04]  /*1633b0*/  LDL.LU R17, [R1+0x561c] ;  /* 0x00561c0001117983 */ /* 0x000ee80000300800 */
[----:B--2---:R-:W-:Y:S01]  /*1633c0*/  STSM.16.M88.4 [R26], R20 ;  /* 0x000000141a007844 */ /* 0x004fe20000000200 */
[----:B------:R-:W-:Y:S06]  /*1633d0*/  BAR.SYNC.DEFER_BLOCKING 0x0 ;  /* 0x0000000000007b1d */ /* 0x000fec0000010000 */
[----:B------:R-:W0:Y:S02]  /*1633e0*/  LDS.128 R20, [R27] ;  /* 0x000000001b147984 */ /* 0x000e240000000c00 */
[----:B------:R-:W-:Y:S06]  /*1633f0*/  BAR.SYNC.DEFER_BLOCKING 0x0 ;  /* 0x0000000000007b1d */ /* 0x000fec0000010000 */
[----:B----4-:R1:W-:Y:S04]  /*163400*/  STSM.16.M88.4 [R26], R4 ;  /* 0x000000041a007844 */ /* 0x0103e80000000200 */
[----:B0-----:R-:W-:Y:S04]  /*163410*/  STL.64 [R1+0x870], R20 ;  /* 0x0008701401007387 */ /* 0x001fe80000100a00 */
[----:B------:R-:W-:Y:S04]  /*163420*/  STL.64 [R1+0x878], R22 ;  /* 0x0008781601007387 */ /* 0x000fe80000100a00 */
[----:B------:R-:W2:Y:S04]  /*163430*/  LDL.LU R12, [R1+0x5620] ;  /* 0x00562000010c7983 */ /* 0x000ea80000300800 */
[----:B------:R-:W4:Y:S04]  /*163440*/  LDL.LU R13, [R1+0x27b8] ;  /* 0x0027b800010d7983 */ /* 0x000f280000300800 */
[----:B------:R-:W2:Y:S04]  /*163450*/  LDL.LU R8, [R1+0x26b8] ;  /* 0x0026b80001087983 */ /* 0x000ea80000300800 */
[----:B------:R-:W2:Y:S04]  /*163460*/  LDL.LU R9, [R1+0x26a8] ;  /* 0x0026a80001097983 */ /* 0x000ea80000300800 */
[----:B------:R-:W2:Y:S04]  /*163470*/  LDL.LU R10, [R1+0x26ac] ;  /* 0x0026ac00010a7983 */ /* 0x000ea80000300800 */
[----:B-1----:R-:W2:Y:S04]  /*163480*/  LDL.LU R5, [R1+0x535c] ;  /* 0x00535c0001057983 */ /* 0x002ea80000300800 */
[----:B------:R-:W2:Y:S04]  /*163490*/  LDL.LU R4, [R1+0x5358] ;  /* 0x0053580001047983 */ /* 0x000ea80000300800 */
[----:B------:R-:W2:Y:S04]  /*1634a0*/  LDL.LU R7, [R1+0x5328] ;  /* 0x0053280001077983 */ /* 0x000ea80000300800 */
[----:B------:R-:W2:Y:S01]  /*1634b0*/  LDL.LU R6, [R1+0x531c] ;  /* 0x00531c0001067983 */ /* 0x000ea20000300800 */
[----:B------:R-:W-:-:S02]  /*1634c0*/  PRMT R11, R11, 0x5210, R2 ;  /* 0x000052100b0b7816 */ /* 0x000fc40000000002 */
[----:B------:R-:W-:Y:S01]  /*1634d0*/  LOP3.LUT R3, R15, 0xffff, RZ, 0xc0, !PT ;  /* 0x0000ffff0f037812 */ /* 0x000fe200078ec0ff */
[----:B------:R-:W-:Y:S06]  /*1634e0*/  BAR.SYNC.DEFER_BLOCKING 0x0 ;  /* 0x0000000000007b1d */ /* 0x000fec0000010000 */
[----:B--2---:R-:W-:Y:S04]  /*1634f0*/  STL.64 [R1+0x6068], R6 ;  /* 0x0060680601007387 */ /* 0x004fe80000100a00 */
[----:B------:R0:W-:Y:S04]  /*163500*/  STL.64 [R1+0x6060], R4 ;  /* 0x0060600401007387 */ /* 0x0001e80000100a00 */
[----:B0-----:R-:W2:Y:S04]  /*163510*/  LDL.LU R4, [R1+0x890] ;  /* 0x0008900001047983 */ /* 0x001ea80000300800 */
[----:B------:R-:W2:Y:S01]  /*163520*/  LDL.LU R5, [R1+0x894] ;  /* 0x0008940001057983 */ /* 0x000ea20000300800 */
[----:B------:R-:W-:-:S02]  /*163530*/  IMAD.MOV.U32 R6, RZ, RZ, R11 ;  /* 0x000000ffff067224 */ /* 0x000fc400078e000b */
[----:B------:R-:W-:-:S05]  /*163540*/  IMAD.MOV.U32 R7, RZ, RZ, R0 ;  /* 0x000000ffff077224 */ /* 0x000fca00078e0000 */
[----:B------:R-:W-:Y:S01]  /*163550*/  STL.64 [R1+0x6078], R6 ;  /* 0x0060780601007387 */ /* 0x000fe20000100a00 */
[----:B------:R-:W-:Y:S02]  /*163560*/  LOP3.LUT R2, R14, 0xffff, RZ, 0xc0, !PT ;  /* 0x0000ffff0e027812 */ /* 0x000fe400078ec0ff */
[----:B---3--:R-:W-:Y:S02]  /*163570*/  LOP3.LUT R0, R18, 0xffff, RZ, 0xc0, !PT ;  /* 0x0000ffff12007812 */ /* 0x008fe400078ec0ff */
[----:B------:R-:W-:Y:S02]  /*163580*/  LOP3.LUT R11, R19, 0xffff, RZ, 0xc0, !PT ;  /* 0x0000ffff130b7812 */ /* 0x000fe400078ec0ff */
[----:B------:R-:W-:Y:S02]  /*163590*/  PRMT R21, R17, 0x4210, R2 ;  /* 0x0000421011157816 */ /* 0x000fe40000000002 */
[----:B------:R-:W-:Y:S02]  /*1635a0*/  PRMT R22, R12, 0x4210, R0 ;  /* 0x000042100c167816 */ /* 0x000fe40000000000 */
[----:B----4-:R-:W-:-:S02]  /*1635b0*/  PRMT R23, R13, 0x4210, R11 ;  /* 0x000042100d177816 */ /* 0x010fc4000000000b */
[--C-:B------:R-:W-:Y:S01]  /*1635c0*/  PRMT R20, R16, 0x4210, R3.reuse ;  /* 0x0000421010147816 */ /* 0x100fe20000000003 */
[----:B--2---:R-:W-:Y:S04]  /*1635d0*/  STL.64 [R1+0x6070], R4 ;  /* 0x0060700401007387 */ /* 0x004fe80000100a00 */
[----:B------:R-:W0:Y:S04]  /*1635e0*/  LDS.128 R4, [R27] ;  /* 0x000000001b047984 */ /* 0x000e280000000c00 */
[----:B------:R-:W2:Y:S04]  /*1635f0*/  LDL.LU R15, [R1+0x5634] ;  /* 0x00563400010f7983 */ /* 0x000ea80000300800 */
[----:B------:R-:W3:Y:S04]  /*163600*/  LDL.LU R14, [R1+0x5630] ;  /* 0x00563000010e7983 */ /* 0x000ee80000300800 */
[----:B------:R-:W4:Y:S04]  /*163610*/  LDL.LU R18, [R1+0x562c] ;  /* 0x00562c0001127983 */ /* 0x000f280000300800 */
[----:B------:R-:W2:Y:S04]  /*163620*/  LDL.LU R19, [R1+0x5628] ;  /* 0x0056280001137983 */ /* 0x000ea80000300800 */
[----:B0-----:R-:W-:Y:S04]  /*163630*/  STL.64 [R1+0x830], R4 ;  /* 0x0008300401007387 */ /* 0x001fe80000100a00 */
[----:B------:R0:W-:Y:S04]  /*163640*/  STL.64 [R1+0x838], R6 ;  /* 0x0008380601007387 */ /* 0x0001e80000100a00 */
[----:B0-----:R-:W2:Y:S04]  /*163650*/  LDL.LU.64 R6, [R1+0x6078] ;  /* 0x0060780001067983 */ /* 0x001ea80000300a00 */
[----:B------:R-:W2:Y:S04]  /*163660*/  LDL.LU.64 R4, [R1+0x6070] ;  /* 0x0060700001047983 */ /* 0x000ea80000300a00 */
[----:B------:R-:W3:Y:S04]  /*163670*/  LDL.LU R17, [R1+0x26cc] ;  /* 0x0026cc0001117983 */ /* 0x000ee80000300800 */
[----:B------:R-:W3:Y:S04]  /*163680*/  LDL.LU R12, [R1+0x26c8] ;  /* 0x0026c800010c7983 */ /* 0x000ee80000300800 */
[----:B------:R-:W3:Y:S04]  /*163690*/  LDL.LU R13, [R1+0x26bc] ;  /* 0x0026bc00010d7983 */ /* 0x000ee80000300800 */
[----:B------:R-:W3:Y:S01]  /*1636a0*/  LDL.LU R16, [R1+0x700] ;  /* 0x0007000001107983 */ /* 0x000ee20000300800 */
[----:B------:R-:W-:Y:S06]  /*1636b0*/  BAR.SYNC.DEFER_BLOCKING 0x0 ;  /* 0x0000000000007b1d */ /* 0x000fec0000010000 */
[----:B--2---:R-:W-:Y:S02]  /*1636c0*/  STSM.16.M88.4 [R26], R4 ;  /* 0x000000041a007844 */ /* 0x004fe40000000200 */
[----:B------:R-:W-:Y:S06]  /*1636d0*/  BAR.SYNC.DEFER_BLOCKING 0x0 ;  /* 0x0000000000007b1d */ /* 0x000fec0000010000 */
[----:B------:R-:W0:Y:S04]  /*1636e0*/  LDS.128 R4, [R27] ;  /* 0x000000001b047984 */ /* 0x000e280000000c00 */
[----:B---3--:R-:W-:Y:S01]  /*1636f0*/  STL.64 [R1+0x6058], R16 ;  /* 0x0060581001007387 */ /* 0x008fe20000100a00 */
[----:B------:R-:W-:Y:S06]  /*163700*/  BAR.SYNC.DEFER_BLOCKING 0x0 ;  /* 0x0000000000007b1d */ /* 0x000fec0000010000 */
[----:B0-----:R-:W-:Y:S04]  /*163710*/  STL.64 [R1+0x810], R4 ;  /* 0x0008100401007387 */ /* 0x001fe80000100a00 */
[----:B------:R0:W-:Y:S04]  /*163720*/  STL.64 [R1+0x818], R6 ;  /* 0x0008180601007387 */ /* 0x0001e80000100a00 */
[----:B0-----:R-:W2:Y:S04]  /*163730*/  LDL.LU.64 R6, [R1+0x6068] ;  /* 0x0060680001067983 */ /* 0x001ea80000300a00 */
[----:B------:R-:W3:Y:S04]  /*163740*/  LDL.LU.64 R4, [R1+0x6060] ;  /* 0x0060600001047983 */ /* 0x000ee80000300a00 */
[----:B------:R4:W-:Y:S01]  /*163750*/  STSM.16.M88.4 [R26], R20 ;  /* 0x000000141a007844 */ /* 0x0009e20000000200 */
[----:B------:R-:W-:-:S02]  /*163760*/  PRMT R8, R8, 0x5210, R3 ;  /* 0x0000521008087816 */ /* 0x000fc40000000003 */
[----:B------:R-:W-:Y:S02]  /*163770*/  PRMT R9, R9, 0x5210, R2 ;  /* 0x0000521009097816 */ /* 0x000fe40000000002 */
[----:B------:R-:W-:Y:S02]  /*163780*/  PRMT R10, R10, 0x5210, R0 ;  /* 0x000052100a0a7816 */ /* 0x000fe40000000000 */
[----:B------:R-:W-:Y:S01]  /*163790*/  PRMT R11, R29, 0x5210, R11 ;  /* 0x000052101d0b7816 */ /* 0x000fe2000000000b */
[----:B------:R-:W-:Y:S06]  /*1637a0*/  BAR.SYNC.DEFER_BLOCKING 0x0 ;  /* 0x0000000000007b1d */ /* 0x000fec0000010000 */
[----:B------:R-:W3:Y:S01]  /*1637b0*/  LDL.LU R0, [R1+0x88] ;  /* 0x0000880001007983 */ /* 0x000ee20000300800 */
[----:B--2---:R-:W-:-:S02]  /*1637c0*/  LOP3.LUT R3, R7, 0xffff, RZ, 0xc0, !PT ;  /* 0x0000ffff07037812 */ /* 0x004fc400078ec0ff */
[----:B------:R-:W-:Y:S02]  /*1637d0*/  LOP3.LUT R2, R6, 0xffff, RZ, 0xc0, !PT ;  /* 0x0000ffff06027812 */ /* 0x000fe400078ec0ff */
[----:B----4-:R-:W-:Y:S01]  /*1637e0*/  PRMT R22, R18, 0x4210, R3 ;  /* 0x0000421012167816 */ /* 0x010fe20000000003 */
[----:B------:R-:W2:Y:S01]  /*1637f0*/  LDL.LU.64 R6, [R1+0xcf8] ;  /* 0x000cf80001067983 */ /* 0x000ea20000300a00 */
[----:B------:R-:W-:-:S03]  /*163800*/  PRMT R23, R19, 0x4210, R2 ;  /* 0x0000421013177816 */ /* 0x000fc60000000002 */
[----:B------:R-:W0:Y:S01]  /*163810*/  LDS.128 R16, [R27] ;  /* 0x000000001b107984 */ /* 0x000e220000000c00 */
[----:B---3--:R-:W-:Y:S02]  /*163820*/  LOP3.LUT R5, R5, 0xffff, RZ, 0xc0, !PT ;  /* 0x0000ffff05057812 */ /* 0x008fe400078ec0ff */
[----:B------:R-:W-:Y:S02]  /*163830*/  LOP3.LUT R4, R4, 0xffff, RZ, 0xc0, !PT ;  /* 0x0000ffff04047812 */ /* 0x000fe400078ec0ff */
[----:B------:R-:W-:Y:S02]  /*163840*/  PRMT R20, R15, 0x4210, R5 ;  /* 0x000042100f147816 */ /* 0x000fe40000000005 */
[----:B------:R-:W-:Y:S01]  /*163850*/  PRMT R21, R14, 0x4210, R4 ;  /* 0x000042100e157816 */ /* 0x000fe20000000004 */
[----:B------:R-:W-:Y:S06]  /*163860*/  BAR.SYNC.DEFER_BLOCKING 0x0 ;  /* 0x0000000000007b1d */ /* 0x000fec0000010000 */
[----:B------:R-:W3:Y:S04]  /*163870*/  LDL.LU.64 R14, [R1+0xcf0] ;  /* 0x000cf000010e7983 */ /* 0x000ee80000300a00 */
[----:B------:R-:W-:Y:S01]  /*163880*/  STSM.16.M88.4 [R26], R20 ;  /* 0x000000141a007844 */ /* 0x000fe20000000200 */
[----:B------:R-:W-:Y:S06]  /*163890*/  BAR.SYNC.DEFER_BLOCKING 0x0 ;  /* 0x0000000000007b1d */ /* 0x000fec0000010000 */
[----:B------:R-:W1:Y:S02]  /*1638a0*/  LDS.128 R20, [R27] ;  /* 0x000000001b147984 */ /* 0x000e640000000c00 */
[----:B------:R-:W-:Y:S06]  /*1638b0*/  BAR.SYNC.DEFER_BLOCKING 0x0 ;  /* 0x0000000000007b1d */ /* 0x000fec0000010000 */
[----:B------:R-:W-:Y:S02]  /*1638c0*/  STSM.16.M88.4 [R26], R8 ;  /* 0x000000081a007844 */ /* 0x000fe40000000200 */
[----:B------:R-:W-:Y:S06]  /*1638d0*/  BAR.SYNC.DEFER_BLOCKING 0x0 ;  /* 0x0000000000007b1d */ /* 0x000fec0000010000 */
[----:B------:R-:W4:Y:S04]  /*1638e0*/  LDS.128 R8, [R27] ;  /* 0x000000001b087984 */ /* 0x000f280000000c00 */
[----:B0-----:R0:W-:Y:S04]  /*1638f0*/  STL.64 [R1+0x770], R16 ;  /* 0x0007701001007387 */ /* 0x0011e80000100a00 */
[----:B------:R-:W-:Y:S01]  /*163900*/  STL.64 [R1+0x778], R18 ;  /* 0x0007781201007387 */ /* 0x000fe20000100a00 */
[----:B-1----:R-:W-:-:S03]  /*163910*/  IMAD.MOV.U32 R29, RZ, RZ, R20 ;  /* 0x000000ffff1d7224 */ /* 0x002fc600078e0014 */
[----:B0-----:R-:W2:Y:S04]  /*163920*/  LDL.LU.64 R16, [R1+0x6058] ;  /* 0x0060580001107983 */ /* 0x001ea80000300a00 */
[----:B------:R0:W-:Y:S04]  /*163930*/  STL [R1+0x714], R21 ;  /* 0x0007141501007387 */ /* 0x0001e80000100800 */
[----:B------:R1:W-:Y:S01]  /*163940*/  STL.64 [R1+0x718], R22 ;  /* 0x0007181601007387 */ /* 0x0003e20000100a00 */
[----:B0-----:R-:W-:Y:S02]  /*163950*/  PRMT R21, R12, 0x5210, R4 ;  /* 0x000052100c157816 */ /* 0x001fe40000000004 */
[----:B-1----:R-:W-:Y:S01]  /*163960*/  PRMT R23, R28, 0x5210, R2 ;  /* 0x000052101c177816 */ /* 0x002fe20000000002 */
[----:B----4-:R-:W-:Y:S01]  /*163970*/  STL [R1+0x724], R9 ;  /* 0x0007240901007387 */ /* 0x010fe20000100800 */
[----:B------:R-:W-:-:S03]  /*163980*/  IMAD.MOV.U32 R28, RZ, RZ, R8 ;  /* 0x000000ffff1c7224 */ /* 0x000fc600078e0008 */
[----:B------:R0:W-:Y:S01]  /*163990*/  STL.64 [R1+0x728], R10 ;  /* 0x0007280a01007387 */ /* 0x0001e20000100a00 */
[----:B------:R-:W-:-:S03]  /*1639a0*/  PRMT R22, R13, 0x5210, R3 ;  /* 0x000052100d167816 */ /* 0x000fc60000000003 */
[----:B0-----:R-:W4:Y:S04]  /*1639b0*/  LDL.LU.64 R10, [R1+0x6050] ;  /* 0x00605000010a7983 */ /* 0x001f280000300a00 */
[----:B------:R-:W2:Y:S04]  /*1639c0*/  LDL.LU R9, [R1+0x6048] ;  /* 0x0060480001097983 */ /* 0x000ea80000300800 */
[----:B------:R-:W2:Y:S04]  /*1639d0*/  LDL.LU.64 R18, [R1+0xcc8] ;  /* 0x000cc80001127983 */ /* 0x000ea80000300a00 */
[----:B------:R0:W-:Y:S04]  /*1639e0*/  STL [R1+0x57a0], R27 ;  /* 0x0057a01b01007387 */ /* 0x0001e80000100800 */
[----:B------:R1:W-:Y:S04]  /*1639f0*/  STL.64 [R1+0x5738], R28 ;  /* 0x0057381c01007387 */ /* 0x0003e80000100a00 */
[----:B------:R-:W2:Y:S04]  /*163a00*/  LDL.LU.64 R12, [R1+0xcc0] ;  /* 0x000cc000010c7983 */ /* 0x000ea80000300a00 */
[----:B0-----:R-:W2:Y:S04]  /*163a10*/  LDL.LU R27, [R1+0x6f0] ;  /* 0x0006f000011b7983 */ /* 0x001ea80000300800 */
[----:B-1----:R-:W2:Y:S01]  /*163a20*/  LDL.LU.64 R28, [R1+0xc80] ;  /* 0x000c8000011c7983 */ /* 0x002ea20000300a00 */
[----:B------:R-:W-:Y:S06]  /*163a30*/  BAR.SYNC.DEFER_BLOCKING 0x0 ;  /* 0x0000000000007b1d */ /* 0x000fec0000010000 */
[----:B--2---:R0:W-:Y:S04]  /*163a40*/  STL.64 [R1+0x6030], R28 ;  /* 0x0060301c01007387 */ /* 0x0041e80000100a00 */
[----:B0-----:R-:W2:Y:S04]  /*163a50*/  LDL.LU.64 R28, [R1+0xc88] ;  /* 0x000c8800011c7983 */ /* 0x001ea80000300a00 */
[----:B--2---:R0:W-:Y:S04]  /*163a60*/  STL.64 [R1+0x6038], R28 ;  /* 0x0060381c01007387 */ /* 0x0041e80000100a00 */
[----:B0-----:R-:W2:Y:S01]  /*163a70*/  LDL.LU.64 R28, [R1+0xc90] ;  /* 0x000c9000011c7983 */ /* 0x001ea20000300a00 */
[----:B------:R-:W-:-:S05]  /*163a80*/  PRMT R20, R17, 0x5210, R5 ;  /* 0x0000521011147816 */ /* 0x000fca0000000005 */
[----:B------:R0:W-:Y:S01]  /*163a90*/  STSM.16.M88.4 [R26], R20 ;  /* 0x000000141a007844 */ /* 0x0001e20000000200 */
[C---:B------:R-:W-:Y:S01]  /*163aa0*/  PRMT R2, R16.reuse, 0x7770, RZ ;  /* 0x0000777010027816 */ /* 0x040fe200000000ff */
[----:B------:R-:W-:Y:S01]  /*163ab0*/  BAR.SYNC.DEFER_BLOCKING 0x0 ;  /* 0x0000000000007b1d */ /* 0x000fe20000010000 */
[----:B0-----:R-:W-:-:S05]  /*163ac0*/  PRMT R26, R16, 0x7771, RZ ;  /* 0x00007771101a7816 */ /* 0x001fca00000000ff */
[----:B--2---:R0:W-:Y:S04]  /*163ad0*/  STL.64 [R1+0x6040], R28 ;  /* 0x0060401c01007387 */ /* 0x0041e80000100a00 */
[----:B0-----:R-:W2:Y:S04]  /*163ae0*/  LDL.LU.64 R28, [R1+0xc98] ;  /* 0x000c9800011c7983 */ /* 0x001ea80000300a00 */
[----:B------:R-:W-:Y:S04]  /*163af0*/  @P0 STG.E.U8 desc[UR6][R6.64], R2 ;  /* 0x0000000206000986 */ /* 0x000fe8000c101106 */
[----:B---3--:R0:W-:Y:S04]  /*163b00*/  @P6 STG.E.U8 desc[UR6][R14.64], R26 ;  /* 0x0000001a0e006986 */ /* 0x0081e8000c101106 */
[----:B------:R-:W3:Y:S04]  /*163b10*/  LDL.LU.64 R22, [R1+0xdd0] ;  /* 0x000dd00001167983 */ /* 0x000ee80000300a00 */
[----:B------:R-:W3:Y:S01]  /*163b20*/  LDL.LU.64 R24, [R1+0xd98] ;  /* 0x000d980001187983 */ /* 0x000ee20000300a00 */
[----:B0-----:R-:W-:-:S03]  /*163b30*/  PRMT R26, R16, 0x7772, RZ ;  /* 0x00007772101a7816 */ /* 0x001fc600000000ff */
[----:B------:R-:W3:Y:S04]  /*163b40*/  LDL.LU R8, [R1+0x6e0] ;  /* 0x0006e00001087983 */ /* 0x000ee80000300800 */
[----:B------:R0:W-:Y:S04]  /*163b50*/  @P5 STG.E.U8 desc[UR6][R18.64], R26 ;  /* 0x0000001a12005986 */ /* 0x0001e8000c101106 */
[----:B------:R-:W3:Y:S04]  /*163b60*/  LDL.LU R17, [R1+0x6d0] ;  /* 0x0006d00001117983 */ /* 0x000ee80000300800 */
[----:B------:R-:W3:Y:S01]  /*163b70*/  LDL.LU.64 R20, [R1+0xd90] ;  /* 0x000d900001147983 */ /* 0x000ee20000300a00 */
[----:B0-----:R-:W-:-:S03]  /*163b80*/  PRMT R26, R16, 0x7773, RZ ;  /* 0x00007773101a7816 */ /* 0x001fc600000000ff */
[----:B------:R-:W3:Y:S04]  /*163b90*/  LDL.LU.64 R2, [R1+0xd88] ;  /* 0x000d880001027983 */ /* 0x000ee80000300a00 */
[----:B------:R0:W-:Y:S04]  /*163ba0*/  @P4 STG.E.U8 desc[UR6][R12.64], R26 ;  /* 0x0000001a0c004986 */ /* 0x0001e8000c101106 */
[----:B------:R-:W3:Y:S04]  /*163bb0*/  LDL.LU.64 R4, [R1+0xd80] ;  /* 0x000d800001047983 */ /* 0x000ee80000300a00 */
[----:B------:R-:W3:Y:S01]  /*163bc0*/  LDL.LU.64 R6, [R1+0xd48] ;  /* 0x000d480001067983 */ /* 0x000ee20000300a00 */
[----:B0-----:R-:W-:-:S03]  /*163bd0*/  PRMT R26, R27, 0x7770, RZ ;  /* 0x000077701b1a7816 */ /* 0x001fc600000000ff */
[----:B------:R-:W3:Y:S04]  /*163be0*/  LDL.LU.64 R14, [R1+0xd40] ;  /* 0x000d4000010e7983 */ /* 0x000ee80000300a00 */
[----:B------:R-:W3:Y:S04]  /*163bf0*/  LDL.LU.64 R18, [R1+0xe10] ;  /* 0x000e100001127983 */ /* 0x000ee80000300a00 */
[----:B------:R-:W3:Y:S04]  /*163c00*/  LDL.LU.64 R12, [R1+0xdd8] ;  /* 0x000dd800010c7983 */ /* 0x000ee80000300a00 */
[----:B------:R-:W3:Y:S04]  /*163c10*/  LDL.LU R16, [R1+0x704] ;  /* 0x0007040001107983 */ /* 0x000ee80000300800 */
[----:B--2---:R0:W-:Y:S04]  /*163c20*/  @P3 STG.E.U8 desc[UR6][R28.64], R26 ;  /* 0x0000001a1c003986 */ /* 0x0041e8000c101106 */
[----:B0-----:R-:W2:Y:S01]  /*163c30*/  LDL.LU.64 R28, [R1+0x6040] ;  /* 0x00604000011c7983 */ /* 0x001ea20000300a00 */
[----:B------:R-:W-:-:S05]  /*163c40*/  PRMT R26, R27, 0x7771, RZ ;  /* 0x000077711b1a7816 */ /* 0x000fca00000000ff */
[----:B--2---:R0:W-:Y:S04]  /*163c50*/  @P2 STG.E.U8 desc[UR6][R28.64], R26 ;  /* 0x0000001a1c002986 */ /* 0x0041e8000c101106 */
[----:B0-----:R-:W2:Y:S01]  /*163c60*/  LDL.LU.64 R28, [R1+0x6038] ;  /* 0x00603800011c7983 */ /* 0x001ea20000300a00 */
[----:B------:R-:W-:Y:S02]  /*163c70*/  PRMT R26, R27, 0x7772, RZ ;  /* 0x000077721b1a7816 */ /* 0x000fe400000000ff */
[----:B----4-:R-:W-:Y:S02]  /*163c80*/  LOP3.LUT P6, RZ, R11, 0x200, RZ, 0xc0, !PT ;  /* 0x000002000bff7812 */ /* 0x010fe400078cc0ff */
[C---:B------:R-:W-:Y:S02]  /*163c90*/  LOP3.LUT P0, RZ, R0.reuse, 0x10000, RZ, 0xc0, !PT ;  /* 0x0001000000ff7812 */ /* 0x040fe4000780c0ff */
[----:B------:R-:W-:-:S09]  /*163ca0*/  LOP3.LUT R0, R0, 0xffffbfff, RZ, 0xc0, !PT ;  /* 0xffffbfff00007812 */ /* 0x000fd200078ec0ff */
[----:B------:R-:W-:Y:S02]  /*163cb0*/  @P6 LOP3.LUT R0, R0, 0x4000, RZ, 0xfc, !PT ;  /* 0x0000400000006812 */ /* 0x000fe400078efcff */
[----:B------:R-:W-:Y:S01]  /*163cc0*/  LOP3.LUT P6, RZ, R11, 0x4, RZ, 0xc0, !PT ;  /* 0x000000040bff7812 */ /* 0x000fe200078cc0ff */
[----:B--2---:R0:W-:Y:S04]  /*163cd0*/  @P1 STG.E.U8 desc[UR6][R28.64], R26 ;  /* 0x0000001a1c001986 */ /* 0x0041e8000c101106 */
[----:B0-----:R-:W2:Y:S01]  /*163ce0*/  LDL.LU.64 R28, [R1+0x6030] ;  /* 0x00603000011c7983 */ /* 0x001ea20000300a00 */
[----:B------:R-:W-:-:S07]  /*163cf0*/  LOP3.LUT R0, R0, 0xffff7fff, RZ, 0xc0, !PT ;  /* 0xffff7fff00007812 */ /* 0x000fce00078ec0ff */
[----:B------:R-:W-:Y:S02]  /*163d00*/  @P6 LOP3.LUT R0, R0, 0x8000, RZ, 0xfc, !PT ;  /* 0x0000800000006812 */ /* 0x000fe400078efcff */
[----:B------:R-:W-:Y:S02]  /*163d10*/  LOP3.LUT P6, RZ, R11, 0x2, RZ, 0xc0, !PT ;  /* 0x000000020bff7812 */ /* 0x000fe400078cc0ff */
[----:B------:R-:W-:Y:S02]  /*163d20*/  PRMT R26, R27, 0x7773, RZ ;  /* 0x000077731b1a7816 */ /* 0x000fe400000000ff */
[C---:B------:R-:W-:Y:S02]  /*163d30*/  LOP3.LUT P1, RZ, R11.reuse, 0x10, RZ, 0xc0, !PT ;  /* 0x000000100bff7812 */ /* 0x040fe4000782c0ff */
[C---:B------:R-:W-:Y:S02]  /*163d40*/  LOP3.LUT P2, RZ, R11.reuse, 0x20, RZ, 0xc0, !PT ;  /* 0x000000200bff7812 */ /* 0x040fe4000784c0ff */
[----:B------:R-:W-:-:S02]  /*163d50*/  LOP3.LUT P3, RZ, R11, 0x40, RZ, 0xc0, !PT ;  /* 0x000000400bff7812 */ /* 0x000fc4000786c0ff */
[C---:B------:R-:W-:Y:S02]  /*163d60*/  LOP3.LUT P4, RZ, R11.reuse, 0x80, RZ, 0xc0, !PT ;  /* 0x000000800bff7812 */ /* 0x040fe4000788c0ff */
[----:B------:R-:W-:Y:S01]  /*163d70*/  LOP3.LUT P5, RZ, R11, 0x100, RZ, 0xc0, !PT ;  /* 0x000001000bff7812 */ /* 0x000fe200078ac0ff */
[----:B--2---:R3:W-:Y:S02]  /*163d80*/  @P0 STG.E.U8 desc[UR6][R28.64], R26 ;  /* 0x0000001a1c000986 */ /* 0x0047e4000c101106 */
[----:B---3--:R-:W-:-:S05]  /*163d90*/  PRMT R26, R8, 0x7770, RZ ;  /* 0x00007770081a7816 */ /* 0x008fca00000000ff */
[----:B------:R0:W-:Y:S01]  /*163da0*/  @P6 STG.E.U8 desc[UR6][R22.64], R26 ;  /* 0x0000001a16006986 */ /* 0x0001e2000c101106 */
[----:B------:R-:W-:Y:S02]  /*163db0*/  LOP3.LUT P6, RZ, R0, 0x8000, RZ, 0xc0, !PT ;  /* 0x0000800000ff7812 */ /* 0x000fe400078cc0ff */
[----:B------:R-:W-:Y:S02]  /*163dc0*/  LOP3.LUT P0, RZ, R11, 0x8, RZ, 0xc0, !PT ;  /* 0x000000080bff7812 */ /* 0x000fe4000780c0ff */
[----:B0-----:R-:W-:-:S09]  /*163dd0*/  PRMT R26, R8, 0x7771, RZ ;  /* 0x00007771081a7816 */ /* 0x001fd200000000ff */
[----:B------:R0:W-:Y:S02]  /*163de0*/  @P6 STG.E.U8 desc[UR6][R24.64], R26 ;  /* 0x0000001a18006986 */ /* 0x0001e4000c101106 */
[----:B0-----:R-:W-:-:S05]  /*163df0*/  PRMT R26, R8, 0x7772, RZ ;  /* 0x00007772081a7816 */ /* 0x001fca00000000ff */
[----:B------:R0:W-:Y:S02]  /*163e00*/  @P0 STG.E.U8 desc[UR6][R20.64], R26 ;  /* 0x0000001a14000986 */ /* 0x0001e4000c101106 */
[----:B0-----:R-:W-:-:S05]  /*163e10*/  PRMT R26, R8, 0x7773, RZ ;  /* 0x00007773081a7816 */ /* 0x001fca00000000ff */
[----:B------:R0:W-:Y:S02]  /*163e20*/  @P1 STG.E.U8 desc[UR6][R2.64], R26 ;  /* 0x0000001a02001986 */ /* 0x0001e4000c101106 */
[----:B0-----:R-:W-:-:S05]  /*163e30*/  PRMT R26, R17, 0x7770, RZ ;  /* 0x00007770111a7816 */ /* 0x001fca00000000ff */
[----:B------:R0:W-:Y:S01]  /*163e40*/  @P2 STG.E.U8 desc[UR6][R4.64], R26 ;  /* 0x0000001a04002986 */ /* 0x0001e2000c101106 */
[----:B------:R-:W-:Y:S02]  /*163e50*/  LOP3.LUT P6, RZ, R0, 0x4000, RZ, 0xc0, !PT ;  /* 0x0000400000ff7812 */ /* 0x000fe400078cc0ff */
[----:B0-----:R-:W-:-:S05]  /*163e60*/  PRMT R26, R17, 0x7771, RZ ;  /* 0x00007771111a7816 */ /* 0x001fca00000000ff */
[----:B------:R0:W-:Y:S02]  /*163e70*/  @P3 STG.E.U8 desc[UR6][R6.64], R26 ;  /* 0x0000001a06003986 */ /* 0x0001e4000c101106 */
[----:B0-----:R-:W-:-:S05]  /*163e80*/  PRMT R26, R17, 0x7772, RZ ;  /* 0x00007772111a7816 */ /* 0x001fca00000000ff */
[----:B------:R0:W-:Y:S02]  /*163e90*/  @P4 STG.E.U8 desc[UR6][R14.64], R26 ;  /* 0x0000001a0e004986 */ /* 0x0001e4000c101106 */
[----:B0-----:R-:W-:-:S05]  /*163ea0*/  PRMT R26, R17, 0x7773, RZ ;  /* 0x00007773111a7816 */ /* 0x001fca00000000ff */
[----:B------:R0:W-:Y:S02]  /*163eb0*/  @P5 STG.E.U8 desc[UR6][R18.64], R26 ;  /* 0x0000001a12005986 */ /* 0x0001e4000c101106 */
[----:B0-----:R-:W-:Y:S02]  /*163ec0*/  PRMT R26, R16, 0x7770, RZ ;  /* 0x00007770101a7816 */ /* 0x001fe400000000ff */
[----:B------:R-:W2:Y:S04]  /*163ed0*/  LDL.LU.64 R18, [R1+0xea0] ;  /* 0x000ea00001127983 */ /* 0x000ea80000300a00 */
[----:B------:R0:W-:Y:S04]  /*163ee0*/  @P6 STG.E.U8 desc[UR6][R12.64], R26 ;  /* 0x0000001a0c006986 */ /* 0x0001e8000c101106 */
[----:B0-----:R-:W3:Y:S01]  /*163ef0*/  LDL.LU.64 R12, [R1+0xe98] ;  /* 0x000e9800010c7983 */ /* 0x001ee20000300a00 */
[----:B------:R-:W-:-:S02]  /*163f00*/  LOP3.LUT P4, RZ, R11, 0x400, RZ, 0xc0, !PT ;  /* 0x000004000bff7812 */ /* 0x000fc4000788c0ff */
[----:B------:R-:W-:Y:S01]  /*163f10*/  LOP3.LUT P5, RZ, R11, 0x800, RZ, 0xc0, !PT ;  /* 0x000008000bff7812 */ /* 0x000fe200078ac0ff */
[----:B------:R-:W4:Y:S01]  /*163f20*/  LDL.LU.64 R4, [R1+0xe90] ;  /* 0x000e900001047983 */ /* 0x000f220000300a00 */
[----:B------:R-:W-:-:S03]  /*163f30*/  PRMT R26, R16, 0x7771, RZ ;  /* 0x00007771101a7816 */ /* 0x000fc600000000ff */
[----:B------:R-:W4:Y:S04]  /*163f40*/  LDL.LU.64 R6, [R1+0xe68] ;  /* 0x000e680001067983 */ /* 0x000f280000300a00 */
[----:B------:R-:W4:Y:S04]  /*163f50*/  LDL.LU.64 R14, [R1+0xe60] ;  /* 0x000e6000010e7983 */ /* 0x000f280000300a00 */
[----:B------:R-:W4:Y:S04]  /*163f60*/  LDL.LU R17, [R1+0x6f4] ;  /* 0x0006f40001117983 */ /* 0x000f280000300800 */
[----:B--2---:R0:W-:Y:S02]  /*163f70*/  @P4 STG.E.U8 desc[UR6][R18.64], R26 ;  /* 0x0000001a12004986 */ /* 0x0041e4000c101106 */
[----:B0-----:R-:W-:-:S02]  /*163f80*/  PRMT R26, R16, 0x7772, RZ ;  /* 0x00007772101a7816 */ /* 0x001fc400000000ff */
[----:B------:R-:W2:Y:S04]  /*163f90*/  LDL.LU.64 R18, [R1+0xe58] ;  /* 0x000e580001127983 */ /* 0x000ea80000300a00 */
[----:B---3--:R0:W-:Y:S04]  /*163fa0*/  @P5 STG.E.U8 desc[UR6][R12.64], R26 ;  /* 0x0000001a0c005986 */ /* 0x0081e8000c101106 */
[----:B0-----:R-:W3:Y:S04]  /*163fb0*/  LDL.LU.64 R12, [R1+0xe18] ;  /* 0x000e1800010c7983 */ /* 0x001ee80000300a00 */
[----:B------:R-:W2:Y:S01]  /*163fc0*/  LDL.LU.64 R28, [R1+0xef0] ;  /* 0x000ef000011c7983 */ /* 0x000ea20000300a00 */
[----:B------:R-:W-:-:S02]  /*163fd0*/  LOP3.LUT P0, RZ, R11, 0x400000, RZ, 0xc0, !PT ;  /* 0x004000000bff7812 */ /* 0x000fc4000780c0ff */
[----:B------:R-:W-:-:S11]  /*163fe0*/  LOP3.LUT R0, R0, 0xffffffdf, RZ, 0xc0, !PT ;  /* 0xffffffdf00007812 */ /* 0x000fd600078ec0ff */
[----:B------:R-:W-:Y:S02]  /*163ff0*/  @P0 LOP3.LUT R0, R0, 0x20, RZ, 0xfc, !PT ;  /* 0x0000002000000812 */ /* 0x000fe400078efcff */
[----:B------:R-:W-:Y:S02]  /*164000*/  LOP3.LUT P0, RZ, R11, 0x200000, RZ, 0xc0, !PT ;  /* 0x002000000bff7812 */ /* 0x000fe4000780c0ff */
        /* <DEDUP_REMOVED lines=12> */
[----:B------:R-:W-:Y:S01]  /*1640d0*/  LOP3.LUT R0, R0, 0xfffffbff, RZ, 0xc0, !PT ;  /* 0xfffffbff00007812 */ /* 0x000fe200078ec0ff */
[----:B--2---:R0:W-:Y:S04]  /*1640e0*/  STL.64 [R1+0x6018], R28 ;  /* 0x0060181c01007387 */ /* 0x0041e80000100a00 */
[----:B0-----:R-:W2:Y:S06]  /*1640f0*/  LDL.LU.64 R28, [R1+0xef8] ;  /* 0x000ef800011c7983 */ /* 0x001eac0000300a00 */
[----:B------:R-:W-:-:S02]  /*164100*/  @P0 LOP3.LUT R0, R0, 0x400, RZ, 0xfc, !PT ;  /* 0x0000040000000812 */ /* 0x000fc400078efcff */
[----:B------:R-:W-:Y:S02]  /*164110*/  LOP3.LUT P0, RZ, R11, 0x10000, RZ, 0xc0, !PT ;  /* 0x000100000bff7812 */ /* 0x000fe4000780c0ff */
[----:B------:R-:W-:-:S11]  /*164120*/  LOP3.LUT R0, R0, 0xfffff7ff, RZ, 0xc0, !PT ;  /* 0xfffff7ff00007812 */ /* 0x000fd600078ec0ff */
[----:B------:R-:W-:Y:S02]  /*164130*/  @P0 LOP3.LUT R0, R0, 0x800, RZ, 0xfc, !PT ;  /* 0x0000080000000812 */ /* 0x000fe400078efcff */
[C---:B------:R-:W-:Y:S02]  /*164140*/  LOP3.LUT P0, RZ, R11.reuse, 0x8000, RZ, 0xc0, !PT ;  /* 0x000080000bff7812 */ /* 0x040fe4000780c0ff */
[----:B------:R-:W-:Y:S02]  /*164150*/  LOP3.LUT R0, R0, 0xffffefff, RZ, 0xc0, !PT ;  /* 0xffffefff00007812 */ /* 0x000fe400078ec0ff */
[----:B------:R-:W-:-:S09]  /*164160*/  LOP3.LUT P6, RZ, R11, 0x1000, RZ, 0xc0, !PT ;  /* 0x000010000bff7812 */ /* 0x000fd200078cc0ff */
[----:B------:R-:W-:Y:S02]  /*164170*/  @P0 LOP3.LUT R0, R0, 0x1000, RZ, 0xfc, !PT ;  /* 0x0000100000000812 */ /* 0x000fe400078efcff */
[----:B------:R-:W-:Y:S02]  /*164180*/  LOP3.LUT P0, RZ, R11, 0x4000, RZ, 0xc0, !PT ;  /* 0x000040000bff7812 */ /* 0x000fe4000780c0ff */
[----:B------:R-:W-:Y:S02]  /*164190*/  LOP3.LUT R0, R0, 0xffffdfff, RZ, 0xc0, !PT ;  /* 0xffffdfff00007812 */ /* 0x000fe400078ec0ff */
[----:B------:R-:W-:-:S09]  /*1641a0*/  PRMT R26, R16, 0x7773, RZ ;  /* 0x00007773101a7816 */ /* 0x000fd200000000ff */
[----:B------:R-:W-:Y:S02]  /*1641b0*/  @P0 LOP3.LUT R0, R0, 0x2000, RZ, 0xfc, !PT ;  /* 0x0000200000000812 */ /* 0x000fe400078efcff */
[----:B------:R-:W-:Y:S01]  /*1641c0*/  LOP3.LUT P0, RZ, R11, 0x2000, RZ, 0xc0, !PT ;  /* 0x000020000bff7812 */ /* 0x000fe2000780c0ff */
[----:B----4-:R0:W-:Y:S02]  /*1641d0*/  @P6 STG.E.U8 desc[UR6][R4.64], R26 ;  /* 0x0000001a04006986 */ /* 0x0101e4000c101106 */
[----:B0-----:R-:W-:-:S10]  /*1641e0*/  PRMT R26, R17, 0x7770, RZ ;  /* 0x00007770111a7816 */ /* 0x001fd400000000ff */
[----:B------:R0:W-:Y:S01]  /*1641f0*/  @P0 STG.E.U8 desc[UR6][R6.64], R26 ;  /* 0x0000001a06000986 */ /* 0x0001e2000c101106 */
[----:B------:R-:W-:Y:S02]  /*164200*/  LOP3.LUT P0, RZ, R0, 0x2000, RZ, 0xc0, !PT ;  /* 0x0000200000ff7812 */ /* 0x000fe4000780c0ff */
[----:B0-----:R-:W-:-:S11]  /*164210*/  PRMT R26, R17, 0x7771, RZ ;  /* 0x00007771111a7816 */ /* 0x001fd600000000ff */
[----:B------:R0:W-:Y:S01]  /*164220*/  @P0 STG.E.U8 desc[UR6][R14.64], R26 ;  /* 0x0000001a0e000986 */ /* 0x0001e2000c101106 */
[----:B------:R-:W-:Y:S02]  /*164230*/  LOP3.LUT P0, RZ, R0, 0x1000, RZ, 0xc0, !PT ;  /* 0x0000100000ff7812 */ /* 0x000fe4000780c0ff */
[----:B0-----:R-:W-:-:S11]  /*164240*/  PRMT R26, R17, 0x7772, RZ ;  /* 0x00007772111a7816 */ /* 0x001fd600000000ff */
[----:B------:R0:W-:Y:S01]  /*164250*/  @P0 STG.E.U8 desc[UR6][R18.64], R26 ;  /* 0x0000001a12000986 */ /* 0x0001e2000c101106 */
[----:B------:R-:W-:Y:S02]  /*164260*/  LOP3.LUT P0, RZ, R0, 0x800, RZ, 0xc0, !PT ;  /* 0x0000080000ff7812 */ /* 0x000fe4000780c0ff */
[----:B0-----:R-:W-:-:S11]  /*164270*/  PRMT R26, R17, 0x7773, RZ ;  /* 0x00007773111a7816 */ /* 0x001fd600000000ff */
[----:B---3--:R-:W-:Y:S04]  /*164280*/  @P0 STG.E.U8 desc[UR6][R12.64], R26 ;  /* 0x0000001a0c000986 */ /* 0x008fe8000c101106 */
[----:B--2---:R0:W-:Y:S04]  /*164290*/  STL.64 [R1+0x6020], R28 ;  /* 0x0060201c01007387 */ /* 0x0041e80000100a00 */
[----:B0-----:R-:W2:Y:S04]  /*1642a0*/  LDL.LU.64 R28, [R1+0xea8] ;  /* 0x000ea800011c7983 */ /* 0x001ea80000300a00 */
[----:B------:R-:W3:Y:S04]  /*1642b0*/  LDL.LU.64 R22, [R1+0xee8] ;  /* 0x000ee80001167983 */ /* 0x000ee80000300a00 */
[----:B------:R-:W4:Y:S04]  /*1642c0*/  LDL.LU R8, [R1+0x6d4] ;  /* 0x0006d40001087983 */ /* 0x000f280000300800 */
[----:B------:R-:W2:Y:S04]  /*1642d0*/  LDL.LU.64 R24, [R1+0xee0] ;  /* 0x000ee00001187983 */ /* 0x000ea80000300a00 */
[----:B------:R-:W2:Y:S04]  /*1642e0*/  LDL.LU.64 R20, [R1+0xed8] ;  /* 0x000ed80001147983 */ /* 0x000ea80000300a00 */
[----:B------:R-:W2:Y:S04]  /*1642f0*/  LDL.LU.64 R2, [R1+0xed0] ;  /* 0x000ed00001027983 */ /* 0x000ea80000300a00 */
[----:B------:R-:W2:Y:S04]  /*164300*/  LDL.LU.64 R4, [R1+0xf08] ;  /* 0x000f080001047983 */ /* 0x000ea80000300a00 */
[----:B------:R-:W2:Y:S04]  /*164310*/  LDL.LU.64 R6, [R1+0xf00] ;  /* 0x000f000001067983 */ /* 0x000ea80000300a00 */
[----:B------:R-:W2:Y:S04]  /*164320*/  LDL.LU.64 R14, [R1+0xf20] ;  /* 0x000f2000010e7983 */ /* 0x000ea80000300a00 */
[----:B------:R-:W2:Y:S04]  /*164330*/  LDL.LU.64 R18, [R1+0xf18] ;  /* 0x000f180001127983 */ /* 0x000ea80000300a00 */
[----:B------:R-:W2:Y:S04]  /*164340*/  LDL.LU.64 R16, [R1+0xf10] ;  /* 0x000f100001107983 */ /* 0x000ea80000300a00 */
[----:B------:R-:W2:Y:S01]  /*164350*/  LDL.LU.64 R12, [R1+0x6028] ;  /* 0x00602800010c7983 */ /* 0x000ea20000300a00 */
[----:B------:R-:W-:-:S02]  /*164360*/  LOP3.LUT P0, RZ, R0, 0x400, RZ, 0xc0, !PT ;  /* 0x0000040000ff7812 */ /* 0x000fc4000780c0ff */
[----:B--2---:R-:W-:-:S11]  /*164370*/  PRMT R26, R12, 0x7770, RZ ;  /* 0x000077700c1a7816 */ /* 0x004fd600000000ff */
[----:B------:R0:W-:Y:S04]  /*164380*/  @P0 STG.E.U8 desc[UR6][R28.64], R26 ;  /* 0x0000001a1c000986 */ /* 0x0001e8000c101106 */
[----:B0-----:R-:W2:Y:S01]  /*164390*/  LDL.LU.64 R28, [R1+0x6020] ;  /* 0x00602000011c7983 */ /* 0x001ea20000300a00 */
[----:B------:R-:W-:Y:S02]  /*1643a0*/  LOP3.LUT P0, RZ, R0, 0x200, RZ, 0xc0, !PT ;  /* 0x0000020000ff7812 */ /* 0x000fe4000780c0ff */
[----:B------:R-:W-:-:S11]  /*1643b0*/  PRMT R26, R12, 0x7771, RZ ;  /* 0x000077710c1a7816 */ /* 0x000fd600000000ff */
[----:B--2---:R0:W-:Y:S04]  /*1643c0*/  @P0 STG.E.U8 desc[UR6][R28.64], R26 ;  /* 0x0000001a1c000986 */ /* 0x0041e8000c101106 */
[----:B0-----:R-:W2:Y:S01]  /*1643d0*/  LDL.LU.64 R28, [R1+0x6018] ;  /* 0x00601800011c7983 */ /* 0x001ea20000300a00 */
[----:B------:R-:W-:Y:S02]  /*1643e0*/  LOP3.LUT P0, RZ, R0, 0x100, RZ, 0xc0, !PT ;  /* 0x0000010000ff7812 */ /* 0x000fe4000780c0ff */
[----:B------:R-:W-:Y:S02]  /*1643f0*/  PRMT R26, R12, 0x7772, RZ ;  /* 0x000077720c1a7816 */ /* 0x000fe400000000ff */
[C---:B------:R-:W-:Y:S02]  /*164400*/  LOP3.LUT P1, RZ, R11.reuse, 0x800000, RZ, 0xc0, !PT ;  /* 0x008000000bff7812 */ /* 0x040fe4000782c0ff */
[----:B------:R-:W-:-:S07]  /*164410*/  LOP3.LUT P2, RZ, R11, 0x1000000, RZ, 0xc0, !PT ;  /* 0x010000000bff7812 */ /* 0x000fce000784c0ff */
[----:B--2---:R0:W-:Y:S02]  /*164420*/  @P0 STG.E.U8 desc[UR6][R28.64], R26 ;  /* 0x0000001a1c000986 */ /* 0x0041e4000c101106 */
[----:B0-----:R-:W-:Y:S02]  /*164430*/  PRMT R26, R12, 0x7773, RZ ;  /* 0x000077730c1a7816 */ /* 0x001fe400000000ff */
[----:B------:R-:W2:Y:S01]  /*164440*/  LDL.LU R12, [R1+0x6014] ;  /* 0x00601400010c7983 */ /* 0x000ea20000300800 */
[----:B------:R-:W-:-:S13]  /*164450*/  LOP3.LUT P0, RZ, R0, 0x80, RZ, 0xc0, !PT ;  /* 0x0000008000ff7812 */ /* 0x000fda000780c0ff */
[----:B---3--:R4:W-:Y:S01]  /*164460*/  @P0 STG.E.U8 desc[UR6][R22.64], R26 ;  /* 0x0000001a16000986 */ /* 0x0089e2000c101106 */
[----:B------:R-:W-:Y:S02]  /*164470*/  LOP3.LUT P0, RZ, R0, 0x40, RZ, 0xc0, !PT ;  /* 0x0000004000ff7812 */ /* 0x000fe4000780c0ff */
[----:B----4-:R-:W-:-:S11]  /*164480*/  PRMT R26, R8, 0x7770, RZ ;  /* 0x00007770081a7816 */ /* 0x010fd600000000ff */
[----:B------:R0:W-:Y:S01]  /*164490*/  @P0 STG.E.U8 desc[UR6][R24.64], R26 ;  /* 0x0000001a18000986 */ /* 0x0001e2000c101106 */
[----:B------:R-:W-:Y:S02]  /*1644a0*/  LOP3.LUT P0, RZ, R0, 0x20, RZ, 0xc0, !PT ;  /* 0x0000002000ff7812 */ /* 0x000fe4000780c0ff */
[----:B0-----:R-:W-:-:S11]  /*1644b0*/  PRMT R26, R8, 0x7771, RZ ;  /* 0x00007771081a7816 */ /* 0x001fd600000000ff */
[----:B------:R0:W-:Y:S01]  /*1644c0*/  @P0 STG.E.U8 desc[UR6][R20.64], R26 ;  /* 0x0000001a14000986 */ /* 0x0001e2000c101106 */
[----:B------:R-:W-:Y:S02]  /*1644d0*/  LOP3.LUT P3, RZ, R11, 0x2000000, RZ, 0xc0, !PT ;  /* 0x020000000bff7812 */ /* 0x000fe4000786c0ff */
[----:B0-----:R-:W-:-:S05]  /*1644e0*/  PRMT R26, R8, 0x7772, RZ ;  /* 0x00007772081a7816 */ /* 0x001fca00000000ff */
[----:B------:R0:W-:Y:S01]  /*1644f0*/  @P1 STG.E.U8 desc[UR6][R2.64], R26 ;  /* 0x0000001a02001986 */ /* 0x0001e2000c101106 */
[----:B------:R-:W-:Y:S02]  /*164500*/  LOP3.LUT P4, RZ, R11, 0x4000000, RZ, 0xc0, !PT ;  /* 0x040000000bff7812 */ /* 0x000fe4000788c0ff */
[----:B0-----:R-:W-:-:S05]  /*164510*/  PRMT R26, R8, 0x7773, RZ ;  /* 0x00007773081a7816 */ /* 0x001fca00000000ff */
[----:B------:R2:W-:Y:S01]  /*164520*/  @P2 STG.E.U8 desc[UR6][R4.64], R26 ;  /* 0x0000001a04002986 */ /* 0x0005e2000c101106 */
[C---:B------:R-:W-:Y:S02]  /*164530*/  LOP3.LUT P5, RZ, R11.reuse, 0x8000000, RZ, 0xc0, !PT ;  /* 0x080000000bff7812 */ /* 0x040fe400078ac0ff */
[----:B------:R-:W-:Y:S02]  /*164540*/  LOP3.LUT P6, RZ, R11, 0x10000000, RZ, 0xc0, !PT ;  /* 0x100000000bff7812 */ /* 0x000fe400078cc0ff */
[----:B--2---:R-:W-:-:S05]  /*164550*/  PRMT R26, R12, 0x7770, RZ ;  /* 0x000077700c1a7816 */ /* 0x004fca00000000ff */
[----:B------:R0:W-:Y:S02]  /*164560*/  @P3 STG.E.U8 desc[UR6][R6.64], R26 ;  /* 0x0000001a06003986 */ /* 0x0001e4000c101106 */
[----:B0-----:R-:W-:-:S05]  /*164570*/  PRMT R26, R12, 0x7771, RZ ;  /* 0x000077710c1a7816 */ /* 0x001fca00000000ff */
[----:B------:R0:W-:Y:S02]  /*164580*/  @P4 STG.E.U8 desc[UR6][R14.64], R26 ;  /* 0x0000001a0e004986 */ /* 0x0001e4000c101106 */
[----:B0-----:R-:W-:-:S05]  /*164590*/  PRMT R26, R12, 0x7772, RZ ;  /* 0x000077720c1a7816 */ /* 0x001fca00000000ff */
[----:B------:R0:W-:Y:S02]  /*1645a0*/  @P5 STG.E.U8 desc[UR6][R18.64], R26 ;  /* 0x0000001a12005986 */ /* 0x0001e4000c101106 */
[----:B0-----:R-:W-:Y:S02]  /*1645b0*/  PRMT R26, R12, 0x7773, RZ ;  /* 0x000077730c1a7816 */ /* 0x001fe400000000ff */
[----:B------:R-:W2:Y:S04]  /*1645c0*/  LDL.LU R12, [R1+0x6010] ;  /* 0x00601000010c7983 */ /* 0x000ea80000300800 */
[----:B------:R0:W-:Y:S04]  /*1645d0*/  @P6 STG.E.U8 desc[UR6][R16.64], R26 ;  /* 0x0000001a10006986 */ /* 0x0001e8000c101106 */
[----:B0-----:R-:W3:Y:S04]  /*1645e0*/  LDL.LU.64 R16, [R1+0xf40] ;  /* 0x000f400001107983 */ /* 0x001ee80000300a00 */
[----:B------:R-:W4:Y:S04]  /*1645f0*/  LDL.LU.64 R4, [R1+0xf38] ;  /* 0x000f380001047983 */ /* 0x000f280000300a00 */
[----:B------:R-:W3:Y:S04]  /*164600*/  LDL.LU.64 R6, [R1+0xf30] ;  /* 0x000f300001067983 */ /* 0x000ee80000300a00 */
[----:B------:R-:W3:Y:S01]  /*164610*/  LDL.LU R8, [R1+0x6f8] ;  /* 0x0006f80001087983 */ /* 0x000ee20000300800 */
[----:B------:R-:W-:-:S02]  /*164620*/  LOP3.LUT P4, RZ, R11, 0x20000000, RZ, 0xc0, !PT ;  /* 0x200000000bff7812 */ /* 0x000fc4000788c0ff */
[C---:B------:R-:W-:Y:S01]  /*164630*/  LOP3.LUT P5, RZ, R11.reuse, 0x40000000, RZ, 0xc0, !PT ;  /* 0x400000000bff7812 */ /* 0x040fe200078ac0ff */
[----:B------:R-:W3:Y:S01]  /*164640*/  LDL.LU.64 R14, [R1+0xf28] ;  /* 0x000f2800010e7983 */ /* 0x000ee20000300a00 */
[C---:B------:R-:W-:Y:S02]  /*164650*/  LOP3.LUT P6, RZ, R11.reuse, 0x80000000, RZ, 0xc0, !PT ;  /* 0x800000000bff7812 */ /* 0x040fe400078cc0ff */
[----:B------:R-:W-:Y:S01]  /*164660*/  LOP3.LUT R11, R11, 0xefffffff, RZ, 0xc0, !PT ;  /* 0xefffffff0b0b7812 */ /* 0x000fe200078ec0ff */
[----:B------:R-:W3:Y:S04]  /*164670*/  LDL.LU.64 R18, [R1+0xf48] ;  /* 0x000f480001127983 */ /* 0x000ee80000300a00 */
[----:B------:R-:W3:Y:S01]  /*164680*/  LDL.LU R27, [R1+0x6e8] ;  /* 0x0006e800011b7983 */ /* 0x000ee20000300800 */
[----:B--2---:R-:W-:-:S13]  /*164690*/  LOP3.LUT P0, RZ, R12, 0x200, RZ, 0xc0, !PT ;  /* 0x000002000cff7812 */ /* 0x004fda000780c0ff */
        /* <DEDUP_REMOVED lines=8> */
[----:B------:R-:W-:Y:S02]  /*164720*/  LOP3.LUT R11, R11, 0x7fffffff, RZ, 0xc0, !PT ;  /* 0x7fffffff0b0b7812 */ /* 0x000fe400078ec0ff */
[----:B---3--:R-:W-:-:S09]  /*164730*/  PRMT R26, R8, 0x7770, RZ ;  /* 0x00007770081a7816 */ /* 0x008fd200000000ff */
[----:B------:R-:W-:Y:S01]  /*164740*/  @P0 LOP3.LUT R11, R11, 0x80000000, RZ, 0xfc, !PT ;  /* 0x800000000b0b0812 */ /* 0x000fe200078efcff */
[----:B------:R0:W-:Y:S04]  /*164750*/  @P4 STG.E.U8 desc[UR6][R16.64], R26 ;  /* 0x0000001a10004986 */ /* 0x0001e8000c101106 */
[----:B------:R1:W-:Y:S04]  /*164760*/  STL.64 [R1+0x5ff8], R10 ;  /* 0x005ff80a01007387 */ /* 0x0003e80000100a00 */
[----:B0-----:R-:W2:Y:S04]  /*164770*/  LDL.LU.64 R16, [R1+0xf78] ;  /* 0x000f780001107983 */ /* 0x001ea80000300a00 */
[----:B-1----:R-:W3:Y:S04]  /*164780*/  LDL.LU.64 R10, [R1+0xf60] ;  /* 0x000f6000010a7983 */ /* 0x002ee80000300a00 */
[----:B---3--:R0:W-:Y:S04]  /*164790*/  STL.64 [R1+0x6000], R10 ;  /* 0x0060000a01007387 */ /* 0x0081e80000100a00 */
[----:B0-----:R-:W3:Y:S01]  /*1647a0*/  LDL.LU.64 R10, [R1+0xf68] ;  /* 0x000f6800010a7983 */ /* 0x001ee20000300a00 */
        /* <DEDUP_REMOVED lines=12> */
[----:B------:R-:W-:Y:S01]  /*164870*/  LOP3.LUT P0, RZ, R12, 0x2, RZ, 0xc0, !PT ;  /* 0x000000020cff7812 */ /* 0x000fe2000780c0ff */
[----:B---3--:R0:W-:Y:S04]  /*164880*/  STL.64 [R1+0x6008], R10 ;  /* 0x0060080a01007387 */ /* 0x0081e80000100a00 */
[----:B0-----:R-:W3:Y:S01]  /*164890*/  LDL.LU.64 R10, [R1+0xf70] ;  /* 0x000f7000010a7983 */ /* 0x001ee20000300a00 */
[----:B------:R-:W-:Y:S02]  /*1648a0*/  LOP3.LUT R0, R0, 0xffffffef, RZ, 0xc0, !PT ;  /* 0xffffffef00007812 */ /* 0x000fe400078ec0ff */
[----:B------:R-:W-:Y:S01]  /*1648b0*/  PRMT R26, R8, 0x7771, RZ ;  /* 0x00007771081a7816 */ /* 0x000fe200000000ff */
[----:B------:R-:W3:Y:S04]  /*1648c0*/  LDL.LU.64 R28, [R1+0xf58] ;  /* 0x000f5800011c7983 */ /* 0x000ee80000300a00 */
[----:B------:R-:W-:-:S02]  /*1648d0*/  @P0 LOP3.LUT R0, R0, 0x10, RZ, 0xfc, !PT ;  /* 0x0000001000000812 */ /* 0x000fc400078efcff */
[----:B------:R-:W-:Y:S01]  /*1648e0*/  LOP3.LUT P0, RZ, R12, 0x1, RZ, 0xc0, !PT ;  /* 0x000000010cff7812 */ /* 0x000fe2000780c0ff */
[----:B----4-:R0:W-:Y:S04]  /*1648f0*/  @P5 STG.E.U8 desc[UR6][R4.64], R26 ;  /* 0x0000001a04005986 */ /* 0x0101e8000c101106 */
[----:B------:R-:W4:Y:S01]  /*164900*/  LDL.LU.64 R22, [R1+0xf50] ;  /* 0x000f500001167983 */ /* 0x000f220000300a00 */
[----:B0-----:R-:W-:-:S05]  /*164910*/  PRMT R26, R8, 0x7772, RZ ;  /* 0x00007772081a7816 */ /* 0x001fca00000000ff */
[----:B------:R0:W-:Y:S02]  /*164920*/  @P6 STG.E.U8 desc[UR6][R6.64], R26 ;  /* 0x0000001a06006986 */ /* 0x0001e4000c101106 */
[----:B0-----:R-:W-:Y:S02]  /*164930*/  PRMT R26, R8, 0x7773, RZ ;  /* 0x00007773081a7816 */ /* 0x001fe400000000ff */
[----:B------:R-:W4:Y:S04]  /*164940*/  LDL.LU R8, [R1+0x70c] ;  /* 0x00070c0001087983 */ /* 0x000f280000300800 */
[----:B------:R0:W-:Y:S01]  /*164950*/  @P0 STG.E.U8 desc[UR6][R14.64], R26 ;  /* 0x0000001a0e000986 */ /* 0x0001e2000c101106 */
[----:B------:R-:W-:-:S03]  /*164960*/  LOP3.LUT P0, RZ, R0, 0x10, RZ, 0xc0, !PT ;  /* 0x0000001000ff7812 */ /* 0x000fc6000780c0ff */
[----:B------:R-:W4:Y:S04]  /*164970*/  LDL.LU.64 R24, [R1+0xf88] ;  /* 0x000f880001187983 */ /* 0x000f280000300a00 */
[----:B------:R-:W4:Y:S01]  /*164980*/  LDL.LU.64 R20, [R1+0xf80] ;  /* 0x000f800001147983 */ /* 0x000f220000300a00 */
[----:B0-----:R-:W-:-:S03]  /*164990*/  PRMT R26, R27, 0x7770, RZ ;  /* 0x000077701b1a7816 */ /* 0x001fc600000000ff */
[----:B------:R-:W4:Y:S04]  /*1649a0*/  LDL.LU.64 R2, [R1+0xfc0] ;  /* 0x000fc00001027983 */ /* 0x000f280000300a00 */
[----:B------:R0:W-:Y:S01]  /*1649b0*/  @P0 STG.E.U8 desc[UR6][R18.64], R26 ;  /* 0x0000001a12000986 */ /* 0x0001e2000c101106 */
[----:B------:R-:W-:-:S03]  /*1649c0*/  LOP3.LUT P0, RZ, R0, 0x8, RZ, 0xc0, !PT ;  /* 0x0000000800ff7812 */ /* 0x000fc6000780c0ff */
[----:B------:R-:W4:Y:S04]  /*1649d0*/  LDL.LU.64 R4, [R1+0xfb8] ;  /* 0x000fb80001047983 */ /* 0x000f280000300a00 */
[----:B------:R-:W4:Y:S01]  /*1649e0*/  LDL.LU.64 R6, [R1+0xfb0] ;  /* 0x000fb00001067983 */ /* 0x000f220000300a00 */
[----:B0-----:R-:W-:-:S03]  /*1649f0*/  PRMT R26, R27, 0x7771, RZ ;  /* 0x000077711b1a7816 */ /* 0x001fc600000000ff */
[----:B------:R-:W4:Y:S04]  /*164a00*/  LDL.LU.64 R14, [R1+0xfa8] ;  /* 0x000fa800010e7983 */ /* 0x000f280000300a00 */
[----:B--2---:R0:W-:Y:S01]  /*164a10*/  @P0 STG.E.U8 desc[UR6][R16.64], R26 ;  /* 0x0000001a10000986 */ /* 0x0041e2000c101106 */
[----:B------:R-:W-:-:S03]  /*164a20*/  LOP3.LUT P0, RZ, R0, 0x4, RZ, 0xc0, !PT ;  /* 0x0000000400ff7812 */ /* 0x000fc6000780c0ff */
[----:B------:R-:W2:Y:S01]  /*164a30*/  LDL.LU.64 R18, [R1+0xfa0] ;  /* 0x000fa00001127983 */ /* 0x000ea20000300a00 */
[----:B0-----:R-:W-:-:S03]  /*164a40*/  PRMT R26, R27, 0x7772, RZ ;  /* 0x000077721b1a7816 */ /* 0x001fc600000000ff */
[----:B------:R-:W2:Y:S06]  /*164a50*/  LDL.LU.64 R16, [R1+0xf98] ;  /* 0x000f980001107983 */ /* 0x000eac0000300a00 */
[----:B---3--:R0:W-:Y:S04]  /*164a60*/  @P0 STG.E.U8 desc[UR6][R10.64], R26 ;  /* 0x0000001a0a000986 */ /* 0x0081e8000c101106 */
[----:B0-----:R-:W3:Y:S01]  /*164a70*/  LDL.LU.64 R10, [R1+0x6008] ;  /* 0x00600800010a7983 */ /* 0x001ee20000300a00 */
[----:B------:R-:W-:-:S02]  /*164a80*/  LOP3.LUT P0, RZ, R0, 0x2, RZ, 0xc0, !PT ;  /* 0x0000000200ff7812 */ /* 0x000fc4000780c0ff */
[----:B------:R-:W-:-:S11]  /*164a90*/  PRMT R26, R27, 0x7773, RZ ;  /* 0x000077731b1a7816 */ /* 0x000fd600000000ff */
[----:B---3--:R0:W-:Y:S04]  /*164aa0*/  @P0 STG.E.U8 desc[UR6][R10.64], R26 ;  /* 0x0000001a0a000986 */ /* 0x0081e8000c101106 */
[----:B0-----:R-:W3:Y:S01]  /*164ab0*/  LDL.LU.64 R10, [R1+0x6000] ;  /* 0x00600000010a7983 */ /* 0x001ee20000300a00 */
[----:B------:R-:W-:Y:S02]  /*164ac0*/  LOP3.LUT P0, RZ, R0, 0x1, RZ, 0xc0, !PT ;  /* 0x0000000100ff7812 */ /* 0x000fe4000780c0ff */
[----:B------:R-:W-:-:S11]  /*164ad0*/  PRMT R26, R9, 0x7770, RZ ;  /* 0x00007770091a7816 */ /* 0x000fd600000000ff */
[----:B---3--:R0:W-:Y:S04]  /*164ae0*/  @P0 STG.E.U8 desc[UR6][R10.64], R26 ;  /* 0x0000001a0a000986 */ /* 0x0081e8000c101106 */
[----:B0-----:R-:W3:Y:S01]  /*164af0*/  LDL.LU.64 R10, [R1+0x5ff8] ;  /* 0x005ff800010a7983 */ /* 0x001ee20000300a00 */
[----:B------:R-:W-:Y:S02]  /*164b00*/  PRMT R26, R9, 0x7771, RZ ;  /* 0x00007771091a7816 */ /* 0x000fe400000000ff */
[----:B---3--:R-:W-:-:S13]  /*164b10*/  LOP3.LUT P0, RZ, R11, 0x80000000, RZ, 0xc0, !PT ;  /* 0x800000000bff7812 */ /* 0x008fda000780c0ff */
[----:B------:R0:W-:Y:S01]  /*164b20*/  @P0 STG.E.U8 desc[UR6][R28.64], R26 ;  /* 0x0000001a1c000986 */ /* 0x0001e2000c101106 */
[----:B------:R-:W-:Y:S02]  /*164b30*/  LOP3.LUT P0, RZ, R11, 0x40000000, RZ, 0xc0, !PT ;  /* 0x400000000bff7812 */ /* 0x000fe4000780c0ff */
[----:B0-----:R-:W-:-:S11]  /*164b40*/  PRMT R26, R9, 0x7772, RZ ;  /* 0x00007772091a7816 */ /* 0x001fd600000000ff */
[----:B----4-:R0:W-:Y:S02]  /*164b50*/  @P0 STG.E.U8 desc[UR6][R22.64], R26 ;  /* 0x0000001a16000986 */ /* 0x0101e4000c101106 */
[----:B0-----:R-:W-:Y:S02]  /*164b60*/  PRMT R26, R9, 0x7773, RZ ;  /* 0x00007773091a7816 */ /* 0x001fe400000000ff */
[----:B------:R-:W3:Y:S01]  /*164b70*/  LDL.LU R9, [R1+0x5ff4] ;  /* 0x005ff40001097983 */ /* 0x000ee20000300800 */
[----:B------:R-:W-:Y:S02]  /*164b80*/  LOP3.LUT P0, RZ, R11, 0x20000000, RZ, 0xc0, !PT ;  /* 0x200000000bff7812 */ /* 0x000fe4000780c0ff */
[----:B------:R-:W-:-:S11]  /*164b90*/  LOP3.LUT P1, RZ, R12, 0x400, RZ, 0xc0, !PT ;  /* 0x000004000cff7812 */ /* 0x000fd6000782c0ff */
[----:B------:R0:W-:Y:S01]  /*164ba0*/  @P0 STG.E.U8 desc[UR6][R24.64], R26 ;  /* 0x0000001a18000986 */ /* 0x0001e2000c101106 */
[----:B------:R-:W-:Y:S02]  /*164bb0*/  LOP3.LUT P0, RZ, R11, 0x10000000, RZ, 0xc0, !PT ;  /* 0x100000000bff7812 */ /* 0x000fe4000780c0ff */
[----:B------:R-:W-:Y:S02]  /*164bc0*/  LOP3.LUT P2, RZ, R12, 0x800, RZ, 0xc0, !PT ;  /* 0x000008000cff7812 */ /* 0x000fe4000784c0ff */
[----:B0-----:R-:W-:-:S09]  /*164bd0*/  PRMT R26, R8, 0x7770, RZ ;  /* 0x00007770081a7816 */ /* 0x001fd200000000ff */
[----:B------:R0:W-:Y:S01]  /*164be0*/  @P0 STG.E.U8 desc[UR6][R20.64], R26 ;  /* 0x0000001a14000986 */ /* 0x0001e2000c101106 */
[----:B------:R-:W-:Y:S02]  /*164bf0*/  LOP3.LUT P3, RZ, R12, 0x1000, RZ, 0xc0, !PT ;  /* 0x000010000cff7812 */ /* 0x000fe4000786c0ff */
[----:B0-----:R-:W-:-:S05]  /*164c00*/  PRMT R26, R8, 0x7771, RZ ;  /* 0x00007771081a7816 */ /* 0x001fca00000000ff */
[----:B------:R0:W-:Y:S01]  /*164c10*/  @P1 STG.E.U8 desc[UR6][R2.64], R26 ;  /* 0x0000001a02001986 */ /* 0x0001e2000c101106 */
[----:B------:R-:W-:Y:S02]  /*164c20*/  LOP3.LUT P4, RZ, R12, 0x2000, RZ, 0xc0, !PT ;  /* 0x000020000cff7812 */ /* 0x000fe4000788c0ff */
[----:B0-----:R-:W-:Y:S01]  /*164c30*/  PRMT R26, R8, 0x7772, RZ ;  /* 0x00007772081a7816 */ /* 0x001fe200000000ff */
[----:B------:R-:W4:Y:S04]  /*164c40*/  LDL.LU.64 R2, [R1+0xf90] ;  /* 0x000f900001027983 */ /* 0x000f280000300a00 */
[----:B------:R0:W-:Y:S01]  /*164c50*/  @P2 STG.E.U8 desc[UR6][R4.64], R26 ;  /* 0x0000001a04002986 */ /* 0x0001e2000c101106 */
[----:B------:R-:W-:Y:S02]  /*164c60*/  LOP3.LUT P5, RZ, R12, 0x4000, RZ, 0xc0, !PT ;  /* 0x000040000cff7812 */ /* 0x000fe400078ac0ff */
[----:B0-----:R-:W-:-:S05]  /*164c70*/  PRMT R26, R8, 0x7773, RZ ;  /* 0x00007773081a7816 */ /* 0x001fca00000000ff */
[----:B------:R3:W-:Y:S01]  /*164c80*/  @P3 STG.E.U8 desc[UR6][R6.64], R26 ;  /* 0x0000001a06003986 */ /* 0x0007e2000c101106 */
[C---:B------:R-:W-:Y:S02]  /*164c90*/  LOP3.LUT P6, RZ, R12.reuse, 0x8000, RZ, 0xc0, !PT ;  /* 0x000080000cff7812 */ /* 0x040fe400078cc0ff */
[----:B------:R-:W-:Y:S02]  /*164ca0*/  LOP3.LUT P0, RZ, R12, 0x10000000, RZ, 0xc0, !PT ;  /* 0x100000000cff7812 */ /* 0x000fe4000780c0ff */
[----:B------:R-:W-:Y:S02]  /*164cb0*/  LOP3.LUT R11, R11, 0xfff7ffff, RZ, 0xc0, !PT ;  /* 0xfff7ffff0b0b7812 */ /* 0x000fe400078ec0ff */
[----:B---3--:R-:W-:-:S05]  /*164cc0*/  PRMT R26, R9, 0x7770, RZ ;  /* 0x00007770091a7816 */ /* 0x008fca00000000ff */
[----:B------:R0:W-:Y:S02]  /*164cd0*/  @P4 STG.E.U8 desc[UR6][R14.64], R26 ;  /* 0x0000001a0e004986 */ /* 0x0001e4000c101106 */
[----:B0-----:R-:W-:-:S05]  /*164ce0*/  PRMT R26, R9, 0x7771, RZ ;  /* 0x00007771091a7816 */ /* 0x001fca00000000ff */
[----:B--2---:R0:W-:Y:S02]  /*164cf0*/  @P5 STG.E.U8 desc[UR6][R18.64], R26 ;  /* 0x0000001a12005986 */ /* 0x0041e4000c101106 */
[----:B0-----:R-:W-:Y:S02]  /*164d00*/  PRMT R26, R9, 0x7772, RZ ;  /* 0x00007772091a7816 */ /* 0x001fe400000000ff */
[----:B------:R-:W2:Y:S04]  /*164d10*/  LDL.LU.64 R18, [R1+0xfc8] ;  /* 0x000fc80001127983 */ /* 0x000ea80000300a00 */
[----:B------:R-:W3:Y:S04]  /*164d20*/  LDL.LU.64 R4, [R1+0xff8] ;  /* 0x000ff80001047983 */ /* 0x000ee80000300a00 */
[----:B------:R0:W-:Y:S04]  /*164d30*/  @P6 STG.E.U8 desc[UR6][R16.64], R26 ;  /* 0x0000001a10006986 */ /* 0x0001e8000c101106 */
[----:B------:R-:W2:Y:S04]  /*164d40*/  LDL.LU.64 R6, [R1+0xff0] ;  /* 0x000ff00001067983 */ /* 0x000ea80000300a00 */
[----:B0-----:R-:W2:Y:S01]  /*164d50*/  LDL.LU R17, [R1+0x6ec] ;  /* 0x0006ec0001117983 */ /* 0x001ea20000300800 */
[----:B------:R-:W-:-:S02]  /*164d60*/  @P0 LOP3.LUT R11, R11, 0x80000, RZ, 0xfc, !PT ;  /* 0x000800000b0b0812 */ /* 0x000fc400078efcff */
[----:B------:R-:W-:Y:S01]  /*164d70*/  LOP3.LUT P0, RZ, R12, 0x8000000, RZ, 0xc0, !PT ;  /* 0x080000000cff7812 */ /* 0x000fe2000780c0ff */
[----:B------:R-:W3:Y:S01]  /*164d80*/  LDL.LU.64 R14, [R1+0xfe8] ;  /* 0x000fe800010e7983 */ /* 0x000ee20000300a00 */
        /* <DEDUP_REMOVED lines=14> */
[C---:B------:R-:W-:Y:S02]  /*164e70*/  LOP3.LUT P0, RZ, R12.reuse, 0x400000, RZ, 0xc0, !PT ;  /* 0x004000000cff7812 */ /* 0x040fe4000780c0ff */
[----:B------:R-:W-:Y:S02]  /*164e80*/  LOP3.LUT R11, R11, 0xfdffffff, RZ, 0xc0, !PT ;  /* 0xfdffffff0b0b7812 */ /* 0x000fe400078ec0ff */
[----:B------:R-:W-:-:S09]  /*164e90*/  LOP3.LUT P4, RZ, R12, 0x10000, RZ, 0xc0, !PT ;  /* 0x000100000cff7812 */ /* 0x000fd2000788c0ff */
[----:B------:R-:W-:Y:S02]  /*164ea0*/  @P0 LOP3.LUT R11, R11, 0x2000000, RZ, 0xfc, !PT ;  /* 0x020000000b0b0812 */ /* 0x000fe400078efcff */
[C---:B------:R-:W-:Y:S02]  /*164eb0*/  LOP3.LUT P0, RZ, R12.reuse, 0x200000, RZ, 0xc0, !PT ;  /* 0x002000000cff7812 */ /* 0x040fe4000780c0ff */
[----:B------:R-:W-:Y:S02]  /*164ec0*/  LOP3.LUT R11, R11, 0xfbffffff, RZ, 0xc0, !PT ;  /* 0xfbffffff0b0b7812 */ /* 0x000fe400078ec0ff */
[C---:B------:R-:W-:Y:S02]  /*164ed0*/  LOP3.LUT P5, RZ, R12.reuse, 0x20000, RZ, 0xc0, !PT ;  /* 0x000200000cff7812 */ /* 0x040fe400078ac0ff */
[----:B------:R-:W-:Y:S02]  /*164ee0*/  PRMT R26, R9, 0x7773, RZ ;  /* 0x00007773091a7816 */ /* 0x000fe400000000ff */
[----:B------:R-:W3:Y:S05]  /*164ef0*/  LDL.LU R9, [R1+0x5ff0] ;  /* 0x005ff00001097983 */ /* 0x000eea0000300800 */
[----:B------:R-:W-:Y:S01]  /*164f00*/  @P0 LOP3.LUT R11, R11, 0x4000000, RZ, 0xfc, !PT ;  /* 0x040000000b0b0812 */ /* 0x000fe200078efcff */
[----:B----4-:R2:W-:Y:S01]  /*164f10*/  @P4 STG.E.U8 desc[UR6][R2.64], R26 ;  /* 0x0000001a02004986 */ /* 0x0105e2000c101106 */
[----:B------:R-:W-:-:S02]  /*164f20*/  LOP3.LUT P0, RZ, R12, 0x100000, RZ, 0xc0, !PT ;  /* 0x001000000cff7812 */ /* 0x000fc4000780c0ff */
[----:B------:R-:W-:Y:S01]  /*164f30*/  LOP3.LUT R11, R11, 0xf7ffffff, RZ, 0xc0, !PT ;  /* 0xf7ffffff0b0b7812 */ /* 0x000fe200078ec0ff */
[----:B------:R-:W4:Y:S01]  /*164f40*/  LDL.LU R0, [R1+0x6dc] ;  /* 0x0006dc0001007983 */ /* 0x000f220000300800 */
[C---:B------:R-:W-:Y:S02]  /*164f50*/  LOP3.LUT P6, RZ, R12.reuse, 0x40000, RZ, 0xc0, !PT ;  /* 0x000400000cff7812 */ /* 0x040fe400078cc0ff */
[C---:B------:R-:W-:Y:S02]  /*164f60*/  LOP3.LUT P1, RZ, R12.reuse, 0x20000000, RZ, 0xc0, !PT ;  /* 0x200000000cff7812 */ /* 0x040fe4000782c0ff */
[C---:B------:R-:W-:Y:S02]  /*164f70*/  LOP3.LUT P2, RZ, R12.reuse, 0x40000000, RZ, 0xc0, !PT ;  /* 0x400000000cff7812 */ /* 0x040fe4000784c0ff */
[----:B------:R-:W-:-:S03]  /*164f80*/  LOP3.LUT P3, RZ, R12, 0x80000000, RZ, 0xc0, !PT ;  /* 0x800000000cff7812 */ /* 0x000fc6000786c0ff */
[----:B------:R-:W-:Y:S02]  /*164f90*/  @P0 LOP3.LUT R11, R11, 0x8000000, RZ, 0xfc, !PT ;  /* 0x080000000b0b0812 */ /* 0x000fe400078efcff */
[----:B------:R-:W-:Y:S02]  /*164fa0*/  LOP3.LUT P0, RZ, R12, 0x80000, RZ, 0xc0, !PT ;  /* 0x000800000cff7812 */ /* 0x000fe4000780c0ff */
[----:B--2---:R-:W-:-:S05]  /*164fb0*/  PRMT R26, R17, 0x7770, RZ ;  /* 0x00007770111a7816 */ /* 0x004fca00000000ff */
[----:B------:R0:W-:Y:S04]  /*164fc0*/  @P5 STG.E.U8 desc[UR6][R18.64], R26 ;  /* 0x0000001a12005986 */ /* 0x0001e8000c101106 */
[----:B0-----:R-:W2:Y:S04]  /*164fd0*/  LDL.LU.64 R18, [R1+0xfe0] ;  /* 0x000fe00001127983 */ /* 0x001ea80000300a00 */
[----:B------:R-:W2:Y:S04]  /*164fe0*/  LDL.LU R8, [R1+0x6c0] ;  /* 0x0006c00001087983 */ /* 0x000ea80000300800 */
[----:B------:R0:W-:Y:S04]  /*164ff0*/  STL.64 [R1+0x5fb8], R12 ;  /* 0x005fb80c01007387 */ /* 0x0001e80000100a00 */
[----:B0-----:R-:W2:Y:S04]  /*165000*/  LDL.LU.64 R12, [R1+0x1000] ;  /* 0x00100000010c7983 */ /* 0x001ea80000300a00 */
[----:B--2---:R0:W-:Y:S04]  /*165010*/  STL.64 [R1+0x5fd8], R12 ;  /* 0x005fd80c01007387 */ /* 0x0041e80000100a00 */
[----:B0-----:R-:W2:Y:S04]  /*165020*/  LDL.LU.64 R12, [R1+0x1008] ;  /* 0x00100800010c7983 */ /* 0x001ea80000300a00 */
[----:B--2---:R0:W-:Y:S04]  /*165030*/  STL.64 [R1+0x5fe0], R12 ;  /* 0x005fe00c01007387 */ /* 0x0041e80000100a00 */
[----:B0-----:R-:W2:Y:S01]  /*165040*/  LDL.LU.64 R12, [R1+0xfd0] ;  /* 0x000fd000010c7983 */ /* 0x001ea20000300a00 */
[----:B------:R-:W-:-:S05]  /*165050*/  PRMT R26, R17, 0x7771, RZ ;  /* 0x00007771111a7816 */ /* 0x000fca00000000ff */
[----:B---3--:R0:W-:Y:S02]  /*165060*/  @P6 STG.E.U8 desc[UR6][R4.64], R26 ;  /* 0x0000001a04006986 */ /* 0x0081e4000c101106 */
[----:B0-----:R-:W-:-:S05]  /*165070*/  PRMT R26, R17, 0x7772, RZ ;  /* 0x00007772111a7816 */ /* 0x001fca00000000ff */
[----:B------:R-:W-:Y:S01]  /*165080*/  @P0 STG.E.U8 desc[UR6][R6.64], R26 ;  /* 0x0000001a06000986 */ /* 0x000fe2000c101106 */
[----:B------:R-:W-:-:S03]  /*165090*/  LOP3.LUT P0, RZ, R11, 0x8000000, RZ, 0xc0, !PT ;  /* 0x080000000bff7812 */ /* 0x000fc6000780c0ff */
[----:B--2---:R0:W-:Y:S04]  /*1650a0*/  STL.64 [R1+0x5fe8], R12 ;  /* 0x005fe80c01007387 */ /* 0x0041e80000100a00 */
[----:B0-----:R-:W2:Y:S01]  /*1650b0*/  LDL.LU.64 R12, [R1+0xfd8] ;  /* 0x000fd800010c7983 */ /* 0x001ea20000300a00 */
[----:B------:R-:W-:-:S03]  /*1650c0*/  PRMT R26, R17, 0x7773, RZ ;  /* 0x00007773111a7816 */ /* 0x000fc600000000ff */
[----:B------:R-:W3:Y:S04]  /*1650d0*/  LDL.LU.64 R28, [R1+0x1050] ;  /* 0x00105000011c7983 */ /* 0x000ee80000300a00 */
[----:B------:R4:W-:Y:S01]  /*1650e0*/  @P0 STG.E.U8 desc[UR6][R14.64], R26 ;  /* 0x0000001a0e000986 */ /* 0x0009e2000c101106 */
[----:B------:R-:W-:-:S03]  /*1650f0*/  LOP3.LUT P0, RZ, R11, 0x4000000, RZ, 0xc0, !PT ;  /* 0x040000000bff7812 */ /* 0x000fc6000780c0ff */
[----:B------:R-:W3:Y:S04]  /*165100*/  LDL.LU.64 R22, [R1+0x1048] ;  /* 0x0010480001167983 */ /* 0x000ee80000300a00 */
[----:B------:R-:W3:Y:S01]  /*165110*/  LDL.LU R16, [R1+0x6b0] ;  /* 0x0006b00001107983 */ /* 0x000ee20000300800 */
[----:B----4-:R-:W-:-:S03]  /*165120*/  PRMT R26, R0, 0x7770, RZ ;  /* 0x00007770001a7816 */ /* 0x010fc600000000ff */
[----:B------:R-:W4:Y:S04]  /*165130*/  LDL.LU.64 R24, [R1+0x1040] ;  /* 0x0010400001187983 */ /* 0x000f280000300a00 */
[----:B------:R0:W-:Y:S01]  /*165140*/  @P0 STG.E.U8 desc[UR6][R18.64], R26 ;  /* 0x0000001a12000986 */ /* 0x0001e2000c101106 */
[----:B------:R-:W-:-:S03]  /*165150*/  LOP3.LUT P0, RZ, R11, 0x2000000, RZ, 0xc0, !PT ;  /* 0x020000000bff7812 */ /* 0x000fc6000780c0ff */
[----:B------:R-:W3:Y:S04]  /*165160*/  LDL.LU.64 R20, [R1+0x1028] ;  /* 0x0010280001147983 */ /* 0x000ee80000300a00 */
[----:B------:R-:W3:Y:S01]  /*165170*/  LDL.LU.64 R2, [R1+0x1020] ;  /* 0x0010200001027983 */ /* 0x000ee20000300a00 */
[----:B0-----:R-:W-:-:S03]  /*165180*/  PRMT R26, R0, 0x7771, RZ ;  /* 0x00007771001a7816 */ /* 0x001fc600000000ff */
[----:B------:R-:W3:Y:S04]  /*165190*/  LDL.LU.64 R4, [R1+0x1018] ;  /* 0x0010180001047983 */ /* 0x000ee80000300a00 */
[----:B------:R-:W3:Y:S04]  /*1651a0*/  LDL.LU R17, [R1+0x6a0] ;  /* 0x0006a00001117983 */ /* 0x000ee80000300800 */
[----:B------:R-:W3:Y:S04]  /*1651b0*/  LDL.LU.64 R6, [R1+0x1010] ;  /* 0x0010100001067983 */ /* 0x000ee80000300a00 */
[----:B------:R-:W3:Y:S04]  /*1651c0*/  LDL.LU.64 R14, [R1+0x1058] ;  /* 0x00105800010e7983 */ /* 0x000ee80000300a00 */
[----:B------:R-:W3:Y:S04]  /*1651d0*/  LDL.LU.64 R18, [R1+0x1088] ;  /* 0x0010880001127983 */ /* 0x000ee80000300a00 */
[----:B--2---:R0:W-:Y:S04]  /*1651e0*/  @P0 STG.E.U8 desc[UR6][R12.64], R26 ;  /* 0x0000001a0c000986 */ /* 0x0041e8000c101106 */
[----:B0-----:R-:W2:Y:S01]  /*1651f0*/  LDL.LU.64 R12, [R1+0x5fe8] ;  /* 0x005fe800010c7983 */ /* 0x001ea20000300a00 */
[----:B------:R-:W-:-:S02]  /*165200*/  LOP3.LUT P0, RZ, R11, 0x1000000, RZ, 0xc0, !PT ;  /* 0x010000000bff7812 */ /* 0x000fc4000780c0ff */
[----:B------:R-:W-:-:S11]  /*165210*/  PRMT R26, R0, 0x7772, RZ ;  /* 0x00007772001a7816 */ /* 0x000fd600000000ff */
[----:B--2---:R0:W-:Y:S04]  /*165220*/  @P0 STG.E.U8 desc[UR6][R12.64], R26 ;  /* 0x0000001a0c000986 */ /* 0x0041e8000c101106 */
        /* <DEDUP_REMOVED lines=8> */
[----:B------:R-:W-:-:S02]  /*1652b0*/  LOP3.LUT P5, RZ, R9, 0x2, RZ, 0xc0, !PT ;  /* 0x0000000209ff7812 */ /* 0x000fc400078ac0ff */
[----:B------:R-:W-:-:S05]  /*1652c0*/  LOP3.LUT P6, RZ, R9, 0x4, RZ, 0xc0, !PT ;  /* 0x0000000409ff7812 */ /* 0x000fca00078cc0ff */
[----:B--2---:R0:W-:Y:S01]  /*1652d0*/  @P0 STG.E.U8 desc[UR6][R12.64], R26 ;  /* 0x0000001a0c000986 */ /* 0x0041e2000c101106 */
[----:B------:R-:W-:Y:S02]  /*1652e0*/  LOP3.LUT P0, RZ, R11, 0x200000, RZ, 0xc0, !PT ;  /* 0x002000000bff7812 */ /* 0x000fe4000780c0ff */
[----:B0-----:R-:W-:-:S11]  /*1652f0*/  PRMT R26, R8, 0x7771, RZ ;  /* 0x00007771081a7816 */ /* 0x001fd600000000ff */
[----:B---3--:R0:W-:Y:S01]  /*165300*/  @P0 STG.E.U8 desc[UR6][R28.64], R26 ;  /* 0x0000001a1c000986 */ /* 0x0081e2000c101106 */
[----:B------:R-:W-:Y:S02]  /*165310*/  LOP3.LUT P0, RZ, R11, 0x100000, RZ, 0xc0, !PT ;  /* 0x001000000bff7812 */ /* 0x000fe4000780c0ff */
[----:B0-----:R-:W-:-:S11]  /*165320*/  PRMT R26, R8, 0x7772, RZ ;  /* 0x00007772081a7816 */ /* 0x001fd600000000ff */
[----:B------:R0:W-:Y:S01]  /*165330*/  @P0 STG.E.U8 desc[UR6][R22.64], R26 ;  /* 0x0000001a16000986 */ /* 0x0001e2000c101106 */
[----:B------:R-:W-:Y:S02]  /*165340*/  LOP3.LUT P0, RZ, R11, 0x80000, RZ, 0xc0, !PT ;  /* 0x000800000bff7812 */ /* 0x000fe4000780c0ff */
[----:B0-----:R-:W-:-:S11]  /*165350*/  PRMT R26, R8, 0x7773, RZ ;  /* 0x00007773081a7816 */ /* 0x001fd600000000ff */
[----:B----4-:R0:W-:Y:S02]  /*165360*/  @P0 STG.E.U8 desc[UR6][R24.64], R26 ;  /* 0x0000001a18000986 */ /* 0x0101e4000c101106 */
[----:B0-----:R-:W-:-:S05]  /*165370*/  PRMT R26, R16, 0x7770, RZ ;  /* 0x00007770101a7816 */ /* 0x001fca00000000ff */
[----:B------:R0:W-:Y:S02]  /*165380*/  @P1 STG.E.U8 desc[UR6][R20.64], R26 ;  /* 0x0000001a14001986 */ /* 0x0001e4000c101106 */
        /* <DEDUP_REMOVED lines=9> */
[----:B------:R0:W-:Y:S04]  /*165420*/  @P6 STG.E.U8 desc[UR6][R18.64], R26 ;  /* 0x0000001a12006986 */ /* 0x0001e8000c101106 */
[----:B0-----:R-:W2:Y:S01]  /*165430*/  LDL.LU.64 R18, [R1+0x1080] ;  /* 0x0010800001127983 */ /* 0x001ea20000300a00 */
[----:B------:R-:W-:Y:S02]  /*165440*/  LOP3.LUT P4, RZ, R9, 0x8, RZ, 0xc0, !PT ;  /* 0x0000000809ff7812 */ /* 0x000fe4000788c0ff */
[----:B------:R-:W-:Y:S01]  /*165450*/  PRMT R26, R17, 0x7772, RZ ;  /* 0x00007772111a7816 */ /* 0x000fe200000000ff */
[----:B------:R-:W3:Y:S04]  /*165460*/  LDL.LU.64 R2, [R1+0x1078] ;  /* 0x0010780001027983 */ /* 0x000ee80000300a00 */
[----:B------:R-:W4:Y:S04]  /*165470*/  LDL.LU.64 R4, [R1+0x1070] ;  /* 0x0010700001047983 */ /* 0x000f280000300a00 */
[----:B------:R-:W3:Y:S04]  /*165480*/  LDL.LU.64 R6, [R1+0x1068] ;  /* 0x0010680001067983 */ /* 0x000ee80000300a00 */
[----:B------:R-:W3:Y:S04]  /*165490*/  LDL.LU.64 R14, [R1+0x1060] ;  /* 0x00106000010e7983 */ /* 0x000ee80000300a00 */
[----:B------:R-:W3:Y:S04]  /*1654a0*/  LDL.LU R16, [R1+0x690] ;  /* 0x0006900001107983 */ /* 0x000ee80000300800 */
[----:B--2---:R0:W-:Y:S04]  /*1654b0*/  @P4 STG.E.U8 desc[UR6][R18.64], R26 ;  /* 0x0000001a12004986 */ /* 0x0041e8000c101106 */
[----:B0-----:R-:W2:Y:S04]  /*1654c0*/  LDL.LU.64 R18, [R1+0x1090] ;  /* 0x0010900001127983 */ /* 0x001ea80000300a00 */
[----:B------:R-:W2:Y:S04]  /*1654d0*/  LDL.LU R8, [R1+0x6c4] ;  /* 0x0006c40001087983 */ /* 0x000ea80000300800 */
[----:B------:R-:W2:Y:S04]  /*1654e0*/  LDL.LU.64 R12, [R1+0x10b8] ;  /* 0x0010b800010c7983 */ /* 0x000ea80000300a00 */
[----:B--2---:R0:W-:Y:S04]  /*1654f0*/  STL.64 [R1+0x5fc0], R12 ;  /* 0x005fc00c01007387 */ /* 0x0041e80000100a00 */
[----:B0-----:R-:W2:Y:S04]  /*165500*/  LDL.LU.64 R12, [R1+0x10c0] ;  /* 0x0010c000010c7983 */ /* 0x001ea80000300a00 */
[----:B--2---:R0:W-:Y:S04]  /*165510*/  STL.64 [R1+0x5fc8], R12 ;  /* 0x005fc80c01007387 */ /* 0x0041e80000100a00 */
[----:B0-----:R-:W2:Y:S01]  /*165520*/  LDL.LU.64 R12, [R1+0x10c8] ;  /* 0x0010c800010c7983 */ /* 0x001ea20000300a00 */
        /* <DEDUP_REMOVED lines=19> */
[----:B--2---:R0:W-:Y:S04]  /*165660*/  STL.64 [R1+0x5fd0], R12 ;  /* 0x005fd00c01007387 */ /* 0x0041e80000100a00 */
[----:B0-----:R-:W2:Y:S01]  /*165670*/  LDL.LU.64 R12, [R1+0x1098] ;  /* 0x00109800010c7983 */ /* 0x001ea20000300a00 */
[----:B------:R-:W-:Y:S02]  /*165680*/  LOP3.LUT R11, R11, 0xfffeffff, RZ, 0xc0, !PT ;  /* 0xfffeffff0b0b7812 */ /* 0x000fe400078ec0ff */
[----:B------:R-:W-:Y:S01]  /*165690*/  LOP3.LUT P5, RZ, R9, 0x10, RZ, 0xc0, !PT ;  /* 0x0000001009ff7812 */ /* 0x000fe200078ac0ff */
[----:B------:R-:W2:Y:S04]  /*1656a0*/  LDL.LU.64 R28, [R1+0x10b0] ;  /* 0x0010b000011c7983 */ /* 0x000ea80000300a00 */
[----:B------:R-:W-:-:S02]  /*1656b0*/  @P0 LOP3.LUT R11, R11, 0x10000, RZ, 0xfc, !PT ;  /* 0x000100000b0b0812 */ /* 0x000fc400078efcff */
[----:B------:R-:W-:Y:S02]  /*1656c0*/  LOP3.LUT P0, RZ, R9, 0x100, RZ, 0xc0, !PT ;  /* 0x0000010009ff7812 */ /* 0x000fe4000780c0ff */
[----:B------:R-:W-:Y:S02]  /*1656d0*/  LOP3.LUT R11, R11, 0xfffdffff, RZ, 0xc0, !PT ;  /* 0xfffdffff0b0b7812 */ /* 0x000fe400078ec0ff */
[----:B------:R-:W-:-:S09]  /*1656e0*/  LOP3.LUT P6, RZ, R9, 0x20, RZ, 0xc0, !PT ;  /* 0x0000002009ff7812 */ /* 0x000fd200078cc0ff */
[----:B------:R-:W-:Y:S02]  /*1656f0*/  @P0 LOP3.LUT R11, R11, 0x20000, RZ, 0xfc, !PT ;  /* 0x000200000b0b0812 */ /* 0x000fe400078efcff */
[----:B------:R-:W-:Y:S02]  /*165700*/  LOP3.LUT P0, RZ, R9, 0x80, RZ, 0xc0, !PT ;  /* 0x0000008009ff7812 */ /* 0x000fe4000780c0ff */
[----:B------:R-:W-:Y:S02]  /*165710*/  LOP3.LUT R11, R11, 0xfffbffff, RZ, 0xc0, !PT ;  /* 0xfffbffff0b0b7812 */ /* 0x000fe400078ec0ff */
[----:B------:R-:W-:Y:S02]  /*165720*/  PRMT R26, R17, 0x7773, RZ ;  /* 0x00007773111a7816 */ /* 0x000fe400000000ff */
[----:B------:R-:W2:Y:S04]  /*165730*/  LDL.LU R17, [R1+0x6b4] ;  /* 0x0006b40001117983 */ /* 0x000ea80000300800 */
[----:B---3--:R0:W-:Y:S03]  /*165740*/  @P5 STG.E.U8 desc[UR6][R2.64], R26 ;  /* 0x0000001a02005986 */ /* 0x0081e6000c101106 */
[----:B------:R-:W-:Y:S01]  /*165750*/  @P0 LOP3.LUT R11, R11, 0x40000, RZ, 0xfc, !PT ;  /* 0x000400000b0b0812 */ /* 0x000fe200078efcff */
[----:B------:R-:W3:Y:S01]  /*165760*/  LDL.LU.64 R22, [R1+0x10a8] ;  /* 0x0010a80001167983 */ /* 0x000ee20000300a00 */
[----:B------:R-:W-:-:S03]  /*165770*/  LOP3.LUT P0, RZ, R9, 0x40, RZ, 0xc0, !PT ;  /* 0x0000004009ff7812 */ /* 0x000fc6000780c0ff */
[----:B------:R-:W3:Y:S01]  /*165780*/  LDL.LU.64 R24, [R1+0x10a0] ;  /* 0x0010a00001187983 */ /* 0x000ee20000300a00 */
[----:B0-----:R-:W-:-:S03]  /*165790*/  PRMT R26, R16, 0x7770, RZ ;  /* 0x00007770101a7816 */ /* 0x001fc600000000ff */
[----:B------:R-:W3:Y:S04]  /*1657a0*/  LDL.LU.64 R20, [R1+0x10d8] ;  /* 0x0010d80001147983 */ /* 0x000ee80000300a00 */
[----:B----4-:R0:W-:Y:S04]  /*1657b0*/  @P6 STG.E.U8 desc[UR6][R4.64], R26 ;  /* 0x0000001a04006986 */ /* 0x0101e8000c101106 */
[----:B------:R-:W4:Y:S01]  /*1657c0*/  LDL.LU.64 R2, [R1+0x10d0] ;  /* 0x0010d00001027983 */ /* 0x000f220000300a00 */
[----:B0-----:R-:W-:-:S03]  /*1657d0*/  PRMT R26, R16, 0x7771, RZ ;  /* 0x00007771101a7816 */ /* 0x001fc600000000ff */
[----:B------:R-:W3:Y:S04]  /*1657e0*/  LDL.LU.64 R4, [R1+0x1110] ;  /* 0x0011100001047983 */ /* 0x000ee80000300a00 */
[----:B------:R0:W-:Y:S01]  /*1657f0*/  @P0 STG.E.U8 desc[UR6][R6.64], R26 ;  /* 0x0000001a06000986 */ /* 0x0001e2000c101106 */
[C---:B------:R-:W-:Y:S02]  /*165800*/  LOP3.LUT P0, RZ, R11.reuse, 0x40000, RZ, 0xc0, !PT ;  /* 0x000400000bff7812 */ /* 0x040fe4000780c0ff */
[----:B0-----:R-:W-:Y:S01]  /*165810*/  PRMT R26, R16, 0x7772, RZ ;  /* 0x00007772101a7816 */ /* 0x001fe200000000ff */
[----:B------:R-:W3:Y:S10]  /*165820*/  LDL.LU.64 R6, [R1+0x1108] ;  /* 0x0011080001067983 */ /* 0x000ef40000300a00 */
[----:B------:R0:W-:Y:S01]  /*165830*/  @P0 STG.E.U8 desc[UR6][R14.64], R26 ;  /* 0x0000001a0e000986 */ /* 0x0001e2000c101106 */
[----:B------:R-:W-:-:S02]  /*165840*/  LOP3.LUT P0, RZ, R11, 0x20000, RZ, 0xc0, !PT ;  /* 0x000200000bff7812 */ /* 0x000fc4000780c0ff */
[----:B0-----:R-:W-:Y:S01]  /*165850*/  PRMT R26, R16, 0x7773, RZ ;  /* 0x00007773101a7816 */ /* 0x001fe200000000ff */
[----:B------:R-:W3:Y:S10]  /*165860*/  LDL.LU.64 R14, [R1+0x1100] ;  /* 0x00110000010e7983 */ /* 0x000ef40000300a00 */
[----:B------:R0:W-:Y:S01]  /*165870*/  @P0 STG.E.U8 desc[UR6][R18.64], R26 ;  /* 0x0000001a12000986 */ /* 0x0001e2000c101106 */
[----:B------:R-:W-:-:S02]  /*165880*/  LOP3.LUT P0, RZ, R11, 0x10000, RZ, 0xc0, !PT ;  /* 0x000100000bff7812 */ /* 0x000fc4000780c0ff */
[----:B0-----:R-:W-:Y:S01]  /*165890*/  PRMT R26, R8, 0x7770, RZ ;  /* 0x00007770081a7816 */ /* 0x001fe200000000ff */
[----:B------:R-:W3:Y:S04]  /*1658a0*/  LDL.LU.64 R18, [R1+0x10f8] ;  /* 0x0010f80001127983 */ /* 0x000ee80000300a00 */
[----:B------:R-:W3:Y:S06]  /*1658b0*/  LDL.LU R16, [R1+0x694] ;  /* 0x0006940001107983 */ /* 0x000eec0000300800 */
        /* <DEDUP_REMOVED lines=14> */
[----:B--2---:R0:W-:Y:S04]  /*1659a0*/  @P0 STG.E.U8 desc[UR6][R12.64], R26 ;  /* 0x0000001a0c000986 */ /* 0x0041e8000c101106 */
[----:B0-----:R-:W2:Y:S01]  /*1659b0*/  LDL.LU.64 R12, [R1+0x5fb8] ;  /* 0x005fb800010c7983 */ /* 0x001ea20000300a00 */
[----:B------:R-:W-:Y:S02]  /*1659c0*/  LOP3.LUT P0, RZ, R11, 0x1000, RZ, 0xc0, !PT ;  /* 0x000010000bff7812 */ /* 0x000fe4000780c0ff */
[----:B------:R-:W-:-:S11]  /*1659d0*/  PRMT R26, R17, 0x7770, RZ ;  /* 0x00007770111a7816 */ /* 0x000fd600000000ff */
[----:B------:R0:W-:Y:S01]  /*1659e0*/  @P0 STG.E.U8 desc[UR6][R28.64], R26 ;  /* 0x0000001a1c000986 */ /* 0x0001e2000c101106 */
[----:B------:R-:W-:Y:S02]  /*1659f0*/  LOP3.LUT P0, RZ, R11, 0x800, RZ, 0xc0, !PT ;  /* 0x000008000bff7812 */ /* 0x000fe4000780c0ff */
[----:B0-----:R-:W-:-:S11]  /*165a00*/  PRMT R26, R17, 0x7771, RZ ;  /* 0x00007771111a7816 */ /* 0x001fd600000000ff */
[----:B---3--:R0:W-:Y:S01]  /*165a10*/  @P0 STG.E.U8 desc[UR6][R22.64], R26 ;  /* 0x0000001a16000986 */ /* 0x0081e2000c101106 */
[----:B------:R-:W-:Y:S02]  /*165a20*/  LOP3.LUT P0, RZ, R11, 0x400, RZ, 0xc0, !PT ;  /* 0x000004000bff7812 */ /* 0x000fe4000780c0ff */
[----:B0-----:R-:W-:-:S11]  /*165a30*/  PRMT R26, R17, 0x7772, RZ ;  /* 0x00007772111a7816 */ /* 0x001fd600000000ff */
[----:B------:R0:W-:Y:S01]  /*165a40*/  @P0 STG.E.U8 desc[UR6][R24.64], R26 ;  /* 0x0000001a18000986 */ /* 0x0001e2000c101106 */
[----:B------:R-:W-:Y:S02]  /*165a50*/  LOP3.LUT P3, RZ, R9, 0x40000, RZ, 0xc0, !PT ;  /* 0x0004000009ff7812 */ /* 0x000fe4000786c0ff */
[----:B0-----:R-:W-:-:S05]  /*165a60*/  PRMT R26, R17, 0x7773, RZ ;  /* 0x00007773111a7816 */ /* 0x001fca00000000ff */
[----:B------:R2:W-:Y:S01]  /*165a70*/  @P1 STG.E.U8 desc[UR6][R20.64], R26 ;  /* 0x0000001a14001986 */ /* 0x0005e2000c101106 */
[C---:B------:R-:W-:Y:S02]  /*165a80*/  LOP3.LUT P4, RZ, R9.reuse, 0x80000, RZ, 0xc0, !PT ;  /* 0x0008000009ff7812 */ /* 0x040fe4000788c0ff */
[----:B------:R-:W-:Y:S02]  /*165a90*/  LOP3.LUT P5, RZ, R9, 0x100000, RZ, 0xc0, !PT ;  /* 0x0010000009ff7812 */ /* 0x000fe400078ac0ff */
[----:B--2---:R-:W-:-:S05]  /*165aa0*/  PRMT R26, R13, 0x7770, RZ ;  /* 0x000077700d1a7816 */ /* 0x004fca00000000ff */
[----:B----4-:R0:W-:Y:S02]  /*165ab0*/  @P2 STG.E.U8 desc[UR6][R2.64], R26 ;  /* 0x0000001a02002986 */ /* 0x0101e4000c101106 */
[----:B0-----:R-:W-:-:S05]  /*165ac0*/  PRMT R26, R13, 0x7771, RZ ;  /* 0x000077710d1a7816 */ /* 0x001fca00000000ff */
[----:B------:R0:W-:Y:S02]  /*165ad0*/  @P3 STG.E.U8 desc[UR6][R4.64], R26 ;  /* 0x0000001a04003986 */ /* 0x0001e4000c101106 */
[----:B0-----:R-:W-:-:S05]  /*165ae0*/  PRMT R26, R13, 0x7772, RZ ;  /* 0x000077720d1a7816 */ /* 0x001fca00000000ff */
[----:B------:R0:W-:Y:S02]  /*165af0*/  @P4 STG.E.U8 desc[UR6][R6.64], R26 ;  /* 0x0000001a06004986 */ /* 0x0001e4000c101106 */
[----:B0-----:R-:W-:Y:S02]  /*165b00*/  PRMT R26, R13, 0x7773, RZ ;  /* 0x000077730d1a7816 */ /* 0x001fe400000000ff */
[----:B------:R-:W2:Y:S04]  /*165b10*/  LDL.LU R13, [R1+0x5fb0] ;  /* 0x005fb000010d7983 */ /* 0x000ea80000300800 */
[----:B------:R0:W-:Y:S04]  /*165b20*/  @P5 STG.E.U8 desc[UR6][R14.64], R26 ;  /* 0x0000001a0e005986 */ /* 0x0001e8000c101106 */
[----:B0-----:R-:W3:Y:S01]  /*165b30*/  LDL.LU.64 R14, [R1+0x10f0] ;  /* 0x0010f000010e7983 */ /* 0x001ee20000300a00 */
[----:B------:R-:W-:-:S02]  /*165b40*/  LOP3.LUT P6, RZ, R9, 0x200000, RZ, 0xc0, !PT ;  /* 0x0020000009ff7812 */ /* 0x000fc400078cc0ff */
[----:B------:R-:W-:Y:S01]  /*165b50*/  LOP3.LUT P4, RZ, R9, 0x400000, RZ, 0xc0, !PT ;  /* 0x0040000009ff7812 */ /* 0x000fe2000788c0ff */
[----:B------:R-:W4:Y:S01]  /*165b60*/  LDL.LU.64 R2, [R1+0x10e8] ;  /* 0x0010e80001027983 */ /* 0x000f220000300a00 */
[----:B------:R-:W-:-:S09]  /*165b70*/  PRMT R26, R16, 0x7770, RZ ;  /* 0x00007770101a7816 */ /* 0x000fd200000000ff */
[----:B------:R0:W-:Y:S02]  /*165b80*/  @P6 STG.E.U8 desc[UR6][R18.64], R26 ;  /* 0x0000001a12006986 */ /* 0x0001e4000c101106 */
[----:B0-----:R-:W-:Y:S02]  /*165b90*/  PRMT R26, R16, 0x7771, RZ ;  /* 0x00007771101a7816 */ /* 0x001fe400000000ff */
[----:B------:R-:W4:Y:S04]  /*165ba0*/  LDL.LU.64 R18, [R1+0x10e0] ;  /* 0x0010e00001127983 */ /* 0x000f280000300a00 */
[----:B------:R-:W4:Y:S04]  /*165bb0*/  LDL.LU.64 R4, [R1+0x1118] ;  /* 0x0011180001047983 */ /* 0x000f280000300a00 */
[----:B------:R-:W4:Y:S04]  /*165bc0*/  LDL.LU.64 R6, [R1+0x1148] ;  /* 0x0011480001067983 */ /* 0x000f280000300a00 */
[----:B------:R-:W4:Y:S01]  /*165bd0*/  LDL.LU R17, [R1+0x6c8] ;  /* 0x0006c80001117983 */ /* 0x000f220000300800 */
[----:B------:R-:W-:-:S03]  /*165be0*/  LOP3.LUT R11, R11, 0xfffffffd, RZ, 0xc0, !PT ;  /* 0xfffffffd0b0b7812 */ /* 0x000fc600078ec0ff */
[----:B---3--:R0:W-:Y:S04]  /*165bf0*/  @P4 STG.E.U8 desc[UR6][R14.64], R26 ;  /* 0x0000001a0e004986 */ /* 0x0081e8000c101106 */
[----:B0-----:R-:W3:Y:S04]  /*165c00*/  LDL.LU.64 R14, [R1+0x1140] ;  /* 0x00114000010e7983 */ /* 0x001ee80000300a00 */
        /* <DEDUP_REMOVED lines=26> */
[C---:B------:R-:W-:Y:S02]  /*165db0*/  LOP3.LUT P5, RZ, R9.reuse, 0x800000, RZ, 0xc0, !PT ;  /* 0x0080000009ff7812 */ /* 0x040fe400078ac0ff */
[----:B------:R-:W-:-:S07]  /*165dc0*/  LOP3.LUT P6, RZ, R9, 0x1000000, RZ, 0xc0, !PT ;  /* 0x0100000009ff7812 */ /* 0x000fce00078cc0ff */
[----:B------:R-:W-:Y:S02]  /*165dd0*/  @P0 LOP3.LUT R11, R11, 0x200, RZ, 0xfc, !PT ;  /* 0x000002000b0b0812 */ /* 0x000fe400078efcff */
[----:B------:R-:W-:Y:S01]  /*165de0*/  LOP3.LUT P0, RZ, R9, 0x2000000, RZ, 0xc0, !PT ;  /* 0x0200000009ff7812 */ /* 0x000fe2000780c0ff */
[----:B---3--:R0:W-:Y:S04]  /*165df0*/  STL.64 [R1+0x5fa8], R8 ;  /* 0x005fa80801007387 */ /* 0x0081e80000100a00 */
[----:B0-----:R-:W2:Y:S04]  /*165e00*/  LDL.LU.64 R8, [R1+0x1138] ;  /* 0x0011380001087983 */ /* 0x001ea80000300a00 */
[----:B------:R-:W3:Y:S04]  /*165e10*/  LDL.LU.64 R28, [R1+0x1158] ;  /* 0x00115800011c7983 */ /* 0x000ee80000300a00 */
[----:B---3--:R0:W-:Y:S04]  /*165e20*/  STL.64 [R1+0x5f90], R28 ;  /* 0x005f901c01007387 */ /* 0x0081e80000100a00 */
[----:B0-----:R-:W3:Y:S01]  /*165e30*/  LDL.LU.64 R28, [R1+0x1120] ;  /* 0x00112000011c7983 */ /* 0x001ee20000300a00 */
[----:B------:R-:W-:-:S05]  /*165e40*/  PRMT R26, R16, 0x7772, RZ ;  /* 0x00007772101a7816 */ /* 0x000fca00000000ff */
[----:B----4-:R0:W-:Y:S02]  /*165e50*/  @P5 STG.E.U8 desc[UR6][R2.64], R26 ;  /* 0x0000001a02005986 */ /* 0x0101e4000c101106 */
[----:B0-----:R-:W-:-:S05]  /*165e60*/  PRMT R26, R16, 0x7773, RZ ;  /* 0x00007773101a7816 */ /* 0x001fca00000000ff */
[----:B------:R0:W-:Y:S02]  /*165e70*/  @P6 STG.E.U8 desc[UR6][R18.64], R26 ;  /* 0x0000001a12006986 */ /* 0x0001e4000c101106 */
[----:B0-----:R-:W-:Y:S02]  /*165e80*/  PRMT R26, R17, 0x7770, RZ ;  /* 0x00007770111a7816 */ /* 0x001fe400000000ff */
[----:B---3--:R0:W-:Y:S04]  /*165e90*/  STL.64 [R1+0x5f98], R28 ;  /* 0x005f981c01007387 */ /* 0x0081e80000100a00 */
[----:B0-----:R-:W3:Y:S04]  /*165ea0*/  LDL.LU.64 R28, [R1+0x1128] ;  /* 0x00112800011c7983 */ /* 0x001ee80000300a00 */
[----:B------:R0:W-:Y:S01]  /*165eb0*/  @P0 STG.E.U8 desc[UR6][R4.64], R26 ;  /* 0x0000001a04000986 */ /* 0x0001e2000c101106 */
[----:B------:R-:W-:-:S02]  /*165ec0*/  LOP3.LUT P0, RZ, R11, 0x200, RZ, 0xc0, !PT ;  /* 0x000002000bff7812 */ /* 0x000fc4000780c0ff */
[----:B0-----:R-:W-:-:S11]  /*165ed0*/  PRMT R26, R17, 0x7771, RZ ;  /* 0x00007771111a7816 */ /* 0x001fd600000000ff */
[----:B------:R0:W-:Y:S01]  /*165ee0*/  @P0 STG.E.U8 desc[UR6][R6.64], R26 ;  /* 0x0000001a06000986 */ /* 0x0001e2000c101106 */
[----:B------:R-:W-:Y:S02]  /*165ef0*/  LOP3.LUT P0, RZ, R11, 0x100, RZ, 0xc0, !PT ;  /* 0x000001000bff7812 */ /* 0x000fe4000780c0ff */
[----:B0-----:R-:W-:-:S11]  /*165f00*/  PRMT R26, R17, 0x7772, RZ ;  /* 0x00007772111a7816 */ /* 0x001fd600000000ff */
[----:B------:R0:W-:Y:S01]  /*165f10*/  @P0 STG.E.U8 desc[UR6][R14.64], R26 ;  /* 0x0000001a0e000986 */ /* 0x0001e2000c101106 */
[----:B------:R-:W-:Y:S02]  /*165f20*/  LOP3.LUT P0, RZ, R11, 0x80, RZ, 0xc0, !PT ;  /* 0x000000800bff7812 */ /* 0x000fe4000780c0ff */
[----:B0-----:R-:W-:-:S11]  /*165f30*/  PRMT R26, R17, 0x7773, RZ ;  /* 0x00007773111a7816 */ /* 0x001fd600000000ff */
[----:B--2---:R-:W-:Y:S04]  /*165f40*/  @P0 STG.E.U8 desc[UR6][R8.64], R26 ;  /* 0x0000001a08000986 */ /* 0x004fe8000c101106 */
[----:B---3--:R0:W-:Y:S04]  /*165f50*/  STL.64 [R1+0x5fa0], R28 ;  /* 0x005fa01c01007387 */ /* 0x0081e80000100a00 */
[----:B0-----:R-:W2:Y:S04]  /*165f60*/  LDL.LU.64 R28, [R1+0x1130] ;  /* 0x00113000011c7983 */ /* 0x001ea80000300a00 */
[----:B------:R-:W3:Y:S04]  /*165f70*/  LDL.LU R18, [R1+0x6a8] ;  /* 0x0006a80001127983 */ /* 0x000ee80000300800 */
[----:B------:R-:W4:Y:S04]  /*165f80*/  LDL.LU.64 R22, [R1+0x1150] ;  /* 0x0011500001167983 */ /* 0x000f280000300a00 */
[----:B------:R-:W2:Y:S04]  /*165f90*/  LDL.LU.64 R24, [R1+0x1190] ;  /* 0x0011900001187983 */ /* 0x000ea80000300a00 */
[----:B------:R-:W2:Y:S04]  /*165fa0*/  LDL.LU R19, [R1+0x698] ;  /* 0x0006980001137983 */ /* 0x000ea80000300800 */
        /* <DEDUP_REMOVED lines=23> */
[C---:B------:R-:W-:Y:S02]  /*166120*/  LOP3.LUT P3, RZ, R13.reuse, 0x20, RZ, 0xc0, !PT ;  /* 0x000000200dff7812 */ /* 0x040fe4000786c0ff */
[C---:B------:R-:W-:Y:S02]  /*166130*/  LOP3.LUT P4, RZ, R13.reuse, 0x40, RZ, 0xc0, !PT ;  /* 0x000000400dff7812 */ /* 0x040fe4000788c0ff */
[C---:B------:R-:W-:Y:S02]  /*166140*/  LOP3.LUT P5, RZ, R13.reuse, 0x80, RZ, 0xc0, !PT ;  /* 0x000000800dff7812 */ /* 0x040fe400078ac0ff */
[----:B------:R-:W-:Y:S01]  /*166150*/  LOP3.LUT P6, RZ, R13, 0x100, RZ, 0xc0, !PT ;  /* 0x000001000dff7812 */ /* 0x000fe200078cc0ff */
[----:B--2---:R3:W-:Y:S01]  /*166160*/  @P0 STG.E.U8 desc[UR6][R28.64], R26 ;  /* 0x0000001a1c000986 */ /* 0x0047e2000c101106 */
[----:B------:R-:W-:Y:S02]  /*166170*/  LOP3.LUT P0, RZ, R11, 0x4, RZ, 0xc0, !PT ;  /* 0x000000040bff7812 */ /* 0x000fe4000780c0ff */
[----:B---3--:R-:W-:-:S11]  /*166180*/  PRMT R26, R18, 0x7770, RZ ;  /* 0x00007770121a7816 */ /* 0x008fd600000000ff */
[----:B----4-:R0:W-:Y:S01]  /*166190*/  @P0 STG.E.U8 desc[UR6][R22.64], R26 ;  /* 0x0000001a16000986 */ /* 0x0101e2000c101106 */
[----:B------:R-:W-:Y:S02]  /*1661a0*/  LOP3.LUT P0, RZ, R11, 0x2, RZ, 0xc0, !PT ;  /* 0x000000020bff7812 */ /* 0x000fe4000780c0ff */
[----:B0-----:R-:W-:-:S11]  /*1661b0*/  PRMT R26, R18, 0x7771, RZ ;  /* 0x00007771121a7816 */ /* 0x001fd600000000ff */
        /* <DEDUP_REMOVED lines=13> */
[----:B------:R-:W3:Y:S04]  /*166290*/  LDL.LU.64 R2, [R1+0x11c8] ;  /* 0x0011c80001027983 */ /* 0x000ee80000300a00 */
[----:B------:R0:W-:Y:S04]  /*1662a0*/  @P6 STG.E.U8 desc[UR6][R16.64], R26 ;  /* 0x0000001a10006986 */ /* 0x0001e8000c101106 */
[----:B------:R-:W4:Y:S04]  /*1662b0*/  LDL.LU.64 R4, [R1+0x11c0] ;  /* 0x0011c00001047983 */ /* 0x000f280000300a00 */
[----:B0-----:R-:W2:Y:S01]  /*1662c0*/  LDL.LU R16, [R1+0x6cc] ;  /* 0x0006cc0001107983 */ /* 0x001ea20000300800 */
[----:B------:R-:W-:-:S03]  /*1662d0*/  LOP3.LUT P4, RZ, R13, 0x200, RZ, 0xc0, !PT ;  /* 0x000002000dff7812 */ /* 0x000fc6000788c0ff */
[----:B------:R-:W3:Y:S04]  /*1662e0*/  LDL.LU.64 R6, [R1+0x11b8] ;  /* 0x0011b80001067983 */ /* 0x000ee80000300a00 */
[----:B------:R-:W3:Y:S04]  /*1662f0*/  LDL.LU.64 R14, [R1+0x11b0] ;  /* 0x0011b000010e7983 */ /* 0x000ee80000300a00 */
[----:B------:R-:W3:Y:S01]  /*166300*/  LDL.LU R8, [R1+0x6bc] ;  /* 0x0006bc0001087983 */ /* 0x000ee20000300800 */
[----:B--2---:R-:W-:-:S05]  /*166310*/  PRMT R26, R16, 0x7770, RZ ;  /* 0x00007770101a7816 */ /* 0x004fca00000000ff */
[----:B------:R0:W-:Y:S04]  /*166320*/  @P4 STG.E.U8 desc[UR6][R18.64], R26 ;  /* 0x0000001a12004986 */ /* 0x0001e8000c101106 */
        /* <DEDUP_REMOVED lines=28> */
[----:B------:R-:W-:-:S07]  /*1664f0*/  LOP3.LUT R9, R9, 0xbfffffff, RZ, 0xc0, !PT ;  /* 0xbfffffff09097812 */ /* 0x000fce00078ec0ff */
[----:B------:R-:W-:Y:S02]  /*166500*/  @P0 LOP3.LUT R9, R9, 0x40000000, RZ, 0xfc, !PT ;  /* 0x4000000009090812 */ /* 0x000fe400078efcff */
[----:B------:R-:W-:Y:S02]  /*166510*/  LOP3.LUT P0, RZ, R13, 0x4000, RZ, 0xc0, !PT ;  /* 0x000040000dff7812 */ /* 0x000fe4000780c0ff */
[----:B------:R-:W-:Y:S02]  /*166520*/  LOP3.LUT R9, R9, 0x7fffffff, RZ, 0xc0, !PT ;  /* 0x7fffffff09097812 */ /* 0x000fe400078ec0ff */
[----:B------:R-:W-:-:S09]  /*166530*/  LOP3.LUT P5, RZ, R13, 0x400, RZ, 0xc0, !PT ;  /* 0x000004000dff7812 */ /* 0x000fd200078ac0ff */
[----:B------:R-:W-:Y:S02]  /*166540*/  @P0 LOP3.LUT R9, R9, 0x80000000, RZ, 0xfc, !PT ;  /* 0x8000000009090812 */ /* 0x000fe400078efcff */
[C---:B------:R-:W-:Y:S02]  /*166550*/  LOP3.LUT P0, RZ, R13.reuse, 0x2000, RZ, 0xc0, !PT ;  /* 0x000020000dff7812 */ /* 0x040fe4000780c0ff */
[----:B------:R-:W-:Y:S02]  /*166560*/  LOP3.LUT P6, RZ, R13, 0x800, RZ, 0xc0, !PT ;  /* 0x000008000dff7812 */ /* 0x000fe400078cc0ff */
[----:B------:R-:W-:Y:S02]  /*166570*/  LOP3.LUT R11, R11, 0xfffffffe, RZ, 0xc0, !PT ;  /* 0xfffffffe0b0b7812 */ /* 0x000fe400078ec0ff */
[----:B------:R-:W-:-:S05]  /*166580*/  PRMT R26, R16, 0x7771, RZ ;  /* 0x00007771101a7816 */ /* 0x000fca00000000ff */
[----:B---3--:R0:W-:Y:S02]  /*166590*/  @P5 STG.E.U8 desc[UR6][R2.64], R26 ;  /* 0x0000001a02005986 */ /* 0x0081e4000c101106 */
[----:B------:R-:W-:Y:S02]  /*1665a0*/  @P0 LOP3.LUT R11, R11, 0x1, RZ, 0xfc, !PT ;  /* 0x000000010b0b0812 */ /* 0x000fe400078efcff */
[----:B------:R-:W-:Y:S02]  /*1665b0*/  LOP3.LUT P0, RZ, R13, 0x1000, RZ, 0xc0, !PT ;  /* 0x000010000dff7812 */ /* 0x000fe4000780c0ff */
[----:B0-----:R-:W-:-:S05]  /*1665c0*/  PRMT R26, R16, 0x7772, RZ ;  /* 0x00007772101a7816 */ /* 0x001fca00000000ff */
[----:B----4-:R0:W-:Y:S02]  /*1665d0*/  @P6 STG.E.U8 desc[UR6][R4.64], R26 ;  /* 0x0000001a04006986 */ /* 0x0101e4000c101106 */
[----:B0-----:R-:W-:-:S05]  /*1665e0*/  PRMT R26, R16, 0x7773, RZ ;  /* 0x00007773101a7816 */ /* 0x001fca00000000ff */
[----:B------:R0:W-:Y:S01]  /*1665f0*/  @P0 STG.E.U8 desc[UR6][R6.64], R26 ;  /* 0x0000001a06000986 */ /* 0x0001e2000c101106 */
[----:B------:R-:W-:Y:S02]  /*166600*/  LOP3.LUT P0, RZ, R11, 0x1, RZ, 0xc0, !PT ;  /* 0x000000010bff7812 */ /* 0x000fe4000780c0ff */
[----:B------:R-:W-:Y:S01]  /*166610*/  PRMT R11, R8, 0x7770, RZ ;  /* 0x00007770080b7816 */ /* 0x000fe200000000ff */
[----:B0-----:R-:W3:Y:S10]  /*166620*/  LDL.LU.64 R26, [R1+0x1248] ;  /* 0x00124800011a7983 */ /* 0x001ef40000300a00 */
[----:B------:R0:W-:Y:S01]  /*166630*/  @P0 STG.E.U8 desc[UR6][R14.64], R11 ;  /* 0x0000000b0e000986 */ /* 0x0001e2000c101106 */
[----:B------:R-:W-:-:S03]  /*166640*/  LOP3.LUT P0, RZ, R9, 0x80000000, RZ, 0xc0, !PT ;  /* 0x8000000009ff7812 */ /* 0x000fc6000780c0ff */
[----:B------:R-:W4:Y:S04]  /*166650*/  LDL.LU.64 R28, [R1+0x1240] ;  /* 0x00124000011c7983 */ /* 0x000f280000300a00 */
[----:B------:R-:W3:Y:S01]  /*166660*/  LDL.LU.64 R22, [R1+0x1238] ;  /* 0x0012380001167983 */ /* 0x000ee20000300a00 */
[----:B0-----:R-:W-:-:S03]  /*166670*/  PRMT R11, R8, 0x7771, RZ ;  /* 0x00007771080b7816 */ /* 0x001fc600000000ff */
[----:B------:R-:W3:Y:S04]  /*166680*/  LDL.LU.64 R24, [R1+0x1230] ;  /* 0x0012300001187983 */ /* 0x000ee80000300a00 */
[----:B------:R0:W-:Y:S01]  /*166690*/  @P0 STG.E.U8 desc[UR6][R18.64], R11 ;  /* 0x0000000b12000986 */ /* 0x0001e2000c101106 */
[----:B------:R-:W-:-:S03]  /*1666a0*/  LOP3.LUT P0, RZ, R9, 0x40000000, RZ, 0xc0, !PT ;  /* 0x4000000009ff7812 */ /* 0x000fc6000780c0ff */
[----:B------:R-:W3:Y:S04]  /*1666b0*/  LDL.LU.64 R2, [R1+0x1208] ;  /* 0x0012080001027983 */ /* 0x000ee80000300a00 */
[----:B------:R-:W3:Y:S01]  /*1666c0*/  LDL.LU.64 R4, [R1+0x1200] ;  /* 0x0012000001047983 */ /* 0x000ee20000300a00 */
[----:B0-----:R-:W-:-:S03]  /*1666d0*/  PRMT R11, R8, 0x7772, RZ ;  /* 0x00007772080b7816 */ /* 0x001fc600000000ff */
        /* <DEDUP_REMOVED lines=17> */
[----:B0-----:R-:W2:Y:S01]  /*1667f0*/  LDL.LU R20, [R1+0x5f74] ;  /* 0x005f740001147983 */ /* 0x001ea20000300800 */
[----:B------:R-:W-:Y:S02]  /*166800*/  LOP3.LUT P0, RZ, R9, 0x4000000, RZ, 0xc0, !PT ;  /* 0x0400000009ff7812 */ /* 0x000fe4000780c0ff */
[----:B------:R-:W-:-:S11]  /*166810*/  PRMT R11, R17, 0x7772, RZ ;  /* 0x00007772110b7816 */ /* 0x000fd600000000ff */
[----:B---3--:R0:W-:Y:S01]  /*166820*/  @P0 STG.E.U8 desc[UR6][R26.64], R11 ;  /* 0x0000000b1a000986 */ /* 0x0081e2000c101106 */
[----:B------:R-:W-:Y:S02]  /*166830*/  LOP3.LUT P0, RZ, R9, 0x2000000, RZ, 0xc0, !PT ;  /* 0x0200000009ff7812 */ /* 0x000fe4000780c0ff */
[----:B0-----:R-:W-:-:S11]  /*166840*/  PRMT R11, R17, 0x7773, RZ ;  /* 0x00007773110b7816 */ /* 0x001fd600000000ff */
[----:B----4-:R2:W-:Y:S01]  /*166850*/  @P0 STG.E.U8 desc[UR6][R28.64], R11 ;  /* 0x0000000b1c000986 */ /* 0x0105e2000c101106 */
[----:B------:R-:W-:Y:S02]  /*166860*/  LOP3.LUT P0, RZ, R9, 0x1000000, RZ, 0xc0, !PT ;  /* 0x0100000009ff7812 */ /* 0x000fe4000780c0ff */
[C---:B------:R-:W-:Y:S02]  /*166870*/  LOP3.LUT P1, RZ, R13.reuse, 0x800000, RZ, 0xc0, !PT ;  /* 0x008000000dff7812 */ /* 0x040fe4000782c0ff */
[C---:B------:R-:W-:Y:S02]  /*166880*/  LOP3.LUT P2, RZ, R13.reuse, 0x1000000, RZ, 0xc0, !PT ;  /* 0x010000000dff7812 */ /* 0x040fe4000784c0ff */
[C---:B------:R-:W-:Y:S02]  /*166890*/  LOP3.LUT P3, RZ, R13.reuse, 0x2000000, RZ, 0xc0, !PT ;  /* 0x020000000dff7812 */ /* 0x040fe4000786c0ff */
[C---:B------:R-:W-:Y:S02]  /*1668a0*/  LOP3.LUT P4, RZ, R13.reuse, 0x4000000, RZ, 0xc0, !PT ;  /* 0x040000000dff7812 */ /* 0x040fe4000788c0ff */
[----:B------:R-:W-:-:S02]  /*1668b0*/  LOP3.LUT P5, RZ, R13, 0x8000000, RZ, 0xc0, !PT ;  /* 0x080000000dff7812 */ /* 0x000fc400078ac0ff */
        /* <DEDUP_REMOVED lines=9> */
[----:B------:R0:W-:Y:S02]  /*166950*/  @P3 STG.E.U8 desc[UR6][R4.64], R11 ;  /* 0x0000000b04003986 */ /* 0x0001e4000c101106 */
[----:B0-----:R-:W-:-:S05]  /*166960*/  PRMT R11, R16, 0x7770, RZ ;  /* 0x00007770100b7816 */ /* 0x001fca00000000ff */
[----:B------:R0:W-:Y:S02]  /*166970*/  @P4 STG.E.U8 desc[UR6][R6.64], R11 ;  /* 0x0000000b06004986 */ /* 0x0001e4000c101106 */
[----:B0-----:R-:W-:-:S05]  /*166980*/  PRMT R11, R16, 0x7771, RZ ;  /* 0x00007771100b7816 */ /* 0x001fca00000000ff */
[----:B------:R0:W-:Y:S02]  /*166990*/  @P5 STG.E.U8 desc[UR6][R14.64], R11 ;  /* 0x0000000b0e005986 */ /* 0x0001e4000c101106 */
[----:B0-----:R-:W-:Y:S02]  /*1669a0*/  PRMT R11, R16, 0x7772, RZ ;  /* 0x00007772100b7816 */ /* 0x001fe400000000ff */
[----:B------:R-:W3:Y:S04]  /*1669b0*/  LDL.LU.64 R14, [R1+0x1278] ;  /* 0x00127800010e7983 */ /* 0x000ee80000300a00 */
[----:B------:R0:W-:Y:S04]  /*1669c0*/  @P6 STG.E.U8 desc[UR6][R18.64], R11 ;  /* 0x0000000b12006986 */ /* 0x0001e8000c101106 */
[----:B------:R-:W4:Y:S04]  /*1669d0*/  LDL.LU.64 R2, [R1+0x1270] ;  /* 0x0012700001027983 */ /* 0x000f280000300a00 */
[----:B0-----:R-:W2:Y:S04]  /*1669e0*/  LDL.LU.64 R18, [R1+0x1268] ;  /* 0x0012680001127983 */ /* 0x001ea80000300a00 */
[----:B------:R-:W2:Y:S04]  /*1669f0*/  LDL.LU.64 R4, [R1+0x1260] ;  /* 0x0012600001047983 */ /* 0x000ea80000300a00 */
[----:B------:R-:W2:Y:S01]  /*166a00*/  LDL.LU R17, [R1+0x670] ;  /* 0x0006700001117983 */ /* 0x000ea20000300800 */
[----:B------:R-:W-:-:S02]  /*166a10*/  LOP3.LUT P4, RZ, R13, 0x20000000, RZ, 0xc0, !PT ;  /* 0x200000000dff7812 */ /* 0x000fc4000788c0ff */
[C---:B------:R-:W-:Y:S01]  /*166a20*/  LOP3.LUT P5, RZ, R13.reuse, 0x40000000, RZ, 0xc0, !PT ;  /* 0x400000000dff7812 */ /* 0x040fe200078ac0ff */
[----:B------:R-:W4:Y:S01]  /*166a30*/  LDL.LU.64 R6, [R1+0x12a8] ;  /* 0x0012a80001067983 */ /* 0x000f220000300a00 */
[----:B------:R-:W-:Y:S02]  /*166a40*/  PRMT R11, R16, 0x7773, RZ ;  /* 0x00007773100b7816 */ /* 0x000fe400000000ff */
[----:B------:R-:W-:Y:S01]  /*166a50*/  LOP3.LUT P6, RZ, R13, 0x80000000, RZ, 0xc0, !PT ;  /* 0x800000000dff7812 */ /* 0x000fe200078cc0ff */
[----:B------:R-:W4:Y:S04]  /*166a60*/  LDL.LU R8, [R1+0x660] ;  /* 0x0006600001087983 */ /* 0x000f280000300800 */
[----:B------:R-:W-:Y:S04]  /*166a70*/  STL.64 [R1+0x5f28], R12 ;  /* 0x005f280c01007387 */ /* 0x000fe80000100a00 */
[----:B---3--:R0:W-:Y:S04]  /*166a80*/  @P4 STG.E.U8 desc[UR6][R14.64], R11 ;  /* 0x0000000b0e004986 */ /* 0x0081e8000c101106 */
[----:B0-----:R-:W3:Y:S04]  /*166a90*/  LDL.LU.64 R14, [R1+0x12a0] ;  /* 0x0012a000010e7983 */ /* 0x001ee80000300a00 */
[----:B------:R-:W3:Y:S01]  /*166aa0*/  LDL.LU R16, [R1+0x650] ;  /* 0x0006500001107983 */ /* 0x000ee20000300800 */
[----:B--2---:R-:W-:-:S05]  /*166ab0*/  PRMT R11, R17, 0x7770, RZ ;  /* 0x00007770110b7816 */ /* 0x004fca00000000ff */
[----:B----4-:R0:W-:Y:S02]  /*166ac0*/  @P5 STG.E.U8 desc[UR6][R2.64], R11 ;  /* 0x0000000b02005986 */ /* 0x0101e4000c101106 */
[----:B0-----:R-:W-:-:S05]  /*166ad0*/  PRMT R11, R17, 0x7771, RZ ;  /* 0x00007771110b7816 */ /* 0x001fca00000000ff */
[----:B------:R0:W-:Y:S04]  /*166ae0*/  @P6 STG.E.U8 desc[UR6][R18.64], R11 ;  /* 0x0000000b12006986 */ /* 0x0001e8000c101106 */
[----:B0-----:R-:W2:Y:S04]  /*166af0*/  LDL.LU.64 R18, [R1+0x12e8] ;  /* 0x0012e80001127983 */ /* 0x001ea80000300a00 */
        /* <DEDUP_REMOVED lines=26> */
[----:B------:R-:W-:Y:S01]  /*166ca0*/  PRMT R11, R17, 0x7772, RZ ;  /* 0x00007772110b7816 */ /* 0x000fe200000000ff */
[----:B------:R-:W4:Y:S04]  /*166cb0*/  LDL.LU.64 R12, [R1+0x12e0] ;  /* 0x0012e000010c7983 */ /* 0x000f280000300a00 */
[----:B------:R-:W-:-:S02]  /*166cc0*/  @P0 LOP3.LUT R9, R9, 0x200000, RZ, 0xfc, !PT ;  /* 0x0020000009090812 */ /* 0x000fc400078efcff */
[----:B------:R-:W-:Y:S01]  /*166cd0*/  LOP3.LUT P0, RZ, R20, 0x4, RZ, 0xc0, !PT ;  /* 0x0000000414ff7812 */ /* 0x000fe2000780c0ff */
[----:B------:R-:W4:Y:S01]  /*166ce0*/  LDL.LU.64 R26, [R1+0x12c8] ;  /* 0x0012c800011a7983 */ /* 0x000f220000300a00 */
[----:B------:R-:W-:-:S03]  /*166cf0*/  LOP3.LUT R9, R9, 0xffbfffff, RZ, 0xc0, !PT ;  /* 0xffbfffff09097812 */ /* 0x000fc600078ec0ff */
[----:B------:R-:W4:Y:S04]  /*166d00*/  LDL.LU.64 R28, [R1+0x12c0] ;  /* 0x0012c000011c7983 */ /* 0x000f280000300a00 */
[----:B------:R-:W4:Y:S04]  /*166d10*/  LDL.LU.64 R22, [R1+0x1318] ;  /* 0x0013180001167983 */ /* 0x000f280000300a00 */
[----:B------:R-:W-:Y:S01]  /*166d20*/  @P0 LOP3.LUT R9, R9, 0x400000, RZ, 0xfc, !PT ;  /* 0x0040000009090812 */ /* 0x000fe200078efcff */
[----:B------:R-:W4:Y:S01]  /*166d30*/  LDL.LU.64 R24, [R1+0x1368] ;  /* 0x0013680001187983 */ /* 0x000f220000300a00 */
[----:B------:R-:W-:-:S02]  /*166d40*/  LOP3.LUT P0, RZ, R20, 0x2, RZ, 0xc0, !PT ;  /* 0x0000000214ff7812 */ /* 0x000fc4000780c0ff */
[----:B------:R-:W-:Y:S01]  /*166d50*/  LOP3.LUT R9, R9, 0xff7fffff, RZ, 0xc0, !PT ;  /* 0xff7fffff09097812 */ /* 0x000fe200078ec0ff */
[----:B------:R-:W4:Y:S10]  /*166d60*/  LDL.LU.64 R2, [R1+0x1360] ;  /* 0x0013600001027983 */ /* 0x000f340000300a00 */
[----:B------:R-:W-:-:S02]  /*166d70*/  @P0 LOP3.LUT R9, R9, 0x800000, RZ, 0xfc, !PT ;  /* 0x0080000009090812 */ /* 0x000fc400078efcff */
[----:B------:R-:W-:-:S13]  /*166d80*/  LOP3.LUT P0, RZ, R20, 0x1, RZ, 0xc0, !PT ;  /* 0x0000000114ff7812 */ /* 0x000fda000780c0ff */
[----:B------:R0:W-:Y:S01]  /*166d90*/  @P0 STG.E.U8 desc[UR6][R4.64], R11 ;  /* 0x0000000b04000986 */ /* 0x0001e2000c101106 */
[----:B------:R-:W-:Y:S02]  /*166da0*/  LOP3.LUT P0, RZ, R9, 0x800000, RZ, 0xc0, !PT ;  /* 0x0080000009ff7812 */ /* 0x000fe4000780c0ff */
[----:B0-----:R-:W-:Y:S02]  /*166db0*/  PRMT R11, R17, 0x7773, RZ ;  /* 0x00007773110b7816 */ /* 0x001fe400000000ff */
[----:B------:R-:W4:Y:S09]  /*166dc0*/  LDL.LU R17, [R1+0x674] ;  /* 0x0006740001117983 */ /* 0x000f320000300800 */
[----:B------:R0:W-:Y:S01]  /*166dd0*/  @P0 STG.E.U8 desc[UR6][R6.64], R11 ;  /* 0x0000000b06000986 */ /* 0x0001e2000c101106 */
[----:B------:R-:W-:-:S03]  /*166de0*/  LOP3.LUT P0, RZ, R9, 0x400000, RZ, 0xc0, !PT ;  /* 0x0040000009ff7812 */ /* 0x000fc6000780c0ff */
[----:B------:R-:W4:Y:S01]  /*166df0*/  LDL.LU.64 R4, [R1+0x1358] ;  /* 0x0013580001047983 */ /* 0x000f220000300a00 */
[----:B0-----:R-:W-:-:S03]  /*166e00*/  PRMT R11, R8, 0x7770, RZ ;  /* 0x00007770080b7816 */ /* 0x001fc600000000ff */
[----:B------:R-:W4:Y:S06]  /*166e10*/  LDL.LU.64 R6, [R1+0x1350] ;  /* 0x0013500001067983 */ /* 0x000f2c0000300a00 */
[----:B---3--:R0:W-:Y:S01]  /*166e20*/  @P0 STG.E.U8 desc[UR6][R14.64], R11 ;  /* 0x0000000b0e000986 */ /* 0x0081e2000c101106 */
[C---:B------:R-:W-:Y:S02]  /*166e30*/  LOP3.LUT P0, RZ, R9.reuse, 0x200000, RZ, 0xc0, !PT ;  /* 0x0020000009ff7812 */ /* 0x040fe4000780c0ff */
[----:B0-----:R-:W-:Y:S01]  /*166e40*/  PRMT R11, R8, 0x7771, RZ ;  /* 0x00007771080b7816 */ /* 0x001fe200000000ff */
[----:B------:R-:W3:Y:S10]  /*166e50*/  LDL.LU.64 R14, [R1+0x1338] ;  /* 0x00133800010e7983 */ /* 0x000ef40000300a00 */
        /* <DEDUP_REMOVED lines=12> */
[----:B------:R-:W-:-:S09]  /*166f20*/  LOP3.LUT P1, RZ, R20, 0x400, RZ, 0xc0, !PT ;  /* 0x0000040014ff7812 */ /* 0x000fd2000782c0ff */
[----:B--2---:R0:W-:Y:S04]  /*166f30*/  @P0 STG.E.U8 desc[UR6][R18.64], R11 ;  /* 0x0000000b12000986 */ /* 0x0041e8000c101106 */
[----:B0-----:R-:W2:Y:S01]  /*166f40*/  LDL.LU.64 R18, [R1+0x5f50] ;  /* 0x005f500001127983 */ /* 0x001ea20000300a00 */
[----:B------:R-:W-:Y:S02]  /*166f50*/  LOP3.LUT P0, RZ, R9, 0x20000, RZ, 0xc0, !PT ;  /* 0x0002000009ff7812 */ /* 0x000fe4000780c0ff */
[----:B------:R-:W-:-:S11]  /*166f60*/  PRMT R11, R16, 0x7771, RZ ;  /* 0x00007771100b7816 */ /* 0x000fd600000000ff */
[----:B----4-:R0:W-:Y:S01]  /*166f70*/  @P0 STG.E.U8 desc[UR6][R12.64], R11 ;  /* 0x0000000b0c000986 */ /* 0x0101e2000c101106 */
[----:B------:R-:W-:Y:S02]  /*166f80*/  LOP3.LUT P0, RZ, R9, 0x10000, RZ, 0xc0, !PT ;  /* 0x0001000009ff7812 */ /* 0x000fe4000780c0ff */
[----:B0-----:R-:W-:-:S11]  /*166f90*/  PRMT R11, R16, 0x7772, RZ ;  /* 0x00007772100b7816 */ /* 0x001fd600000000ff */
[----:B------:R0:W-:Y:S01]  /*166fa0*/  @P0 STG.E.U8 desc[UR6][R26.64], R11 ;  /* 0x0000000b1a000986 */ /* 0x0001e2000c101106 */
[----:B------:R-:W-:Y:S02]  /*166fb0*/  LOP3.LUT P0, RZ, R9, 0x8000, RZ, 0xc0, !PT ;  /* 0x0000800009ff7812 */ /* 0x000fe4000780c0ff */
[----:B------:R-:W-:Y:S02]  /*166fc0*/  LOP3.LUT P2, RZ, R20, 0x800, RZ, 0xc0, !PT ;  /* 0x0000080014ff7812 */ /* 0x000fe4000784c0ff */
[----:B0-----:R-:W-:-:S09]  /*166fd0*/  PRMT R11, R16, 0x7773, RZ ;  /* 0x00007773100b7816 */ /* 0x001fd200000000ff */
[----:B------:R2:W-:Y:S01]  /*166fe0*/  @P0 STG.E.U8 desc[UR6][R28.64], R11 ;  /* 0x0000000b1c000986 */ /* 0x0005e2000c101106 */
        /* <DEDUP_REMOVED lines=9> */
[----:B------:R-:W4:Y:S01]  /*167080*/  LDL.LU.64 R22, [R1+0x1330] ;  /* 0x0013300001167983 */ /* 0x000f220000300a00 */
[C---:B------:R-:W-:Y:S02]  /*167090*/  LOP3.LUT P4, RZ, R20.reuse, 0x2000, RZ, 0xc0, !PT ;  /* 0x0000200014ff7812 */ /* 0x040fe4000788c0ff */
[C---:B------:R-:W-:Y:S01]  /*1670a0*/  LOP3.LUT P5, RZ, R20.reuse, 0x4000, RZ, 0xc0, !PT ;  /* 0x0000400014ff7812 */ /* 0x040fe200078ac0ff */
[----:B------:R-:W2:Y:S01]  /*1670b0*/  LDL.LU.64 R24, [R1+0x1388] ;  /* 0x0013880001187983 */ /* 0x000ea20000300a00 */
[----:B------:R-:W-:-:S09]  /*1670c0*/  LOP3.LUT P6, RZ, R20, 0x8000, RZ, 0xc0, !PT ;  /* 0x0000800014ff7812 */ /* 0x000fd200078cc0ff */
[----:B------:R0:W-:Y:S01]  /*1670d0*/  @P4 STG.E.U8 desc[UR6][R4.64], R11 ;  /* 0x0000000b04004986 */ /* 0x0001e2000c101106 */
[----:B------:R-:W-:Y:S02]  /*1670e0*/  LOP3.LUT P4, RZ, R20, 0x10000, RZ, 0xc0, !PT ;  /* 0x0001000014ff7812 */ /* 0x000fe4000788c0ff */
[----:B0-----:R-:W-:-:S05]  /*1670f0*/  PRMT R11, R17, 0x7770, RZ ;  /* 0x00007770110b7816 */ /* 0x001fca00000000ff */
[----:B------:R0:W-:Y:S02]  /*167100*/  @P5 STG.E.U8 desc[UR6][R6.64], R11 ;  /* 0x0000000b06005986 */ /* 0x0001e4000c101106 */
[C---:B0-----:R-:W-:Y:S02]  /*167110*/  PRMT R11, R17.reuse, 0x7771, RZ ;  /* 0x00007771110b7816 */ /* 0x041fe400000000ff */
[----:B------:R-:W2:Y:S04]  /*167120*/  LDL.LU.64 R6, [R1+0x1380] ;  /* 0x0013800001067983 */ /* 0x000ea80000300a00 */
[----:B---3--:R0:W-:Y:S04]  /*167130*/  @P6 STG.E.U8 desc[UR6][R14.64], R11 ;  /* 0x0000000b0e006986 */ /* 0x0081e8000c101106 */
[----:B------:R-:W3:Y:S04]  /*167140*/  LDL.LU.64 R2, [R1+0x1520] ;  /* 0x0015200001027983 */ /* 0x000ee80000300a00 */
[----:B------:R-:W2:Y:S01]  /*167150*/  LDL.LU.64 R4, [R1+0x13e8] ;  /* 0x0013e80001047983 */ /* 0x000ea20000300a00 */
[----:B0-----:R-:W-:-:S03]  /*167160*/  PRMT R11, R17, 0x7772, RZ ;  /* 0x00007772110b7816 */ /* 0x001fc600000000ff */
[----:B------:R-:W2:Y:S04]  /*167170*/  LDL.LU R14, [R1+0x664] ;  /* 0x00066400010e7983 */ /* 0x000ea80000300800 */
[----:B----4-:R0:W-:Y:S02]  /*167180*/  @P4 STG.E.U8 desc[UR6][R22.64], R11 ;  /* 0x0000000b16004986 */ /* 0x0101e4000c101106 */
[----:B0-----:R-:W-:Y:S02]  /*167190*/  PRMT R11, R17, 0x7773, RZ ;  /* 0x00007773110b7816 */ /* 0x001fe400000000ff */
[----:B------:R-:W4:Y:S04]  /*1671a0*/  LDL.LU.64 R16, [R1+0x13e0] ;  /* 0x0013e00001107983 */ /* 0x000f280000300a00 */
[----:B------:R-:W2:Y:S04]  /*1671b0*/  LDL.LU R0, [R1+0x654] ;  /* 0x0006540001007983 */ /* 0x000ea80000300800 */
[----:B------:R-:W-:Y:S04]  /*1671c0*/  STL [R1+0x59f8], R20 ;  /* 0x0059f81401007387 */ /* 0x000fe80000100800 */
        /* <DEDUP_REMOVED lines=28> */
[C---:B------:R-:W-:Y:S02]  /*167390*/  LOP3.LUT P0, RZ, R20.reuse, 0x200000, RZ, 0xc0, !PT ;  /* 0x0020000014ff7812 */ /* 0x040fe4000780c0ff */
[----:B------:R-:W-:Y:S02]  /*1673a0*/  LOP3.LUT R9, R9, 0xffffdfff, RZ, 0xc0, !PT ;  /* 0xffffdfff09097812 */ /* 0x000fe400078ec0ff */
[----:B------:R-:W-:-:S09]  /*1673b0*/  LOP3.LUT P5, RZ, R20, 0x20000, RZ, 0xc0, !PT ;  /* 0x0002000014ff7812 */ /* 0x000fd200078ac0ff */
[----:B------:R-:W-:Y:S02]  /*1673c0*/  @P0 LOP3.LUT R9, R9, 0x2000, RZ, 0xfc, !PT ;  /* 0x0000200009090812 */ /* 0x000fe400078efcff */
[C---:B------:R-:W-:Y:S02]  /*1673d0*/  LOP3.LUT P0, RZ, R20.reuse, 0x100000, RZ, 0xc0, !PT ;  /* 0x0010000014ff7812 */ /* 0x040fe4000780c0ff */
[----:B------:R-:W-:Y:S02]  /*1673e0*/  LOP3.LUT P6, RZ, R20, 0x40000, RZ, 0xc0, !PT ;  /* 0x0004000014ff7812 */ /* 0x000fe400078cc0ff */
[----:B------:R-:W-:Y:S01]  /*1673f0*/  LOP3.LUT R9, R9, 0xffffbfff, RZ, 0xc0, !PT ;  /* 0xffffbfff09097812 */ /* 0x000fe200078ec0ff */
[----:B------:R0:W-:Y:S08]  /*167400*/  @P5 STG.E.U8 desc[UR6][R24.64], R11 ;  /* 0x0000000b18005986 */ /* 0x0001f0000c101106 */
[----:B------:R-:W-:-:S02]  /*167410*/  @P0 LOP3.LUT R9, R9, 0x4000, RZ, 0xfc, !PT ;  /* 0x0000400009090812 */ /* 0x000fc400078efcff */
[----:B------:R-:W-:Y:S02]  /*167420*/  LOP3.LUT P0, RZ, R20, 0x80000, RZ, 0xc0, !PT ;  /* 0x0008000014ff7812 */ /* 0x000fe4000780c0ff */
[----:B0-----:R-:W-:-:S05]  /*167430*/  PRMT R11, R14, 0x7770, RZ ;  /* 0x000077700e0b7816 */ /* 0x001fca00000000ff */
[----:B------:R0:W-:Y:S02]  /*167440*/  @P6 STG.E.U8 desc[UR6][R6.64], R11 ;  /* 0x0000000b06006986 */ /* 0x0001e4000c101106 */
[C---:B0-----:R-:W-:Y:S02]  /*167450*/  PRMT R11, R14.reuse, 0x7771, RZ ;  /* 0x000077710e0b7816 */ /* 0x041fe400000000ff */
[----:B------:R-:W2:Y:S04]  /*167460*/  LDL.LU R7, [R1+0x688] ;  /* 0x0006880001077983 */ /* 0x000ea80000300800 */
[----:B---3--:R0:W-:Y:S01]  /*167470*/  @P0 STG.E.U8 desc[UR6][R2.64], R11 ;  /* 0x0000000b02000986 */ /* 0x0081e2000c101106 */
[----:B------:R-:W-:Y:S02]  /*167480*/  LOP3.LUT P0, RZ, R9, 0x4000, RZ, 0xc0, !PT ;  /* 0x0000400009ff7812 */ /* 0x000fe4000780c0ff */
[----:B0-----:R-:W-:-:S11]  /*167490*/  PRMT R11, R14, 0x7772, RZ ;  /* 0x000077720e0b7816 */ /* 0x001fd600000000ff */
[----:B------:R0:W-:Y:S01]  /*1674a0*/  @P0 STG.E.U8 desc[UR6][R4.64], R11 ;  /* 0x0000000b04000986 */ /* 0x0001e2000c101106 */
[----:B------:R-:W-:Y:S02]  /*1674b0*/  LOP3.LUT P0, RZ, R9, 0x2000, RZ, 0xc0, !PT ;  /* 0x0000200009ff7812 */ /* 0x000fe4000780c0ff */
[----:B------:R-:W-:Y:S02]  /*1674c0*/  LOP3.LUT P1, RZ, R20, 0x20000000, RZ, 0xc0, !PT ;  /* 0x2000000014ff7812 */ /* 0x000fe4000782c0ff */
[----:B0-----:R-:W-:Y:S02]  /*1674d0*/  PRMT R11, R14, 0x7773, RZ ;  /* 0x000077730e0b7816 */ /* 0x001fe400000000ff */
[----:B------:R-:W-:-:S07]  /*1674e0*/  LOP3.LUT P2, RZ, R20, 0x40000000, RZ, 0xc0, !PT ;  /* 0x4000000014ff7812 */ /* 0x000fce000784c0ff */
[----:B----4-:R0:W-:Y:S01]  /*1674f0*/  @P0 STG.E.U8 desc[UR6][R16.64], R11 ;  /* 0x0000000b10000986 */ /* 0x0101e2000c101106 */
[----:B------:R-:W-:Y:S02]  /*167500*/  LOP3.LUT P0, RZ, R9, 0x1000, RZ, 0xc0, !PT ;  /* 0x0000100009ff7812 */ /* 0x000fe4000780c0ff */
[----:B------:R-:W-:Y:S02]  /*167510*/  LOP3.LUT P3, RZ, R20, 0x80000000, RZ, 0xc0, !PT ;  /* 0x8000000014ff7812 */ /* 0x000fe4000786c0ff */
[----:B------:R-:W3:Y:S04]  /*167520*/  LDL.LU.64 R20, [R1+0x1528] ;  /* 0x0015280001147983 */ /* 0x000ee80000300a00 */
[----:B------:R-:W4:Y:S04]  /*167530*/  LDL.LU.64 R26, [R1+0x15a8] ;  /* 0x0015a800011a7983 */ /* 0x000f280000300a00 */
[----:B------:R-:W3:Y:S01]  /*167540*/  LDL.LU R6, [R1+0x678] ;  /* 0x0006780001067983 */ /* 0x000ee20000300800 */
[----:B0-----:R-:W-:-:S03]  /*167550*/  PRMT R11, R0, 0x7770, RZ ;  /* 0x00007770000b7816 */ /* 0x001fc600000000ff */
[----:B------:R-:W3:Y:S04]  /*167560*/  LDL.LU.64 R28, [R1+0x15a0] ;  /* 0x0015a000011c7983 */ /* 0x000ee80000300a00 */
[----:B------:R-:W3:Y:S04]  /*167570*/  LDL.LU.64 R22, [R1+0x1588] ;  /* 0x0015880001167983 */ /* 0x000ee80000300a00 */
[----:B------:R-:W3:Y:S04]  /*167580*/  LDL.LU.64 R24, [R1+0x1580] ;  /* 0x0015800001187983 */ /* 0x000ee80000300a00 */
[----:B------:R-:W3:Y:S04]  /*167590*/  LDL.LU.64 R2, [R1+0x1568] ;  /* 0x0015680001027983 */ /* 0x000ee80000300a00 */
[----:B------:R-:W3:Y:S04]  /*1675a0*/  LDL.LU.64 R4, [R1+0x1560] ;  /* 0x0015600001047983 */ /* 0x000ee80000300a00 */
[----:B------:R-:W3:Y:S04]  /*1675b0*/  LDL.LU.64 R14, [R1+0x15d8] ;  /* 0x0015d800010e7983 */ /* 0x000ee80000300a00 */
[----:B------:R-:W3:Y:S04]  /*1675c0*/  LDL.LU.64 R16, [R1+0x15d0] ;  /* 0x0015d00001107983 */ /* 0x000ee80000300a00 */
[----:B------:R-:W3:Y:S04]  /*1675d0*/  LDL.LU R8, [R1+0x668] ;  /* 0x0006680001087983 */ /* 0x000ee80000300800 */
        /* <DEDUP_REMOVED lines=17> */
[----:B0-----:R-:W-:Y:S01]  /*1676f0*/  PRMT R11, R7, 0x7770, RZ ;  /* 0x00007770070b7816 */ /* 0x001fe200000000ff */
[----:B------:R-:W2:Y:S10]  /*167700*/  LDL.LU.64 R12, [R1+0x5f28] ;  /* 0x005f2800010c7983 */ /* 0x000eb40000300a00 */
[----:B---3--:R0:W-:Y:S01]  /*167710*/  @P0 STG.E.U8 desc[UR6][R20.64], R11 ;  /* 0x0000000b14000986 */ /* 0x0081e2000c101106 */
[----:B------:R-:W-:-:S02]  /*167720*/  LOP3.LUT P0, RZ, R9, 0x80, RZ, 0xc0, !PT ;  /* 0x0000008009ff7812 */ /* 0x000fc4000780c0ff */
[----:B0-----:R-:W-:-:S11]  /*167730*/  PRMT R11, R7, 0x7771, RZ ;  /* 0x00007771070b7816 */ /* 0x001fd600000000ff */
        /* <DEDUP_REMOVED lines=14> */
[----:B0-----:R-:W3:Y:S01]  /*167820*/  LDL.LU.64 R14, [R1+0x1620] ;  /* 0x00162000010e7983 */ /* 0x001ee20000300a00 */
[----:B------:R-:W-:-:S05]  /*167830*/  PRMT R11, R8, 0x7770, RZ ;  /* 0x00007770080b7816 */ /* 0x000fca00000000ff */
[----:B------:R0:W-:Y:S04]  /*167840*/  @P6 STG.E.U8 desc[UR6][R16.64], R11 ;  /* 0x0000000b10006986 */ /* 0x0001e8000c101106 */
[----:B0-----:R-:W4:Y:S04]  /*167850*/  LDL.LU.64 R16, [R1+0x1618] ;  /* 0x0016180001107983 */ /* 0x001f280000300a00 */
[----:B------:R-:W4:Y:S01]  /*167860*/  LDL.LU.64 R22, [R1+0x1610] ;  /* 0x0016100001167983 */ /* 0x000f220000300a00 */
[----:B------:R-:W-:-:S03]  /*167870*/  LOP3.LUT P0, RZ, R19, 0x8000, RZ, 0xc0, !PT ;  /* 0x0000800013ff7812 */ /* 0x000fc6000780c0ff */
[----:B------:R-:W4:Y:S04]  /*167880*/  LDL.LU.64 R24, [R1+0x15e8] ;  /* 0x0015e80001187983 */ /* 0x000f280000300a00 */
[----:B------:R-:W4:Y:S04]  /*167890*/  LDL.LU.64 R2, [R1+0x15e0] ;  /* 0x0015e00001027983 */ /* 0x000f280000300a00 */
[----:B------:R-:W4:Y:S04]  /*1678a0*/  LDL.LU.64 R4, [R1+0x1668] ;  /* 0x0016680001047983 */ /* 0x000f280000300a00 */
[----:B------:R-:W4:Y:S01]  /*1678b0*/  LDL.LU R6, [R1+0x658] ;  /* 0x0006580001067983 */ /* 0x000f220000300800 */
[----:B------:R-:W-:-:S02]  /*1678c0*/  LOP3.LUT P4, RZ, R19, 0x8, RZ, 0xc0, !PT ;  /* 0x0000000813ff7812 */ /* 0x000fc4000788c0ff */
[----:B------:R-:W-:Y:S02]  /*1678d0*/  PRMT R11, R8, 0x7771, RZ ;  /* 0x00007771080b7816 */ /* 0x000fe400000000ff */
[----:B------:R-:W-:Y:S02]  /*1678e0*/  LOP3.LUT P5, RZ, R19, 0x10, RZ, 0xc0, !PT ;  /* 0x0000001013ff7812 */ /* 0x000fe400078ac0ff */
[----:B--2---:R-:W-:-:S04]  /*1678f0*/  LOP3.LUT R12, R12, 0xdfffffff, RZ, 0xc0, !PT ;  /* 0xdfffffff0c0c7812 */ /* 0x004fc800078ec0ff */
[----:B------:R-:W-:Y:S02]  /*167900*/  @P0 LOP3.LUT R12, R12, 0x20000000, RZ, 0xfc, !PT ;  /* 0x200000000c0c0812 */ /* 0x000fe400078efcff */
[----:B------:R-:W-:Y:S02]  /*167910*/  LOP3.LUT P0, RZ, R19, 0x4000, RZ, 0xc0, !PT ;  /* 0x0000400013ff7812 */ /* 0x000fe4000780c0ff */
[----:B------:R-:W-:-:S11]  /*167920*/  LOP3.LUT R12, R12, 0xbfffffff, RZ, 0xc0, !PT ;  /* 0xbfffffff0c0c7812 */ /* 0x000fd600078ec0ff */
[----:B------:R-:W-:Y:S02]  /*167930*/  @P0 LOP3.LUT R12, R12, 0x40000000, RZ, 0xfc, !PT ;  /* 0x400000000c0c0812 */ /* 0x000fe400078efcff */
[----:B------:R-:W-:Y:S02]  /*167940*/  LOP3.LUT P0, RZ, R19, 0x2000, RZ, 0xc0, !PT ;  /* 0x0000200013ff7812 */ /* 0x000fe4000780c0ff */
[----:B------:R-:W-:-:S11]  /*167950*/  LOP3.LUT R12, R12, 0x7fffffff, RZ, 0xc0, !PT ;  /* 0x7fffffff0c0c7812 */ /* 0x000fd600078ec0ff */
[----:B------:R-:W-:-:S05]  /*167960*/  @P0 LOP3.LUT R12, R12, 0x80000000, RZ, 0xfc, !PT ;  /* 0x800000000c0c0812 */ /* 0x000fca00078efcff */
[----:B------:R-:W-:Y:S04]  /*167970*/  STL.64 [R1+0x5f20], R12 ;  /* 0x005f200c01007387 */ /* 0x000fe80000100a00 */
[----:B---3--:R0:W-:Y:S04]  /*167980*/  @P4 STG.E.U8 desc[UR6][R14.64], R11 ;  /* 0x0000000b0e004986 */ /* 0x0081e8000c101106 */
[----:B0-----:R-:W2:Y:S04]  /*167990*/  LDL.LU.64 R14, [R1+0x1660] ;  /* 0x00166000010e7983 */ /* 0x001ea80000300a00 */
[----:B------:R-:W3:Y:S04]  /*1679a0*/  LDL.LU R0, [R1+0x68c] ;  /* 0x00068c0001007983 */ /* 0x000ee80000300800 */
[----:B------:R-:W3:Y:S01]  /*1679b0*/  LDL.LU.64 R12, [R1+0x1628] ;  /* 0x00162800010c7983 */ /* 0x000ee20000300a00 */
[----:B------:R-:W-:-:S05]  /*1679c0*/  PRMT R11, R8, 0x7772, RZ ;  /* 0x00007772080b7816 */ /* 0x000fca00000000ff */
[----:B----4-:R0:W-:Y:S04]  /*1679d0*/  @P5 STG.E.U8 desc[UR6][R16.64], R11 ;  /* 0x0000000b10005986 */ /* 0x0101e8000c101106 */
[----:B0-----:R-:W4:Y:S01]  /*1679e0*/  LDL.LU.64 R16, [R1+0x16d8] ;  /* 0x0016d80001107983 */ /* 0x001f220000300a00 */
[----:B------:R-:W-:Y:S02]  /*1679f0*/  LOP3.LUT P0, RZ, R19, 0x1000, RZ, 0xc0, !PT ;  /* 0x0000100013ff7812 */ /* 0x000fe4000780c0ff */
[----:B------:R-:W-:Y:S01]  /*167a00*/  LOP3.LUT R9, R9, 0xfffffffe, RZ, 0xc0, !PT ;  /* 0xfffffffe09097812 */ /* 0x000fe200078ec0ff */
[----:B------:R-:W4:Y:S10]  /*167a10*/  LDL.LU.64 R20, [R1+0x16b0] ;  /* 0x0016b00001147983 */ /* 0x000f340000300a00 */
[----:B------:R-:W-:-:S02]  /*167a20*/  @P0 LOP3.LUT R9, R9, 0x1, RZ, 0xfc, !PT ;  /* 0x0000000109090812 */ /* 0x000fc400078efcff */
        /* <DEDUP_REMOVED lines=11> */
[----:B------:R-:W-:-:S09]  /*167ae0*/  LOP3.LUT P6, RZ, R19, 0x20, RZ, 0xc0, !PT ;  /* 0x0000002013ff7812 */ /* 0x000fd200078cc0ff */
[----:B------:R-:W-:Y:S02]  /*167af0*/  @P0 LOP3.LUT R9, R9, 0x10, RZ, 0xfc, !PT ;  /* 0x0000001009090812 */ /* 0x000fe400078efcff */
[----:B------:R-:W-:Y:S02]  /*167b00*/  LOP3.LUT P0, RZ, R19, 0x80, RZ, 0xc0, !PT ;  /* 0x0000008013ff7812 */ /* 0x000fe4000780c0ff */
[----:B------:R-:W-:Y:S02]  /*167b10*/  LOP3.LUT R9, R9, 0xffffffdf, RZ, 0xc0, !PT ;  /* 0xffffffdf09097812 */ /* 0x000fe400078ec0ff */
[----:B------:R-:W-:Y:S02]  /*167b20*/  PRMT R11, R8, 0x7773, RZ ;  /* 0x00007773080b7816 */ /* 0x000fe400000000ff */
[----:B------:R-:W4:Y:S07]  /*167b30*/  LDL.LU R8, [R1+0x67c] ;  /* 0x00067c0001087983 */ /* 0x000f2e0000300800 */
[----:B------:R-:W-:Y:S01]  /*167b40*/  @P0 LOP3.LUT R9, R9, 0x20, RZ, 0xfc, !PT ;  /* 0x0000002009090812 */ /* 0x000fe200078efcff */
[----:B------:R0:W-:Y:S01]  /*167b50*/  @P6 STG.E.U8 desc[UR6][R22.64], R11 ;  /* 0x0000000b16006986 */ /* 0x0001e2000c101106 */
[----:B------:R-:W-:-:S03]  /*167b60*/  LOP3.LUT P0, RZ, R19, 0x40, RZ, 0xc0, !PT ;  /* 0x0000004013ff7812 */ /* 0x000fc6000780c0ff */
[----:B------:R-:W4:Y:S04]  /*167b70*/  LDL.LU.64 R26, [R1+0x1688] ;  /* 0x00168800011a7983 */ /* 0x000f280000300a00 */
[----:B------:R-:W4:Y:S01]  /*167b80*/  LDL.LU.64 R28, [R1+0x1680] ;  /* 0x00168000011c7983 */ /* 0x000f220000300a00 */
[----:B0-----:R-:W-:-:S03]  /*167b90*/  PRMT R11, R6, 0x7770, RZ ;  /* 0x00007770060b7816 */ /* 0x001fc600000000ff */
[----:B------:R-:W4:Y:S04]  /*167ba0*/  LDL.LU.64 R22, [R1+0x16f0] ;  /* 0x0016f00001167983 */ /* 0x000f280000300a00 */
[----:B------:R0:W-:Y:S01]  /*167bb0*/  @P0 STG.E.U8 desc[UR6][R24.64], R11 ;  /* 0x0000000b18000986 */ /* 0x0001e2000c101106 */
[C---:B------:R-:W-:Y:S02]  /*167bc0*/  LOP3.LUT P0, RZ, R9.reuse, 0x20, RZ, 0xc0, !PT ;  /* 0x0000002009ff7812 */ /* 0x040fe4000780c0ff */
[----:B0-----:R-:W-:Y:S01]  /*167bd0*/  PRMT R11, R6, 0x7771, RZ ;  /* 0x00007771060b7816 */ /* 0x001fe200000000ff */
[----:B------:R-:W4:Y:S10]  /*167be0*/  LDL.LU.64 R24, [R1+0x16e8] ;  /* 0x0016e80001187983 */ /* 0x000f340000300a00 */
[----:B------:R0:W-:Y:S01]  /*167bf0*/  @P0 STG.E.U8 desc[UR6][R2.64], R11 ;  /* 0x0000000b02000986 */ /* 0x0001e2000c101106 */
[----:B------:R-:W-:-:S02]  /*167c00*/  LOP3.LUT P0, RZ, R9, 0x10, RZ, 0xc0, !PT ;  /* 0x0000001009ff7812 */ /* 0x000fc4000780c0ff */
[----:B0-----:R-:W-:Y:S01]  /*167c10*/  PRMT R11, R6, 0x7772, RZ ;  /* 0x00007772060b7816 */ /* 0x001fe200000000ff */
[----:B------:R-:W4:Y:S10]  /*167c20*/  LDL.LU.64 R2, [R1+0x16e0] ;  /* 0x0016e00001027983 */ /* 0x000f340000300a00 */
[----:B------:R0:W-:Y:S01]  /*167c30*/  @P0 STG.E.U8 desc[UR6][R4.64], R11 ;  /* 0x0000000b04000986 */ /* 0x0001e2000c101106 */
[----:B------:R-:W-:-:S02]  /*167c40*/  LOP3.LUT P0, RZ, R9, 0x8, RZ, 0xc0, !PT ;  /* 0x0000000809ff7812 */ /* 0x000fc4000780c0ff */
[----:B0-----:R-:W-:Y:S01]  /*167c50*/  PRMT R11, R6, 0x7773, RZ ;  /* 0x00007773060b7816 */ /* 0x001fe200000000ff */
[----:B------:R-:W4:Y:S04]  /*167c60*/  LDL.LU.64 R4, [R1+0x1758] ;  /* 0x0017580001047983 */ /* 0x000f280000300a00 */
[----:B------:R-:W4:Y:S06]  /*167c70*/  LDL.LU.64 R6, [R1+0x1750] ;  /* 0x0017500001067983 */ /* 0x000f2c0000300a00 */
[----:B--2---:R3:W-:Y:S01]  /*167c80*/  @P0 STG.E.U8 desc[UR6][R14.64], R11 ;  /* 0x0000000b0e000986 */ /* 0x0047e2000c101106 */
[----:B------:R-:W-:-:S02]  /*167c90*/  LOP3.LUT P0, RZ, R9, 0x4, RZ, 0xc0, !PT ;  /* 0x0000000409ff7812 */ /* 0x000fc4000780c0ff */
[----:B---3--:R-:W-:Y:S01]  /*167ca0*/  PRMT R11, R0, 0x7770, RZ ;  /* 0x00007770000b7816 */ /* 0x008fe200000000ff */
[----:B------:R-:W2:Y:S10]  /*167cb0*/  LDL.LU.64 R14, [R1+0x1728] ;  /* 0x00172800010e7983 */ /* 0x000eb40000300a00 */
[----:B------:R0:W-:Y:S01]  /*167cc0*/  @P0 STG.E.U8 desc[UR6][R12.64], R11 ;  /* 0x0000000b0c000986 */ /* 0x0001e2000c101106 */
[----:B------:R-:W-:-:S02]  /*167cd0*/  LOP3.LUT P0, RZ, R9, 0x2, RZ, 0xc0, !PT ;  /* 0x0000000209ff7812 */ /* 0x000fc4000780c0ff */
[----:B0-----:R-:W-:Y:S01]  /*167ce0*/  PRMT R11, R0, 0x7771, RZ ;  /* 0x00007771000b7816 */ /* 0x001fe200000000ff */
[----:B------:R-:W3:Y:S10]  /*167cf0*/  LDL.LU.64 R12, [R1+0x5f20] ;  /* 0x005f2000010c7983 */ /* 0x000ef40000300a00 */
[----:B----4-:R0:W-:Y:S04]  /*167d00*/  @P0 STG.E.U8 desc[UR6][R16.64], R11 ;  /* 0x0000000b10000986 */ /* 0x0101e8000c101106 */
[----:B0-----:R-:W4:Y:S04]  /*167d10*/  LDL.LU.64 R16, [R1+0x5f18] ;  /* 0x005f180001107983 */ /* 0x001f280000300a00 */
[----:B------:R0:W-:Y:S04]  /*167d20*/  STL [R1+0x5e38], R10 ;  /* 0x005e380a01007387 */ /* 0x0001e80000100800 */
[----:B0-----:R-:W2:Y:S01]  /*167d30*/  LDL.LU.64 R10, [R1+0x16b8] ;  /* 0x0016b800010a7983 */ /* 0x001ea20000300a00 */
[----:B------:R-:W-:-:S02]  /*167d40*/  LOP3.LUT P0, RZ, R9, 0x1, RZ, 0xc0, !PT ;  /* 0x0000000109ff7812 */ /* 0x000fc4000780c0ff */
[----:B------:R-:W-:Y:S02]  /*167d50*/  PRMT R9, R0, 0x7772, RZ ;  /* 0x0000777200097816 */ /* 0x000fe400000000ff */
[C---:B------:R-:W-:Y:S02]  /*167d60*/  LOP3.LUT P1, RZ, R19.reuse, 0x10000, RZ, 0xc0, !PT ;  /* 0x0001000013ff7812 */ /* 0x040fe4000782c0ff */
[C---:B------:R-:W-:Y:S02]  /*167d70*/  LOP3.LUT P2, RZ, R19.reuse, 0x20000, RZ, 0xc0, !PT ;  /* 0x0002000013ff7812 */ /* 0x040fe4000784c0ff */
[C---:B------:R-:W-:Y:S02]  /*167d80*/  LOP3.LUT P3, RZ, R19.reuse, 0x40000, RZ, 0xc0, !PT ;  /* 0x0004000013ff7812 */ /* 0x040fe4000786c0ff */
[C---:B------:R-:W-:Y:S02]  /*167d90*/  LOP3.LUT P4, RZ, R19.reuse, 0x80000, RZ, 0xc0, !PT ;  /* 0x0008000013ff7812 */ /* 0x040fe4000788c0ff */
[----:B------:R-:W-:-:S02]  /*167da0*/  LOP3.LUT P5, RZ, R19, 0x100000, RZ, 0xc0, !PT ;  /* 0x0010000013ff7812 */ /* 0x000fc400078ac0ff */
[----:B------:R-:W-:Y:S01]  /*167db0*/  LOP3.LUT P6, RZ, R19, 0x200000, RZ, 0xc0, !PT ;  /* 0x0020000013ff7812 */ /* 0x000fe200078cc0ff */
[----:B--2---:R0:W-:Y:S01]  /*167dc0*/  @P0 STG.E.U8 desc[UR6][R10.64], R9 ;  /* 0x000000090a000986 */ /* 0x0041e2000c101106 */
[----:B---3--:R-:W-:Y:S02]  /*167dd0*/  LOP3.LUT P0, RZ, R12, 0x80000000, RZ, 0xc0, !PT ;  /* 0x800000000cff7812 */ /* 0x008fe4000780c0ff */
[----:B0-----:R-:W-:-:S11]  /*167de0*/  PRMT R9, R0, 0x7773, RZ ;  /* 0x0000777300097816 */ /* 0x001fd600000000ff */
[----:B------:R0:W-:Y:S01]  /*167df0*/  @P0 STG.E.U8 desc[UR6][R20.64], R9 ;  /* 0x0000000914000986 */ /* 0x0001e2000c101106 */
[----:B------:R-:W-:Y:S02]  /*167e00*/  LOP3.LUT P0, RZ, R12, 0x40000000, RZ, 0xc0, !PT ;  /* 0x400000000cff7812 */ /* 0x000fe4000780c0ff */
[----:B0-----:R-:W-:-:S11]  /*167e10*/  PRMT R9, R8, 0x7770, RZ ;  /* 0x0000777008097816 */ /* 0x001fd600000000ff */
[----:B------:R0:W-:Y:S01]  /*167e20*/  @P0 STG.E.U8 desc[UR6][R26.64], R9 ;  /* 0x000000091a000986 */ /* 0x0001e2000c101106 */
[----:B------:R-:W-:Y:S02]  /*167e30*/  LOP3.LUT P0, RZ, R12, 0x20000000, RZ, 0xc0, !PT ;  /* 0x200000000cff7812 */ /* 0x000fe4000780c0ff */
[----:B0-----:R-:W-:-:S11]  /*167e40*/  PRMT R9, R8, 0x7771, RZ ;  /* 0x0000777108097816 */ /* 0x001fd600000000ff */
[----:B------:R0:W-:Y:S02]  /*167e50*/  @P0 STG.E.U8 desc[UR6][R28.64], R9 ;  /* 0x000000091c000986 */ /* 0x0001e4000c101106 */
[----:B0-----:R-:W-:-:S05]  /*167e60*/  PRMT R9, R8, 0x7772, RZ ;  /* 0x0000777208097816 */ /* 0x001fca00000000ff */
[----:B------:R0:W-:Y:S02]  /*167e70*/  @P1 STG.E.U8 desc[UR6][R22.64], R9 ;  /* 0x0000000916001986 */ /* 0x0001e4000c101106 */
[----:B0-----:R-:W-:-:S05]  /*167e80*/  PRMT R9, R8, 0x7773, RZ ;  /* 0x0000777308097816 */ /* 0x001fca00000000ff */
[----:B------:R4:W-:Y:S02]  /*167e90*/  @P2 STG.E.U8 desc[UR6][R24.64], R9 ;  /* 0x0000000918002986 */ /* 0x0009e4000c101106 */
[----:B----4-:R-:W-:-:S05]  /*167ea0*/  PRMT R9, R17, 0x7770, RZ ;  /* 0x0000777011097816 */ /* 0x010fca00000000ff */
        /* <DEDUP_REMOVED lines=12> */
[----:B------:R-:W-:-:S02]  /*167f70*/  LOP3.LUT R12, R12, 0xffefffff, RZ, 0xc0, !PT ;  /* 0xffefffff0c0c7812 */ /* 0x000fc400078ec0ff */
[C---:B------:R-:W-:Y:S01]  /*167f80*/  LOP3.LUT P4, RZ, R19.reuse, 0x400000, RZ, 0xc0, !PT ;  /* 0x0040000013ff7812 */ /* 0x040fe2000788c0ff */
[----:B------:R-:W3:Y:S04]  /*167f90*/  LDL.LU.64 R4, [R1+0x1788] ;  /* 0x0017880001047983 */ /* 0x000ee80000300a00 */
[----:B------:R-:W3:Y:S04]  /*167fa0*/  LDL.LU.64 R6, [R1+0x1780] ;  /* 0x0017800001067983 */ /* 0x000ee80000300a00 */
[----:B------:R-:W3:Y:S01]  /*167fb0*/  LDL.LU R20, [R1+0x640] ;  /* 0x0006400001147983 */ /* 0x000ee20000300800 */
[----:B------:R-:W-:-:S03]  /*167fc0*/  LOP3.LUT P5, RZ, R19, 0x800000, RZ, 0xc0, !PT ;  /* 0x0080000013ff7812 */ /* 0x000fc600078ac0ff */
[----:B------:R-:W-:Y:S01]  /*167fd0*/  STL [R1+0x5a38], R19 ;  /* 0x005a381301007387 */ /* 0x000fe20000100800 */
[----:B------:R-:W-:-:S03]  /*167fe0*/  LOP3.LUT P6, RZ, R19, 0x1000000, RZ, 0xc0, !PT ;  /* 0x0100000013ff7812 */ /* 0x000fc600078cc0ff */
[----:B------:R-:W-:Y:S01]  /*167ff0*/  STL [R1+0x5ee4], R18 ;  /* 0x005ee41201007387 */ /* 0x000fe20000100800 */
        /* <DEDUP_REMOVED lines=23> */
[----:B------:R-:W-:Y:S02]  /*168170*/  @P0 LOP3.LUT R12, R12, 0x8000000, RZ, 0xfc, !PT ;  /* 0x080000000c0c0812 */ /* 0x000fe400078efcff */
[C---:B------:R-:W-:Y:S02]  /*168180*/  LOP3.LUT P0, RZ, R19.reuse, 0x4000000, RZ, 0xc0, !PT ;  /* 0x0400000013ff7812 */ /* 0x040fe4000780c0ff */
[----:B------:R-:W-:Y:S01]  /*168190*/  LOP3.LUT R12, R12, 0xefffffff, RZ, 0xc0, !PT ;  /* 0xefffffff0c0c7812 */ /* 0x000fe200078ec0ff */
[----:B------:R0:W-:Y:S10]  /*1681a0*/  @P4 STG.E.U8 desc[UR6][R14.64], R9 ;  /* 0x000000090e004986 */ /* 0x0001f4000c101106 */
[----:B------:R-:W-:Y:S01]  /*1681b0*/  @P0 LOP3.LUT R12, R12, 0x10000000, RZ, 0xfc, !PT ;  /* 0x100000000c0c0812 */ /* 0x000fe200078efcff */
[----:B0-----:R-:W2:Y:S01]  /*1681c0*/  LDL.LU.64 R14, [R1+0x17d8] ;  /* 0x0017d800010e7983 */ /* 0x001ea20000300a00 */
[----:B------:R-:W-:-:S03]  /*1681d0*/  LOP3.LUT P0, RZ, R19, 0x2000000, RZ, 0xc0, !PT ;  /* 0x0200000013ff7812 */ /* 0x000fc6000780c0ff */
[----:B------:R-:W3:Y:S04]  /*1681e0*/  LDL.LU R0, [R1+0x630] ;  /* 0x0006300001007983 */ /* 0x000ee80000300800 */
[----:B------:R-:W2:Y:S04]  /*1681f0*/  LDL.LU.64 R18, [R1+0x1798] ;  /* 0x0017980001127983 */ /* 0x000ea80000300a00 */
[----:B--2---:R0:W-:Y:S04]  /*168200*/  STL.64 [R1+0x5ef8], R18 ;  /* 0x005ef81201007387 */ /* 0x0041e80000100a00 */
[----:B0-----:R-:W2:Y:S04]  /*168210*/  LDL.LU.64 R18, [R1+0x17c0] ;  /* 0x0017c00001127983 */ /* 0x001ea80000300a00 */
[----:B--2---:R0:W-:Y:S04]  /*168220*/  STL.64 [R1+0x5f00], R18 ;  /* 0x005f001201007387 */ /* 0x0041e80000100a00 */
[----:B0-----:R-:W2:Y:S01]  /*168230*/  LDL.LU.64 R18, [R1+0x17c8] ;  /* 0x0017c80001127983 */ /* 0x001ea20000300a00 */
[----:B------:R-:W-:-:S05]  /*168240*/  PRMT R9, R8, 0x7771, RZ ;  /* 0x0000777108097816 */ /* 0x000fca00000000ff */
[----:B----4-:R0:W-:Y:S02]  /*168250*/  @P5 STG.E.U8 desc[UR6][R24.64], R9 ;  /* 0x0000000918005986 */ /* 0x0101e4000c101106 */
[----:B0-----:R-:W-:-:S05]  /*168260*/  PRMT R9, R8, 0x7772, RZ ;  /* 0x0000777208097816 */ /* 0x001fca00000000ff */
[----:B------:R0:W-:Y:S02]  /*168270*/  @P6 STG.E.U8 desc[UR6][R2.64], R9 ;  /* 0x0000000902006986 */ /* 0x0001e4000c101106 */
[----:B0-----:R-:W-:-:S05]  /*168280*/  PRMT R9, R8, 0x7773, RZ ;  /* 0x0000777308097816 */ /* 0x001fca00000000ff */
[----:B------:R-:W-:Y:S04]  /*168290*/  @P0 STG.E.U8 desc[UR6][R4.64], R9 ;  /* 0x0000000904000986 */ /* 0x000fe8000c101106 */
[----:B--2---:R0:W-:Y:S04]  /*1682a0*/  STL.64 [R1+0x5f08], R18 ;  /* 0x005f081201007387 */ /* 0x0041e80000100a00 */
[----:B0-----:R-:W2:Y:S01]  /*1682b0*/  LDL.LU.64 R18, [R1+0x17d0] ;  /* 0x0017d00001127983 */ /* 0x001ea20000300a00 */
[----:B------:R-:W-:Y:S02]  /*1682c0*/  LOP3.LUT P0, RZ, R12, 0x10000000, RZ, 0xc0, !PT ;  /* 0x100000000cff7812 */ /* 0x000fe4000780c0ff */
[----:B------:R-:W-:Y:S01]  /*1682d0*/  PRMT R9, R20, 0x7770, RZ ;  /* 0x0000777014097816 */ /* 0x000fe200000000ff */
[----:B------:R-:W4:Y:S04]  /*1682e0*/  LDL.LU.64 R10, [R1+0x1820] ;  /* 0x00182000010a7983 */ /* 0x000f280000300a00 */
[----:B------:R-:W3:Y:S04]  /*1682f0*/  LDL.LU.64 R26, [R1+0x1808] ;  /* 0x00180800011a7983 */ /* 0x000ee80000300a00 */
[----:B------:R-:W3:Y:S04]  /*168300*/  LDL.LU R8, [R1+0x620] ;  /* 0x0006200001087983 */ /* 0x000ee80000300800 */
[----:B------:R0:W-:Y:S01]  /*168310*/  @P0 STG.E.U8 desc[UR6][R6.64], R9 ;  /* 0x0000000906000986 */ /* 0x0001e2000c101106 */
[----:B------:R-:W-:-:S03]  /*168320*/  LOP3.LUT P0, RZ, R12, 0x8000000, RZ, 0xc0, !PT ;  /* 0x080000000cff7812 */ /* 0x000fc6000780c0ff */
[----:B------:R-:W3:Y:S04]  /*168330*/  LDL.LU.64 R28, [R1+0x1800] ;  /* 0x00180000011c7983 */ /* 0x000ee80000300a00 */
[----:B------:R-:W3:Y:S01]  /*168340*/  LDL.LU.64 R22, [R1+0x1878] ;  /* 0x0018780001167983 */ /* 0x000ee20000300a00 */
[----:B0-----:R-:W-:-:S03]  /*168350*/  PRMT R9, R20, 0x7771, RZ ;  /* 0x0000777114097816 */ /* 0x001fc600000000ff */
[----:B------:R-:W3:Y:S04]  /*168360*/  LDL.LU.64 R24, [R1+0x1870] ;  /* 0x0018700001187983 */ /* 0x000ee80000300a00 */
[----:B------:R0:W-:Y:S01]  /*168370*/  @P0 STG.E.U8 desc[UR6][R14.64], R9 ;  /* 0x000000090e000986 */ /* 0x0001e2000c101106 */
[----:B------:R-:W-:-:S03]  /*168380*/  LOP3.LUT P0, RZ, R12, 0x4000000, RZ, 0xc0, !PT ;  /* 0x040000000cff7812 */ /* 0x000fc6000780c0ff */
[----:B------:R-:W3:Y:S04]  /*168390*/  LDL.LU.64 R2, [R1+0x1858] ;  /* 0x0018580001027983 */ /* 0x000ee80000300a00 */
[----:B------:R-:W3:Y:S01]  /*1683a0*/  LDL.LU R21, [R1+0x610] ;  /* 0x0006100001157983 */ /* 0x000ee20000300800 */
[----:B0-----:R-:W-:-:S03]  /*1683b0*/  PRMT R9, R20, 0x7772, RZ ;  /* 0x0000777214097816 */ /* 0x001fc600000000ff */
        /* <DEDUP_REMOVED lines=10> */
[----:B---3--:R-:W-:-:S11]  /*168460*/  PRMT R9, R0, 0x7770, RZ ;  /* 0x0000777000097816 */ /* 0x008fd600000000ff */
        /* <DEDUP_REMOVED lines=8> */
[----:B------:R-:W-:Y:S01]  /*1684f0*/  LOP3.LUT P5, RZ, R17, 0x80, RZ, 0xc0, !PT ;  /* 0x0000008011ff7812 */ /* 0x000fe200078ac0ff */
[----:B--2---:R0:W-:Y:S01]  /*168500*/  @P0 STG.E.U8 desc[UR6][R18.64], R9 ;  /* 0x0000000912000986 */ /* 0x0041e2000c101106 */
[----:B------:R-:W-:Y:S02]  /*168510*/  LOP3.LUT P0, RZ, R12, 0x400000, RZ, 0xc0, !PT ;  /* 0x004000000cff7812 */ /* 0x000fe4000780c0ff */
[----:B0-----:R-:W-:-:S11]  /*168520*/  PRMT R9, R0, 0x7772, RZ ;  /* 0x0000777200097816 */ /* 0x001fd600000000ff */
[----:B----4-:R0:W-:Y:S01]  /*168530*/  @P0 STG.E.U8 desc[UR6][R10.64], R9 ;  /* 0x000000090a000986 */ /* 0x0101e2000c101106 */
        /* <DEDUP_REMOVED lines=17> */
[C---:B------:R-:W-:Y:S02]  /*168650*/  LOP3.LUT P6, RZ, R17.reuse, 0x100, RZ, 0xc0, !PT ;  /* 0x0000010011ff7812 */ /* 0x040fe400078cc0ff */
[----:B------:R-:W-:Y:S01]  /*168660*/  LOP3.LUT P4, RZ, R17, 0x200, RZ, 0xc0, !PT ;  /* 0x0000020011ff7812 */ /* 0x000fe2000788c0ff */
[----:B------:R-:W3:Y:S01]  /*168670*/  LDL.LU.64 R24, [R1+0x18a0] ;  /* 0x0018a00001187983 */ /* 0x000ee20000300a00 */
[----:B------:R-:W-:-:S09]  /*168680*/  PRMT R9, R21, 0x7772, RZ ;  /* 0x0000777215097816 */ /* 0x000fd200000000ff */
[----:B------:R0:W-:Y:S02]  /*168690*/  @P6 STG.E.U8 desc[UR6][R14.64], R9 ;  /* 0x000000090e006986 */ /* 0x0001e4000c101106 */
[----:B0-----:R-:W-:Y:S02]  /*1686a0*/  PRMT R9, R21, 0x7773, RZ ;  /* 0x0000777315097816 */ /* 0x001fe400000000ff */
[----:B------:R-:W4:Y:S04]  /*1686b0*/  LDL.LU.64 R14, [R1+0x1908] ;  /* 0x00190800010e7983 */ /* 0x000f280000300a00 */
[----:B------:R-:W3:Y:S04]  /*1686c0*/  LDL.LU.64 R2, [R1+0x1900] ;  /* 0x0019000001027983 */ /* 0x000ee80000300a00 */
[----:B------:R-:W3:Y:S04]  /*1686d0*/  LDL.LU R8, [R1+0x644] ;  /* 0x0006440001087983 */ /* 0x000ee80000300800 */
[----:B------:R-:W3:Y:S04]  /*1686e0*/  LDL.LU.64 R4, [R1+0x18e8] ;  /* 0x0018e80001047983 */ /* 0x000ee80000300a00 */
[----:B------:R-:W3:Y:S04]  /*1686f0*/  LDL.LU R0, [R1+0x634] ;  /* 0x0006340001007983 */ /* 0x000ee80000300800 */
[----:B--2---:R0:W-:Y:S04]  /*168700*/  @P4 STG.E.U8 desc[UR6][R6.64], R9 ;  /* 0x0000000906004986 */ /* 0x0041e8000c101106 */
[----:B0-----:R-:W2:Y:S04]  /*168710*/  LDL.LU.64 R6, [R1+0x18e0] ;  /* 0x0018e00001067983 */ /* 0x001ea80000300a00 */
[----:B------:R-:W2:Y:S04]  /*168720*/  LDL.LU.64 R18, [R1+0x1938] ;  /* 0x0019380001127983 */ /* 0x000ea80000300a00 */
        /* <DEDUP_REMOVED lines=31> */
[----:B------:R-:W-:Y:S02]  /*168920*/  LOP3.LUT R12, R12, 0xfff7ffff, RZ, 0xc0, !PT ;  /* 0xfff7ffff0c0c7812 */ /* 0x000fe400078ec0ff */
[----:B---3--:R-:W-:-:S05]  /*168930*/  PRMT R9, R8, 0x7770, RZ ;  /* 0x0000777008097816 */ /* 0x008fca00000000ff */
[----:B------:R0:W-:Y:S02]  /*168940*/  @P5 STG.E.U8 desc[UR6][R24.64], R9 ;  /* 0x0000000918005986 */ /* 0x0001e4000c101106 */
[----:B------:R-:W-:Y:S02]  /*168950*/  @P0 LOP3.LUT R12, R12, 0x80000, RZ, 0xfc, !PT ;  /* 0x000800000c0c0812 */ /* 0x000fe400078efcff */
[----:B------:R-:W-:Y:S02]  /*168960*/  LOP3.LUT P0, RZ, R17, 0x1000, RZ, 0xc0, !PT ;  /* 0x0000100011ff7812 */ /* 0x000fe4000780c0ff */
[----:B0-----:R-:W-:-:S05]  /*168970*/  PRMT R9, R8, 0x7771, RZ ;  /* 0x0000777108097816 */ /* 0x001fca00000000ff */
[----:B----4-:R0:W-:Y:S02]  /*168980*/  @P6 STG.E.U8 desc[UR6][R14.64], R9 ;  /* 0x000000090e006986 */ /* 0x0101e4000c101106 */
[----:B0-----:R-:W-:Y:S02]  /*168990*/  PRMT R9, R8, 0x7772, RZ ;  /* 0x0000777208097816 */ /* 0x001fe400000000ff */
[----:B------:R-:W3:Y:S04]  /*1689a0*/  LDL.LU.64 R14, [R1+0x1930] ;  /* 0x00193000010e7983 */ /* 0x000ee80000300a00 */
        /* <DEDUP_REMOVED lines=14> */
[----:B------:R-:W3:Y:S04]  /*168a90*/  LDL.LU R8, [R1+0x648] ;  /* 0x0006480001087983 */ /* 0x000ee80000300800 */
[----:B------:R-:W3:Y:S01]  /*168aa0*/  LDL.LU.64 R2, [R1+0x19b8] ;  /* 0x0019b80001027983 */ /* 0x000ee20000300a00 */
[----:B0-----:R-:W-:-:S03]  /*168ab0*/  PRMT R9, R0, 0x7771, RZ ;  /* 0x0000777100097816 */ /* 0x001fc600000000ff */
        /* <DEDUP_REMOVED lines=9> */
[----:B------:R-:W-:Y:S02]  /*168b50*/  PRMT R9, R0, 0x7773, RZ ;  /* 0x0000777300097816 */ /* 0x000fe400000000ff */
[----:B------:R-:W-:-:S09]  /*168b60*/  LOP3.LUT P1, RZ, R17, 0x400000, RZ, 0xc0, !PT ;  /* 0x0040000011ff7812 */ /* 0x000fd2000782c0ff */
[----:B--2---:R0:W-:Y:S04]  /*168b70*/  @P0 STG.E.U8 desc[UR6][R18.64], R9 ;  /* 0x0000000912000986 */ /* 0x0041e8000c101106 */
[----:B0-----:R-:W2:Y:S01]  /*168b80*/  LDL.LU R18, [R1+0x5ee4] ;  /* 0x005ee40001127983 */ /* 0x001ea20000300800 */
[----:B------:R-:W-:Y:S02]  /*168b90*/  LOP3.LUT P0, RZ, R12, 0x4000, RZ, 0xc0, !PT ;  /* 0x000040000cff7812 */ /* 0x000fe4000780c0ff */
[----:B------:R-:W-:-:S11]  /*168ba0*/  PRMT R9, R16, 0x7770, RZ ;  /* 0x0000777010097816 */ /* 0x000fd600000000ff */
[----:B---3--:R0:W-:Y:S01]  /*168bb0*/  @P0 STG.E.U8 desc[UR6][R14.64], R9 ;  /* 0x000000090e000986 */ /* 0x0081e2000c101106 */
[----:B------:R-:W-:Y:S02]  /*168bc0*/  LOP3.LUT P0, RZ, R12, 0x2000, RZ, 0xc0, !PT ;  /* 0x000020000cff7812 */ /* 0x000fe4000780c0ff */
[----:B0-----:R-:W-:Y:S01]  /*168bd0*/  PRMT R9, R16, 0x7771, RZ ;  /* 0x0000777110097816 */ /* 0x001fe200000000ff */
[----:B------:R-:W3:Y:S10]  /*168be0*/  LDL.LU R15, [R1+0x5ee0] ;  /* 0x005ee000010f7983 */ /* 0x000ef40000300800 */
[----:B----4-:R0:W-:Y:S01]  /*168bf0*/  @P0 STG.E.U8 desc[UR6][R10.64], R9 ;  /* 0x000000090a000986 */ /* 0x0101e2000c101106 */
[----:B------:R-:W-:-:S02]  /*168c00*/  LOP3.LUT P0, RZ, R12, 0x1000, RZ, 0xc0, !PT ;  /* 0x000010000cff7812 */ /* 0x000fc4000780c0ff */
[----:B0-----:R-:W-:-:S11]  /*168c10*/  PRMT R9, R16, 0x7772, RZ ;  /* 0x0000777210097816 */ /* 0x001fd600000000ff */
[----:B------:R0:W-:Y:S01]  /*168c20*/  @P0 STG.E.U8 desc[UR6][R20.64], R9 ;  /* 0x0000000914000986 */ /* 0x0001e2000c101106 */
[----:B------:R-:W-:Y:S02]  /*168c30*/  LOP3.LUT P0, RZ, R12, 0x800, RZ, 0xc0, !PT ;  /* 0x000008000cff7812 */ /* 0x000fe4000780c0ff */
[C---:B------:R-:W-:Y:S02]  /*168c40*/  LOP3.LUT P2, RZ, R17.reuse, 0x800000, RZ, 0xc0, !PT ;  /* 0x0080000011ff7812 */ /* 0x040fe4000784c0ff */
[----:B0-----:R-:W-:Y:S02]  /*168c50*/  PRMT R9, R16, 0x7773, RZ ;  /* 0x0000777310097816 */ /* 0x001fe400000000ff */
[C---:B------:R-:W-:Y:S01]  /*168c60*/  LOP3.LUT P3, RZ, R17.reuse, 0x1000000, RZ, 0xc0, !PT ;  /* 0x0100000011ff7812 */ /* 0x040fe2000786c0ff */
[----:B------:R-:W4:Y:S06]  /*168c70*/  LDL.LU R16, [R1+0x5edc] ;  /* 0x005edc0001107983 */ /* 0x000f2c0000300800 */
[----:B------:R2:W-:Y:S01]  /*168c80*/  @P0 STG.E.U8 desc[UR6][R26.64], R9 ;  /* 0x000000091a000986 */ /* 0x0005e2000c101106 */
[----:B------:R-:W-:-:S02]  /*168c90*/  LOP3.LUT P4, RZ, R17, 0x2000000, RZ, 0xc0, !PT ;  /* 0x0200000011ff7812 */ /* 0x000fc4000788c0ff */
        /* <DEDUP_REMOVED lines=14> */
[----:B------:R0:W-:Y:S04]  /*168d80*/  @P6 STG.E.U8 desc[UR6][R6.64], R9 ;  /* 0x0000000906006986 */ /* 0x0001e8000c101106 */
[----:B0-----:R-:W3:Y:S01]  /*168d90*/  LDL.LU.64 R6, [R1+0x1a00] ;  /* 0x001a000001067983 */ /* 0x001ee20000300a00 */
[----:B------:R-:W-:Y:S02]  /*168da0*/  LOP3.LUT R12, R12, 0xfffffffb, RZ, 0xc0, !PT ;  /* 0xfffffffb0c0c7812 */ /* 0x000fe400078ec0ff */
[----:B------:R-:W-:Y:S01]  /*168db0*/  LOP3.LUT P4, RZ, R17, 0x10000000, RZ, 0xc0, !PT ;  /* 0x1000000011ff7812 */ /* 0x000fe2000788c0ff */
[----:B------:R-:W3:Y:S01]  /*168dc0*/  LDL.LU.64 R22, [R1+0x19e8] ;  /* 0x0019e80001167983 */ /* 0x000ee20000300a00 */
[----:B------:R-:W-:-:S03]  /*168dd0*/  PRMT R9, R8, 0x7772, RZ ;  /* 0x0000777208097816 */ /* 0x000fc600000000ff */
[----:B------:R-:W3:Y:S04]  /*168de0*/  LDL.LU.64 R24, [R1+0x19e0] ;  /* 0x0019e00001187983 */ /* 0x000ee80000300a00 */
[----:B------:R-:W3:Y:S04]  /*168df0*/  LDL.LU.64 R2, [R1+0x19c8] ;  /* 0x0019c80001027983 */ /* 0x000ee80000300a00 */
[----:B------:R-:W3:Y:S01]  /*168e00*/  LDL.LU.64 R4, [R1+0x1a30] ;  /* 0x001a300001047983 */ /* 0x000ee20000300a00 */
[----:B------:R-:W-:-:S03]  /*168e10*/  LOP3.LUT P5, RZ, R17, 0x20000000, RZ, 0xc0, !PT ;  /* 0x2000000011ff7812 */ /* 0x000fc600078ac0ff */
[----:B------:R-:W3:Y:S01]  /*168e20*/  LDL.LU R14, [R1+0x638] ;  /* 0x00063800010e7983 */ /* 0x000ee20000300800 */
[----:B------:R-:W-:-:S03]  /*168e30*/  LOP3.LUT P6, RZ, R17, 0x40000000, RZ, 0xc0, !PT ;  /* 0x4000000011ff7812 */ /* 0x000fc600078cc0ff */
[----:B----4-:R-:W-:Y:S01]  /*168e40*/  STL.64 [R1+0x5eb8], R16 ;  /* 0x005eb81001007387 */ /* 0x010fe20000100a00 */
        /* <DEDUP_REMOVED lines=25> */
[----:B---3--:R0:W-:Y:S10]  /*168fe0*/  @P4 STG.E.U8 desc[UR6][R6.64], R9 ;  /* 0x0000000906004986 */ /* 0x0081f4000c101106 */
[----:B------:R-:W-:Y:S01]  /*168ff0*/  @P0 LOP3.LUT R12, R12, 0x400, RZ, 0xfc, !PT ;  /* 0x000004000c0c0812 */ /* 0x000fe200078efcff */
[----:B0-----:R-:W2:Y:S01]  /*169000*/  LDL.LU.64 R6, [R1+0x1a18] ;  /* 0x001a180001067983 */ /* 0x001ea20000300a00 */
[----:B------:R-:W-:-:S03]  /*169010*/  LOP3.LUT P0, RZ, R17, 0x80000000, RZ, 0xc0, !PT ;  /* 0x8000000011ff7812 */ /* 0x000fc6000780c0ff */
[----:B------:R-:W3:Y:S04]  /*169020*/  LDL.LU R0, [R1+0x628] ;  /* 0x0006280001007983 */ /* 0x000ee80000300800 */
[----:B------:R-:W4:Y:S04]  /*169030*/  LDL.LU.64 R16, [R1+0x1a48] ;  /* 0x001a480001107983 */ /* 0x000f280000300a00 */
[----:B----4-:R0:W-:Y:S04]  /*169040*/  STL.64 [R1+0x5ec0], R16 ;  /* 0x005ec01001007387 */ /* 0x0101e80000100a00 */
[----:B0-----:R-:W4:Y:S04]  /*169050*/  LDL.LU.64 R16, [R1+0x1a50] ;  /* 0x001a500001107983 */ /* 0x001f280000300a00 */
[----:B----4-:R0:W-:Y:S04]  /*169060*/  STL.64 [R1+0x5ec8], R16 ;  /* 0x005ec81001007387 */ /* 0x0101e80000100a00 */
[----:B0-----:R-:W4:Y:S01]  /*169070*/  LDL.LU.64 R16, [R1+0x1a58] ;  /* 0x001a580001107983 */ /* 0x001f220000300a00 */
[----:B------:R-:W-:-:S05]  /*169080*/  PRMT R9, R8, 0x7773, RZ ;  /* 0x0000777308097816 */ /* 0x000fca00000000ff */
[----:B------:R0:W-:Y:S02]  /*169090*/  @P5 STG.E.U8 desc[UR6][R22.64], R9 ;  /* 0x0000000916005986 */ /* 0x0001e4000c101106 */
[----:B0-----:R-:W-:-:S05]  /*1690a0*/  PRMT R9, R14, 0x7770, RZ ;  /* 0x000077700e097816 */ /* 0x001fca00000000ff */
[----:B------:R0:W-:Y:S02]  /*1690b0*/  @P6 STG.E.U8 desc[UR6][R24.64], R9 ;  /* 0x0000000918006986 */ /* 0x0001e4000c101106 */
[----:B0-----:R-:W-:-:S05]  /*1690c0*/  PRMT R9, R14, 0x7771, RZ ;  /* 0x000077710e097816 */ /* 0x001fca00000000ff */
[----:B------:R-:W-:Y:S04]  /*1690d0*/  @P0 STG.E.U8 desc[UR6][R2.64], R9 ;  /* 0x0000000902000986 */ /* 0x000fe8000c101106 */
[----:B----4-:R0:W-:Y:S04]  /*1690e0*/  STL.64 [R1+0x5ed0], R16 ;  /* 0x005ed01001007387 */ /* 0x0101e80000100a00 */
[----:B0-----:R-:W4:Y:S01]  /*1690f0*/  LDL.LU.64 R16, [R1+0x1a10] ;  /* 0x001a100001107983 */ /* 0x001f220000300a00 */
[----:B------:R-:W-:Y:S02]  /*169100*/  LOP3.LUT P0, RZ, R12, 0x400, RZ, 0xc0, !PT ;  /* 0x000004000cff7812 */ /* 0x000fe4000780c0ff */
[----:B------:R-:W-:Y:S01]  /*169110*/  PRMT R9, R14, 0x7772, RZ ;  /* 0x000077720e097816 */ /* 0x000fe200000000ff */
[----:B------:R-:W4:Y:S04]  /*169120*/  LDL.LU.64 R10, [R1+0x1a40] ;  /* 0x001a4000010a7983 */ /* 0x000f280000300a00 */
[----:B------:R-:W4:Y:S04]  /*169130*/  LDL.LU R8, [R1+0x618] ;  /* 0x0006180001087983 */ /* 0x000f280000300800 */
        /* <DEDUP_REMOVED lines=9> */
[----:B------:R-:W2:Y:S04]  /*1691d0*/  LDL.LU.64 R24, [R1+0x1a90] ;  /* 0x001a900001187983 */ /* 0x000ea80000300a00 */
[----:B------:R-:W2:Y:S01]  /*1691e0*/  LDL.LU.64 R2, [R1+0x1a88] ;  /* 0x001a880001027983 */ /* 0x000ea20000300a00 */
[----:B---3--:R-:W-:-:S03]  /*1691f0*/  PRMT R9, R0, 0x7770, RZ ;  /* 0x0000777000097816 */ /* 0x008fc600000000ff */
[----:B------:R-:W3:Y:S04]  /*169200*/  LDL.LU.64 R4, [R1+0x1a80] ;  /* 0x001a800001047983 */ /* 0x000ee80000300a00 */
[----:B------:R-:W2:Y:S04]  /*169210*/  LDL.LU.64 R6, [R1+0x1a78] ;  /* 0x001a780001067983 */ /* 0x000ea80000300a00 */
[----:B------:R-:W2:Y:S04]  /*169220*/  LDL.LU R14, [R1+0x63c] ;  /* 0x00063c00010e7983 */ /* 0x000ea80000300800 */
[----:B----4-:R0:W-:Y:S04]  /*169230*/  @P0 STG.E.U8 desc[UR6][R16.64], R9 ;  /* 0x0000000910000986 */ /* 0x0101e8000c101106 */
[----:B0-----:R-:W4:Y:S01]  /*169240*/  LDL.LU.64 R16, [R1+0x5ed0] ;  /* 0x005ed00001107983 */ /* 0x001f220000300a00 */
[----:B------:R-:W-:-:S02]  /*169250*/  LOP3.LUT P0, RZ, R12, 0x80, RZ, 0xc0, !PT ;  /* 0x000000800cff7812 */ /* 0x000fc4000780c0ff */
[----:B------:R-:W-:-:S11]  /*169260*/  PRMT R9, R0, 0x7771, RZ ;  /* 0x0000777100097816 */ /* 0x000fd600000000ff */
[----:B----4-:R0:W-:Y:S04]  /*169270*/  @P0 STG.E.U8 desc[UR6][R16.64], R9 ;  /* 0x0000000910000986 */ /* 0x0101e8000c101106 */
[----:B0-----:R-:W4:Y:S01]  /*169280*/  LDL.LU.64 R16, [R1+0x5ec8] ;  /* 0x005ec80001107983 */ /* 0x001f220000300a00 */
[----:B------:R-:W-:Y:S02]  /*169290*/  LOP3.LUT P0, RZ, R12, 0x40, RZ, 0xc0, !PT ;  /* 0x000000400cff7812 */ /* 0x000fe4000780c0ff */
[----:B------:R-:W-:-:S11]  /*1692a0*/  PRMT R9, R0, 0x7772, RZ ;  /* 0x0000777200097816 */ /* 0x000fd600000000ff */
[----:B----4-:R0:W-:Y:S04]  /*1692b0*/  @P0 STG.E.U8 desc[UR6][R16.64], R9 ;  /* 0x0000000910000986 */ /* 0x0101e8000c101106 */
[----:B0-----:R-:W4:Y:S01]  /*1692c0*/  LDL.LU.64 R16, [R1+0x5ec0] ;  /* 0x005ec00001107983 */ /* 0x001f220000300a00 */
[----:B------:R-:W-:Y:S02]  /*1692d0*/  LOP3.LUT P0, RZ, R12, 0x20, RZ, 0xc0, !PT ;  /* 0x000000200cff7812 */ /* 0x000fe4000780c0ff */
[----:B------:R-:W-:Y:S02]  /*1692e0*/  PRMT R9, R0, 0x7773, RZ ;  /* 0x0000777300097816 */ /* 0x000fe400000000ff */
[C---:B------:R-:W-:Y:S02]  /*1692f0*/  LOP3.LUT P1, RZ, R18.reuse, 0x200, RZ, 0xc0, !PT ;  /* 0x0000020012ff7812 */ /* 0x040fe4000782c0ff */
[----:B------:R-:W-:-:S07]  /*169300*/  LOP3.LUT P2, RZ, R18, 0x400, RZ, 0xc0, !PT ;  /* 0x0000040012ff7812 */ /* 0x000fce000784c0ff */
[----:B----4-:R0:W-:Y:S04]  /*169310*/  @P0 STG.E.U8 desc[UR6][R16.64], R9 ;  /* 0x0000000910000986 */ /* 0x0101e8000c101106 */
[----:B0-----:R-:W4:Y:S01]  /*169320*/  LDL.LU.64 R16, [R1+0x5eb8] ;  /* 0x005eb80001107983 */ /* 0x001f220000300a00 */
[----:B------:R-:W-:Y:S02]  /*169330*/  LOP3.LUT P0, RZ, R12, 0x10, RZ, 0xc0, !PT ;  /* 0x000000100cff7812 */ /* 0x000fe4000780c0ff */
[----:B------:R-:W-:-:S11]  /*169340*/  PRMT R9, R8, 0x7770, RZ ;  /* 0x0000777008097816 */ /* 0x000fd600000000ff */
        /* <DEDUP_REMOVED lines=8> */
[----:B0-----:R-:W-:-:S05]  /*1693d0*/  PRMT R9, R8, 0x7773, RZ ;  /* 0x0000777308097816 */ /* 0x001fca00000000ff */
[----:B------:R4:W-:Y:S01]  /*1693e0*/  @P1 STG.E.U8 desc[UR6][R28.64], R9 ;  /* 0x000000091c001986 */ /* 0x0009e2000c101106 */
[C---:B------:R-:W-:Y:S02]  /*1693f0*/  LOP3.LUT P4, RZ, R18.reuse, 0x1000, RZ, 0xc0, !PT ;  /* 0x0000100012ff7812 */ /* 0x040fe4000788c0ff */
[C---:B------:R-:W-:Y:S02]  /*169400*/  LOP3.LUT P5, RZ, R18.reuse, 0x2000, RZ, 0xc0, !PT ;  /* 0x0000200012ff7812 */ /* 0x040fe400078ac0ff */
[----:B------:R-:W-:Y:S02]  /*169410*/  LOP3.LUT P0, RZ, R18, 0x8000000, RZ, 0xc0, !PT ;  /* 0x0800000012ff7812 */ /* 0x000fe4000780c0ff */
[----:B----4-:R-:W-:-:S05]  /*169420*/  PRMT R9, R16, 0x7770, RZ ;  /* 0x0000777010097816 */ /* 0x010fca00000000ff */
[----:B------:R0:W-:Y:S02]  /*169430*/  @P2 STG.E.U8 desc[UR6][R22.64], R9 ;  /* 0x0000000916002986 */ /* 0x0001e4000c101106 */
[----:B0-----:R-:W-:-:S05]  /*169440*/  PRMT R9, R16, 0x7771, RZ ;  /* 0x0000777110097816 */ /* 0x001fca00000000ff */
[----:B--2---:R0:W-:Y:S02]  /*169450*/  @P3 STG.E.U8 desc[UR6][R24.64], R9 ;  /* 0x0000000918003986 */ /* 0x0041e4000c101106 */
[----:B0-----:R-:W-:-:S05]  /*169460*/  PRMT R9, R16, 0x7772, RZ ;  /* 0x0000777210097816 */ /* 0x001fca00000000ff */
[----:B------:R0:W-:Y:S02]  /*169470*/  @P4 STG.E.U8 desc[UR6][R2.64], R9 ;  /* 0x0000000902004986 */ /* 0x0001e4000c101106 */
[----:B0-----:R-:W-:Y:S02]  /*169480*/  PRMT R9, R16, 0x7773, RZ ;  /* 0x0000777310097816 */ /* 0x001fe400000000ff */
[----:B------:R-:W2:Y:S04]  /*169490*/  LDL.LU R16, [R1+0x5eb0] ;  /* 0x005eb00001107983 */ /* 0x000ea80000300800 */
[----:B------:R-:W4:Y:S04]  /*1694a0*/  LDL.LU.64 R28, [R1+0x1a98] ;  /* 0x001a9800011c7983 */ /* 0x000f280000300a00 */
[----:B---3--:R0:W-:Y:S04]  /*1694b0*/  @P5 STG.E.U8 desc[UR6][R4.64], R9 ;  /* 0x0000000904005986 */ /* 0x0081e8000c101106 */
[----:B0-----:R-:W3:Y:S01]  /*1694c0*/  LDL.LU.64 R4, [R1+0x1ab0] ;  /* 0x001ab00001047983 */ /* 0x001ee20000300a00 */
[----:B------:R-:W-:-:S02]  /*1694d0*/  LOP3.LUT R17, R17, 0xfdffffff, RZ, 0xc0, !PT ;  /* 0xfdffffff11117812 */ /* 0x000fc400078ec0ff */
[C---:B------:R-:W-:Y:S01]  /*1694e0*/  LOP3.LUT P6, RZ, R18.reuse, 0x4000, RZ, 0xc0, !PT ;  /* 0x0000400012ff7812 */ /* 0x040fe200078cc0ff */
[----:B------:R-:W2:Y:S01]  /*1694f0*/  LDL.LU.64 R22, [R1+0x1aa8] ;  /* 0x001aa80001167983 */ /* 0x000ea20000300a00 */
[----:B------:R-:W-:Y:S02]  /*169500*/  @P0 LOP3.LUT R17, R17, 0x2000000, RZ, 0xfc, !PT ;  /* 0x0200000011110812 */ /* 0x000fe400078efcff */
[C---:B------:R-:W-:Y:S01]  /*169510*/  LOP3.LUT P0, RZ, R18.reuse, 0x4000000, RZ, 0xc0, !PT ;  /* 0x0400000012ff7812 */ /* 0x040fe2000780c0ff */
[----:B------:R-:W2:Y:S01]  /*169520*/  LDL.LU.64 R24, [R1+0x1aa0] ;  /* 0x001aa00001187983 */ /* 0x000ea20000300a00 */
[----:B------:R-:W-:Y:S02]  /*169530*/  LOP3.LUT R17, R17, 0xfbffffff, RZ, 0xc0, !PT ;  /* 0xfbffffff11117812 */ /* 0x000fe400078ec0ff */
[----:B------:R-:W-:Y:S01]  /*169540*/  LOP3.LUT P4, RZ, R18, 0x8000, RZ, 0xc0, !PT ;  /* 0x0000800012ff7812 */ /* 0x000fe2000788c0ff */
[----:B------:R-:W2:Y:S08]  /*169550*/  LDL.LU.64 R2, [R1+0x1ad8] ;  /* 0x001ad80001027983 */ /* 0x000eb00000300a00 */
        /* <DEDUP_REMOVED lines=15> */
[----:B------:R-:W-:-:S09]  /*169650*/  PRMT R9, R14, 0x7770, RZ ;  /* 0x000077700e097816 */ /* 0x000fd200000000ff */
[----:B------:R-:W-:Y:S02]  /*169660*/  @P0 LOP3.LUT R17, R17, 0x80000000, RZ, 0xfc, !PT ;  /* 0x8000000011110812 */ /* 0x000fe400078efcff */
[----:B------:R-:W-:Y:S02]  /*169670*/  LOP3.LUT P0, RZ, R18, 0x100000, RZ, 0xc0, !PT ;  /* 0x0010000012ff7812 */ /* 0x000fe4000780c0ff */
[----:B------:R-:W-:Y:S01]  /*169680*/  LOP3.LUT R12, R12, 0xfffffffe, RZ, 0xc0, !PT ;  /* 0xfffffffe0c0c7812 */ /* 0x000fe200078ec0ff */
[----:B------:R0:W-:Y:S01]  /*169690*/  @P6 STG.E.U8 desc[UR6][R6.64], R9 ;  /* 0x0000000906006986 */ /* 0x0001e2000c101106 */
[----:B------:R-:W-:-:S09]  /*1696a0*/  LOP3.LUT P5, RZ, R18, 0x10000, RZ, 0xc0, !PT ;  /* 0x0001000012ff7812 */ /* 0x000fd200078ac0ff */
[----:B------:R-:W-:Y:S02]  /*1696b0*/  @P0 LOP3.LUT R12, R12, 0x1, RZ, 0xfc, !PT ;  /* 0x000000010c0c0812 */ /* 0x000fe400078efcff */
[----:B------:R-:W-:Y:S01]  /*1696c0*/  LOP3.LUT P0, RZ, R18, 0x80000, RZ, 0xc0, !PT ;  /* 0x0008000012ff7812 */ /* 0x000fe2000780c0ff */
[----:B0-----:R-:W2:Y:S01]  /*1696d0*/  LDL.LU R6, [R1+0x62c] ;  /* 0x00062c0001067983 */ /* 0x001ea20000300800 */
[----:B------:R-:W-:Y:S02]  /*1696e0*/  PRMT R9, R14, 0x7771, RZ ;  /* 0x000077710e097816 */ /* 0x000fe400000000ff */
[----:B------:R-:W-:Y:S02]  /*1696f0*/  LOP3.LUT R12, R12, 0xfffffffd, RZ, 0xc0, !PT ;  /* 0xfffffffd0c0c7812 */ /* 0x000fe400078ec0ff */
[C---:B------:R-:W-:Y:S02]  /*169700*/  LOP3.LUT P6, RZ, R18.reuse, 0x20000, RZ, 0xc0, !PT ;  /* 0x0002000012ff7812 */ /* 0x040fe400078cc0ff */
[----:B------:R-:W-:-:S02]  /*169710*/  LOP3.LUT P1, RZ, R18, 0x10000000, RZ, 0xc0, !PT ;  /* 0x1000000012ff7812 */ /* 0x000fc4000782c0ff */
[C---:B------:R-:W-:Y:S02]  /*169720*/  LOP3.LUT P2, RZ, R18.reuse, 0x20000000, RZ, 0xc0, !PT ;  /* 0x2000000012ff7812 */ /* 0x040fe4000784c0ff */
[----:B------:R-:W-:Y:S02]  /*169730*/  LOP3.LUT P3, RZ, R18, 0x40000000, RZ, 0xc0, !PT ;  /* 0x4000000012ff7812 */ /* 0x000fe4000786c0ff */
[----:B------:R-:W-:Y:S02]  /*169740*/  @P0 LOP3.LUT R12, R12, 0x2, RZ, 0xfc, !PT ;  /* 0x000000020c0c0812 */ /* 0x000fe400078efcff */
[C---:B------:R-:W-:Y:S01]  /*169750*/  LOP3.LUT P0, RZ, R18.reuse, 0x40000, RZ, 0xc0, !PT ;  /* 0x0004000012ff7812 */ /* 0x040fe2000780c0ff */
[----:B----4-:R0:W-:Y:S01]  /*169760*/  @P4 STG.E.U8 desc[UR6][R28.64], R9 ;  /* 0x000000091c004986 */ /* 0x0101e2000c101106 */
[----:B------:R-:W-:Y:S02]  /*169770*/  LOP3.LUT P4, RZ, R18, 0x80000000, RZ, 0xc0, !PT ;  /* 0x8000000012ff7812 */ /* 0x000fe4000788c0ff */
[----:B0-----:R-:W-:-:S05]  /*169780*/  PRMT R9, R14, 0x7772, RZ ;  /* 0x000077720e097816 */ /* 0x001fca00000000ff */
[----:B---3--:R0:W-:Y:S04]  /*169790*/  @P5 STG.E.U8 desc[UR6][R4.64], R9 ;  /* 0x0000000904005986 */ /* 0x0081e8000c101106 */
[----:B0-----:R-:W3:Y:S04]  /*1697a0*/  LDL.LU.64 R4, [R1+0x1ad0] ;  /* 0x001ad00001047983 */ /* 0x001ee80000300a00 */
[----:B------:R-:W4:Y:S04]  /*1697b0*/  LDL.LU R0, [R1+0x61c] ;  /* 0x00061c0001007983 */ /* 0x000f280000300800 */
[----:B------:R0:W-:Y:S04]  /*1697c0*/  STL [R1+0x5a68], R18 ;  /* 0x005a681201007387 */ /* 0x0001e80000100800 */
[----:B0-----:R-:W2:Y:S04]  /*1697d0*/  LDL.LU.64 R18, [R1+0x1af0] ;  /* 0x001af00001127983 */ /* 0x001ea80000300a00 */
[----:B--2---:R0:W-:Y:S04]  /*1697e0*/  STL.64 [R1+0x5ea0], R18 ;  /* 0x005ea01201007387 */ /* 0x0041e80000100a00 */
[----:B0-----:R-:W2:Y:S01]  /*1697f0*/  LDL.LU.64 R18, [R1+0x1ac0] ;  /* 0x001ac00001127983 */ /* 0x001ea20000300a00 */
[----:B------:R-:W-:-:S05]  /*169800*/  PRMT R9, R14, 0x7773, RZ ;  /* 0x000077730e097816 */ /* 0x000fca00000000ff */
[----:B------:R0:W-:Y:S02]  /*169810*/  @P6 STG.E.U8 desc[UR6][R22.64], R9 ;  /* 0x0000000916006986 */ /* 0x0001e4000c101106 */
[----:B0-----:R-:W-:-:S05]  /*169820*/  PRMT R9, R6, 0x7770, RZ ;  /* 0x0000777006097816 */ /* 0x001fca00000000ff */
[----:B------:R-:W-:Y:S01]  /*169830*/  @P0 STG.E.U8 desc[UR6][R24.64], R9 ;  /* 0x0000000918000986 */ /* 0x000fe2000c101106 */
[----:B------:R-:W-:-:S03]  /*169840*/  LOP3.LUT P0, RZ, R12, 0x2, RZ, 0xc0, !PT ;  /* 0x000000020cff7812 */ /* 0x000fc6000780c0ff */
[----:B--2---:R0:W-:Y:S04]  /*169850*/  STL.64 [R1+0x5ea8], R18 ;  /* 0x005ea81201007387 */ /* 0x0041e80000100a00 */
[----:B0-----:R-:W2:Y:S01]  /*169860*/  LDL.LU.64 R18, [R1+0x1ac8] ;  /* 0x001ac80001127983 */ /* 0x001ea20000300a00 */
[----:B------:R-:W-:-:S03]  /*169870*/  PRMT R9, R6, 0x7771, RZ ;  /* 0x0000777106097816 */ /* 0x000fc600000000ff */
[----:B------:R-:W4:Y:S04]  /*169880*/  LDL.LU R8, [R1+0x600] ;  /* 0x0006000001087983 */ /* 0x000f280000300800 */
[----:B------:R0:W-:Y:S01]  /*169890*/  @P0 STG.E.U8 desc[UR6][R2.64], R9 ;  /* 0x0000000902000986 */ /* 0x0001e2000c101106 */
[----:B------:R-:W-:-:S03]  /*1698a0*/  LOP3.LUT P0, RZ, R12, 0x1, RZ, 0xc0, !PT ;  /* 0x000000010cff7812 */ /* 0x000fc6000780c0ff */
[----:B------:R-:W4:Y:S04]  /*1698b0*/  LDL.LU.64 R10, [R1+0x1ae8] ;  /* 0x001ae800010a7983 */ /* 0x000f280000300a00 */
[----:B------:R-:W4:Y:S01]  /*1698c0*/  LDL.LU.64 R20, [R1+0x1ae0] ;  /* 0x001ae00001147983 */ /* 0x000f220000300a00 */
[----:B0-----:R-:W-:-:S03]  /*1698d0*/  PRMT R9, R6, 0x7772, RZ ;  /* 0x0000777206097816 */ /* 0x001fc600000000ff */
[----:B------:R-:W4:Y:S04]  /*1698e0*/  LDL.LU.64 R26, [R1+0x1b18] ;  /* 0x001b1800011a7983 */ /* 0x000f280000300a00 */
[----:B---3--:R0:W-:Y:S01]  /*1698f0*/  @P0 STG.E.U8 desc[UR6][R4.64], R9 ;  /* 0x0000000904000986 */ /* 0x0081e2000c101106 */
[----:B------:R-:W-:-:S03]  /*169900*/  LOP3.LUT P0, RZ, R17, 0x80000000, RZ, 0xc0, !PT ;  /* 0x8000000011ff7812 */ /* 0x000fc6000780c0ff */
[----:B------:R-:W3:Y:S04]  /*169910*/  LDL.LU.64 R28, [R1+0x1b10] ;  /* 0x001b1000011c7983 */ /* 0x000ee80000300a00 */
[----:B------:R-:W3:Y:S04]  /*169920*/  LDL.LU.64 R22, [R1+0x1b08] ;  /* 0x001b080001167983 */ /* 0x000ee80000300a00 */
[----:B------:R-:W3:Y:S01]  /*169930*/  LDL.LU.64 R24, [R1+0x1b00] ;  /* 0x001b000001187983 */ /* 0x000ee20000300a00 */
[----:B0-----:R-:W-:-:S03]  /*169940*/  PRMT R9, R6, 0x7773, RZ ;  /* 0x0000777306097816 */ /* 0x001fc600000000ff */
[----:B------:R-:W3:Y:S04]  /*169950*/  LDL.LU R14, [R1+0x5f0] ;  /* 0x0005f000010e7983 */ /* 0x000ee80000300800 */
[----:B------:R0:W-:Y:S04]  /*169960*/  STL [R1+0x58c0], R13 ;  /* 0x0058c00d01007387 */ /* 0x0001e80000100800 */
[----:B0-----:R-:W3:Y:S04]  /*169970*/  LDL.LU.64 R12, [R1+0x1ab8] ;  /* 0x001ab800010c7983 */ /* 0x001ee80000300a00 */
[----:B------:R-:W3:Y:S04]  /*169980*/  LDL.LU.64 R2, [R1+0x1af8] ;  /* 0x001af80001027983 */ /* 0x000ee80000300a00 */
[----:B------:R-:W3:Y:S04]  /*169990*/  LDL.LU.64 R4, [R1+0x1b30] ;  /* 0x001b300001047983 */ /* 0x000ee80000300a00 */
[----:B------:R-:W3:Y:S04]  /*1699a0*/  LDL.LU.64 R6, [R1+0x1b28] ;  /* 0x001b280001067983 */ /* 0x000ee80000300a00 */
[----:B--2---:R0:W-:Y:S04]  /*1699b0*/  @P0 STG.E.U8 desc[UR6][R18.64], R9 ;  /* 0x0000000912000986 */ /* 0x0041e8000c101106 */
[----:B0-----:R-:W2:Y:S01]  /*1699c0*/  LDL.LU.64 R18, [R1+0x5ea8] ;  /* 0x005ea80001127983 */ /* 0x001ea20000300a00 */
[----:B------:R-:W-:-:S02]  /*1699d0*/  LOP3.LUT P0, RZ, R17, 0x40000000, RZ, 0xc0, !PT ;  /* 0x4000000011ff7812 */ /* 0x000fc4000780c0ff */
[----:B----4-:R-:W-:-:S11]  /*1699e0*/  PRMT R9, R0, 0x7770, RZ ;  /* 0x0000777000097816 */ /* 0x010fd600000000ff */
[----:B--2---:R0:W-:Y:S04]  /*1699f0*/  @P0 STG.E.U8 desc[UR6][R18.64], R9 ;  /* 0x0000000912000986 */ /* 0x0041e8000c101106 */
[----:B0-----:R-:W2:Y:S01]  /*169a00*/  LDL.LU.64 R18, [R1+0x5ea0] ;  /* 0x005ea00001127983 */ /* 0x001ea20000300a00 */
[----:B------:R-:W-:Y:S02]  /*169a10*/  LOP3.LUT P0, RZ, R17, 0x20000000, RZ, 0xc0, !PT ;  /* 0x2000000011ff7812 */ /* 0x000fe4000780c0ff */
[----:B------:R-:W-:-:S11]  /*169a20*/  PRMT R9, R0, 0x7771, RZ ;  /* 0x0000777100097816 */ /* 0x000fd600000000ff */
[----:B---3--:R0:W-:Y:S01]  /*169a30*/  @P0 STG.E.U8 desc[UR6][R12.64], R9 ;  /* 0x000000090c000986 */ /* 0x0081e2000c101106 */
[----:B------:R-:W-:Y:S02]  /*169a40*/  LOP3.LUT P0, RZ, R17, 0x10000000, RZ, 0xc0, !PT ;  /* 0x1000000011ff7812 */ /* 0x000fe4000780c0ff */
[----:B0-----:R-:W-:Y:S02]  /*169a50*/  PRMT R9, R0, 0x7772, RZ ;  /* 0x0000777200097816 */ /* 0x001fe400000000ff */
[C---:B------:R-:W-:Y:S02]  /*169a60*/  LOP3.LUT P5, RZ, R16.reuse, 0x1, RZ, 0xc0, !PT ;  /* 0x0000000110ff7812 */ /* 0x040fe400078ac0ff */
[----:B------:R-:W-:-:S07]  /*169a70*/  LOP3.LUT P6, RZ, R16, 0x2, RZ, 0xc0, !PT ;  /* 0x0000000210ff7812 */ /* 0x000fce00078cc0ff */
[----:B--2---:R0:W-:Y:S01]  /*169a80*/  @P0 STG.E.U8 desc[UR6][R18.64], R9 ;  /* 0x0000000912000986 */ /* 0x0041e2000c101106 */
        /* <DEDUP_REMOVED lines=22> */
[----:B0-----:R-:W3:Y:S04]  /*169bf0*/  LDL.LU.64 R6, [R1+0x1b68] ;  /* 0x001b680001067983 */ /* 0x001ee80000300a00 */
[----:B------:R-:W4:Y:S04]  /*169c00*/  LDL.LU.64 R22, [R1+0x1b60] ;  /* 0x001b600001167983 */ /* 0x000f280000300a00 */
[----:B------:R-:W2:Y:S01]  /*169c10*/  LDL.LU R14, [R1+0x5e0] ;  /* 0x0005e000010e7983 */ /* 0x000ea20000300800 */
[----:B------:R-:W-:-:S02]  /*169c20*/  LOP3.LUT P4, RZ, R16, 0x4, RZ, 0xc0, !PT ;  /* 0x0000000410ff7812 */ /* 0x000fc4000788c0ff */
[----:B------:R-:W-:Y:S01]  /*169c30*/  LOP3.LUT P5, RZ, R16, 0x8, RZ, 0xc0, !PT ;  /* 0x0000000810ff7812 */ /* 0x000fe200078ac0ff */
[----:B------:R-:W3:Y:S04]  /*169c40*/  LDL.LU.64 R24, [R1+0x1b58] ;  /* 0x001b580001187983 */ /* 0x000ee80000300a00 */
[----:B------:R-:W3:Y:S01]  /*169c50*/  LDL.LU.64 R2, [R1+0x1b50] ;  /* 0x001b500001027983 */ /* 0x000ee20000300a00 */
[----:B--2---:R-:W-:-:S05]  /*169c60*/  PRMT R9, R14, 0x7770, RZ ;  /* 0x000077700e097816 */ /* 0x004fca00000000ff */
[----:B------:R0:W-:Y:S02]  /*169c70*/  @P4 STG.E.U8 desc[UR6][R4.64], R9 ;  /* 0x0000000904004986 */ /* 0x0001e4000c101106 */
[----:B0-----:R-:W-:Y:S02]  /*169c80*/  PRMT R9, R14, 0x7771, RZ ;  /* 0x000077710e097816 */ /* 0x001fe400000000ff */
[----:B------:R-:W2:Y:S04]  /*169c90*/  LDL.LU.64 R4, [R1+0x1b38] ;  /* 0x001b380001047983 */ /* 0x000ea80000300a00 */
[----:B---3--:R0:W-:Y:S04]  /*169ca0*/  @P5 STG.E.U8 desc[UR6][R6.64], R9 ;  /* 0x0000000906005986 */ /* 0x0081e8000c101106 */
[----:B0-----:R-:W3:Y:S04]  /*169cb0*/  LDL.LU.64 R6, [R1+0x1b70] ;  /* 0x001b700001067983 */ /* 0x001ee80000300a00 */
        /* <DEDUP_REMOVED lines=20> */
[C---:B------:R-:W-:Y:S01]  /*169e00*/  LOP3.LUT P0, RZ, R16.reuse, 0x100, RZ, 0xc0, !PT ;  /* 0x0000010010ff7812 */ /* 0x040fe2000780c0ff */
[----:B---3--:R0:W-:Y:S04]  /*169e10*/  STL.64 [R1+0x5e98], R6 ;  /* 0x005e980601007387 */ /* 0x0081e80000100a00 */
[----:B0-----:R-:W3:Y:S01]  /*169e20*/  LDL.LU.64 R6, [R1+0x1b90] ;  /* 0x001b900001067983 */ /* 0x001ee20000300a00 */
[----:B------:R-:W-:Y:S02]  /*169e30*/  LOP3.LUT R17, R17, 0xffbfffff, RZ, 0xc0, !PT ;  /* 0xffbfffff11117812 */ /* 0x000fe400078ec0ff */
[----:B------:R-:W-:Y:S01]  /*169e40*/  LOP3.LUT P6, RZ, R16, 0x10, RZ, 0xc0, !PT ;  /* 0x0000001010ff7812 */ /* 0x000fe200078cc0ff */
[----:B------:R-:W3:Y:S04]  /*169e50*/  LDL.LU R8, [R1+0x604] ;  /* 0x0006040001087983 */ /* 0x000ee80000300800 */
[----:B------:R-:W-:-:S02]  /*169e60*/  @P0 LOP3.LUT R17, R17, 0x400000, RZ, 0xfc, !PT ;  /* 0x0040000011110812 */ /* 0x000fc400078efcff */
[----:B------:R-:W-:Y:S01]  /*169e70*/  LOP3.LUT P0, RZ, R16, 0x80, RZ, 0xc0, !PT ;  /* 0x0000008010ff7812 */ /* 0x000fe2000780c0ff */
[----:B------:R-:W3:Y:S01]  /*169e80*/  LDL.LU.64 R12, [R1+0x1bb8] ;  /* 0x001bb800010c7983 */ /* 0x000ee20000300a00 */
[----:B------:R-:W-:Y:S02]  /*169e90*/  LOP3.LUT R17, R17, 0xff7fffff, RZ, 0xc0, !PT ;  /* 0xff7fffff11117812 */ /* 0x000fe400078ec0ff */
[----:B------:R-:W-:Y:S01]  /*169ea0*/  PRMT R9, R14, 0x7772, RZ ;  /* 0x000077720e097816 */ /* 0x000fe200000000ff */
[----:B------:R-:W3:Y:S08]  /*169eb0*/  LDL.LU.64 R18, [R1+0x1bb0] ;  /* 0x001bb00001127983 */ /* 0x000ef00000300a00 */
[----:B------:R-:W-:Y:S01]  /*169ec0*/  @P0 LOP3.LUT R17, R17, 0x800000, RZ, 0xfc, !PT ;  /* 0x0080000011110812 */ /* 0x000fe200078efcff */
[----:B----4-:R0:W-:Y:S01]  /*169ed0*/  @P6 STG.E.U8 desc[UR6][R22.64], R9 ;  /* 0x0000000916006986 */ /* 0x0101e2000c101106 */
[----:B------:R-:W-:-:S02]  /*169ee0*/  LOP3.LUT P0, RZ, R16, 0x40, RZ, 0xc0, !PT ;  /* 0x0000004010ff7812 */ /* 0x000fc4000780c0ff */
[----:B------:R-:W-:Y:S01]  /*169ef0*/  LOP3.LUT R17, R17, 0xfeffffff, RZ, 0xc0, !PT ;  /* 0xfeffffff11117812 */ /* 0x000fe200078ec0ff */
[----:B------:R-:W4:Y:S04]  /*169f00*/  LDL.LU.64 R10, [R1+0x1ba8] ;  /* 0x001ba800010a7983 */ /* 0x000f280000300a00 */
[----:B------:R-:W4:Y:S01]  /*169f10*/  LDL.LU.64 R20, [R1+0x1ba0] ;  /* 0x001ba00001147983 */ /* 0x000f220000300a00 */
[----:B0-----:R-:W-:-:S03]  /*169f20*/  PRMT R9, R14, 0x7773, RZ ;  /* 0x000077730e097816 */ /* 0x001fc600000000ff */
[----:B------:R-:W4:Y:S02]  /*169f30*/  LDL.LU.64 R26, [R1+0x1b98] ;  /* 0x001b9800011a7983 */ /* 0x000f240000300a00 */
[----:B------:R-:W-:Y:S02]  /*169f40*/  @P0 LOP3.LUT R17, R17, 0x1000000, RZ, 0xfc, !PT ;  /* 0x0100000011110812 */ /* 0x000fe400078efcff */
[----:B------:R-:W-:Y:S01]  /*169f50*/  LOP3.LUT P0, RZ, R16, 0x20, RZ, 0xc0, !PT ;  /* 0x0000002010ff7812 */ /* 0x000fe2000780c0ff */
[----:B------:R-:W4:Y:S04]  /*169f60*/  LDL.LU.64 R28, [R1+0x1bd0] ;  /* 0x001bd000011c7983 */ /* 0x000f280000300a00 */
[----:B------:R-:W4:Y:S04]  /*169f70*/  LDL.LU.64 R22, [R1+0x1bc8] ;  /* 0x001bc80001167983 */ /* 0x000f280000300a00 */
[----:B------:R-:W4:Y:S04]  /*169f80*/  LDL.LU R14, [R1+0x5e4] ;  /* 0x0005e400010e7983 */ /* 0x000f280000300800 */
[----:B------:R0:W-:Y:S01]  /*169f90*/  @P0 STG.E.U8 desc[UR6][R24.64], R9 ;  /* 0x0000000918000986 */ /* 0x0001e2000c101106 */
[----:B------:R-:W-:-:S02]  /*169fa0*/  LOP3.LUT P0, RZ, R17, 0x1000000, RZ, 0xc0, !PT ;  /* 0x0100000011ff7812 */ /* 0x000fc4000780c0ff */
[----:B0-----:R-:W-:Y:S01]  /*169fb0*/  PRMT R9, R15, 0x7770, RZ ;  /* 0x000077700f097816 */ /* 0x001fe200000000ff */
[----:B------:R-:W4:Y:S10]  /*169fc0*/  LDL.LU.64 R24, [R1+0x1bc0] ;  /* 0x001bc00001187983 */ /* 0x000f340000300a00 */
[----:B------:R0:W-:Y:S01]  /*169fd0*/  @P0 STG.E.U8 desc[UR6][R2.64], R9 ;  /* 0x0000000902000986 */ /* 0x0001e2000c101106 */
[----:B------:R-:W-:-:S02]  /*169fe0*/  LOP3.LUT P0, RZ, R17, 0x800000, RZ, 0xc0, !PT ;  /* 0x0080000011ff7812 */ /* 0x000fc4000780c0ff */
[----:B0-----:R-:W-:Y:S01]  /*169ff0*/  PRMT R9, R15, 0x7771, RZ ;  /* 0x000077710f097816 */ /* 0x001fe200000000ff */
[----:B------:R-:W4:Y:S10]  /*16a000*/  LDL.LU.64 R2, [R1+0x1bf8] ;  /* 0x001bf80001027983 */ /* 0x000f340000300a00 */
[----:B--2---:R0:W-:Y:S01]  /*16a010*/  @P0 STG.E.U8 desc[UR6][R4.64], R9 ;  /* 0x0000000904000986 */ /* 0x0041e2000c101106 */
[----:B------:R-:W-:-:S02]  /*16a020*/  LOP3.LUT P0, RZ, R17, 0x400000, RZ, 0xc0, !PT ;  /* 0x0040000011ff7812 */ /* 0x000fc4000780c0ff */
[----:B0-----:R-:W-:Y:S01]  /*16a030*/  PRMT R9, R15, 0x7772, RZ ;  /* 0x000077720f097816 */ /* 0x001fe200000000ff */
[----:B------:R-:W2:Y:S10]  /*16a040*/  LDL.LU.64 R4, [R1+0x1bf0] ;  /* 0x001bf00001047983 */ /* 0x000eb40000300a00 */
[----:B---3--:R0:W-:Y:S04]  /*16a050*/  @P0 STG.E.U8 desc[UR6][R6.64], R9 ;  /* 0x0000000906000986 */ /* 0x0081e8000c101106 */
[----:B0-----:R-:W3:Y:S01]  /*16a060*/  LDL.LU.64 R6, [R1+0x5e98] ;  /* 0x005e980001067983 */ /* 0x001ee20000300a00 */
[----:B------:R-:W-:-:S02]  /*16a070*/  LOP3.LUT P0, RZ, R17, 0x200000, RZ, 0xc0, !PT ;  /* 0x0020000011ff7812 */ /* 0x000fc4000780c0ff */
[----:B------:R-:W-:Y:S02]  /*16a080*/  PRMT R9, R15, 0x7773, RZ ;  /* 0x000077730f097816 */ /* 0x000fe400000000ff */
[----:B------:R-:W2:Y:S09]  /*16a090*/  LDL.LU R15, [R1+0x5e90] ;  /* 0x005e9000010f7983 */ /* 0x000eb20000300800 */
[----:B---3--:R0:W-:Y:S04]  /*16a0a0*/  @P0 STG.E.U8 desc[UR6][R6.64], R9 ;  /* 0x0000000906000986 */ /* 0x0081e8000c101106 */
[----:B0-----:R-:W3:Y:S01]  /*16a0b0*/  LDL.LU.64 R6, [R1+0x5e88] ;  /* 0x005e880001067983 */ /* 0x001ee20000300a00 */
        /* <DEDUP_REMOVED lines=8> */
[----:B---3--:R0:W-:Y:S01]  /*16a140*/  @P0 STG.E.U8 desc[UR6][R6.64], R9 ;  /* 0x0000000906000986 */ /* 0x0081e2000c101106 */
[C---:B------:R-:W-:Y:S02]  /*16a150*/  LOP3.LUT P0, RZ, R17.reuse, 0x80000, RZ, 0xc0, !PT ;  /* 0x0008000011ff7812 */ /* 0x040fe4000780c0ff */
[----:B0-----:R-:W-:Y:S01]  /*16a160*/  PRMT R9, R8, 0x7771, RZ ;  /* 0x0000777108097816 */ /* 0x001fe200000000ff */
[----:B------:R-:W3:Y:S10]  /*16a170*/  LDL.LU R7, [R1+0x5e84] ;  /* 0x005e840001077983 */ /* 0x000ef40000300800 */
[----:B------:R0:W-:Y:S01]  /*16a180*/  @P0 STG.E.U8 desc[UR6][R12.64], R9 ;  /* 0x000000090c000986 */ /* 0x0001e2000c101106 */
[----:B------:R-:W-:-:S02]  /*16a190*/  LOP3.LUT P0, RZ, R17, 0x40000, RZ, 0xc0, !PT ;  /* 0x0004000011ff7812 */ /* 0x000fc4000780c0ff */
[----:B0-----:R-:W-:-:S11]  /*16a1a0*/  PRMT R9, R8, 0x7772, RZ ;  /* 0x0000777208097816 */ /* 0x001fd600000000ff */
[----:B------:R0:W-:Y:S01]  /*16a1b0*/  @P0 STG.E.U8 desc[UR6][R18.64], R9 ;  /* 0x0000000912000986 */ /* 0x0001e2000c101106 */
[----:B------:R-:W-:Y:S02]  /*16a1c0*/  LOP3.LUT P0, RZ, R17, 0x20000, RZ, 0xc0, !PT ;  /* 0x0002000011ff7812 */ /* 0x000fe4000780c0ff */
[----:B0-----:R-:W-:-:S11]  /*16a1d0*/  PRMT R9, R8, 0x7773, RZ ;  /* 0x0000777308097816 */ /* 0x001fd600000000ff */
[----:B----4-:R2:W-:Y:S01]  /*16a1e0*/  @P0 STG.E.U8 desc[UR6][R10.64], R9 ;  /* 0x000000090a000986 */ /* 0x0105e2000c101106 */
[----:B------:R-:W-:Y:S02]  /*16a1f0*/  LOP3.LUT P0, RZ, R17, 0x10000, RZ, 0xc0, !PT ;  /* 0x0001000011ff7812 */ /* 0x000fe4000780c0ff */
[----:B--2---:R-:W-:-:S11]  /*16a200*/  PRMT R9, R15, 0x7770, RZ ;  /* 0x000077700f097816 */ /* 0x004fd600000000ff */
        /* <DEDUP_REMOVED lines=12> */
[----:B0-----:R-:W-:-:S05]  /*16a2d0*/  PRMT R9, R14, 0x7772, RZ ;  /* 0x000077720e097816 */ /* 0x001fca00000000ff */
[----:B------:R0:W-:Y:S04]  /*16a2e0*/  @P6 STG.E.U8 desc[UR6][R4.64], R9 ;  /* 0x0000000904006986 */ /* 0x0001e8000c101106 */
[----:B0-----:R-:W4:Y:S01]  /*16a2f0*/  LDL.LU.64 R4, [R1+0x1be8] ;  /* 0x001be80001047983 */ /* 0x001f220000300a00 */
[----:B------:R-:W-:Y:S02]  /*16a300*/  LOP3.LUT P4, RZ, R16, 0x200000, RZ, 0xc0, !PT ;  /* 0x0020000010ff7812 */ /* 0x000fe4000788c0ff */
[----:B------:R-:W-:Y:S01]  /*16a310*/  PRMT R9, R14, 0x7773, RZ ;  /* 0x000077730e097816 */ /* 0x000fe200000000ff */
[----:B------:R-:W2:Y:S04]  /*16a320*/  LDL.LU.64 R28, [R1+0x1be0] ;  /* 0x001be000011c7983 */ /* 0x000ea80000300a00 */
[----:B------:R-:W2:Y:S04]  /*16a330*/  LDL.LU.64 R22, [R1+0x1bd8] ;  /* 0x001bd80001167983 */ /* 0x000ea80000300a00 */
[----:B------:R-:W2:Y:S04]  /*16a340*/  LDL.LU.64 R24, [R1+0x1c10] ;  /* 0x001c100001187983 */ /* 0x000ea80000300a00 */
[----:B------:R-:W2:Y:S04]  /*16a350*/  LDL.LU R0, [R1+0x5d4] ;  /* 0x0005d40001007983 */ /* 0x000ea80000300800 */
[----:B------:R-:W2:Y:S04]  /*16a360*/  LDL.LU.64 R2, [R1+0x1c08] ;  /* 0x001c080001027983 */ /* 0x000ea80000300a00 */
[----:B------:R-:W2:Y:S04]  /*16a370*/  LDL.LU R8, [R1+0x608] ;  /* 0x0006080001087983 */ /* 0x000ea80000300800 */
[----:B----4-:R0:W-:Y:S04]  /*16a380*/  @P4 STG.E.U8 desc[UR6][R4.64], R9 ;  /* 0x0000000904004986 */ /* 0x0101e8000c101106 */
[----:B0-----:R-:W4:Y:S04]  /*16a390*/  LDL.LU.64 R4, [R1+0x1c00] ;  /* 0x001c000001047983 */ /* 0x001f280000300a00 */
[----:B------:R-:W3:Y:S04]  /*16a3a0*/  LDL.LU R6, [R1+0x5f8] ;  /* 0x0005f80001067983 */ /* 0x000ee80000300800 */
[----:B---3--:R0:W-:Y:S04]  /*16a3b0*/  STL.64 [R1+0x5e60], R6 ;  /* 0x005e600601007387 */ /* 0x0081e80000100a00 */
[----:B0-----:R-:W3:Y:S04]  /*16a3c0*/  LDL.LU.64 R6, [R1+0x1c28] ;  /* 0x001c280001067983 */ /* 0x001ee80000300a00 */
[----:B---3--:R0:W-:Y:S04]  /*16a3d0*/  STL.64 [R1+0x5e70], R6 ;  /* 0x005e700601007387 */ /* 0x0081e80000100a00 */
[----:B0-----:R-:W3:Y:S01]  /*16a3e0*/  LDL.LU.64 R6, [R1+0x1c30] ;  /* 0x001c300001067983 */ /* 0x001ee20000300a00 */
[----:B--2---:R-:W-:-:S02]  /*16a3f0*/  LOP3.LUT P0, RZ, R15, 0x2, RZ, 0xc0, !PT ;  /* 0x000000020fff7812 */ /* 0x004fc4000780c0ff */
        /* <DEDUP_REMOVED lines=19> */
[----:B0-----:R-:W2:Y:S01]  /*16a530*/  LDL.LU.64 R6, [R1+0x1c38] ;  /* 0x001c380001067983 */ /* 0x001ea20000300a00 */
[----:B------:R-:W-:Y:S02]  /*16a540*/  LOP3.LUT R17, R17, 0xffffdfff, RZ, 0xc0, !PT ;  /* 0xffffdfff11117812 */ /* 0x000fe400078ec0ff */
[----:B------:R-:W-:Y:S01]  /*16a550*/  LOP3.LUT P5, RZ, R16, 0x400000, RZ, 0xc0, !PT ;  /* 0x0040000010ff7812 */ /* 0x000fe200078ac0ff */
[----:B------:R-:W3:Y:S04]  /*16a560*/  LDL.LU.64 R12, [R1+0x1c20] ;  /* 0x001c2000010c7983 */ /* 0x000ee80000300a00 */
[----:B------:R-:W-:-:S02]  /*16a570*/  @P0 LOP3.LUT R17, R17, 0x2000, RZ, 0xfc, !PT ;  /* 0x0000200011110812 */ /* 0x000fc400078efcff */
[C---:B------:R-:W-:Y:S01]  /*16a580*/  LOP3.LUT P0, RZ, R16.reuse, 0x4000000, RZ, 0xc0, !PT ;  /* 0x0400000010ff7812 */ /* 0x040fe2000780c0ff */
[----:B------:R-:W3:Y:S01]  /*16a590*/  LDL.LU.64 R18, [R1+0x1c18] ;  /* 0x001c180001127983 */ /* 0x000ee20000300a00 */
[----:B------:R-:W-:Y:S02]  /*16a5a0*/  LOP3.LUT R17, R17, 0xffffbfff, RZ, 0xc0, !PT ;  /* 0xffffbfff11117812 */ /* 0x000fe400078ec0ff */
[----:B------:R-:W-:Y:S01]  /*16a5b0*/  LOP3.LUT P6, RZ, R16, 0x800000, RZ, 0xc0, !PT ;  /* 0x0080000010ff7812 */ /* 0x000fe200078cc0ff */
[----:B------:R-:W3:Y:S01]  /*16a5c0*/  LDL.LU.64 R10, [R1+0x1c50] ;  /* 0x001c5000010a7983 */ /* 0x000ee20000300a00 */
[----:B------:R-:W-:-:S03]  /*16a5d0*/  PRMT R9, R0, 0x7770, RZ ;  /* 0x0000777000097816 */ /* 0x000fc600000000ff */
[----:B------:R-:W3:Y:S04]  /*16a5e0*/  LDL.LU R14, [R1+0x5e8] ;  /* 0x0005e800010e7983 */ /* 0x000ee80000300800 */
[----:B------:R-:W-:Y:S01]  /*16a5f0*/  @P0 LOP3.LUT R17, R17, 0x4000, RZ, 0xfc, !PT ;  /* 0x0000400011110812 */ /* 0x000fe200078efcff */
[----:B------:R0:W-:Y:S01]  /*16a600*/  @P5 STG.E.U8 desc[UR6][R28.64], R9 ;  /* 0x000000091c005986 */ /* 0x0001e2000c101106 */
[----:B------:R-:W-:Y:S02]  /*16a610*/  LOP3.LUT P0, RZ, R16, 0x2000000, RZ, 0xc0, !PT ;  /* 0x0200000010ff7812 */ /* 0x000fe4000780c0ff */
[----:B------:R-:W-:Y:S01]  /*16a620*/  LOP3.LUT R17, R17, 0xffff7fff, RZ, 0xc0, !PT ;  /* 0xffff7fff11117812 */ /* 0x000fe200078ec0ff */
[----:B------:R-:W3:Y:S04]  /*16a630*/  LDL.LU.64 R20, [R1+0x1c48] ;  /* 0x001c480001147983 */ /* 0x000ee80000300a00 */
[----:B------:R-:W3:Y:S01]  /*16a640*/  LDL.LU.64 R26, [R1+0x1c40] ;  /* 0x001c4000011a7983 */ /* 0x000ee20000300a00 */
[----:B0-----:R-:W-:-:S03]  /*16a650*/  PRMT R9, R0, 0x7771, RZ ;  /* 0x0000777100097816 */ /* 0x001fc600000000ff */
[----:B------:R-:W3:Y:S02]  /*16a660*/  LDL.LU.64 R28, [R1+0x1c78] ;  /* 0x001c7800011c7983 */ /* 0x000ee40000300a00 */
[----:B------:R-:W-:Y:S02]  /*16a670*/  @P0 LOP3.LUT R17, R17, 0x8000, RZ, 0xfc, !PT ;  /* 0x0000800011110812 */ /* 0x000fe400078efcff */
[----:B------:R-:W-:Y:S01]  /*16a680*/  LOP3.LUT P0, RZ, R16, 0x1000000, RZ, 0xc0, !PT ;  /* 0x0100000010ff7812 */ /* 0x000fe2000780c0ff */
[----:B------:R0:W-:Y:S02]  /*16a690*/  @P6 STG.E.U8 desc[UR6][R22.64], R9 ;  /* 0x0000000916006986 */ /* 0x0001e4000c101106 */
[----:B0-----:R-:W-:Y:S02]  /*16a6a0*/  PRMT R9, R0, 0x7772, RZ ;  /* 0x0000777200097816 */ /* 0x001fe400000000ff */
[----:B------:R-:W3:Y:S08]  /*16a6b0*/  LDL.LU.64 R22, [R1+0x1c70] ;  /* 0x001c700001167983 */ /* 0x000ef00000300a00 */
[----:B------:R0:W-:Y:S01]  /*16a6c0*/  @P0 STG.E.U8 desc[UR6][R24.64], R9 ;  /* 0x0000000918000986 */ /* 0x0001e2000c101106 */
[----:B------:R-:W-:-:S02]  /*16a6d0*/  LOP3.LUT P0, RZ, R17, 0x8000, RZ, 0xc0, !PT ;  /* 0x0000800011ff7812 */ /* 0x000fc4000780c0ff */
[----:B0-----:R-:W-:Y:S02]  /*16a6e0*/  PRMT R9, R0, 0x7773, RZ ;  /* 0x0000777300097816 */ /* 0x001fe400000000ff */
[----:B------:R-:W3:Y:S09]  /*16a6f0*/  LDL.LU R0, [R1+0x5d8] ;  /* 0x0005d80001007983 */ /* 0x000ef20000300800 */
[----:B------:R0:W-:Y:S01]  /*16a700*/  @P0 STG.E.U8 desc[UR6][R2.64], R9 ;  /* 0x0000000902000986 */ /* 0x0001e2000c101106 */
[----:B------:R-:W-:-:S03]  /*16a710*/  LOP3.LUT P0, RZ, R17, 0x4000, RZ, 0xc0, !PT ;  /* 0x0000400011ff7812 */ /* 0x000fc6000780c0ff */
[----:B------:R-:W3:Y:S01]  /*16a720*/  LDL.LU.64 R24, [R1+0x1c68] ;  /* 0x001c680001187983 */ /* 0x000ee20000300a00 */
[----:B0-----:R-:W-:-:S03]  /*16a730*/  PRMT R9, R8, 0x7770, RZ ;  /* 0x0000777008097816 */ /* 0x001fc600000000ff */
[----:B------:R-:W3:Y:S06]  /*16a740*/  LDL.LU.64 R2, [R1+0x1c60] ;  /* 0x001c600001027983 */ /* 0x000eec0000300a00 */
[----:B----4-:R0:W-:Y:S01]  /*16a750*/  @P0 STG.E.U8 desc[UR6][R4.64], R9 ;  /* 0x0000000904000986 */ /* 0x0101e2000c101106 */
[C---:B------:R-:W-:Y:S02]  /*16a760*/  LOP3.LUT P0, RZ, R17.reuse, 0x2000, RZ, 0xc0, !PT ;  /* 0x0000200011ff7812 */ /* 0x040fe4000780c0ff */
[----:B0-----:R-:W-:Y:S01]  /*16a770*/  PRMT R9, R8, 0x7771, RZ ;  /* 0x0000777108097816 */ /* 0x001fe200000000ff */
[----:B------:R-:W4:Y:S10]  /*16a780*/  LDL.LU.64 R4, [R1+0x1c58] ;  /* 0x001c580001047983 */ /* 0x000f340000300a00 */
[----:B--2---:R0:W-:Y:S04]  /*16a790*/  @P0 STG.E.U8 desc[UR6][R6.64], R9 ;  /* 0x0000000906000986 */ /* 0x0041e8000c101106 */
[----:B0-----:R-:W2:Y:S01]  /*16a7a0*/  LDL.LU.64 R6, [R1+0x5e78] ;  /* 0x005e780001067983 */ /* 0x001ea20000300a00 */
[----:B------:R-:W-:-:S02]  /*16a7b0*/  LOP3.LUT P0, RZ, R17, 0x1000, RZ, 0xc0, !PT ;  /* 0x0000100011ff7812 */ /* 0x000fc4000780c0ff */
[----:B------:R-:W-:-:S11]  /*16a7c0*/  PRMT R9, R8, 0x7772, RZ ;  /* 0x0000777208097816 */ /* 0x000fd600000000ff */
[----:B--2---:R0:W-:Y:S04]  /*16a7d0*/  @P0 STG.E.U8 desc[UR6][R6.64], R9 ;  /* 0x0000000906000986 */ /* 0x0041e8000c101106 */
[----:B0-----:R-:W2:Y:S01]  /*16a7e0*/  LDL.LU.64 R6, [R1+0x5e70] ;  /* 0x005e700001067983 */ /* 0x001ea20000300a00 */
[C---:B------:R-:W-:Y:S02]  /*16a7f0*/  LOP3.LUT P0, RZ, R17.reuse, 0x800, RZ, 0xc0, !PT ;  /* 0x0000080011ff7812 */ /* 0x040fe4000780c0ff */
[----:B------:R-:W-:Y:S02]  /*16a800*/  PRMT R9, R8, 0x7773, RZ ;  /* 0x0000777308097816 */ /* 0x000fe400000000ff */
[----:B------:R-:W3:Y:S09]  /*16a810*/  LDL.LU R8, [R1+0x5e68] ;  /* 0x005e680001087983 */ /* 0x000ef20000300800 */
[----:B--2---:R0:W-:Y:S04]  /*16a820*/  @P0 STG.E.U8 desc[UR6][R6.64], R9 ;  /* 0x0000000906000986 */ /* 0x0041e8000c101106 */
[----:B0-----:R-:W2:Y:S01]  /*16a830*/  LDL.LU.64 R6, [R1+0x5e60] ;  /* 0x005e600001067983 */ /* 0x001ea20000300a00 */
[----:B------:R-:W-:-:S02]  /*16a840*/  LOP3.LUT P0, RZ, R17, 0x400, RZ, 0xc0, !PT ;  /* 0x0000040011ff7812 */ /* 0x000fc4000780c0ff */
[C---:B------:R-:W-:Y:S02]  /*16a850*/  LOP3.LUT P1, RZ, R15.reuse, 0x4, RZ, 0xc0, !PT ;  /* 0x000000040fff7812 */ /* 0x040fe4000782c0ff */
[C---:B------:R-:W-:Y:S02]  /*16a860*/  LOP3.LUT P2, RZ, R15.reuse, 0x8, RZ, 0xc0, !PT ;  /* 0x000000080fff7812 */ /* 0x040fe4000784c0ff */
[C---:B------:R-:W-:Y:S02]  /*16a870*/  LOP3.LUT P3, RZ, R15.reuse, 0x10, RZ, 0xc0, !PT ;  /* 0x000000100fff7812 */ /* 0x040fe4000786c0ff */
[C---:B------:R-:W-:Y:S02]  /*16a880*/  LOP3.LUT P4, RZ, R15.reuse, 0x20, RZ, 0xc0, !PT ;  /* 0x000000200fff7812 */ /* 0x040fe4000788c0ff */
[C---:B------:R-:W-:Y:S02]  /*16a890*/  LOP3.LUT P5, RZ, R15.reuse, 0x40, RZ, 0xc0, !PT ;  /* 0x000000400fff7812 */ /* 0x040fe400078ac0ff */
[----:B------:R-:W-:-:S02]  /*16a8a0*/  LOP3.LUT P6, RZ, R15, 0x80, RZ, 0xc0, !PT ;  /* 0x000000800fff7812 */ /* 0x000fc400078cc0ff */
[----:B--2---:R-:W-:-:S05]  /*16a8b0*/  PRMT R9, R6, 0x7770, RZ ;  /* 0x0000777006097816 */ /* 0x004fca00000000ff */
[----:B---3--:R0:W-:Y:S01]  /*16a8c0*/  @P0 STG.E.U8 desc[UR6][R12.64], R9 ;  /* 0x000000090c000986 */ /* 0x0081e2000c101106 */
        /* <DEDUP_REMOVED lines=20> */
[----:B----4-:R0:W-:Y:S04]  /*16aa10*/  @P6 STG.E.U8 desc[UR6][R4.64], R9 ;  /* 0x0000000904006986 */ /* 0x0101e8000c101106 */
[----:B0-----:R-:W2:Y:S01]  /*16aa20*/  LDL.LU.64 R4, [R1+0x1cb0] ;  /* 0x001cb00001047983 */ /* 0x001ea20000300a00 */
[C---:B------:R-:W-:Y:S02]  /*16aa30*/  LOP3.LUT P4, RZ, R15.reuse, 0x100, RZ, 0xc0, !PT ;  /* 0x000001000fff7812 */ /* 0x040fe4000788c0ff */
        /* <DEDUP_REMOVED lines=81> */
[----:B------:R-:W-:-:S03]  /*16af50*/  PRMT R9, R14, 0x7773, RZ ;  /* 0x000077730e097816 */ /* 0x000fc600000000ff */
[----:B------:R-:W3:Y:S01]  /*16af60*/  LDL.LU R14, [R1+0x5e40] ;  /* 0x005e4000010e7983 */ /* 0x000ee20000300800 */
[----:B------:R-:W-:Y:S02]  /*16af70*/  LOP3.LUT P0, RZ, R17, 0x2, RZ, 0xc0, !PT ;  /* 0x0000000211ff7812 */ /* 0x000fe4000780c0ff */
[C---:B------:R-:W-:Y:S02]  /*16af80*/  LOP3.LUT P1, RZ, R15.reuse, 0x200000, RZ, 0xc0, !PT ;  /* 0x002000000fff7812 */ /* 0x040fe4000782c0ff */
[C---:B------:R-:W-:Y:S02]  /*16af90*/  LOP3.LUT P2, RZ, R15.reuse, 0x400000, RZ, 0xc0, !PT ;  /* 0x004000000fff7812 */ /* 0x040fe4000784c0ff */
[C---:B------:R-:W-:Y:S02]  /*16afa0*/  LOP3.LUT P3, RZ, R15.reuse, 0x800000, RZ, 0xc0, !PT ;  /* 0x008000000fff7812 */ /* 0x040fe4000786c0ff */
[C---:B------:R-:W-:Y:S02]  /*16afb0*/  LOP3.LUT P4, RZ, R15.reuse, 0x1000000, RZ, 0xc0, !PT ;  /* 0x010000000fff7812 */ /* 0x040fe4000788c0ff */
[----:B------:R-:W-:-:S03]  /*16afc0*/  LOP3.LUT P5, RZ, R15, 0x2000000, RZ, 0xc0, !PT ;  /* 0x020000000fff7812 */ /* 0x000fc600078ac0ff */
[----:B--2---:R0:W-:Y:S01]  /*16afd0*/  @P0 STG.E.U8 desc[UR6][R12.64], R9 ;  /* 0x000000090c000986 */ /* 0x0041e2000c101106 */
[----:B------:R-:W-:Y:S02]  /*16afe0*/  LOP3.LUT P0, RZ, R17, 0x1, RZ, 0xc0, !PT ;  /* 0x0000000111ff7812 */ /* 0x000fe4000780c0ff */
[----:B0-----:R-:W-:-:S11]  /*16aff0*/  PRMT R9, R0, 0x7770, RZ ;  /* 0x0000777000097816 */ /* 0x001fd600000000ff */
[----:B------:R0:W-:Y:S01]  /*16b000*/  @P0 STG.E.U8 desc[UR6][R18.64], R9 ;  /* 0x0000000912000986 */ /* 0x0001e2000c101106 */
[----:B------:R-:W-:Y:S02]  /*16b010*/  LOP3.LUT P0, RZ, R16, 0x80000000, RZ, 0xc0, !PT ;  /* 0x8000000010ff7812 */ /* 0x000fe4000780c0ff */
[----:B0-----:R-:W-:-:S11]  /*16b020*/  PRMT R9, R0, 0x7771, RZ ;  /* 0x0000777100097816 */ /* 0x001fd600000000ff */
[----:B---3--:R0:W-:Y:S01]  /*16b030*/  @P0 STG.E.U8 desc[UR6][R10.64], R9 ;  /* 0x000000090a000986 */ /* 0x0081e2000c101106 */
[----:B------:R-:W-:Y:S02]  /*16b040*/  LOP3.LUT P0, RZ, R16, 0x40000000, RZ, 0xc0, !PT ;  /* 0x4000000010ff7812 */ /* 0x000fe4000780c0ff */
[----:B0-----:R-:W-:-:S11]  /*16b050*/  PRMT R9, R0, 0x7772, RZ ;  /* 0x0000777200097816 */ /* 0x001fd600000000ff */
[----:B------:R0:W-:Y:S02]  /*16b060*/  @P0 STG.E.U8 desc[UR6][R20.64], R9 ;  /* 0x0000000914000986 */ /* 0x0001e4000c101106 */
[----:B0-----:R-:W-:-:S05]  /*16b070*/  PRMT R9, R0, 0x7773, RZ ;  /* 0x0000777300097816 */ /* 0x001fca00000000ff */
[----:B------:R0:W-:Y:S02]  /*16b080*/  @P1 STG.E.U8 desc[UR6][R26.64], R9 ;  /* 0x000000091a001986 */ /* 0x0001e4000c101106 */
[----:B0-----:R-:W-:-:S05]  /*16b090*/  PRMT R9, R14, 0x7770, RZ ;  /* 0x000077700e097816 */ /* 0x001fca00000000ff */
        /* <DEDUP_REMOVED lines=12> */
[----:B------:R-:W-:-:S03]  /*16b160*/  PRMT R9, R6, 0x7770, RZ ;  /* 0x0000777006097816 */ /* 0x000fc600000000ff */
[----:B------:R-:W2:Y:S04]  /*16b170*/  LDL.LU.64 R28, [R1+0x1d68] ;  /* 0x001d6800011c7983 */ /* 0x000ea80000300a00 */
[----:B------:R-:W2:Y:S04]  /*16b180*/  LDL.LU.64 R22, [R1+0x1d60] ;  /* 0x001d600001167983 */ /* 0x000ea80000300a00 */
[----:B------:R0:W-:Y:S04]  /*16b190*/  @P6 STG.E.U8 desc[UR6][R4.64], R9 ;  /* 0x0000000904006986 */ /* 0x0001e8000c101106 */
[----:B------:R-:W2:Y:S01]  /*16b1a0*/  LDL.LU.64 R24, [R1+0x1d58] ;  /* 0x001d580001187983 */ /* 0x000ea20000300a00 */
[----:B0-----:R-:W-:-:S03]  /*16b1b0*/  PRMT R9, R6, 0x7771, RZ ;  /* 0x0000777106097816 */ /* 0x001fc600000000ff */
[----:B------:R-:W2:Y:S04]  /*16b1c0*/  LDL.LU R5, [R1+0x5b0] ;  /* 0x0005b00001057983 */ /* 0x000ea80000300800 */
[----:B---3--:R0:W-:Y:S04]  /*16b1d0*/  @P4 STG.E.U8 desc[UR6][R2.64], R9 ;  /* 0x0000000902004986 */ /* 0x0081e8000c101106 */
[----:B0-----:R-:W3:Y:S04]  /*16b1e0*/  LDL.LU.64 R2, [R1+0x1d90] ;  /* 0x001d900001027983 */ /* 0x001ee80000300a00 */
[----:B------:R-:W2:Y:S04]  /*16b1f0*/  LDL.LU.64 R10, [R1+0x1d88] ;  /* 0x001d8800010a7983 */ /* 0x000ea80000300a00 */
        /* <DEDUP_REMOVED lines=34> */
[----:B----4-:R0:W-:Y:S02]  /*16b420*/  @P5 STG.E.U8 desc[UR6][R26.64], R9 ;  /* 0x000000091a005986 */ /* 0x0101e4000c101106 */
[----:B------:R-:W-:Y:S02]  /*16b430*/  @P0 LOP3.LUT R16, R16, 0x20000000, RZ, 0xfc, !PT ;  /* 0x2000000010100812 */ /* 0x000fe400078efcff */
[----:B------:R-:W-:Y:S02]  /*16b440*/  LOP3.LUT P0, RZ, R15, 0x40000000, RZ, 0xc0, !PT ;  /* 0x400000000fff7812 */ /* 0x000fe4000780c0ff */
[----:B0-----:R-:W-:-:S05]  /*16b450*/  PRMT R9, R6, 0x7773, RZ ;  /* 0x0000777306097816 */ /* 0x001fca00000000ff */
[----:B------:R0:W-:Y:S02]  /*16b460*/  @P6 STG.E.U8 desc[UR6][R28.64], R9 ;  /* 0x000000091c006986 */ /* 0x0001e4000c101106 */
[----:B0-----:R-:W-:-:S05]  /*16b470*/  PRMT R9, R5, 0x7770, RZ ;  /* 0x0000777005097816 */ /* 0x001fca00000000ff */
[----:B------:R0:W-:Y:S01]  /*16b480*/  @P0 STG.E.U8 desc[UR6][R22.64], R9 ;  /* 0x0000000916000986 */ /* 0x0001e2000c101106 */
        /* <DEDUP_REMOVED lines=8> */
[----:B------:R-:W-:Y:S04]  /*16b510*/  @P0 STG.E.U8 desc[UR6][R10.64], R9 ;  /* 0x000000090a000986 */ /* 0x000fe8000c101106 */
[----:B--2---:R0:W-:Y:S04]  /*16b520*/  STL.64 [R1+0x5e30], R12 ;  /* 0x005e300c01007387 */ /* 0x0041e80000100a00 */
[----:B0-----:R-:W2:Y:S04]  /*16b530*/  LDL.LU.64 R12, [R1+0x1d80] ;  /* 0x001d8000010c7983 */ /* 0x001ea80000300a00 */
[----:B------:R-:W3:Y:S04]  /*16b540*/  LDL.LU R6, [R1+0x590] ;  /* 0x0005900001067983 */ /* 0x000ee80000300800 */
[----:B------:R-:W4:Y:S04]  /*16b550*/  LDL.LU.64 R18, [R1+0x1da0] ;  /* 0x001da00001127983 */ /* 0x000f280000300a00 */
[----:B------:R-:W2:Y:S04]  /*16b560*/  LDL.LU.64 R20, [R1+0x1d98] ;  /* 0x001d980001147983 */ /* 0x000ea80000300a00 */
[----:B------:R-:W2:Y:S04]  /*16b570*/  LDL.LU.64 R26, [R1+0x1df0] ;  /* 0x001df000011a7983 */ /* 0x000ea80000300a00 */
[----:B------:R-:W2:Y:S04]  /*16b580*/  LDL.LU.64 R28, [R1+0x1dd8] ;  /* 0x001dd800011c7983 */ /* 0x000ea80000300a00 */
[----:B------:R-:W2:Y:S04]  /*16b590*/  LDL.LU.64 R22, [R1+0x1dd0] ;  /* 0x001dd00001167983 */ /* 0x000ea80000300a00 */
[----:B------:R-:W2:Y:S04]  /*16b5a0*/  LDL.LU.64 R24, [R1+0x1e38] ;  /* 0x001e380001187983 */ /* 0x000ea80000300a00 */
[----:B------:R-:W2:Y:S04]  /*16b5b0*/  LDL.LU.64 R2, [R1+0x1e30] ;  /* 0x001e300001027983 */ /* 0x000ea80000300a00 */
[----:B------:R-:W2:Y:S04]  /*16b5c0*/  LDL.LU.64 R4, [R1+0x1e08] ;  /* 0x001e080001047983 */ /* 0x000ea80000300a00 */
[----:B------:R-:W2:Y:S01]  /*16b5d0*/  LDL.LU R10, [R1+0x5e38] ;  /* 0x005e3800010a7983 */ /* 0x000ea20000300800 */
        /* <DEDUP_REMOVED lines=19> */
[----:B------:R-:W-:-:S02]  /*16b710*/  LOP3.LUT P5, RZ, R14, 0x1000, RZ, 0xc0, !PT ;  /* 0x000010000eff7812 */ /* 0x000fc400078ac0ff */
        /* <DEDUP_REMOVED lines=21> */
[----:B------:R-:W3:Y:S04]  /*16b870*/  LDL.LU.64 R28, [R1+0x1e00] ;  /* 0x001e0000011c7983 */ /* 0x000ee80000300a00 */
[----:B0-----:R-:W4:Y:S04]  /*16b880*/  LDL.LU.64 R4, [R1+0x1df8] ;  /* 0x001df80001047983 */ /* 0x001f280000300a00 */
[----:B------:R-:W2:Y:S04]  /*16b890*/  LDL.LU.64 R22, [R1+0x1e50] ;  /* 0x001e500001167983 */ /* 0x000ea80000300a00 */
[----:B------:R-:W2:Y:S01]  /*16b8a0*/  LDL.LU R6, [R1+0x5b4] ;  /* 0x0005b40001067983 */ /* 0x000ea20000300800 */
[----:B------:R-:W-:-:S02]  /*16b8b0*/  LOP3.LUT P0, RZ, R14, 0x4000000, RZ, 0xc0, !PT ;  /* 0x040000000eff7812 */ /* 0x000fc4000780c0ff */
[----:B------:R-:W-:Y:S01]  /*16b8c0*/  LOP3.LUT R16, R16, 0xffffefff, RZ, 0xc0, !PT ;  /* 0xffffefff10107812 */ /* 0x000fe200078ec0ff */
[----:B------:R-:W3:Y:S01]  /*16b8d0*/  LDL.LU.64 R24, [R1+0x1e48] ;  /* 0x001e480001187983 */ /* 0x000ee20000300a00 */
[C---:B------:R-:W-:Y:S02]  /*16b8e0*/  LOP3.LUT P4, RZ, R14.reuse, 0x4000, RZ, 0xc0, !PT ;  /* 0x000040000eff7812 */ /* 0x040fe4000788c0ff */
[C---:B------:R-:W-:Y:S01]  /*16b8f0*/  LOP3.LUT P5, RZ, R14.reuse, 0x8000, RZ, 0xc0, !PT ;  /* 0x000080000eff7812 */ /* 0x040fe200078ac0ff */
[----:B------:R-:W4:Y:S01]  /*16b900*/  LDL.LU.64 R2, [R1+0x1e40] ;  /* 0x001e400001027983 */ /* 0x000f220000300a00 */
[----:B------:R-:W-:-:S03]  /*16b910*/  LOP3.LUT P6, RZ, R14, 0x10000, RZ, 0xc0, !PT ;  /* 0x000100000eff7812 */ /* 0x000fc600078cc0ff */
[----:B------:R-:W4:Y:S02]  /*16b920*/  LDL.LU R17, [R1+0x5a4] ;  /* 0x0005a40001117983 */ /* 0x000f240000300800 */
        /* <DEDUP_REMOVED lines=25> */
[C---:B------:R-:W-:Y:S02]  /*16bac0*/  LOP3.LUT P2, RZ, R14.reuse, 0x10000000, RZ, 0xc0, !PT ;  /* 0x100000000eff7812 */ /* 0x040fe4000784c0ff */
[----:B------:R-:W-:-:S05]  /*16bad0*/  LOP3.LUT P3, RZ, R14, 0x20000000, RZ, 0xc0, !PT ;  /* 0x200000000eff7812 */ /* 0x000fca000786c0ff */
[----:B------:R-:W-:Y:S02]  /*16bae0*/  @P0 LOP3.LUT R16, R16, 0x100000, RZ, 0xfc, !PT ;  /* 0x0010000010100812 */ /* 0x000fe400078efcff */
[----:B------:R-:W-:Y:S02]  /*16baf0*/  LOP3.LUT P0, RZ, R14, 0x20000, RZ, 0xc0, !PT ;  /* 0x000200000eff7812 */ /* 0x000fe4000780c0ff */
[----:B--2---:R-:W-:-:S05]  /*16bb00*/  PRMT R9, R6, 0x7770, RZ ;  /* 0x0000777006097816 */ /* 0x004fca00000000ff */
[----:B---3--:R0:W-:Y:S01]  /*16bb10*/  @P4 STG.E.U8 desc[UR6][R28.64], R9 ;  /* 0x000000091c004986 */ /* 0x0081e2000c101106 */
[----:B------:R-:W-:Y:S02]  /*16bb20*/  LOP3.LUT P4, RZ, R14, 0x40000000, RZ, 0xc0, !PT ;  /* 0x400000000eff7812 */ /* 0x000fe4000788c0ff */
[----:B0-----:R-:W-:-:S05]  /*16bb30*/  PRMT R9, R6, 0x7771, RZ ;  /* 0x0000777106097816 */ /* 0x001fca00000000ff */
[----:B----4-:R0:W-:Y:S01]  /*16bb40*/  @P5 STG.E.U8 desc[UR6][R4.64], R9 ;  /* 0x0000000904005986 */ /* 0x0101e2000c101106 */
[----:B------:R-:W-:-:S03]  /*16bb50*/  LOP3.LUT P5, RZ, R14, 0x80000000, RZ, 0xc0, !PT ;  /* 0x800000000eff7812 */ /* 0x000fc600078ac0ff */
[----:B0-----:R-:W2:Y:S04]  /*16bb60*/  LDL.LU.64 R4, [R1+0x1e78] ;  /* 0x001e780001047983 */ /* 0x001ea80000300a00 */
[----:B------:R-:W3:Y:S04]  /*16bb70*/  LDL.LU R11, [R1+0x594] ;  /* 0x00059400010b7983 */ /* 0x000ee80000300800 */
[----:B------:R0:W-:Y:S04]  /*16bb80*/  STL.64 [R1+0x5dd8], R14 ;  /* 0x005dd80e01007387 */ /* 0x0001e80000100a00 */
[----:B0-----:R-:W4:Y:S04]  /*16bb90*/  LDL.LU.64 R14, [R1+0x1e58] ;  /* 0x001e5800010e7983 */ /* 0x001f280000300a00 */
[----:B----4-:R0:W-:Y:S04]  /*16bba0*/  STL.64 [R1+0x5e00], R14 ;  /* 0x005e000e01007387 */ /* 0x0101e80000100a00 */
[----:B0-----:R-:W4:Y:S04]  /*16bbb0*/  LDL.LU.64 R14, [R1+0x1e60] ;  /* 0x001e6000010e7983 */ /* 0x001f280000300a00 */
[----:B----4-:R0:W-:Y:S04]  /*16bbc0*/  STL.64 [R1+0x5e08], R14 ;  /* 0x005e080e01007387 */ /* 0x0101e80000100a00 */
[----:B0-----:R-:W4:Y:S01]  /*16bbd0*/  LDL.LU.64 R14, [R1+0x1e68] ;  /* 0x001e6800010e7983 */ /* 0x001f220000300a00 */
[----:B------:R-:W-:-:S05]  /*16bbe0*/  PRMT R9, R6, 0x7772, RZ ;  /* 0x0000777206097816 */ /* 0x000fca00000000ff */
[----:B------:R0:W-:Y:S02]  /*16bbf0*/  @P6 STG.E.U8 desc[UR6][R22.64], R9 ;  /* 0x0000000916006986 */ /* 0x0001e4000c101106 */
[----:B0-----:R-:W-:-:S05]  /*16bc00*/  PRMT R9, R6, 0x7773, RZ ;  /* 0x0000777306097816 */ /* 0x001fca00000000ff */
[----:B------:R-:W-:Y:S01]  /*16bc10*/  @P0 STG.E.U8 desc[UR6][R24.64], R9 ;  /* 0x0000000918000986 */ /* 0x000fe2000c101106 */
[----:B------:R-:W-:-:S03]  /*16bc20*/  LOP3.LUT P0, RZ, R16, 0x100000, RZ, 0xc0, !PT ;  /* 0x0010000010ff7812 */ /* 0x000fc6000780c0ff */
[----:B----4-:R0:W-:Y:S04]  /*16bc30*/  STL.64 [R1+0x5e10], R14 ;  /* 0x005e100e01007387 */ /* 0x0101e80000100a00 */
[----:B0-----:R-:W4:Y:S01]  /*16bc40*/  LDL.LU.64 R14, [R1+0x1e70] ;  /* 0x001e7000010e7983 */ /* 0x001f220000300a00 */
[----:B------:R-:W-:-:S03]  /*16bc50*/  PRMT R9, R17, 0x7770, RZ ;  /* 0x0000777011097816 */ /* 0x000fc600000000ff */
[----:B------:R-:W3:Y:S04]  /*16bc60*/  LDL.LU.64 R12, [R1+0x1e90] ;  /* 0x001e9000010c7983 */ /* 0x000ee80000300a00 */
[----:B------:R0:W-:Y:S01]  /*16bc70*/  @P0 STG.E.U8 desc[UR6][R2.64], R9 ;  /* 0x0000000902000986 */ /* 0x0001e2000c101106 */
[----:B------:R-:W-:-:S03]  /*16bc80*/  LOP3.LUT P0, RZ, R16, 0x80000, RZ, 0xc0, !PT ;  /* 0x0008000010ff7812 */ /* 0x000fc6000780c0ff */
[----:B------:R-:W3:Y:S04]  /*16bc90*/  LDL.LU.64 R18, [R1+0x1e88] ;  /* 0x001e880001127983 */ /* 0x000ee80000300a00 */
[----:B------:R-:W3:Y:S01]  /*16bca0*/  LDL.LU R0, [R1+0x5c8] ;  /* 0x0005c80001007983 */ /* 0x000ee20000300800 */
[----:B0-----:R-:W-:-:S03]  /*16bcb0*/  PRMT R9, R17, 0x7771, RZ ;  /* 0x0000777111097816 */ /* 0x001fc600000000ff */
[----:B------:R-:W3:Y:S04]  /*16bcc0*/  LDL.LU.64 R20, [R1+0x1e80] ;  /* 0x001e800001147983 */ /* 0x000ee80000300a00 */
[----:B--2---:R0:W-:Y:S01]  /*16bcd0*/  @P0 STG.E.U8 desc[UR6][R4.64], R9 ;  /* 0x0000000904000986 */ /* 0x0041e2000c101106 */
[----:B------:R-:W-:-:S03]  /*16bce0*/  LOP3.LUT P0, RZ, R16, 0x40000, RZ, 0xc0, !PT ;  /* 0x0004000010ff7812 */ /* 0x000fc6000780c0ff */
[----:B------:R-:W2:Y:S04]  /*16bcf0*/  LDL.LU.64 R26, [R1+0x1eb8] ;  /* 0x001eb800011a7983 */ /* 0x000ea80000300a00 */
[----:B------:R-:W2:Y:S01]  /*16bd00*/  LDL.LU.64 R28, [R1+0x1eb0] ;  /* 0x001eb000011c7983 */ /* 0x000ea20000300a00 */
[----:B0-----:R-:W-:-:S03]  /*16bd10*/  PRMT R9, R17, 0x7772, RZ ;  /* 0x0000777211097816 */ /* 0x001fc600000000ff */
[----:B------:R-:W2:Y:S04]  /*16bd20*/  LDL.LU.64 R22, [R1+0x1ea8] ;  /* 0x001ea80001167983 */ /* 0x000ea80000300a00 */
[----:B------:R-:W2:Y:S04]  /*16bd30*/  LDL.LU R6, [R1+0x5b8] ;  /* 0x0005b80001067983 */ /* 0x000ea80000300800 */
[----:B------:R-:W2:Y:S04]  /*16bd40*/  LDL.LU.64 R24, [R1+0x1ea0] ;  /* 0x001ea00001187983 */ /* 0x000ea80000300a00 */
[----:B------:R-:W2:Y:S04]  /*16bd50*/  LDL.LU.64 R2, [R1+0x1e98] ;  /* 0x001e980001027983 */ /* 0x000ea80000300a00 */
[----:B------:R-:W2:Y:S04]  /*16bd60*/  LDL.LU.64 R4, [R1+0x1ed0] ;  /* 0x001ed00001047983 */ /* 0x000ea80000300a00 */
[----:B----4-:R0:W-:Y:S04]  /*16bd70*/  @P0 STG.E.U8 desc[UR6][R14.64], R9 ;  /* 0x000000090e000986 */ /* 0x0101e8000c101106 */
[----:B0-----:R-:W4:Y:S01]  /*16bd80*/  LDL.LU.64 R14, [R1+0x5e10] ;  /* 0x005e1000010e7983 */ /* 0x001f220000300a00 */
[----:B------:R-:W-:-:S02]  /*16bd90*/  LOP3.LUT P0, RZ, R16, 0x20000, RZ, 0xc0, !PT ;  /* 0x0002000010ff7812 */ /* 0x000fc4000780c0ff */
[----:B------:R-:W-:-:S11]  /*16bda0*/  PRMT R9, R17, 0x7773, RZ ;  /* 0x0000777311097816 */ /* 0x000fd600000000ff */
[----:B----4-:R0:W-:Y:S04]  /*16bdb0*/  @P0 STG.E.U8 desc[UR6][R14.64], R9 ;  /* 0x000000090e000986 */ /* 0x0101e8000c101106 */
[----:B0-----:R-:W4:Y:S01]  /*16bdc0*/  LDL.LU.64 R14, [R1+0x5e08] ;  /* 0x005e0800010e7983 */ /* 0x001f220000300a00 */
[----:B------:R-:W-:Y:S02]  /*16bdd0*/  LOP3.LUT P0, RZ, R16, 0x10000, RZ, 0xc0, !PT ;  /* 0x0001000010ff7812 */ /* 0x000fe4000780c0ff */
[----:B---3--:R-:W-:-:S11]  /*16bde0*/  PRMT R9, R11, 0x7770, RZ ;  /* 0x000077700b097816 */ /* 0x008fd600000000ff */
[----:B----4-:R0:W-:Y:S04]  /*16bdf0*/  @P0 STG.E.U8 desc[UR6][R14.64], R9 ;  /* 0x000000090e000986 */ /* 0x0101e8000c101106 */
[----:B0-----:R-:W3:Y:S01]  /*16be00*/  LDL.LU.64 R14, [R1+0x5e00] ;  /* 0x005e0000010e7983 */ /* 0x001ee20000300a00 */
[----:B------:R-:W-:Y:S02]  /*16be10*/  LOP3.LUT P0, RZ, R16, 0x8000, RZ, 0xc0, !PT ;  /* 0x0000800010ff7812 */ /* 0x000fe4000780c0ff */
[----:B------:R-:W-:Y:S02]  /*16be20*/  PRMT R9, R11, 0x7771, RZ ;  /* 0x000077710b097816 */ /* 0x000fe400000000ff */
[----:B------:R-:W-:-:S09]  /*16be30*/  LOP3.LUT P6, RZ, R10, 0x1, RZ, 0xc0, !PT ;  /* 0x000000010aff7812 */ /* 0x000fd200078cc0ff */
        /* <DEDUP_REMOVED lines=11> */
[----:B--2---:R0:W-:Y:S02]  /*16bef0*/  @P1 STG.E.U8 desc[UR6][R26.64], R9 ;  /* 0x000000091a001986 */ /* 0x0041e4000c101106 */
        /* <DEDUP_REMOVED lines=16> */
[----:B------:R-:W3:Y:S04]  /*16c000*/  LDL.LU R0, [R1+0x5a8] ;  /* 0x0005a80001007983 */ /* 0x000ee80000300800 */
[----:B------:R-:W3:Y:S04]  /*16c010*/  LDL.LU.64 R2, [R1+0x1ee8] ;  /* 0x001ee80001027983 */ /* 0x000ee80000300a00 */
[----:B--2---:R0:W-:Y:S04]  /*16c020*/  @P4 STG.E.U8 desc[UR6][R4.64], R9 ;  /* 0x0000000904004986 */ /* 0x0041e8000c101106 */
[----:B0-----:R-:W2:Y:S04]  /*16c030*/  LDL.LU.64 R4, [R1+0x1ee0] ;  /* 0x001ee00001047983 */ /* 0x001ea80000300a00 */
[----:B------:R-:W2:Y:S04]  /*16c040*/  LDL.LU R6, [R1+0x5cc] ;  /* 0x0005cc0001067983 */ /* 0x000ea80000300800 */
        /* <DEDUP_REMOVED lines=29> */
[----:B------:R-:W-:Y:S01]  /*16c220*/  LOP3.LUT P0, RZ, R10, 0x40, RZ, 0xc0, !PT ;  /* 0x000000400aff7812 */ /* 0x000fe2000780c0ff */
[----:B------:R-:W2:Y:S01]  /*16c230*/  LDL.LU.64 R12, [R1+0x1f58] ;  /* 0x001f5800010c7983 */ /* 0x000ea20000300a00 */
[----:B------:R-:W-:Y:S02]  /*16c240*/  LOP3.LUT R16, R16, 0xfffffbff, RZ, 0xc0, !PT ;  /* 0xfffffbff10107812 */ /* 0x000fe400078ec0ff */
[----:B------:R-:W-:Y:S01]  /*16c250*/  LOP3.LUT P6, RZ, R10, 0x8, RZ, 0xc0, !PT ;  /* 0x000000080aff7812 */ /* 0x000fe200078cc0ff */
[----:B------:R-:W2:Y:S01]  /*16c260*/  LDL.LU.64 R18, [R1+0x1f50] ;  /* 0x001f500001127983 */ /* 0x000ea20000300a00 */
[----:B---3--:R-:W-:-:S03]  /*16c270*/  PRMT R9, R0, 0x7770, RZ ;  /* 0x0000777000097816 */ /* 0x008fc600000000ff */
[----:B------:R-:W3:Y:S04]  /*16c280*/  LDL.LU.64 R20, [R1+0x1f38] ;  /* 0x001f380001147983 */ /* 0x000ee80000300a00 */
[----:B------:R-:W-:Y:S01]  /*16c290*/  @P0 LOP3.LUT R16, R16, 0x400, RZ, 0xfc, !PT ;  /* 0x0000040010100812 */ /* 0x000fe200078efcff */
[----:B------:R0:W-:Y:S01]  /*16c2a0*/  @P5 STG.E.U8 desc[UR6][R28.64], R9 ;  /* 0x000000091c005986 */ /* 0x0001e2000c101106 */
[----:B------:R-:W-:Y:S02]  /*16c2b0*/  LOP3.LUT P0, RZ, R10, 0x20, RZ, 0xc0, !PT ;  /* 0x000000200aff7812 */ /* 0x000fe4000780c0ff */
[----:B------:R-:W-:Y:S01]  /*16c2c0*/  LOP3.LUT R16, R16, 0xfffff7ff, RZ, 0xc0, !PT ;  /* 0xfffff7ff10107812 */ /* 0x000fe200078ec0ff */
[----:B------:R-:W3:Y:S01]  /*16c2d0*/  LDL.LU.64 R26, [R1+0x1f30] ;  /* 0x001f3000011a7983 */ /* 0x000ee20000300a00 */
[----:B0-----:R-:W-:-:S03]  /*16c2e0*/  PRMT R9, R0, 0x7771, RZ ;  /* 0x0000777100097816 */ /* 0x001fc600000000ff */
[----:B------:R-:W3:Y:S06]  /*16c2f0*/  LDL.LU.64 R28, [R1+0x1f18] ;  /* 0x001f1800011c7983 */ /* 0x000eec0000300a00 */
[----:B------:R-:W-:Y:S02]  /*16c300*/  @P0 LOP3.LUT R16, R16, 0x800, RZ, 0xfc, !PT ;  /* 0x0000080010100812 */ /* 0x000fe400078efcff */
[----:B------:R-:W-:Y:S01]  /*16c310*/  LOP3.LUT P0, RZ, R10, 0x10, RZ, 0xc0, !PT ;  /* 0x000000100aff7812 */ /* 0x000fe2000780c0ff */
[----:B----4-:R0:W-:Y:S02]  /*16c320*/  @P6 STG.E.U8 desc[UR6][R22.64], R9 ;  /* 0x0000000916006986 */ /* 0x0101e4000c101106 */
[----:B0-----:R-:W-:-:S02]  /*16c330*/  PRMT R9, R0, 0x7772, RZ ;  /* 0x0000777200097816 */ /* 0x001fc400000000ff */
[----:B------:R-:W4:Y:S08]  /*16c340*/  LDL.LU.64 R22, [R1+0x1f90] ;  /* 0x001f900001167983 */ /* 0x000f300000300a00 */
[----:B------:R0:W-:Y:S01]  /*16c350*/  @P0 STG.E.U8 desc[UR6][R24.64], R9 ;  /* 0x0000000918000986 */ /* 0x0001e2000c101106 */
[----:B------:R-:W-:Y:S02]  /*16c360*/  LOP3.LUT P0, RZ, R16, 0x800, RZ, 0xc0, !PT ;  /* 0x0000080010ff7812 */ /* 0x000fe4000780c0ff */
[----:B0-----:R-:W-:-:S02]  /*16c370*/  PRMT R9, R0, 0x7773, RZ ;  /* 0x0000777300097816 */ /* 0x001fc400000000ff */
[----:B------:R-:W3:Y:S09]  /*16c380*/  LDL.LU R0, [R1+0x5ac] ;  /* 0x0005ac0001007983 */ /* 0x000ef20000300800 */
[----:B------:R0:W-:Y:S01]  /*16c390*/  @P0 STG.E.U8 desc[UR6][R2.64], R9 ;  /* 0x0000000902000986 */ /* 0x0001e2000c101106 */
[----:B------:R-:W-:-:S03]  /*16c3a0*/  LOP3.LUT P0, RZ, R16, 0x400, RZ, 0xc0, !PT ;  /* 0x0000040010ff7812 */ /* 0x000fc6000780c0ff */
[----:B------:R-:W3:Y:S01]  /*16c3b0*/  LDL.LU.64 R24, [R1+0x1f68] ;  /* 0x001f680001187983 */ /* 0x000ee20000300a00 */
[----:B0-----:R-:W-:-:S03]  /*16c3c0*/  PRMT R9, R8, 0x7770, RZ ;  /* 0x0000777008097816 */ /* 0x001fc600000000ff */
[----:B------:R-:W3:Y:S06]  /*16c3d0*/  LDL.LU.64 R2, [R1+0x1f60] ;  /* 0x001f600001027983 */ /* 0x000eec0000300a00 */
[----:B------:R0:W-:Y:S01]  /*16c3e0*/  @P0 STG.E.U8 desc[UR6][R4.64], R9 ;  /* 0x0000000904000986 */ /* 0x0001e2000c101106 */
[----:B------:R-:W-:Y:S02]  /*16c3f0*/  LOP3.LUT P0, RZ, R16, 0x200, RZ, 0xc0, !PT ;  /* 0x0000020010ff7812 */ /* 0x000fe4000780c0ff */
        /* <DEDUP_REMOVED lines=21> */
[----:B------:R0:W-:Y:S01]  /*16c550*/  @P0 STG.E.U8 desc[UR6][R14.64], R9 ;  /* 0x000000090e000986 */ /* 0x0001e2000c101106 */
[----:B------:R-:W-:Y:S02]  /*16c560*/  LOP3.LUT P0, RZ, R16, 0x20, RZ, 0xc0, !PT ;  /* 0x0000002010ff7812 */ /* 0x000fe4000780c0ff */
[----:B0-----:R-:W-:Y:S01]  /*16c570*/  PRMT R9, R6, 0x7771, RZ ;  /* 0x0000777106097816 */ /* 0x001fe200000000ff */
[----:B------:R-:W2:Y:S10]  /*16c580*/  LDL.LU.64 R14, [R1+0x5dd8] ;  /* 0x005dd800010e7983 */ /* 0x000eb40000300a00 */
[----:B------:R0:W-:Y:S01]  /*16c590*/  @P0 STG.E.U8 desc[UR6][R12.64], R9 ;  /* 0x000000090c000986 */ /* 0x0001e2000c101106 */
[----:B------:R-:W-:-:S02]  /*16c5a0*/  LOP3.LUT P0, RZ, R16, 0x10, RZ, 0xc0, !PT ;  /* 0x0000001010ff7812 */ /* 0x000fc4000780c0ff */
[----:B0-----:R-:W-:-:S11]  /*16c5b0*/  PRMT R9, R6, 0x7772, RZ ;  /* 0x0000777206097816 */ /* 0x001fd600000000ff */
[----:B------:R0:W-:Y:S01]  /*16c5c0*/  @P0 STG.E.U8 desc[UR6][R18.64], R9 ;  /* 0x0000000912000986 */ /* 0x0001e2000c101106 */
[----:B------:R-:W-:Y:S02]  /*16c5d0*/  LOP3.LUT P0, RZ, R16, 0x8, RZ, 0xc0, !PT ;  /* 0x0000000810ff7812 */ /* 0x000fe4000780c0ff */
[----:B0-----:R-:W-:-:S11]  /*16c5e0*/  PRMT R9, R6, 0x7773, RZ ;  /* 0x0000777306097816 */ /* 0x001fd600000000ff */
[----:B---3--:R0:W-:Y:S02]  /*16c5f0*/  @P0 STG.E.U8 desc[UR6][R20.64], R9 ;  /* 0x0000000914000986 */ /* 0x0081e4000c101106 */
[----:B0-----:R-:W-:-:S05]  /*16c600*/  PRMT R9, R8, 0x7770, RZ ;  /* 0x0000777008097816 */ /* 0x001fca00000000ff */
[----:B------:R0:W-:Y:S02]  /*16c610*/  @P1 STG.E.U8 desc[UR6][R26.64], R9 ;  /* 0x000000091a001986 */ /* 0x0001e4000c101106 */
[----:B0-----:R-:W-:-:S05]  /*16c620*/  PRMT R9, R8, 0x7771, RZ ;  /* 0x0000777108097816 */ /* 0x001fca00000000ff */
[----:B------:R0:W-:Y:S02]  /*16c630*/  @P2 STG.E.U8 desc[UR6][R28.64], R9 ;  /* 0x000000091c002986 */ /* 0x0001e4000c101106 */
[----:B0-----:R-:W-:-:S05]  /*16c640*/  PRMT R9, R8, 0x7772, RZ ;  /* 0x0000777208097816 */ /* 0x001fca00000000ff */
[----:B----4-:R0:W-:Y:S02]  /*16c650*/  @P3 STG.E.U8 desc[UR6][R22.64], R9 ;  /* 0x0000000916003986 */ /* 0x0101e4000c101106 */
[----:B0-----:R-:W-:Y:S02]  /*16c660*/  PRMT R9, R8, 0x7773, RZ ;  /* 0x0000777308097816 */ /* 0x001fe400000000ff */
[----:B------:R-:W3:Y:S04]  /*16c670*/  LDL.LU R8, [R1+0x5dd0] ;  /* 0x005dd00001087983 */ /* 0x000ee80000300800 */
[----:B------:R0:W-:Y:S02]  /*16c680*/  @P4 STG.E.U8 desc[UR6][R24.64], R9 ;  /* 0x0000000918004986 */ /* 0x0001e4000c101106 */
[----:B0-----:R-:W-:-:S05]  /*16c690*/  PRMT R9, R0, 0x7770, RZ ;  /* 0x0000777000097816 */ /* 0x001fca00000000ff */
[----:B------:R0:W-:Y:S02]  /*16c6a0*/  @P5 STG.E.U8 desc[UR6][R2.64], R9 ;  /* 0x0000000902005986 */ /* 0x0001e4000c101106 */
[----:B0-----:R-:W-:-:S05]  /*16c6b0*/  PRMT R9, R0, 0x7771, RZ ;  /* 0x0000777100097816 */ /* 0x001fca00000000ff */
[----:B------:R0:W-:Y:S04]  /*16c6c0*/  @P6 STG.E.U8 desc[UR6][R4.64], R9 ;  /* 0x0000000904006986 */ /* 0x0001e8000c101106 */
[----:B0-----:R-:W4:Y:S01]  /*16c6d0*/  LDL.LU.64 R4, [R1+0x1fb8] ;  /* 0x001fb80001047983 */ /* 0x001f220000300a00 */
[----:B------:R-:W-:Y:S02]  /*16c6e0*/  LOP3.LUT R16, R16, 0xfffffffe, RZ, 0xc0, !PT ;  /* 0xfffffffe10107812 */ /* 0x000fe400078ec0ff */
[----:B------:R-:W-:Y:S01]  /*16c6f0*/  LOP3.LUT P4, RZ, R10, 0x100000, RZ, 0xc0, !PT ;  /* 0x001000000aff7812 */ /* 0x000fe2000788c0ff */
[----:B------:R-:W4:Y:S01]  /*16c700*/  LDL.LU.64 R28, [R1+0x1fb0] ;  /* 0x001fb000011c7983 */ /* 0x000f220000300a00 */
[----:B------:R-:W-:-:S03]  /*16c710*/  PRMT R9, R0, 0x7772, RZ ;  /* 0x0000777200097816 */ /* 0x000fc600000000ff */
[----:B------:R-:W4:Y:S04]  /*16c720*/  LDL.LU.64 R22, [R1+0x1fa8] ;  /* 0x001fa80001167983 */ /* 0x000f280000300a00 */
[----:B------:R-:W4:Y:S04]  /*16c730*/  LDL.LU.64 R24, [R1+0x1fa0] ;  /* 0x001fa00001187983 */ /* 0x000f280000300a00 */
[----:B------:R-:W4:Y:S04]  /*16c740*/  LDL.LU.64 R2, [R1+0x2ba0] ;  /* 0x002ba00001027983 */ /* 0x000f280000300a00 */
[----:B------:R-:W4:Y:S01]  /*16c750*/  LDL.LU R6, [R1+0x59c] ;  /* 0x00059c0001067983 */ /* 0x000f220000300800 */
[----:B------:R-:W-:-:S02]  /*16c760*/  LOP3.LUT P5, RZ, R10, 0x200000, RZ, 0xc0, !PT ;  /* 0x002000000aff7812 */ /* 0x000fc400078ac0ff */
[----:B------:R-:W-:Y:S02]  /*16c770*/  LOP3.LUT P6, RZ, R10, 0x400000, RZ, 0xc0, !PT ;  /* 0x004000000aff7812 */ /* 0x000fe400078cc0ff */
[----:B--2---:R-:W-:Y:S02]  /*16c780*/  LOP3.LUT R14, R14, 0xfbffffff, RZ, 0xc0, !PT ;  /* 0xfbffffff0e0e7812 */ /* 0x004fe400078ec0ff */
[----:B---3--:R-:W-:-:S13]  /*16c790*/  LOP3.LUT P0, RZ, R8, 0x1, RZ, 0xc0, !PT ;  /* 0x0000000108ff7812 */ /* 0x008fda000780c0ff */
        /* <DEDUP_REMOVED lines=16> */
[----:B------:R-:W-:-:S13]  /*16c8a0*/  LOP3.LUT P0, RZ, R10, 0x4000000, RZ, 0xc0, !PT ;  /* 0x040000000aff7812 */ /* 0x000fda000780c0ff */
[----:B------:R-:W-:Y:S02]  /*16c8b0*/  @P0 LOP3.LUT R16, R16, 0x1, RZ, 0xfc, !PT ;  /* 0x0000000110100812 */ /* 0x000fe400078efcff */
[----:B------:R-:W-:Y:S02]  /*16c8c0*/  LOP3.LUT P0, RZ, R10, 0x2000000, RZ, 0xc0, !PT ;  /* 0x020000000aff7812 */ /* 0x000fe4000780c0ff */
[----:B------:R-:W-:Y:S01]  /*16c8d0*/  LOP3.LUT R16, R16, 0xfffffffd, RZ, 0xc0, !PT ;  /* 0xfffffffd10107812 */ /* 0x000fe200078ec0ff */
[----:B------:R-:W-:Y:S10]  /*16c8e0*/  STL.64 [R1+0x5dc8], R14 ;  /* 0x005dc80e01007387 */ /* 0x000ff40000100a00 */
[----:B------:R-:W-:-:S02]  /*16c8f0*/  @P0 LOP3.LUT R16, R16, 0x2, RZ, 0xfc, !PT ;  /* 0x0000000210100812 */ /* 0x000fc400078efcff */
[----:B------:R-:W-:Y:S01]  /*16c900*/  LOP3.LUT P0, RZ, R10, 0x1000000, RZ, 0xc0, !PT ;  /* 0x010000000aff7812 */ /* 0x000fe2000780c0ff */
[----:B------:R-:W-:Y:S01]  /*16c910*/  STL [R1+0x5b10], R10 ;  /* 0x005b100a01007387 */ /* 0x000fe20000100800 */
[----:B------:R-:W-:-:S03]  /*16c920*/  LOP3.LUT R16, R16, 0xfffffffb, RZ, 0xc0, !PT ;  /* 0xfffffffb10107812 */ /* 0x000fc600078ec0ff */
[----:B----4-:R0:W-:Y:S08]  /*16c930*/  @P4 STG.E.U8 desc[UR6][R4.64], R9 ;  /* 0x0000000904004986 */ /* 0x0101f0000c101106 */
[----:B------:R-:W-:Y:S01]  /*16c940*/  @P0 LOP3.LUT R16, R16, 0x4, RZ, 0xfc, !PT ;  /* 0x0000000410100812 */ /* 0x000fe200078efcff */
[----:B0-----:R-:W2:Y:S01]  /*16c950*/  LDL.LU.64 R4, [R1+0x1fd8] ;  /* 0x001fd80001047983 */ /* 0x001ea20000300a00 */
[----:B------:R-:W-:-:S03]  /*16c960*/  LOP3.LUT P0, RZ, R10, 0x800000, RZ, 0xc0, !PT ;  /* 0x008000000aff7812 */ /* 0x000fc6000780c0ff */
[----:B------:R-:W3:Y:S04]  /*16c970*/  LDL.LU R20, [R1+0x580] ;  /* 0x0005800001147983 */ /* 0x000ee80000300800 */
[----:B------:R-:W4:Y:S04]  /*16c980*/  LDL.LU.64 R14, [R1+0x1fd0] ;  /* 0x001fd000010e7983 */ /* 0x000f280000300a00 */
[----:B------:R-:W2:Y:S04]  /*16c990*/  LDL.LU R21, [R1+0x570] ;  /* 0x0005700001157983 */ /* 0x000ea80000300800 */
[----:B------:R-:W2:Y:S01]  /*16c9a0*/  LDL.LU.64 R10, [R1+0x2bb0] ;  /* 0x002bb000010a7983 */ /* 0x000ea20000300a00 */
[----:B------:R-:W-:-:S05]  /*16c9b0*/  PRMT R9, R0, 0x7773, RZ ;  /* 0x0000777300097816 */ /* 0x000fca00000000ff */
[----:B------:R0:W-:Y:S02]  /*16c9c0*/  @P5 STG.E.U8 desc[UR6][R28.64], R9 ;  /* 0x000000091c005986 */ /* 0x0001e4000c101106 */
[----:B0-----:R-:W-:-:S05]  /*16c9d0*/  PRMT R9, R6, 0x7770, RZ ;  /* 0x0000777006097816 */ /* 0x001fca00000000ff */
[----:B------:R-:W-:Y:S04]  /*16c9e0*/  @P6 STG.E.U8 desc[UR6][R22.64], R9 ;  /* 0x0000000916006986 */ /* 0x000fe8000c101106 */
[----:B--2---:R0:W-:Y:S04]  /*16c9f0*/  STL.64 [R1+0x5db8], R10 ;  /* 0x005db80a01007387 */ /* 0x0041e80000100a00 */
[----:B0-----:R-:W2:Y:S01]  /*16ca00*/  LDL.LU.64 R10, [R1+0x2bc0] ;  /* 0x002bc000010a7983 */ /* 0x001ea20000300a00 */
[----:B------:R-:W-:-:S05]  /*16ca10*/  PRMT R9, R6, 0x7771, RZ ;  /* 0x0000777106097816 */ /* 0x000fca00000000ff */
        /* <DEDUP_REMOVED lines=8> */
[----:B---3--:R-:W-:-:S11]  /*16caa0*/  PRMT R9, R20, 0x7770, RZ ;  /* 0x0000777014097816 */ /* 0x008fd600000000ff */
[----:B----4-:R-:W-:Y:S04]  /*16cab0*/  @P0 STG.E.U8 desc[UR6][R14.64], R9 ;  /* 0x000000090e000986 */ /* 0x010fe8000c101106 */
        /* <DEDUP_REMOVED lines=11> */
[----:B------:R-:W2:Y:S04]  /*16cb70*/  LDL.LU R6, [R1+0x550] ;  /* 0x0005500001067983 */ /* 0x000ea80000300800 */
[----:B------:R-:W2:Y:S04]  /*16cb80*/  LDL.LU.64 R16, [R1+0x2bb8] ;  /* 0x002bb80001107983 */ /* 0x000ea80000300a00 */
[----:B------:R-:W2:Y:S01]  /*16cb90*/  LDL.LU.64 R14, [R1+0x5dc8] ;  /* 0x005dc800010e7983 */ /* 0x000ea20000300a00 */
[----:B------:R-:W-:-:S02]  /*16cba0*/  PRMT R9, R20, 0x7771, RZ ;  /* 0x0000777114097816 */ /* 0x000fc400000000ff */
[----:B--2---:R-:W-:-:S13]  /*16cbb0*/  LOP3.LUT P0, RZ, R14, 0x80000000, RZ, 0xc0, !PT ;  /* 0x800000000eff7812 */ /* 0x004fda000780c0ff */
        /* <DEDUP_REMOVED lines=8> */
[----:B------:R0:W-:Y:S01]  /*16cc40*/  @P0 STG.E.U8 desc[UR6][R16.64], R9 ;  /* 0x0000000910000986 */ /* 0x0001e2000c101106 */
[----:B------:R-:W-:Y:S02]  /*16cc50*/  LOP3.LUT P0, RZ, R14, 0x10000000, RZ, 0xc0, !PT ;  /* 0x100000000eff7812 */ /* 0x000fe4000780c0ff */
[----:B0-----:R-:W-:Y:S02]  /*16cc60*/  PRMT R9, R21, 0x7770, RZ ;  /* 0x0000777015097816 */ /* 0x001fe400000000ff */
[C---:B------:R-:W-:Y:S02]  /*16cc70*/  LOP3.LUT P1, RZ, R8.reuse, 0x2, RZ, 0xc0, !PT ;  /* 0x0000000208ff7812 */ /* 0x040fe4000782c0ff */
[C---:B------:R-:W-:Y:S02]  /*16cc80*/  LOP3.LUT P2, RZ, R8.reuse, 0x4, RZ, 0xc0, !PT ;  /* 0x0000000408ff7812 */ /* 0x040fe4000784c0ff */
[C---:B------:R-:W-:Y:S02]  /*16cc90*/  LOP3.LUT P3, RZ, R8.reuse, 0x8, RZ, 0xc0, !PT ;  /* 0x0000000808ff7812 */ /* 0x040fe4000786c0ff */
[----:B------:R-:W-:-:S02]  /*16cca0*/  LOP3.LUT P4, RZ, R8, 0x10, RZ, 0xc0, !PT ;  /* 0x0000001008ff7812 */ /* 0x000fc4000788c0ff */
[----:B------:R-:W-:Y:S01]  /*16ccb0*/  LOP3.LUT P5, RZ, R8, 0x20, RZ, 0xc0, !PT ;  /* 0x0000002008ff7812 */ /* 0x000fe200078ac0ff */
[----:B--2---:R0:W-:Y:S01]  /*16ccc0*/  @P0 STG.E.U8 desc[UR6][R10.64], R9 ;  /* 0x000000090a000986 */ /* 0x0041e2000c101106 */
        /* <DEDUP_REMOVED lines=20> */
[----:B------:R-:W-:-:S03]  /*16ce10*/  PRMT R9, R6, 0x7770, RZ ;  /* 0x0000777006097816 */ /* 0x000fc600000000ff */
[----:B------:R-:W4:Y:S04]  /*16ce20*/  LDL.LU.64 R28, [R1+0x2c18] ;  /* 0x002c1800011c7983 */ /* 0x000f280000300a00 */
[----:B------:R-:W3:Y:S04]  /*16ce30*/  LDL.LU.64 R22, [R1+0x2c10] ;  /* 0x002c100001167983 */ /* 0x000ee80000300a00 */
[----:B------:R0:W-:Y:S04]  /*16ce40*/  @P6 STG.E.U8 desc[UR6][R4.64], R9 ;  /* 0x0000000904006986 */ /* 0x0001e8000c101106 */
[----:B------:R-:W3:Y:S01]  /*16ce50*/  LDL.LU.64 R24, [R1+0x2c48] ;  /* 0x002c480001187983 */ /* 0x000ee20000300a00 */
[----:B0-----:R-:W-:-:S03]  /*16ce60*/  PRMT R9, R6, 0x7771, RZ ;  /* 0x0000777106097816 */ /* 0x001fc600000000ff */
[----:B------:R-:W3:Y:S04]  /*16ce70*/  LDL.LU R5, [R1+0x584] ;  /* 0x0005840001057983 */ /* 0x000ee80000300800 */
[----:B--2---:R0:W-:Y:S04]  /*16ce80*/  @P4 STG.E.U8 desc[UR6][R2.64], R9 ;  /* 0x0000000902004986 */ /* 0x0041e8000c101106 */
[----:B0-----:R-:W2:Y:S04]  /*16ce90*/  LDL.LU.64 R2, [R1+0x2c40] ;  /* 0x002c400001027983 */ /* 0x001ea80000300a00 */
[----:B------:R-:W2:Y:S04]  /*16cea0*/  LDL.LU R0, [R1+0x574] ;  /* 0x0005740001007983 */ /* 0x000ea80000300800 */
        /* <DEDUP_REMOVED lines=25> */
[----:B------:R-:W-:-:S02]  /*16d040*/  LOP3.LUT P5, RZ, R8, 0x100, RZ, 0xc0, !PT ;  /* 0x0000010008ff7812 */ /* 0x000fc400078ac0ff */
[----:B------:R-:W-:Y:S02]  /*16d050*/  LOP3.LUT P6, RZ, R8, 0x200, RZ, 0xc0, !PT ;  /* 0x0000020008ff7812 */ /* 0x000fe400078cc0ff */
[----:B------:R-:W-:Y:S02]  /*16d060*/  PRMT R9, R6, 0x7772, RZ ;  /* 0x0000777206097816 */ /* 0x000fe400000000ff */
[----:B------:R-:W-:Y:S02]  /*16d070*/  @P0 LOP3.LUT R14, R14, 0x800000, RZ, 0xfc, !PT ;  /* 0x008000000e0e0812 */ /* 0x000fe400078efcff */
[----:B------:R-:W-:Y:S01]  /*16d080*/  LOP3.LUT P0, RZ, R8, 0x1000, RZ, 0xc0, !PT ;  /* 0x0000100008ff7812 */ /* 0x000fe2000780c0ff */
[----:B------:R-:W2:Y:S04]  /*16d090*/  LDL.LU.64 R10, [R1+0x2c60] ;  /* 0x002c6000010a7983 */ /* 0x000ea80000300a00 */
[----:B------:R-:W2:Y:S01]  /*16d0a0*/  LDL.LU.64 R12, [R1+0x2c58] ;  /* 0x002c5800010c7983 */ /* 0x000ea20000300a00 */
[----:B------:R-:W-:-:S07]  /*16d0b0*/  LOP3.LUT R14, R14, 0xfeffffff, RZ, 0xc0, !PT ;  /* 0xfeffffff0e0e7812 */ /* 0x000fce00078ec0ff */
[----:B------:R-:W-:Y:S02]  /*16d0c0*/  @P0 LOP3.LUT R14, R14, 0x1000000, RZ, 0xfc, !PT ;  /* 0x010000000e0e0812 */ /* 0x000fe400078efcff */
[----:B------:R-:W-:Y:S02]  /*16d0d0*/  LOP3.LUT P0, RZ, R8, 0x800, RZ, 0xc0, !PT ;  /* 0x0000080008ff7812 */ /* 0x000fe4000780c0ff */
[----:B------:R-:W-:Y:S01]  /*16d0e0*/  LOP3.LUT R14, R14, 0xfdffffff, RZ, 0xc0, !PT ;  /* 0xfdffffff0e0e7812 */ /* 0x000fe200078ec0ff */
[----:B---3--:R0:W-:Y:S10]  /*16d0f0*/  @P5 STG.E.U8 desc[UR6][R26.64], R9 ;  /* 0x000000091a005986 */ /* 0x0081f4000c101106 */
[----:B------:R-:W-:-:S02]  /*16d100*/  @P0 LOP3.LUT R14, R14, 0x2000000, RZ, 0xfc, !PT ;  /* 0x020000000e0e0812 */ /* 0x000fc400078efcff */
[----:B------:R-:W-:Y:S02]  /*16d110*/  LOP3.LUT P0, RZ, R8, 0x400, RZ, 0xc0, !PT ;  /* 0x0000040008ff7812 */ /* 0x000fe4000780c0ff */
[----:B0-----:R-:W-:Y:S02]  /*16d120*/  PRMT R9, R6, 0x7773, RZ ;  /* 0x0000777306097816 */ /* 0x001fe400000000ff */
[----:B------:R-:W3:Y:S04]  /*16d130*/  LDL.LU R6, [R1+0x564] ;  /* 0x0005640001067983 */ /* 0x000ee80000300800 */
[----:B----4-:R0:W-:Y:S04]  /*16d140*/  @P6 STG.E.U8 desc[UR6][R28.64], R9 ;  /* 0x000000091c006986 */ /* 0x0101e8000c101106 */
[----:B------:R-:W4:Y:S04]  /*16d150*/  LDL.LU.64 R18, [R1+0x2c50] ;  /* 0x002c500001127983 */ /* 0x000f280000300a00 */
[----:B------:R-:W3:Y:S04]  /*16d160*/  LDL.LU.64 R20, [R1+0x2c88] ;  /* 0x002c880001147983 */ /* 0x000ee80000300a00 */
[----:B------:R-:W3:Y:S01]  /*16d170*/  LDL.LU.64 R26, [R1+0x2c80] ;  /* 0x002c8000011a7983 */ /* 0x000ee20000300a00 */
        /* <DEDUP_REMOVED lines=14> */
[----:B------:R-:W3:Y:S06]  /*16d260*/  LDL.LU.64 R4, [R1+0x2c98] ;  /* 0x002c980001047983 */ /* 0x000eec0000300a00 */
        /* <DEDUP_REMOVED lines=42> */
[----:B------:R-:W2:Y:S04]  /*16d510*/  LDL.LU.64 R22, [R1+0x2cc0] ;  /* 0x002cc00001167983 */ /* 0x000ea80000300a00 */
[----:B------:R-:W2:Y:S01]  /*16d520*/  LDL.LU R21, [R1+0x588] ;  /* 0x0005880001157983 */ /* 0x000ea20000300800 */
[----:B------:R-:W-:-:S03]  /*16d530*/  LOP3.LUT P4, RZ, R8, 0x4000000, RZ, 0xc0, !PT ;  /* 0x0400000008ff7812 */ /* 0x000fc6000788c0ff */
[----:B------:R-:W3:Y:S04]  /*16d540*/  LDL.LU.64 R2, [R1+0x2cb8] ;  /* 0x002cb80001027983 */ /* 0x000ee80000300a00 */
[----:B------:R-:W4:Y:S04]  /*16d550*/  LDL.LU.64 R24, [R1+0x2cb0] ;  /* 0x002cb00001187983 */ /* 0x000f280000300a00 */
[----:B------:R-:W4:Y:S01]  /*16d560*/  LDL.LU R6, [R1+0x578] ;  /* 0x0005780001067983 */ /* 0x000f220000300800 */
[----:B--2---:R-:W-:-:S05]  /*16d570*/  PRMT R9, R21, 0x7770, RZ ;  /* 0x0000777015097816 */ /* 0x004fca00000000ff */
[----:B---3--:R0:W-:Y:S04]  /*16d580*/  @P4 STG.E.U8 desc[UR6][R4.64], R9 ;  /* 0x0000000904004986 */ /* 0x0081e8000c101106 */
[----:B0-----:R-:W2:Y:S04]  /*16d590*/  LDL.LU.64 R4, [R1+0x2ca8] ;  /* 0x002ca80001047983 */ /* 0x001ea80000300a00 */
[----:B------:R-:W3:Y:S04]  /*16d5a0*/  LDL.LU R0, [R1+0x568] ;  /* 0x0005680001007983 */ /* 0x000ee80000300800 */
        /* <DEDUP_REMOVED lines=32> */
[----:B------:R-:W3:Y:S04]  /*16d7b0*/  LDL.LU.64 R10, [R1+0x2d00] ;  /* 0x002d0000010a7983 */ /* 0x000ee80000300a00 */
[----:B------:R-:W3:Y:S01]  /*16d7c0*/  LDL.LU.64 R12, [R1+0x2cf8] ;  /* 0x002cf800010c7983 */ /* 0x000ee20000300a00 */
[----:B------:R-:W-:-:S07]  /*16d7d0*/  LOP3.LUT R14, R14, 0xffff7fff, RZ, 0xc0, !PT ;  /* 0xffff7fff0e0e7812 */ /* 0x000fce00078ec0ff */
[----:B------:R-:W-:Y:S02]  /*16d7e0*/  @P0 LOP3.LUT R14, R14, 0x8000, RZ, 0xfc, !PT ;  /* 0x000080000e0e0812 */ /* 0x000fe400078efcff */
[----:B------:R-:W-:Y:S02]  /*16d7f0*/  LOP3.LUT P0, RZ, R8, 0x40000000, RZ, 0xc0, !PT ;  /* 0x4000000008ff7812 */ /* 0x000fe4000780c0ff */
[----:B------:R-:W-:Y:S01]  /*16d800*/  LOP3.LUT R14, R14, 0xfffeffff, RZ, 0xc0, !PT ;  /* 0xfffeffff0e0e7812 */ /* 0x000fe200078ec0ff */
[----:B----4-:R0:W-:Y:S10]  /*16d810*/  @P5 STG.E.U8 desc[UR6][R28.64], R9 ;  /* 0x000000091c005986 */ /* 0x0101f4000c101106 */
[----:B------:R-:W-:-:S02]  /*16d820*/  @P0 LOP3.LUT R14, R14, 0x10000, RZ, 0xfc, !PT ;  /* 0x000100000e0e0812 */ /* 0x000fc400078efcff */
[----:B------:R-:W-:Y:S02]  /*16d830*/  LOP3.LUT P0, RZ, R8, 0x20000000, RZ, 0xc0, !PT ;  /* 0x2000000008ff7812 */ /* 0x000fe4000780c0ff */
[----:B0-----:R-:W-:-:S05]  /*16d840*/  PRMT R9, R21, 0x7772, RZ ;  /* 0x0000777215097816 */ /* 0x001fca00000000ff */
[----:B------:R0:W-:Y:S02]  /*16d850*/  @P6 STG.E.U8 desc[UR6][R22.64], R9 ;  /* 0x0000000916006986 */ /* 0x0001e4000c101106 */
[----:B0-----:R-:W-:-:S05]  /*16d860*/  PRMT R9, R21, 0x7773, RZ ;  /* 0x0000777315097816 */ /* 0x001fca00000000ff */
[----:B------:R0:W-:Y:S01]  /*16d870*/  @P0 STG.E.U8 desc[UR6][R2.64], R9 ;  /* 0x0000000902000986 */ /* 0x0001e2000c101106 */
[----:B------:R-:W-:Y:S02]  /*16d880*/  LOP3.LUT P0, RZ, R14, 0x10000, RZ, 0xc0, !PT ;  /* 0x000100000eff7812 */ /* 0x000fe4000780c0ff */
[----:B0-----:R-:W-:Y:S01]  /*16d890*/  PRMT R9, R6, 0x7770, RZ ;  /* 0x0000777006097816 */ /* 0x001fe200000000ff */
[----:B------:R-:W4:Y:S04]  /*16d8a0*/  LDL.LU R3, [R1+0x558] ;  /* 0x0005580001037983 */ /* 0x000f280000300800 */
[----:B------:R-:W3:Y:S04]  /*16d8b0*/  LDL.LU.64 R18, [R1+0x2cf0] ;  /* 0x002cf00001127983 */ /* 0x000ee80000300a00 */
[----:B------:R-:W3:Y:S04]  /*16d8c0*/  LDL.LU.64 R20, [R1+0x2ce8] ;  /* 0x002ce80001147983 */ /* 0x000ee80000300a00 */
[----:B------:R-:W3:Y:S04]  /*16d8d0*/  LDL.LU.64 R26, [R1+0x2d20] ;  /* 0x002d2000011a7983 */ /* 0x000ee80000300a00 */
[----:B------:R0:W-:Y:S01]  /*16d8e0*/  @P0 STG.E.U8 desc[UR6][R24.64], R9 ;  /* 0x0000000918000986 */ /* 0x0001e2000c101106 */
[----:B------:R-:W-:-:S03]  /*16d8f0*/  LOP3.LUT P0, RZ, R14, 0x8000, RZ, 0xc0, !PT ;  /* 0x000080000eff7812 */ /* 0x000fc6000780c0ff */
[----:B------:R-:W3:Y:S04]  /*16d900*/  LDL.LU.64 R28, [R1+0x2d18] ;  /* 0x002d1800011c7983 */ /* 0x000ee80000300a00 */
[----:B------:R-:W3:Y:S04]  /*16d910*/  LDL.LU R2, [R1+0x58c] ;  /* 0x00058c0001027983 */ /* 0x000ee80000300800 */
[----:B------:R-:W3:Y:S01]  /*16d920*/  LDL.LU.64 R22, [R1+0x2d10] ;  /* 0x002d100001167983 */ /* 0x000ee20000300a00 */
[----:B0-----:R-:W-:-:S03]  /*16d930*/  PRMT R9, R6, 0x7771, RZ ;  /* 0x0000777106097816 */ /* 0x001fc600000000ff */
[----:B------:R-:W3:Y:S04]  /*16d940*/  LDL.LU.64 R24, [R1+0x2d30] ;  /* 0x002d300001187983 */ /* 0x000ee80000300a00 */
[----:B------:R0:W-:Y:S01]  /*16d950*/  @P0 STG.E.U8 desc[UR6][R4.64], R9 ;  /* 0x0000000904000986 */ /* 0x0001e2000c101106 */
[----:B------:R-:W-:Y:S02]  /*16d960*/  LOP3.LUT P0, RZ, R14, 0x4000, RZ, 0xc0, !PT ;  /* 0x000040000eff7812 */ /* 0x000fe4000780c0ff */
[----:B0-----:R-:W-:Y:S01]  /*16d970*/  PRMT R9, R6, 0x7772, RZ ;  /* 0x0000777206097816 */ /* 0x001fe200000000ff */
[----:B------:R-:W3:Y:S10]  /*16d980*/  LDL.LU.64 R4, [R1+0x2d28] ;  /* 0x002d280001047983 */ /* 0x000ef40000300a00 */
[----:B--2---:R0:W-:Y:S04]  /*16d990*/  @P0 STG.E.U8 desc[UR6][R16.64], R9 ;  /* 0x0000000910000986 */ /* 0x0041e8000c101106 */
[----:B0-----:R-:W2:Y:S01]  /*16d9a0*/  LDL.LU.64 R16, [R1+0x5d98] ;  /* 0x005d980001107983 */ /* 0x001ea20000300a00 */
[----:B------:R-:W-:-:S02]  /*16d9b0*/  LOP3.LUT P0, RZ, R14, 0x2000, RZ, 0xc0, !PT ;  /* 0x000020000eff7812 */ /* 0x000fc4000780c0ff */
[----:B------:R-:W-:Y:S02]  /*16d9c0*/  PRMT R9, R6, 0x7773, RZ ;  /* 0x0000777306097816 */ /* 0x000fe400000000ff */
[----:B------:R-:W3:Y:S09]  /*16d9d0*/  LDL.LU R6, [R1+0x5d90] ;  /* 0x005d900001067983 */ /* 0x000ef20000300800 */
[----:B--2---:R0:W-:Y:S04]  /*16d9e0*/  @P0 STG.E.U8 desc[UR6][R16.64], R9 ;  /* 0x0000000910000986 */ /* 0x0041e8000c101106 */
[----:B0-----:R-:W2:Y:S01]  /*16d9f0*/  LDL.LU.64 R16, [R1+0x5d88] ;  /* 0x005d880001107983 */ /* 0x001ea20000300a00 */
[----:B------:R-:W-:-:S02]  /*16da00*/  LOP3.LUT P0, RZ, R14, 0x1000, RZ, 0xc0, !PT ;  /* 0x000010000eff7812 */ /* 0x000fc4000780c0ff */
        /* <DEDUP_REMOVED lines=19> */
[----:B----4-:R-:W-:-:S11]  /*16db40*/  PRMT R9, R3, 0x7770, RZ ;  /* 0x0000777003097816 */ /* 0x010fd600000000ff */
[----:B------:R0:W-:Y:S02]  /*16db50*/  @P0 STG.E.U8 desc[UR6][R18.64], R9 ;  /* 0x0000000912000986 */ /* 0x0001e4000c101106 */
[----:B0-----:R-:W-:-:S05]  /*16db60*/  PRMT R9, R3, 0x7771, RZ ;  /* 0x0000777103097816 */ /* 0x001fca00000000ff */
[----:B------:R0:W-:Y:S02]  /*16db70*/  @P1 STG.E.U8 desc[UR6][R20.64], R9 ;  /* 0x0000000914001986 */ /* 0x0001e4000c101106 */
[C---:B0-----:R-:W-:Y:S02]  /*16db80*/  PRMT R9, R3.reuse, 0x7772, RZ ;  /* 0x0000777203097816 */ /* 0x041fe400000000ff */
[----:B------:R-:W2:Y:S04]  /*16db90*/  LDL.LU.64 R20, [R1+0x2d48] ;  /* 0x002d480001147983 */ /* 0x000ea80000300a00 */
        /* <DEDUP_REMOVED lines=10> */
[----:B0-----:R-:W4:Y:S04]  /*16dc40*/  LDL.LU.64 R4, [R1+0x2d38] ;  /* 0x002d380001047983 */ /* 0x001f280000300a00 */
[----:B------:R-:W3:Y:S04]  /*16dc50*/  LDL.LU.64 R26, [R1+0x2d60] ;  /* 0x002d6000011a7983 */ /* 0x000ee80000300a00 */
[----:B------:R-:W3:Y:S01]  /*16dc60*/  LDL.LU R3, [R1+0x57c] ;  /* 0x00057c0001037983 */ /* 0x000ee20000300800 */
[----:B------:R-:W-:-:S02]  /*16dc70*/  LOP3.LUT P4, RZ, R7, 0x2000, RZ, 0xc0, !PT ;  /* 0x0000200007ff7812 */ /* 0x000fc4000788c0ff */
[C---:B------:R-:W-:Y:S02]  /*16dc80*/  LOP3.LUT P5, RZ, R7.reuse, 0x4000, RZ, 0xc0, !PT ;  /* 0x0000400007ff7812 */ /* 0x040fe400078ac0ff */
[----:B------:R-:W-:Y:S02]  /*16dc90*/  PRMT R9, R2, 0x7773, RZ ;  /* 0x0000777302097816 */ /* 0x000fe400000000ff */
[----:B------:R-:W-:Y:S01]  /*16dca0*/  LOP3.LUT P6, RZ, R7, 0x8000, RZ, 0xc0, !PT ;  /* 0x0000800007ff7812 */ /* 0x000fe200078cc0ff */
[----:B------:R-:W4:Y:S04]  /*16dcb0*/  LDL.LU.64 R28, [R1+0x2d58] ;  /* 0x002d5800011c7983 */ /* 0x000f280000300a00 */
[----:B------:R-:W4:Y:S04]  /*16dcc0*/  LDL.LU.64 R22, [R1+0x2d50] ;  /* 0x002d500001167983 */ /* 0x000f280000300a00 */
[----:B------:R-:W4:Y:S04]  /*16dcd0*/  LDL.LU R0, [R1+0x56c] ;  /* 0x00056c0001007983 */ /* 0x000f280000300800 */
[----:B--2---:R3:W-:Y:S02]  /*16dce0*/  @P4 STG.E.U8 desc[UR6][R20.64], R9 ;  /* 0x0000000914004986 */ /* 0x0047e4000c101106 */
[----:B---3--:R-:W-:-:S05]  /*16dcf0*/  PRMT R9, R3, 0x7770, RZ ;  /* 0x0000777003097816 */ /* 0x008fca00000000ff */
[----:B------:R0:W-:Y:S02]  /*16dd00*/  @P5 STG.E.U8 desc[UR6][R24.64], R9 ;  /* 0x0000000918005986 */ /* 0x0001e4000c101106 */
[----:B0-----:R-:W-:Y:S02]  /*16dd10*/  PRMT R9, R3, 0x7771, RZ ;  /* 0x0000777103097816 */ /* 0x001fe400000000ff */
[----:B------:R-:W2:Y:S04]  /*16dd20*/  LDL.LU.64 R24, [R1+0x2d88] ;  /* 0x002d880001187983 */ /* 0x000ea80000300a00 */
[----:B------:R-:W3:Y:S04]  /*16dd30*/  LDL.LU R2, [R1+0x55c] ;  /* 0x00055c0001027983 */ /* 0x000ee80000300800 */
[----:B----4-:R0:W-:Y:S04]  /*16dd40*/  @P6 STG.E.U8 desc[UR6][R4.64], R9 ;  /* 0x0000000904006986 */ /* 0x0101e8000c101106 */
[----:B0-----:R-:W4:Y:S04]  /*16dd50*/  LDL.LU.64 R4, [R1+0x2d70] ;  /* 0x002d700001047983 */ /* 0x001f280000300a00 */
[----:B----4-:R0:W-:Y:S04]  /*16dd60*/  STL.64 [R1+0x5d70], R4 ;  /* 0x005d700401007387 */ /* 0x0101e80000100a00 */
[----:B0-----:R-:W4:Y:S01]  /*16dd70*/  LDL.LU.64 R4, [R1+0x2d78] ;  /* 0x002d780001047983 */ /* 0x001f220000300a00 */
[----:B------:R-:W-:-:S02]  /*16dd80*/  LOP3.LUT P0, RZ, R7, 0x2000000, RZ, 0xc0, !PT ;  /* 0x0200000007ff7812 */ /* 0x000fc4000780c0ff */
[----:B------:R-:W-:Y:S02]  /*16dd90*/  LOP3.LUT R8, R8, 0x7fffffff, RZ, 0xc0, !PT ;  /* 0x7fffffff08087812 */ /* 0x000fe400078ec0ff */
[----:B------:R-:W-:-:S09]  /*16dda0*/  LOP3.LUT R14, R14, 0xfffffffe, RZ, 0xc0, !PT ;  /* 0xfffffffe0e0e7812 */ /* 0x000fd200078ec0ff */
[----:B------:R-:W-:Y:S02]  /*16ddb0*/  @P0 LOP3.LUT R8, R8, 0x80000000, RZ, 0xfc, !PT ;  /* 0x8000000008080812 */ /* 0x000fe400078efcff */
[----:B------:R-:W-:-:S13]  /*16ddc0*/  LOP3.LUT P0, RZ, R7, 0x1000000, RZ, 0xc0, !PT ;  /* 0x0100000007ff7812 */ /* 0x000fda000780c0ff */
        /* <DEDUP_REMOVED lines=15> */
[----:B----4-:R0:W-:Y:S04]  /*16dec0*/  STL.64 [R1+0x5d78], R4 ;  /* 0x005d780401007387 */ /* 0x0101e80000100a00 */
[----:B0-----:R-:W4:Y:S06]  /*16ded0*/  LDL.LU.64 R4, [R1+0x2d80] ;  /* 0x002d800001047983 */ /* 0x001f2c0000300a00 */
[----:B------:R-:W-:-:S02]  /*16dee0*/  @P0 LOP3.LUT R14, R14, 0x20, RZ, 0xfc, !PT ;  /* 0x000000200e0e0812 */ /* 0x000fc400078efcff */
[----:B------:R-:W-:Y:S02]  /*16def0*/  LOP3.LUT P0, RZ, R7, 0x40000, RZ, 0xc0, !PT ;  /* 0x0004000007ff7812 */ /* 0x000fe4000780c0ff */
[----:B------:R-:W-:Y:S01]  /*16df00*/  PRMT R9, R3, 0x7772, RZ ;  /* 0x0000777203097816 */ /* 0x000fe200000000ff */
[----:B------:R-:W3:Y:S01]  /*16df10*/  LDL.LU.64 R16, [R1+0x2d68] ;  /* 0x002d680001107983 */ /* 0x000ee20000300a00 */
[----:B------:R-:W-:-:S03]  /*16df20*/  LOP3.LUT R14, R14, 0xffffffbf, RZ, 0xc0, !PT ;  /* 0xffffffbf0e0e7812 */ /* 0x000fc600078ec0ff */
[----:B------:R-:W3:Y:S04]  /*16df30*/  LDL.LU.64 R10, [R1+0x2da0] ;  /* 0x002da000010a7983 */ /* 0x000ee80000300a00 */
[----:B------:R-:W3:Y:S04]  /*16df40*/  LDL.LU.64 R12, [R1+0x2d98] ;  /* 0x002d9800010c7983 */ /* 0x000ee80000300a00 */
[----:B------:R-:W3:Y:S04]  /*16df50*/  LDL.LU.64 R18, [R1+0x2d90] ;  /* 0x002d900001127983 */ /* 0x000ee80000300a00 */
[----:B------:R-:W3:Y:S01]  /*16df60*/  LDL.LU.64 R20, [R1+0x2dc8] ;  /* 0x002dc80001147983 */ /* 0x000ee20000300a00 */
[----:B------:R-:W-:-:S02]  /*16df70*/  @P0 LOP3.LUT R14, R14, 0x40, RZ, 0xfc, !PT ;  /* 0x000000400e0e0812 */ /* 0x000fc400078efcff */
[----:B------:R-:W-:Y:S02]  /*16df80*/  LOP3.LUT P0, RZ, R7, 0x20000, RZ, 0xc0, !PT ;  /* 0x0002000007ff7812 */ /* 0x000fe4000780c0ff */
[----:B------:R-:W-:-:S11]  /*16df90*/  LOP3.LUT R14, R14, 0xffffff7f, RZ, 0xc0, !PT ;  /* 0xffffff7f0e0e7812 */ /* 0x000fd600078ec0ff */
[----:B------:R-:W-:Y:S02]  /*16dfa0*/  @P0 LOP3.LUT R14, R14, 0x80, RZ, 0xfc, !PT ;  /* 0x000000800e0e0812 */ /* 0x000fe400078efcff */
[----:B------:R-:W-:-:S13]  /*16dfb0*/  LOP3.LUT P0, RZ, R7, 0x10000, RZ, 0xc0, !PT ;  /* 0x0001000007ff7812 */ /* 0x000fda000780c0ff */
        /* <DEDUP_REMOVED lines=13> */
[----:B--2---:R0:W-:Y:S01]  /*16e090*/  @P0 STG.E.U8 desc[UR6][R24.64], R9 ;  /* 0x0000000918000986 */ /* 0x0041e2000c101106 */
[----:B------:R-:W-:-:S02]  /*16e0a0*/  LOP3.LUT P0, RZ, R14, 0x10, RZ, 0xc0, !PT ;  /* 0x000000100eff7812 */ /* 0x000fc4000780c0ff */
[----:B0-----:R-:W-:Y:S01]  /*16e0b0*/  PRMT R9, R0, 0x7772, RZ ;  /* 0x0000777200097816 */ /* 0x001fe200000000ff */
[----:B------:R-:W2:Y:S10]  /*16e0c0*/  LDL.LU.64 R24, [R1+0x2da8] ;  /* 0x002da80001187983 */ /* 0x000eb40000300a00 */
[----:B----4-:R0:W-:Y:S04]  /*16e0d0*/  @P0 STG.E.U8 desc[UR6][R4.64], R9 ;  /* 0x0000000904000986 */ /* 0x0101e8000c101106 */
[----:B0-----:R-:W4:Y:S01]  /*16e0e0*/  LDL.LU.64 R4, [R1+0x5d78] ;  /* 0x005d780001047983 */ /* 0x001f220000300a00 */
[----:B------:R-:W-:-:S02]  /*16e0f0*/  LOP3.LUT P0, RZ, R14, 0x8, RZ, 0xc0, !PT ;  /* 0x000000080eff7812 */ /* 0x000fc4000780c0ff */
[----:B------:R-:W-:-:S11]  /*16e100*/  PRMT R9, R0, 0x7773, RZ ;  /* 0x0000777300097816 */ /* 0x000fd600000000ff */
[----:B----4-:R0:W-:Y:S04]  /*16e110*/  @P0 STG.E.U8 desc[UR6][R4.64], R9 ;  /* 0x0000000904000986 */ /* 0x0101e8000c101106 */
[----:B0-----:R-:W4:Y:S01]  /*16e120*/  LDL.LU.64 R4, [R1+0x5d70] ;  /* 0x005d700001047983 */ /* 0x001f220000300a00 */
[----:B------:R-:W-:Y:S02]  /*16e130*/  LOP3.LUT P0, RZ, R14, 0x4, RZ, 0xc0, !PT ;  /* 0x000000040eff7812 */ /* 0x000fe4000780c0ff */
[----:B---3--:R-:W-:Y:S02]  /*16e140*/  PRMT R9, R2, 0x7770, RZ ;  /* 0x0000777002097816 */ /* 0x008fe400000000ff */
[C---:B------:R-:W-:Y:S02]  /*16e150*/  LOP3.LUT P1, RZ, R7.reuse, 0x4000000, RZ, 0xc0, !PT ;  /* 0x0400000007ff7812 */ /* 0x040fe4000782c0ff */
[----:B------:R-:W-:-:S02]  /*16e160*/  LOP3.LUT P2, RZ, R7, 0x8000000, RZ, 0xc0, !PT ;  /* 0x0800000007ff7812 */ /* 0x000fc4000784c0ff */
[C---:B------:R-:W-:Y:S02]  /*16e170*/  LOP3.LUT P3, RZ, R7.reuse, 0x10000000, RZ, 0xc0, !PT ;  /* 0x1000000007ff7812 */ /* 0x040fe4000786c0ff */
[C---:B------:R-:W-:Y:S02]  /*16e180*/  LOP3.LUT P4, RZ, R7.reuse, 0x20000000, RZ, 0xc0, !PT ;  /* 0x2000000007ff7812 */ /* 0x040fe4000788c0ff */
[C---:B------:R-:W-:Y:S02]  /*16e190*/  LOP3.LUT P5, RZ, R7.reuse, 0x40000000, RZ, 0xc0, !PT ;  /* 0x4000000007ff7812 */ /* 0x040fe400078ac0ff */
[----:B------:R-:W-:Y:S01]  /*16e1a0*/  LOP3.LUT P6, RZ, R7, 0x80000000, RZ, 0xc0, !PT ;  /* 0x8000000007ff7812 */ /* 0x000fe200078cc0ff */
[----:B----4-:R0:W-:Y:S01]  /*16e1b0*/  @P0 STG.E.U8 desc[UR6][R4.64], R9 ;  /* 0x0000000904000986 */ /* 0x0101e2000c101106 */
[----:B------:R-:W-:Y:S02]  /*16e1c0*/  LOP3.LUT P0, RZ, R14, 0x2, RZ, 0xc0, !PT ;  /* 0x000000020eff7812 */ /* 0x000fe4000780c0ff */
[----:B0-----:R-:W-:Y:S01]  /*16e1d0*/  PRMT R9, R2, 0x7771, RZ ;  /* 0x0000777102097816 */ /* 0x001fe200000000ff */
[----:B------:R-:W3:Y:S10]  /*16e1e0*/  LDL.LU.64 R4, [R1+0x5d68] ;  /* 0x005d680001047983 */ /* 0x000ef40000300a00 */
[----:B------:R0:W-:Y:S01]  /*16e1f0*/  @P0 STG.E.U8 desc[UR6][R16.64], R9 ;  /* 0x0000000910000986 */ /* 0x0001e2000c101106 */
[----:B------:R-:W-:-:S02]  /*16e200*/  LOP3.LUT P0, RZ, R14, 0x1, RZ, 0xc0, !PT ;  /* 0x000000010eff7812 */ /* 0x000fc4000780c0ff */
        /* <DEDUP_REMOVED lines=8> */
[----:B------:R0:W-:Y:S04]  /*16e290*/  @P2 STG.E.U8 desc[UR6][R20.64], R9 ;  /* 0x0000000914002986 */ /* 0x0001e8000c101106 */
[----:B------:R-:W-:Y:S01]  /*16e2a0*/  STL [R1+0x5ab0], R15 ;  /* 0x005ab00f01007387 */ /* 0x000fe20000100800 */
[----:B0-----:R-:W-:-:S05]  /*16e2b0*/  PRMT R9, R6, 0x7772, RZ ;  /* 0x0000777206097816 */ /* 0x001fca00000000ff */
[----:B------:R0:W-:Y:S02]  /*16e2c0*/  @P3 STG.E.U8 desc[UR6][R26.64], R9 ;  /* 0x000000091a003986 */ /* 0x0001e4000c101106 */
[----:B0-----:R-:W-:Y:S02]  /*16e2d0*/  PRMT R9, R6, 0x7773, RZ ;  /* 0x0000777306097816 */ /* 0x001fe400000000ff */
[----:B------:R-:W4:Y:S04]  /*16e2e0*/  LDL.LU R6, [R1+0x5d60] ;  /* 0x005d600001067983 */ /* 0x000f280000300800 */
[----:B------:R0:W-:Y:S02]  /*16e2f0*/  @P4 STG.E.U8 desc[UR6][R28.64], R9 ;  /* 0x000000091c004986 */ /* 0x0001e4000c101106 */
[----:B0-----:R-:W-:-:S05]  /*16e300*/  PRMT R9, R3, 0x7770, RZ ;  /* 0x0000777003097816 */ /* 0x001fca00000000ff */
[----:B------:R0:W-:Y:S02]  /*16e310*/  @P5 STG.E.U8 desc[UR6][R22.64], R9 ;  /* 0x0000000916005986 */ /* 0x0001e4000c101106 */
[----:B0-----:R-:W-:-:S05]  /*16e320*/  PRMT R9, R3, 0x7771, RZ ;  /* 0x0000777103097816 */ /* 0x001fca00000000ff */
[----:B--2---:R0:W-:Y:S04]  /*16e330*/  @P6 STG.E.U8 desc[UR6][R24.64], R9 ;  /* 0x0000000918006986 */ /* 0x0041e8000c101106 */
[----:B0-----:R-:W2:Y:S01]  /*16e340*/  LDL.LU.64 R24, [R1+0x2de0] ;  /* 0x002de00001187983 */ /* 0x001ea20000300a00 */
[----:B------:R-:W-:-:S03]  /*16e350*/  PRMT R9, R3, 0x7772, RZ ;  /* 0x0000777203097816 */ /* 0x000fc600000000ff */
[----:B------:R-:W3:Y:S04]  /*16e360*/  LDL.LU.64 R20, [R1+0x2dd8] ;  /* 0x002dd80001147983 */ /* 0x000ee80000300a00 */
[----:B------:R-:W3:Y:S04]  /*16e370*/  LDL.LU.64 R26, [R1+0x2dd0] ;  /* 0x002dd000011a7983 */ /* 0x000ee80000300a00 */
[----:B------:R-:W3:Y:S04]  /*16e380*/  LDL.LU.64 R28, [R1+0x2e08] ;  /* 0x002e0800011c7983 */ /* 0x000ee80000300a00 */
[----:B------:R-:W3:Y:S04]  /*16e390*/  LDL.LU.64 R22, [R1+0x2e00] ;  /* 0x002e000001167983 */ /* 0x000ee80000300a00 */
[----:B------:R-:W3:Y:S01]  /*16e3a0*/  LDL.LU R2, [R1+0x520] ;  /* 0x0005200001027983 */ /* 0x000ee20000300800 */
[----:B----4-:R-:W-:-:S13]  /*16e3b0*/  LOP3.LUT P4, RZ, R6, 0x1, RZ, 0xc0, !PT ;  /* 0x0000000106ff7812 */ /* 0x010fda000788c0ff */
[----:B--2---:R0:W-:Y:S04]  /*16e3c0*/  @P4 STG.E.U8 desc[UR6][R24.64], R9 ;  /* 0x0000000918004986 */ /* 0x0041e8000c101106 */
[----:B0-----:R-:W2:Y:S04]  /*16e3d0*/  LDL.LU.64 R24, [R1+0x2df8] ;  /* 0x002df80001187983 */ /* 0x001ea80000300a00 */
[----:B------:R-:W4:Y:S04]  /*16e3e0*/  LDL.LU.64 R14, [R1+0x2e18] ;  /* 0x002e1800010e7983 */ /* 0x000f280000300a00 */
[----:B----4-:R0:W-:Y:S04]  /*16e3f0*/  STL.64 [R1+0x5d48], R14 ;  /* 0x005d480e01007387 */ /* 0x0101e80000100a00 */
[----:B0-----:R-:W4:Y:S04]  /*16e400*/  LDL.LU.64 R14, [R1+0x2e20] ;  /* 0x002e2000010e7983 */ /* 0x001f280000300a00 */
[----:B----4-:R0:W-:Y:S04]  /*16e410*/  STL.64 [R1+0x5d50], R14 ;  /* 0x005d500e01007387 */ /* 0x0101e80000100a00 */
[----:B0-----:R-:W4:Y:S01]  /*16e420*/  LDL.LU.64 R14, [R1+0x2de8] ;  /* 0x002de800010e7983 */ /* 0x001f220000300a00 */
        /* <DEDUP_REMOVED lines=19> */
[----:B----4-:R0:W-:Y:S04]  /*16e560*/  STL.64 [R1+0x5d58], R14 ;  /* 0x005d580e01007387 */ /* 0x0101e80000100a00 */
[----:B0-----:R-:W4:Y:S01]  /*16e570*/  LDL.LU.64 R14, [R1+0x2df0] ;  /* 0x002df000010e7983 */ /* 0x001f220000300a00 */
[----:B------:R-:W-:Y:S02]  /*16e580*/  LOP3.LUT R8, R8, 0xefffffff, RZ, 0xc0, !PT ;  /* 0xefffffff08087812 */ /* 0x000fe400078ec0ff */
[----:B------:R-:W-:-:S02]  /*16e590*/  LOP3.LUT P5, RZ, R6, 0x2, RZ, 0xc0, !PT ;  /* 0x0000000206ff7812 */ /* 0x000fc400078ac0ff */
[----:B------:R-:W-:Y:S02]  /*16e5a0*/  LOP3.LUT P6, RZ, R6, 0x4, RZ, 0xc0, !PT ;  /* 0x0000000406ff7812 */ /* 0x000fe400078cc0ff */
[----:B------:R-:W-:Y:S02]  /*16e5b0*/  PRMT R9, R3, 0x7773, RZ ;  /* 0x0000777303097816 */ /* 0x000fe400000000ff */
[----:B------:R-:W-:Y:S02]  /*16e5c0*/  @P0 LOP3.LUT R8, R8, 0x10000000, RZ, 0xfc, !PT ;  /* 0x1000000008080812 */ /* 0x000fe400078efcff */
[----:B------:R-:W-:Y:S01]  /*16e5d0*/  LOP3.LUT P0, RZ, R6, 0x20, RZ, 0xc0, !PT ;  /* 0x0000002006ff7812 */ /* 0x000fe2000780c0ff */
[----:B------:R-:W4:Y:S04]  /*16e5e0*/  LDL.LU.64 R16, [R1+0x2e10] ;  /* 0x002e100001107983 */ /* 0x000f280000300a00 */
[----:B------:R-:W4:Y:S01]  /*16e5f0*/  LDL.LU R3, [R1+0x544] ;  /* 0x0005440001037983 */ /* 0x000f220000300800 */
[----:B------:R-:W-:-:S03]  /*16e600*/  LOP3.LUT R8, R8, 0xdfffffff, RZ, 0xc0, !PT ;  /* 0xdfffffff08087812 */ /* 0x000fc600078ec0ff */
[----:B------:R-:W4:Y:S04]  /*16e610*/  LDL.LU.64 R10, [R1+0x2e48] ;  /* 0x002e4800010a7983 */ /* 0x000f280000300a00 */
[----:B------:R-:W4:Y:S04]  /*16e620*/  LDL.LU.64 R12, [R1+0x2e40] ;  /* 0x002e4000010c7983 */ /* 0x000f280000300a00 */
[----:B------:R-:W4:Y:S01]  /*16e630*/  LDL.LU.64 R18, [R1+0x2e38] ;  /* 0x002e380001127983 */ /* 0x000f220000300a00 */
[----:B------:R-:W-:Y:S02]  /*16e640*/  @P0 LOP3.LUT R8, R8, 0x20000000, RZ, 0xfc, !PT ;  /* 0x2000000008080812 */ /* 0x000fe400078efcff */
[----:B------:R-:W-:-:S02]  /*16e650*/  LOP3.LUT P0, RZ, R6, 0x10, RZ, 0xc0, !PT ;  /* 0x0000001006ff7812 */ /* 0x000fc4000780c0ff */
[----:B------:R-:W-:Y:S01]  /*16e660*/  LOP3.LUT R8, R8, 0xbfffffff, RZ, 0xc0, !PT ;  /* 0xbfffffff08087812 */ /* 0x000fe200078ec0ff */
[----:B---3--:R0:W-:Y:S10]  /*16e670*/  @P5 STG.E.U8 desc[UR6][R20.64], R9 ;  /* 0x0000000914005986 */ /* 0x0081f4000c101106 */
[----:B------:R-:W-:-:S02]  /*16e680*/  @P0 LOP3.LUT R8, R8, 0x40000000, RZ, 0xfc, !PT ;  /* 0x4000000008080812 */ /* 0x000fc400078efcff */
[----:B------:R-:W-:Y:S02]  /*16e690*/  LOP3.LUT P0, RZ, R6, 0x8, RZ, 0xc0, !PT ;  /* 0x0000000806ff7812 */ /* 0x000fe4000780c0ff */
[C---:B0-----:R-:W-:Y:S01]  /*16e6a0*/  PRMT R9, R2.reuse, 0x7770, RZ ;  /* 0x0000777002097816 */ /* 0x041fe200000000ff */
[----:B------:R-:W3:Y:S04]  /*16e6b0*/  LDL.LU.64 R20, [R1+0x2e30] ;  /* 0x002e300001147983 */ /* 0x000ee80000300a00 */
[----:B------:R0:W-:Y:S02]  /*16e6c0*/  @P6 STG.E.U8 desc[UR6][R26.64], R9 ;  /* 0x000000091a006986 */ /* 0x0001e4000c101106 */
[----:B0-----:R-:W-:Y:S02]  /*16e6d0*/  PRMT R9, R2, 0x7771, RZ ;  /* 0x0000777102097816 */ /* 0x001fe400000000ff */
[----:B------:R-:W3:Y:S04]  /*16e6e0*/  LDL.LU.64 R26, [R1+0x2e28] ;  /* 0x002e2800011a7983 */ /* 0x000ee80000300a00 */
[----:B------:R0:W-:Y:S01]  /*16e6f0*/  @P0 STG.E.U8 desc[UR6][R28.64], R9 ;  /* 0x000000091c000986 */ /* 0x0001e2000c101106 */
[----:B------:R-:W-:-:S02]  /*16e700*/  LOP3.LUT P0, RZ, R8, 0x40000000, RZ, 0xc0, !PT ;  /* 0x4000000008ff7812 */ /* 0x000fc4000780c0ff */
[----:B0-----:R-:W-:Y:S01]  /*16e710*/  PRMT R9, R2, 0x7772, RZ ;  /* 0x0000777202097816 */ /* 0x001fe200000000ff */
[----:B------:R-:W3:Y:S10]  /*16e720*/  LDL.LU.64 R28, [R1+0x2e60] ;  /* 0x002e6000011c7983 */ /* 0x000ef40000300a00 */
[----:B------:R0:W-:Y:S01]  /*16e730*/  @P0 STG.E.U8 desc[UR6][R22.64], R9 ;  /* 0x0000000916000986 */ /* 0x0001e2000c101106 */
[----:B------:R-:W-:-:S02]  /*16e740*/  LOP3.LUT P0, RZ, R8, 0x20000000, RZ, 0xc0, !PT ;  /* 0x2000000008ff7812 */ /* 0x000fc4000780c0ff */
[----:B0-----:R-:W-:Y:S01]  /*16e750*/  PRMT R9, R2, 0x7773, RZ ;  /* 0x0000777302097816 */ /* 0x001fe200000000ff */
[----:B------:R-:W3:Y:S10]  /*16e760*/  LDL.LU.64 R22, [R1+0x2e58] ;  /* 0x002e580001167983 */ /* 0x000ef40000300a00 */
[----:B--2---:R0:W-:Y:S01]  /*16e770*/  @P0 STG.E.U8 desc[UR6][R24.64], R9 ;  /* 0x0000000918000986 */ /* 0x0041e2000c101106 */
[----:B------:R-:W-:-:S02]  /*16e780*/  LOP3.LUT P0, RZ, R8, 0x10000000, RZ, 0xc0, !PT ;  /* 0x1000000008ff7812 */ /* 0x000fc4000780c0ff */
[----:B0-----:R-:W-:Y:S01]  /*16e790*/  PRMT R9, R5, 0x7770, RZ ;  /* 0x0000777005097816 */ /* 0x001fe200000000ff */
[----:B------:R-:W2:Y:S04]  /*16e7a0*/  LDL.LU.64 R24, [R1+0x2e50] ;  /* 0x002e500001187983 */ /* 0x000ea80000300a00 */
[----:B------:R-:W2:Y:S06]  /*16e7b0*/  LDL.LU R2, [R1+0x524] ;  /* 0x0005240001027983 */ /* 0x000eac0000300800 */
        /* <DEDUP_REMOVED lines=10> */
[----:B------:R-:W-:-:S03]  /*16e860*/  PRMT R9, R5, 0x7773, RZ ;  /* 0x0000777305097816 */ /* 0x000fc600000000ff */
[----:B------:R-:W2:Y:S01]  /*16e870*/  LDL.LU R5, [R1+0x5d44] ;  /* 0x005d440001057983 */ /* 0x000ea20000300800 */
[----:B------:R-:W-:Y:S02]  /*16e880*/  LOP3.LUT P0, RZ, R8, 0x2000000, RZ, 0xc0, !PT ;  /* 0x0200000008ff7812 */ /* 0x000fe4000780c0ff */
[C---:B------:R-:W-:Y:S02]  /*16e890*/  LOP3.LUT P1, RZ, R6.reuse, 0x2000, RZ, 0xc0, !PT ;  /* 0x0000200006ff7812 */ /* 0x040fe4000782c0ff */
[C---:B------:R-:W-:Y:S02]  /*16e8a0*/  LOP3.LUT P2, RZ, R6.reuse, 0x4000, RZ, 0xc0, !PT ;  /* 0x0000400006ff7812 */ /* 0x040fe4000784c0ff */
[C---:B------:R-:W-:Y:S02]  /*16e8b0*/  LOP3.LUT P3, RZ, R6.reuse, 0x8000, RZ, 0xc0, !PT ;  /* 0x0000800006ff7812 */ /* 0x040fe4000786c0ff */
[C---:B------:R-:W-:Y:S02]  /*16e8c0*/  LOP3.LUT P4, RZ, R6.reuse, 0x10000, RZ, 0xc0, !PT ;  /* 0x0001000006ff7812 */ /* 0x040fe4000788c0ff */
[----:B------:R-:W-:-:S02]  /*16e8d0*/  LOP3.LUT P5, RZ, R6, 0x20000, RZ, 0xc0, !PT ;  /* 0x0002000006ff7812 */ /* 0x000fc400078ac0ff */
[----:B------:R-:W-:Y:S01]  /*16e8e0*/  LOP3.LUT P6, RZ, R6, 0x40000, RZ, 0xc0, !PT ;  /* 0x0004000006ff7812 */ /* 0x000fe200078cc0ff */
[----:B----4-:R0:W-:Y:S01]  /*16e8f0*/  @P0 STG.E.U8 desc[UR6][R14.64], R9 ;  /* 0x000000090e000986 */ /* 0x0101e2000c101106 */
        /* <DEDUP_REMOVED lines=11> */
[----:B--2---:R-:W-:-:S05]  /*16e9b0*/  PRMT R9, R5, 0x7770, RZ ;  /* 0x0000777005097816 */ /* 0x004fca00000000ff */
[----:B---3--:R0:W-:Y:S02]  /*16e9c0*/  @P2 STG.E.U8 desc[UR6][R20.64], R9 ;  /* 0x0000000914002986 */ /* 0x0081e4000c101106 */
        /* <DEDUP_REMOVED lines=8> */
[----:B------:R0:W-:Y:S04]  /*16ea50*/  @P6 STG.E.U8 desc[UR6][R24.64], R9 ;  /* 0x0000000918006986 */ /* 0x0001e8000c101106 */
[----:B0-----:R-:W3:Y:S01]  /*16ea60*/  LDL.LU.64 R24, [R1+0x2e88] ;  /* 0x002e880001187983 */ /* 0x001ee20000300a00 */
[----:B------:R-:W-:Y:S02]  /*16ea70*/  LOP3.LUT P0, RZ, R6, 0x80000000, RZ, 0xc0, !PT ;  /* 0x8000000006ff7812 */ /* 0x000fe4000780c0ff */
[----:B------:R-:W-:Y:S02]  /*16ea80*/  LOP3.LUT R8, R8, 0xffffdfff, RZ, 0xc0, !PT ;  /* 0xffffdfff08087812 */ /* 0x000fe400078ec0ff */
[----:B------:R-:W-:Y:S01]  /*16ea90*/  LOP3.LUT P4, RZ, R6, 0x80000, RZ, 0xc0, !PT ;  /* 0x0008000006ff7812 */ /* 0x000fe2000788c0ff */
[----:B------:R-:W4:Y:S01]  /*16eaa0*/  LDL.LU.64 R18, [R1+0x2e80] ;  /* 0x002e800001127983 */ /* 0x000f220000300a00 */
[----:B------:R-:W-:-:S03]  /*16eab0*/  PRMT R9, R2, 0x7771, RZ ;  /* 0x0000777102097816 */ /* 0x000fc600000000ff */
[----:B------:R-:W2:Y:S04]  /*16eac0*/  LDL.LU.64 R26, [R1+0x2e78] ;  /* 0x002e7800011a7983 */ /* 0x000ea80000300a00 */
[----:B------:R-:W2:Y:S04]  /*16ead0*/  LDL.LU.64 R28, [R1+0x2e70] ;  /* 0x002e7000011c7983 */ /* 0x000ea80000300a00 */
[----:B------:R-:W2:Y:S04]  /*16eae0*/  LDL.LU.64 R22, [R1+0x2e68] ;  /* 0x002e680001167983 */ /* 0x000ea80000300a00 */
[----:B------:R-:W2:Y:S01]  /*16eaf0*/  LDL.LU R3, [R1+0x514] ;  /* 0x0005140001037983 */ /* 0x000ea20000300800 */
        /* <DEDUP_REMOVED lines=24> */
[----:B------:R-:W-:Y:S01]  /*16ec80*/  STL.64 [R1+0x5d18], R6 ;  /* 0x005d180601007387 */ /* 0x000fe20000100a00 */
[C---:B------:R-:W-:Y:S02]  /*16ec90*/  LOP3.LUT P5, RZ, R6.reuse, 0x100000, RZ, 0xc0, !PT ;  /* 0x0010000006ff7812 */ /* 0x040fe400078ac0ff */
[----:B------:R-:W-:-:S07]  /*16eca0*/  LOP3.LUT P6, RZ, R6, 0x200000, RZ, 0xc0, !PT ;  /* 0x0020000006ff7812 */ /* 0x000fce00078cc0ff */
[----:B------:R-:W-:Y:S02]  /*16ecb0*/  @P0 LOP3.LUT R8, R8, 0x200000, RZ, 0xfc, !PT ;  /* 0x0020000008080812 */ /* 0x000fe400078efcff */
[----:B------:R-:W-:Y:S01]  /*16ecc0*/  LOP3.LUT P0, RZ, R6, 0x400000, RZ, 0xc0, !PT ;  /* 0x0040000006ff7812 */ /* 0x000fe2000780c0ff */
[----:B---3--:R0:W-:Y:S04]  /*16ecd0*/  @P4 STG.E.U8 desc[UR6][R24.64], R9 ;  /* 0x0000000918004986 */ /* 0x0081e8000c101106 */
[----:B0-----:R-:W3:Y:S04]  /*16ece0*/  LDL.LU.64 R24, [R1+0x2ea0] ;  /* 0x002ea00001187983 */ /* 0x001ee80000300a00 */
[----:B------:R-:W2:Y:S04]  /*16ecf0*/  LDL.LU R20, [R1+0x548] ;  /* 0x0005480001147983 */ /* 0x000ea80000300800 */
[----:B------:R-:W2:Y:S04]  /*16ed00*/  LDL.LU.64 R6, [R1+0x2ec8] ;  /* 0x002ec80001067983 */ /* 0x000ea80000300a00 */
        /* <DEDUP_REMOVED lines=10> */
[C---:B------:R-:W-:Y:S02]  /*16edb0*/  LOP3.LUT P0, RZ, R8.reuse, 0x200000, RZ, 0xc0, !PT ;  /* 0x0020000008ff7812 */ /* 0x040fe4000780c0ff */
[----:B------:R-:W-:Y:S01]  /*16edc0*/  PRMT R9, R3, 0x7771, RZ ;  /* 0x0000777103097816 */ /* 0x000fe200000000ff */
[----:B------:R-:W4:Y:S04]  /*16edd0*/  LDL.LU.64 R14, [R1+0x2ec0] ;  /* 0x002ec000010e7983 */ /* 0x000f280000300a00 */
[----:B------:R-:W4:Y:S04]  /*16ede0*/  LDL.LU.64 R16, [R1+0x2eb8] ;  /* 0x002eb80001107983 */ /* 0x000f280000300a00 */
[----:B------:R-:W4:Y:S04]  /*16edf0*/  LDL.LU R21, [R1+0x538] ;  /* 0x0005380001157983 */ /* 0x000f280000300800 */
[----:B------:R-:W4:Y:S04]  /*16ee00*/  LDL.LU.64 R10, [R1+0x2eb0] ;  /* 0x002eb000010a7983 */ /* 0x000f280000300a00 */
[----:B------:R-:W4:Y:S04]  /*16ee10*/  LDL.LU.64 R12, [R1+0x2ea8] ;  /* 0x002ea800010c7983 */ /* 0x000f280000300a00 */
[----:B------:R-:W4:Y:S04]  /*16ee20*/  LDL.LU R0, [R1+0x528] ;  /* 0x0005280001007983 */ /* 0x000f280000300800 */
[----:B------:R-:W4:Y:S04]  /*16ee30*/  LDL.LU.64 R18, [R1+0x2ee0] ;  /* 0x002ee00001127983 */ /* 0x000f280000300a00 */
[----:B------:R-:W4:Y:S04]  /*16ee40*/  LDL.LU.64 R26, [R1+0x2ed8] ;  /* 0x002ed800011a7983 */ /* 0x000f280000300a00 */
[----:B------:R-:W4:Y:S04]  /*16ee50*/  LDL.LU.64 R28, [R1+0x2ed0] ;  /* 0x002ed000011c7983 */ /* 0x000f280000300a00 */
[----:B------:R0:W-:Y:S01]  /*16ee60*/  @P0 STG.E.U8 desc[UR6][R22.64], R9 ;  /* 0x0000000916000986 */ /* 0x0001e2000c101106 */
[----:B------:R-:W-:-:S02]  /*16ee70*/  LOP3.LUT P0, RZ, R8, 0x100000, RZ, 0xc0, !PT ;  /* 0x0010000008ff7812 */ /* 0x000fc4000780c0ff */
[----:B0-----:R-:W-:Y:S01]  /*16ee80*/  PRMT R9, R3, 0x7772, RZ ;  /* 0x0000777203097816 */ /* 0x001fe200000000ff */
[----:B------:R-:W4:Y:S10]  /*16ee90*/  LDL.LU.64 R22, [R1+0x2f08] ;  /* 0x002f080001167983 */ /* 0x000f340000300a00 */
[----:B---3--:R0:W-:Y:S01]  /*16eea0*/  @P0 STG.E.U8 desc[UR6][R24.64], R9 ;  /* 0x0000000918000986 */ /* 0x0081e2000c101106 */
        /* <DEDUP_REMOVED lines=40> */
[----:B---3--:R0:W-:Y:S02]  /*16f130*/  @P5 STG.E.U8 desc[UR6][R24.64], R9 ;  /* 0x0000000918005986 */ /* 0x0081e4000c101106 */
[----:B0-----:R-:W-:-:S05]  /*16f140*/  PRMT R9, R0, 0x7773, RZ ;  /* 0x0000777300097816 */ /* 0x001fca00000000ff */
[----:B------:R0:W-:Y:S04]  /*16f150*/  @P6 STG.E.U8 desc[UR6][R2.64], R9 ;  /* 0x0000000902006986 */ /* 0x0001e8000c101106 */
[----:B0-----:R-:W2:Y:S04]  /*16f160*/  LDL.LU.64 R2, [R1+0x2ef0] ;  /* 0x002ef00001027983 */ /* 0x001ea80000300a00 */
[----:B------:R-:W3:Y:S04]  /*16f170*/  LDL.LU.64 R26, [R1+0x2ee8] ;  /* 0x002ee800011a7983 */ /* 0x000ee80000300a00 */
[----:B------:R-:W4:Y:S04]  /*16f180*/  LDL.LU.64 R28, [R1+0x2f20] ;  /* 0x002f2000011c7983 */ /* 0x000f280000300a00 */
[----:B------:R-:W2:Y:S01]  /*16f190*/  LDL.LU R0, [R1+0x518] ;  /* 0x0005180001007983 */ /* 0x000ea20000300800 */
[----:B------:R-:W-:-:S03]  /*16f1a0*/  LOP3.LUT P4, RZ, R5, 0x40, RZ, 0xc0, !PT ;  /* 0x0000004005ff7812 */ /* 0x000fc6000788c0ff */
[----:B------:R-:W3:Y:S04]  /*16f1b0*/  LDL.LU.64 R22, [R1+0x2f18] ;  /* 0x002f180001167983 */ /* 0x000ee80000300a00 */
[----:B------:R-:W3:Y:S04]  /*16f1c0*/  LDL.LU.64 R24, [R1+0x2f10] ;  /* 0x002f100001187983 */ /* 0x000ee80000300a00 */
[----:B------:R-:W3:Y:S01]  /*16f1d0*/  LDL.LU R10, [R1+0x54c] ;  /* 0x00054c00010a7983 */ /* 0x000ee20000300800 */
[----:B--2---:R-:W-:-:S05]  /*16f1e0*/  PRMT R9, R0, 0x7770, RZ ;  /* 0x0000777000097816 */ /* 0x004fca00000000ff */
[----:B------:R0:W-:Y:S04]  /*16f1f0*/  @P4 STG.E.U8 desc[UR6][R2.64], R9 ;  /* 0x0000000902004986 */ /* 0x0001e8000c101106 */
        /* <DEDUP_REMOVED lines=23> */
[----:B--2---:R0:W-:Y:S04]  /*16f370*/  STL.64 [R1+0x5d28], R6 ;  /* 0x005d280601007387 */ /* 0x0041e80000100a00 */
[----:B0-----:R-:W2:Y:S01]  /*16f380*/  LDL.LU.64 R6, [R1+0x2f40] ;  /* 0x002f400001067983 */ /* 0x001ea20000300a00 */
[----:B------:R-:W-:Y:S02]  /*16f390*/  LOP3.LUT R8, R8, 0xfffffbff, RZ, 0xc0, !PT ;  /* 0xfffffbff08087812 */ /* 0x000fe400078ec0ff */
[----:B------:R-:W-:-:S02]  /*16f3a0*/  LOP3.LUT P5, RZ, R5, 0x80, RZ, 0xc0, !PT ;  /* 0x0000008005ff7812 */ /* 0x000fc400078ac0ff */
[C---:B------:R-:W-:Y:S02]  /*16f3b0*/  LOP3.LUT P6, RZ, R5.reuse, 0x100, RZ, 0xc0, !PT ;  /* 0x0000010005ff7812 */ /* 0x040fe400078cc0ff */
[----:B------:R-:W-:Y:S02]  /*16f3c0*/  PRMT R9, R0, 0x7771, RZ ;  /* 0x0000777100097816 */ /* 0x000fe400000000ff */
[----:B------:R-:W-:Y:S02]  /*16f3d0*/  @P0 LOP3.LUT R8, R8, 0x400, RZ, 0xfc, !PT ;  /* 0x0000040008080812 */ /* 0x000fe400078efcff */
[----:B------:R-:W-:Y:S01]  /*16f3e0*/  LOP3.LUT P0, RZ, R5, 0x800, RZ, 0xc0, !PT ;  /* 0x0000080005ff7812 */ /* 0x000fe2000780c0ff */
[----:B------:R-:W2:Y:S04]  /*16f3f0*/  LDL.LU R11, [R1+0x53c] ;  /* 0x00053c00010b7983 */ /* 0x000ea80000300800 */
[----:B------:R-:W2:Y:S01]  /*16f400*/  LDL.LU.64 R14, [R1+0x2f28] ;  /* 0x002f2800010e7983 */ /* 0x000ea20000300a00 */
[----:B------:R-:W-:-:S03]  /*16f410*/  LOP3.LUT R8, R8, 0xfffff7ff, RZ, 0xc0, !PT ;  /* 0xfffff7ff08087812 */ /* 0x000fc600078ec0ff */
[----:B------:R-:W2:Y:S04]  /*16f420*/  LDL.LU.64 R16, [R1+0x2f60] ;  /* 0x002f600001107983 */ /* 0x000ea80000300a00 */
[----:B------:R-:W2:Y:S04]  /*16f430*/  LDL.LU.64 R12, [R1+0x2f58] ;  /* 0x002f5800010c7983 */ /* 0x000ea80000300a00 */
[----:B------:R-:W2:Y:S04]  /*16f440*/  LDL.LU.64 R18, [R1+0x2f50] ;  /* 0x002f500001127983 */ /* 0x000ea80000300a00 */
[----:B------:R-:W2:Y:S01]  /*16f450*/  LDL.LU.64 R20, [R1+0x2f88] ;  /* 0x002f880001147983 */ /* 0x000ea20000300a00 */
[----:B------:R-:W-:-:S02]  /*16f460*/  @P0 LOP3.LUT R8, R8, 0x800, RZ, 0xfc, !PT ;  /* 0x0000080008080812 */ /* 0x000fc400078efcff */
[----:B------:R-:W-:Y:S02]  /*16f470*/  LOP3.LUT P0, RZ, R5, 0x400, RZ, 0xc0, !PT ;  /* 0x0000040005ff7812 */ /* 0x000fe4000780c0ff */
[----:B------:R-:W-:Y:S01]  /*16f480*/  LOP3.LUT R8, R8, 0xffffefff, RZ, 0xc0, !PT ;  /* 0xffffefff08087812 */ /* 0x000fe200078ec0ff */
[----:B---3--:R0:W-:Y:S10]  /*16f490*/  @P5 STG.E.U8 desc[UR6][R26.64], R9 ;  /* 0x000000091a005986 */ /* 0x0081f4000c101106 */
[----:B------:R-:W-:-:S02]  /*16f4a0*/  @P0 LOP3.LUT R8, R8, 0x1000, RZ, 0xfc, !PT ;  /* 0x0000100008080812 */ /* 0x000fc400078efcff */
[----:B------:R-:W-:Y:S02]  /*16f4b0*/  LOP3.LUT P0, RZ, R5, 0x200, RZ, 0xc0, !PT ;  /* 0x0000020005ff7812 */ /* 0x000fe4000780c0ff */
[C---:B0-----:R-:W-:Y:S01]  /*16f4c0*/  PRMT R9, R0.reuse, 0x7772, RZ ;  /* 0x0000777200097816 */ /* 0x041fe200000000ff */
[----:B------:R-:W3:Y:S04]  /*16f4d0*/  LDL.LU.64 R26, [R1+0x2f80] ;  /* 0x002f8000011a7983 */ /* 0x000ee80000300a00 */
[----:B----4-:R0:W-:Y:S02]  /*16f4e0*/  @P6 STG.E.U8 desc[UR6][R28.64], R9 ;  /* 0x000000091c006986 */ /* 0x0101e4000c101106 */
[----:B0-----:R-:W-:Y:S02]  /*16f4f0*/  PRMT R9, R0, 0x7773, RZ ;  /* 0x0000777300097816 */ /* 0x001fe400000000ff */
[----:B------:R-:W4:Y:S04]  /*16f500*/  LDL.LU.64 R28, [R1+0x2f78] ;  /* 0x002f7800011c7983 */ /* 0x000f280000300a00 */
[----:B------:R-:W3:Y:S04]  /*16f510*/  LDL.LU R0, [R1+0x51c] ;  /* 0x00051c0001007983 */ /* 0x000ee80000300800 */
        /* <DEDUP_REMOVED lines=27> */
[C---:B------:R-:W-:Y:S02]  /*16f6d0*/  LOP3.LUT P0, RZ, R8.reuse, 0x80, RZ, 0xc0, !PT ;  /* 0x0000008008ff7812 */ /* 0x040fe4000780c0ff */
        /* <DEDUP_REMOVED lines=15> */
[----:B---3--:R0:W-:Y:S02]  /*16f7d0*/  @P2 STG.E.U8 desc[UR6][R26.64], R9 ;  /* 0x000000091a002986 */ /* 0x0081e4000c101106 */
[----:B0-----:R-:W-:Y:S02]  /*16f7e0*/  PRMT R9, R4, 0x7773, RZ ;  /* 0x0000777304097816 */ /* 0x001fe400000000ff */
[----:B------:R-:W3:Y:S04]  /*16f7f0*/  LDL.LU R4, [R1+0x5d10] ;  /* 0x005d100001047983 */ /* 0x000ee80000300800 */
[----:B----4-:R0:W-:Y:S02]  /*16f800*/  @P3 STG.E.U8 desc[UR6][R28.64], R9 ;  /* 0x000000091c003986 */ /* 0x0101e4000c101106 */
[----:B0-----:R-:W-:-:S05]  /*16f810*/  PRMT R9, R0, 0x7770, RZ ;  /* 0x0000777000097816 */ /* 0x001fca00000000ff */
[----:B------:R0:W-:Y:S02]  /*16f820*/  @P4 STG.E.U8 desc[UR6][R22.64], R9 ;  /* 0x0000000916004986 */ /* 0x0001e4000c101106 */
[----:B0-----:R-:W-:-:S05]  /*16f830*/  PRMT R9, R0, 0x7771, RZ ;  /* 0x0000777100097816 */ /* 0x001fca00000000ff */
[----:B------:R0:W-:Y:S02]  /*16f840*/  @P5 STG.E.U8 desc[UR6][R24.64], R9 ;  /* 0x0000000918005986 */ /* 0x0001e4000c101106 */
[----:B0-----:R-:W-:-:S05]  /*16f850*/  PRMT R9, R0, 0x7772, RZ ;  /* 0x0000777200097816 */ /* 0x001fca00000000ff */
[----:B------:R0:W-:Y:S04]  /*16f860*/  @P6 STG.E.U8 desc[UR6][R2.64], R9 ;  /* 0x0000000902006986 */ /* 0x0001e8000c101106 */
[----:B0-----:R-:W4:Y:S01]  /*16f870*/  LDL.LU.64 R2, [R1+0x2fa0] ;  /* 0x002fa00001027983 */ /* 0x001f220000300a00 */
[----:B------:R-:W-:-:S03]  /*16f880*/  LOP3.LUT P4, RZ, R5, 0x2000000, RZ, 0xc0, !PT ;  /* 0x0200000005ff7812 */ /* 0x000fc6000788c0ff */
[----:B------:R-:W4:Y:S04]  /*16f890*/  LDL.LU.64 R20, [R1+0x2f98] ;  /* 0x002f980001147983 */ /* 0x000f280000300a00 */
[----:B------:R-:W4:Y:S04]  /*16f8a0*/  LDL.LU.64 R26, [R1+0x2fc8] ;  /* 0x002fc800011a7983 */ /* 0x000f280000300a00 */
[----:B------:R-:W4:Y:S01]  /*16f8b0*/  LDL.LU.64 R28, [R1+0x2fc0] ;  /* 0x002fc000011c7983 */ /* 0x000f220000300a00 */
[----:B------:R-:W-:-:S03]  /*16f8c0*/  PRMT R9, R0, 0x7773, RZ ;  /* 0x0000777300097816 */ /* 0x000fc600000000ff */
[----:B------:R-:W4:Y:S04]  /*16f8d0*/  LDL.LU R23, [R1+0x500] ;  /* 0x0005000001177983 */ /* 0x000f280000300800 */
[----:B------:R-:W4:Y:S01]  /*16f8e0*/  LDL.LU.64 R24, [R1+0x2fb8] ;  /* 0x002fb80001187983 */ /* 0x000f220000300a00 */
        /* <DEDUP_REMOVED lines=14> */
[----:B------:R-:W-:Y:S01]  /*16f9d0*/  @P0 LOP3.LUT R6, R6, 0x80000000, RZ, 0xfc, !PT ;  /* 0x8000000006060812 */ /* 0x000fe200078efcff */
[----:B----4-:R0:W-:Y:S04]  /*16f9e0*/  @P4 STG.E.U8 desc[UR6][R2.64], R9 ;  /* 0x0000000902004986 */ /* 0x0101e8000c101106 */
[----:B------:R1:W-:Y:S04]  /*16f9f0*/  STL.64 [R1+0x5d00], R6 ;  /* 0x005d000601007387 */ /* 0x0003e80000100a00 */
[----:B------:R-:W-:Y:S04]  /*16fa00*/  STL [R1+0x5ba8], R5 ;  /* 0x005ba80501007387 */ /* 0x000fe80000100800 */
[----:B------:R-:W2:Y:S04]  /*16fa10*/  LDL.LU R0, [R1+0x4f0] ;  /* 0x0004f00001007983 */ /* 0x000ea80000300800 */
[----:B0-----:R-:W3:Y:S04]  /*16fa20*/  LDL.LU.64 R2, [R1+0x2fb0] ;  /* 0x002fb00001027983 */ /* 0x001ee80000300a00 */
[----:B-1----:R-:W4:Y:S01]  /*16fa30*/  LDL.LU.64 R6, [R1+0x2fe0] ;  /* 0x002fe00001067983 */ /* 0x002f220000300a00 */
[----:B------:R-:W-:-:S02]  /*16fa40*/  LOP3.LUT P0, RZ, R4, 0x1, RZ, 0xc0, !PT ;  /* 0x0000000104ff7812 */ /* 0x000fc4000780c0ff */
        /* <DEDUP_REMOVED lines=10> */
[----:B------:R-:W-:Y:S01]  /*16faf0*/  LOP3.LUT P6, RZ, R5, 0x8000000, RZ, 0xc0, !PT ;  /* 0x0800000005ff7812 */ /* 0x000fe200078cc0ff */
[----:B----4-:R0:W-:Y:S04]  /*16fb00*/  STL.64 [R1+0x5d08], R6 ;  /* 0x005d080601007387 */ /* 0x0101e80000100a00 */
[----:B0-----:R-:W4:Y:S04]  /*16fb10*/  LDL.LU.64 R6, [R1+0x2fa8] ;  /* 0x002fa80001067983 */ /* 0x001f280000300a00 */
[----:B------:R-:W4:Y:S01]  /*16fb20*/  LDL.LU R11, [R1+0x4e0] ;  /* 0x0004e000010b7983 */ /* 0x000f220000300800 */
[----:B------:R-:W-:-:S02]  /*16fb30*/  LOP3.LUT R8, R8, 0xfffffff7, RZ, 0xc0, !PT ;  /* 0xfffffff708087812 */ /* 0x000fc400078ec0ff */
[----:B------:R-:W-:Y:S02]  /*16fb40*/  PRMT R9, R23, 0x7770, RZ ;  /* 0x0000777017097816 */ /* 0x000fe400000000ff */
[----:B------:R-:W-:Y:S02]  /*16fb50*/  @P0 LOP3.LUT R8, R8, 0x8, RZ, 0xfc, !PT ;  /* 0x0000000808080812 */ /* 0x000fe400078efcff */
[----:B------:R-:W-:Y:S01]  /*16fb60*/  LOP3.LUT P0, RZ, R5, 0x10000000, RZ, 0xc0, !PT ;  /* 0x1000000005ff7812 */ /* 0x000fe2000780c0ff */
[----:B------:R0:W-:Y:S02]  /*16fb70*/  @P5 STG.E.U8 desc[UR6][R20.64], R9 ;  /* 0x0000000914005986 */ /* 0x0001e4000c101106 */
        /* <DEDUP_REMOVED lines=8> */
[C---:B------:R-:W-:Y:S02]  /*16fc00*/  LOP3.LUT P1, RZ, R4.reuse, 0x40, RZ, 0xc0, !PT ;  /* 0x0000004004ff7812 */ /* 0x040fe4000782c0ff */
[C---:B------:R-:W-:Y:S02]  /*16fc10*/  LOP3.LUT P2, RZ, R4.reuse, 0x80, RZ, 0xc0, !PT ;  /* 0x0000008004ff7812 */ /* 0x040fe4000784c0ff */
[C---:B------:R-:W-:Y:S02]  /*16fc20*/  LOP3.LUT P3, RZ, R4.reuse, 0x100, RZ, 0xc0, !PT ;  /* 0x0000010004ff7812 */ /* 0x040fe4000786c0ff */
[----:B------:R-:W-:Y:S02]  /*16fc30*/  LOP3.LUT P4, RZ, R4, 0x200, RZ, 0xc0, !PT ;  /* 0x0000020004ff7812 */ /* 0x000fe4000788c0ff */
[----:B--2---:R-:W-:-:S02]  /*16fc40*/  PRMT R9, R0, 0x7770, RZ ;  /* 0x0000777000097816 */ /* 0x004fc400000000ff */
[C---:B------:R-:W-:Y:S02]  /*16fc50*/  LOP3.LUT P5, RZ, R4.reuse, 0x400, RZ, 0xc0, !PT ;  /* 0x0000040004ff7812 */ /* 0x040fe400078ac0ff */
[----:B------:R-:W-:Y:S01]  /*16fc60*/  LOP3.LUT P6, RZ, R4, 0x800, RZ, 0xc0, !PT ;  /* 0x0000080004ff7812 */ /* 0x000fe200078cc0ff */
[----:B---3--:R0:W-:Y:S01]  /*16fc70*/  @P0 STG.E.U8 desc[UR6][R2.64], R9 ;  /* 0x0000000902000986 */ /* 0x0081e2000c101106 */
[----:B------:R-:W-:Y:S02]  /*16fc80*/  LOP3.LUT P0, RZ, R8, 0x2, RZ, 0xc0, !PT ;  /* 0x0000000208ff7812 */ /* 0x000fe4000780c0ff */
[----:B0-----:R-:W-:Y:S01]  /*16fc90*/  PRMT R9, R0, 0x7771, RZ ;  /* 0x0000777100097816 */ /* 0x001fe200000000ff */
[----:B----4-:R0:W-:Y:S04]  /*16fca0*/  STL [R1+0x5cf4], R11 ;  /* 0x005cf40b01007387 */ /* 0x0101e80000100800 */
[----:B0-----:R-:W2:Y:S04]  /*16fcb0*/  LDL.LU.64 R10, [R1+0x2fd8] ;  /* 0x002fd800010a7983 */ /* 0x001ea80000300a00 */
[----:B------:R0:W-:Y:S04]  /*16fcc0*/  STL [R1+0x5cf0], R4 ;  /* 0x005cf00401007387 */ /* 0x0001e80000100800 */
[----:B0-----:R-:W3:Y:S04]  /*16fcd0*/  LDL.LU.64 R4, [R1+0x2fd0] ;  /* 0x002fd00001047983 */ /* 0x001ee80000300a00 */
[----:B------:R-:W4:Y:S04]  /*16fce0*/  LDL.LU.64 R14, [R1+0x3008] ;  /* 0x00300800010e7983 */ /* 0x000f280000300a00 */
[----:B------:R-:W2:Y:S04]  /*16fcf0*/  LDL.LU.64 R16, [R1+0x3000] ;  /* 0x0030000001107983 */ /* 0x000ea80000300a00 */
[----:B------:R-:W2:Y:S04]  /*16fd00*/  LDL.LU R21, [R1+0x4d0] ;  /* 0x0004d00001157983 */ /* 0x000ea80000300800 */
[----:B------:R-:W2:Y:S04]  /*16fd10*/  LDL.LU.64 R12, [R1+0x2ff8] ;  /* 0x002ff800010c7983 */ /* 0x000ea80000300a00 */
[----:B------:R-:W2:Y:S04]  /*16fd20*/  LDL.LU.64 R18, [R1+0x2ff0] ;  /* 0x002ff00001127983 */ /* 0x000ea80000300a00 */
[----:B------:R-:W2:Y:S04]  /*16fd30*/  LDL.LU.64 R26, [R1+0x2fe8] ;  /* 0x002fe800011a7983 */ /* 0x000ea80000300a00 */
[----:B------:R-:W2:Y:S04]  /*16fd40*/  LDL.LU.64 R28, [R1+0x3020] ;  /* 0x00302000011c7983 */ /* 0x000ea80000300a00 */
[----:B------:R-:W2:Y:S04]  /*16fd50*/  LDL.LU R20, [R1+0x504] ;  /* 0x0005040001147983 */ /* 0x000ea80000300800 */
[----:B------:R-:W2:Y:S04]  /*16fd60*/  LDL.LU.64 R22, [R1+0x3018] ;  /* 0x0030180001167983 */ /* 0x000ea80000300a00 */
[----:B------:R-:W2:Y:S04]  /*16fd70*/  LDL.LU.64 R24, [R1+0x3010] ;  /* 0x0030100001187983 */ /* 0x000ea80000300a00 */
[----:B------:R-:W2:Y:S04]  /*16fd80*/  LDL.LU.64 R2, [R1+0x3048] ;  /* 0x0030480001027983 */ /* 0x000ea80000300a00 */
[----:B------:R0:W-:Y:S04]  /*16fd90*/  @P0 STG.E.U8 desc[UR6][R6.64], R9 ;  /* 0x0000000906000986 */ /* 0x0001e8000c101106 */
[----:B0-----:R-:W2:Y:S01]  /*16fda0*/  LDL.LU.64 R6, [R1+0x5d08] ;  /* 0x005d080001067983 */ /* 0x001ea20000300a00 */
[----:B------:R-:W-:-:S02]  /*16fdb0*/  LOP3.LUT P0, RZ, R8, 0x1, RZ, 0xc0, !PT ;  /* 0x0000000108ff7812 */ /* 0x000fc4000780c0ff */
[----:B------:R-:W-:-:S11]  /*16fdc0*/  PRMT R8, R0, 0x7772, RZ ;  /* 0x0000777200087816 */ /* 0x000fd600000000ff */
[----:B--2---:R0:W-:Y:S04]  /*16fdd0*/  @P0 STG.E.U8 desc[UR6][R6.64], R8 ;  /* 0x0000000806000986 */ /* 0x0041e8000c101106 */
[----:B0-----:R-:W2:Y:S01]  /*16fde0*/  LDL.LU.64 R6, [R1+0x5d00] ;  /* 0x005d000001067983 */ /* 0x001ea20000300a00 */
[----:B------:R-:W-:-:S03]  /*16fdf0*/  PRMT R8, R0, 0x7773, RZ ;  /* 0x0000777300087816 */ /* 0x000fc600000000ff */
[----:B------:R-:W3:Y:S01]  /*16fe00*/  LDL.LU R0, [R1+0x5cf8] ;  /* 0x005cf80001007983 */ /* 0x000ee20000300800 */
[----:B--2---:R-:W-:-:S13]  /*16fe10*/  LOP3.LUT P0, RZ, R6, 0x80000000, RZ, 0xc0, !PT ;  /* 0x8000000006ff7812 */ /* 0x004fda000780c0ff */
[----:B------:R0:W-:Y:S04]  /*16fe20*/  @P0 STG.E.U8 desc[UR6][R10.64], R8 ;  /* 0x000000080a000986 */ /* 0x0001e8000c101106 */
[----:B0-----:R-:W2:Y:S01]  /*16fe30*/  LDL.LU R11, [R1+0x5cf4] ;  /* 0x005cf400010b7983 */ /* 0x001ea20000300800 */
[----:B------:R-:W-:Y:S02]  /*16fe40*/  LOP3.LUT P0, RZ, R6, 0x40000000, RZ, 0xc0, !PT ;  /* 0x4000000006ff7812 */ /* 0x000fe4000780c0ff */
[----:B--2---:R-:W-:-:S11]  /*16fe50*/  PRMT R8, R11, 0x7770, RZ ;  /* 0x000077700b087816 */ /* 0x004fd600000000ff */
[----:B---3--:R0:W-:Y:S01]  /*16fe60*/  @P0 STG.E.U8 desc[UR6][R4.64], R8 ;  /* 0x0000000804000986 */ /* 0x0081e2000c101106 */
[C---:B------:R-:W-:Y:S02]  /*16fe70*/  LOP3.LUT P0, RZ, R6.reuse, 0x20000000, RZ, 0xc0, !PT ;  /* 0x2000000006ff7812 */ /* 0x040fe4000780c0ff */
[----:B0-----:R-:W-:Y:S01]  /*16fe80*/  PRMT R8, R11, 0x7771, RZ ;  /* 0x000077710b087816 */ /* 0x001fe200000000ff */
[----:B------:R-:W2:Y:S10]  /*16fe90*/  LDL.LU R4, [R1+0x5cf0] ;  /* 0x005cf00001047983 */ /* 0x000eb40000300800 */
[----:B----4-:R0:W-:Y:S01]  /*16fea0*/  @P0 STG.E.U8 desc[UR6][R14.64], R8 ;  /* 0x000000080e000986 */ /* 0x0101e2000c101106 */
        /* <DEDUP_REMOVED lines=14> */
[C---:B0-----:R-:W-:Y:S02]  /*16ff90*/  PRMT R8, R20.reuse, 0x7770, RZ ;  /* 0x0000777014087816 */ /* 0x041fe400000000ff */
[----:B------:R-:W3:Y:S04]  /*16ffa0*/  LDL.LU.64 R22, [R1+0x3040] ;  /* 0x0030400001167983 */ /* 0x000ee80000300a00 */
[----:B------:R0:W-:Y:S02]  /*16ffb0*/  @P5 STG.E.U8 desc[UR6][R24.64], R8 ;  /* 0x0000000818005986 */ /* 0x0001e4000c101106 */
[----:B0-----:R-:W-:-:S02]  /*16ffc0*/  PRMT R8, R20, 0x7771, RZ ;  /* 0x0000777114087816 */ /* 0x001fc400000000ff */
[----:B------:R-:W4:Y:S04]  /*16ffd0*/  LDL.LU.64 R24, [R1+0x3038] ;  /* 0x0030380001187983 */ /* 0x000f280000300a00 */
[----:B------:R0:W-:Y:S04]  /*16ffe0*/  @P6 STG.E.U8 desc[UR6][R2.64], R8 ;  /* 0x0000000802006986 */ /* 0x0001e8000c101106 */
[----:B0-----:R-:W4:Y:S04]  /*16fff0*/  LDL.LU.64 R2, [R1+0x3030] ;  /* 0x0030300001027983 */ /* 0x001f280000300a00 */
[----:B------:R-:W4:Y:S04]  /*170000*/  LDL.LU.64 R26, [R1+0x3028] ;  /* 0x00302800011a7983 */ /* 0x000f280000300a00 */
[----:B------:R-:W4:Y:S04]  /*170010*/  LDL.LU.64 R28, [R1+0x3060] ;  /* 0x00306000011c7983 */ /* 0x000f280000300a00 */
[----:B------:R-:W4:Y:S01]  /*170020*/  LDL.LU R21, [R1+0x4f4] ;  /* 0x0004f40001157983 */ /* 0x000f220000300800 */
[----:B------:R-:W-:-:S02]  /*170030*/  PRMT R8, R20, 0x7772, RZ ;  /* 0x0000777214087816 */ /* 0x000fc400000000ff */
[C---:B--2---:R-:W-:Y:S02]  /*170040*/  LOP3.LUT P4, RZ, R4.reuse, 0x1000, RZ, 0xc0, !PT ;  /* 0x0000100004ff7812 */ /* 0x044fe4000788c0ff */
[C---:B------:R-:W-:Y:S02]  /*170050*/  LOP3.LUT P5, RZ, R4.reuse, 0x2000, RZ, 0xc0, !PT ;  /* 0x0000200004ff7812 */ /* 0x040fe400078ac0ff */
[----:B------:R-:W-:-:S09]  /*170060*/  LOP3.LUT P6, RZ, R4, 0x4000, RZ, 0xc0, !PT ;  /* 0x0000400004ff7812 */ /* 0x000fd200078cc0ff */
[----:B---3--:R0:W-:Y:S02]  /*170070*/  @P4 STG.E.U8 desc[UR6][R22.64], R8 ;  /* 0x0000000816004986 */ /* 0x0081e4000c101106 */
[----:B0-----:R-:W-:Y:S02]  /*170080*/  PRMT R8, R20, 0x7773, RZ ;  /* 0x0000777314087816 */ /* 0x001fe400000000ff */
[----:B------:R-:W2:Y:S04]  /*170090*/  LDL.LU.64 R22, [R1+0x3058] ;  /* 0x0030580001167983 */ /* 0x000ea80000300a00 */
[----:B------:R-:W3:Y:S04]  /*1700a0*/  LDL.LU R5, [R1+0x4e4] ;  /* 0x0004e40001057983 */ /* 0x000ee80000300800 */
[----:B----4-:R0:W-:Y:S02]  /*1700b0*/  @P5 STG.E.U8 desc[UR6][R24.64], R8 ;  /* 0x0000000818005986 */ /* 0x0101e4000c101106 */
[----:B0-----:R-:W-:-:S05]  /*1700c0*/  PRMT R8, R21, 0x7770, RZ ;  /* 0x0000777015087816 */ /* 0x001fca00000000ff */
[----:B------:R0:W-:Y:S04]  /*1700d0*/  @P6 STG.E.U8 desc[UR6][R2.64], R8 ;  /* 0x0000000802006986 */ /* 0x0001e8000c101106 */
[----:B0-----:R-:W4:Y:S04]  /*1700e0*/  LDL.LU.64 R2, [R1+0x3078] ;  /* 0x0030780001027983 */ /* 0x001f280000300a00 */
        /* <DEDUP_REMOVED lines=26> */
[----:B------:R-:W-:Y:S01]  /*170290*/  PRMT R8, R21, 0x7771, RZ ;  /* 0x0000777115087816 */ /* 0x000fe200000000ff */
[----:B------:R-:W4:Y:S04]  /*1702a0*/  LDL.LU.64 R14, [R1+0x3070] ;  /* 0x00307000010e7983 */ /* 0x000f280000300a00 */
[----:B------:R-:W4:Y:S01]  /*1702b0*/  LDL.LU R25, [R1+0x4d4] ;  /* 0x0004d40001197983 */ /* 0x000f220000300800 */
[----:B------:R-:W-:-:S02]  /*1702c0*/  @P0 LOP3.LUT R6, R6, 0x1000000, RZ, 0xfc, !PT ;  /* 0x0100000006060812 */ /* 0x000fc400078efcff */
[----:B------:R-:W-:Y:S01]  /*1702d0*/  LOP3.LUT P0, RZ, R4, 0x20000, RZ, 0xc0, !PT ;  /* 0x0002000004ff7812 */ /* 0x000fe2000780c0ff */
[----:B------:R-:W4:Y:S04]  /*1702e0*/  LDL.LU.64 R16, [R1+0x3068] ;  /* 0x0030680001107983 */ /* 0x000f280000300a00 */
[----:B------:R-:W4:Y:S01]  /*1702f0*/  LDL.LU.64 R10, [R1+0x30a0] ;  /* 0x0030a000010a7983 */ /* 0x000f220000300a00 */
[----:B------:R-:W-:-:S03]  /*170300*/  LOP3.LUT R6, R6, 0xfdffffff, RZ, 0xc0, !PT ;  /* 0xfdffffff06067812 */ /* 0x000fc600078ec0ff */
[----:B------:R-:W4:Y:S04]  /*170310*/  LDL.LU.64 R12, [R1+0x3098] ;  /* 0x00309800010c7983 */ /* 0x000f280000300a00 */
[----:B------:R-:W4:Y:S01]  /*170320*/  LDL.LU.64 R18, [R1+0x3090] ;  /* 0x0030900001127983 */ /* 0x000f220000300a00 */
[----:B------:R-:W-:Y:S02]  /*170330*/  @P0 LOP3.LUT R6, R6, 0x2000000, RZ, 0xfc, !PT ;  /* 0x0200000006060812 */ /* 0x000fe400078efcff */
[----:B------:R-:W-:Y:S02]  /*170340*/  LOP3.LUT P0, RZ, R4, 0x10000, RZ, 0xc0, !PT ;  /* 0x0001000004ff7812 */ /* 0x000fe4000780c0ff */
[----:B------:R-:W-:-:S11]  /*170350*/  LOP3.LUT R6, R6, 0xfbffffff, RZ, 0xc0, !PT ;  /* 0xfbffffff06067812 */ /* 0x000fd600078ec0ff */
[----:B------:R-:W-:Y:S02]  /*170360*/  @P0 LOP3.LUT R6, R6, 0x4000000, RZ, 0xfc, !PT ;  /* 0x0400000006060812 */ /* 0x000fe400078efcff */
[----:B------:R-:W-:-:S13]  /*170370*/  LOP3.LUT P0, RZ, R4, 0x8000, RZ, 0xc0, !PT ;  /* 0x0000800004ff7812 */ /* 0x000fda000780c0ff */
[----:B------:R0:W-:Y:S01]  /*170380*/  @P0 STG.E.U8 desc[UR6][R26.64], R8 ;  /* 0x000000081a000986 */ /* 0x0001e2000c101106 */
[----:B------:R-:W-:Y:S02]  /*170390*/  LOP3.LUT P0, RZ, R6, 0x4000000, RZ, 0xc0, !PT ;  /* 0x0400000006ff7812 */ /* 0x000fe4000780c0ff */
[----:B0-----:R-:W-:-:S11]  /*1703a0*/  PRMT R8, R21, 0x7772, RZ ;  /* 0x0000777215087816 */ /* 0x001fd600000000ff */
[----:B------:R0:W-:Y:S01]  /*1703b0*/  @P0 STG.E.U8 desc[UR6][R28.64], R8 ;  /* 0x000000081c000986 */ /* 0x0001e2000c101106 */
[C---:B------:R-:W-:Y:S02]  /*1703c0*/  LOP3.LUT P0, RZ, R6.reuse, 0x2000000, RZ, 0xc0, !PT ;  /* 0x0200000006ff7812 */ /* 0x040fe4000780c0ff */
[----:B0-----:R-:W-:Y:S02]  /*1703d0*/  PRMT R8, R21, 0x7773, RZ ;  /* 0x0000777315087816 */ /* 0x001fe400000000ff */
[----:B------:R-:W4:Y:S09]  /*1703e0*/  LDL.LU.64 R20, [R1+0x30c8] ;  /* 0x0030c80001147983 */ /* 0x000f320000300a00 */
[----:B--2---:R3:W-:Y:S01]  /*1703f0*/  @P0 STG.E.U8 desc[UR6][R22.64], R8 ;  /* 0x0000000816000986 */ /* 0x0047e2000c101106 */
[----:B------:R-:W-:-:S03]  /*170400*/  LOP3.LUT P0, RZ, R6, 0x1000000, RZ, 0xc0, !PT ;  /* 0x0100000006ff7812 */ /* 0x000fc6000780c0ff */
[----:B------:R-:W2:Y:S04]  /*170410*/  LDL.LU.64 R26, [R1+0x30c0] ;  /* 0x0030c000011a7983 */ /* 0x000ea80000300a00 */
[----:B------:R-:W2:Y:S01]  /*170420*/  LDL.LU.64 R28, [R1+0x30b8] ;  /* 0x0030b800011c7983 */ /* 0x000ea20000300a00 */
[----:B---3--:R-:W-:-:S03]  /*170430*/  PRMT R8, R5, 0x7770, RZ ;  /* 0x0000777005087816 */ /* 0x008fc600000000ff */
[----:B------:R-:W3:Y:S04]  /*170440*/  LDL.LU.64 R22, [R1+0x30b0] ;  /* 0x0030b00001167983 */ /* 0x000ee80000300a00 */
        /* <DEDUP_REMOVED lines=30> */
[C---:B------:R-:W-:Y:S02]  /*170630*/  LOP3.LUT P5, RZ, R4.reuse, 0x20000000, RZ, 0xc0, !PT ;  /* 0x2000000004ff7812 */ /* 0x040fe400078ac0ff */
[----:B------:R-:W-:Y:S02]  /*170640*/  LOP3.LUT P6, RZ, R4, 0x40000000, RZ, 0xc0, !PT ;  /* 0x4000000004ff7812 */ /* 0x000fe400078cc0ff */
[----:B----4-:R-:W-:-:S05]  /*170650*/  PRMT R8, R3, 0x7770, RZ ;  /* 0x0000777003087816 */ /* 0x010fca00000000ff */
[----:B------:R0:W-:Y:S02]  /*170660*/  @P2 STG.E.U8 desc[UR6][R18.64], R8 ;  /* 0x0000000812002986 */ /* 0x0001e4000c101106 */
[----:B0-----:R-:W-:-:S05]  /*170670*/  PRMT R8, R3, 0x7771, RZ ;  /* 0x0000777103087816 */ /* 0x001fca00000000ff */
[----:B------:R0:W-:Y:S02]  /*170680*/  @P3 STG.E.U8 desc[UR6][R20.64], R8 ;  /* 0x0000000814003986 */ /* 0x0001e4000c101106 */
[----:B0-----:R-:W-:-:S05]  /*170690*/  PRMT R8, R3, 0x7772, RZ ;  /* 0x0000777203087816 */ /* 0x001fca00000000ff */
[----:B--2---:R0:W-:Y:S02]  /*1706a0*/  @P4 STG.E.U8 desc[UR6][R26.64], R8 ;  /* 0x000000081a004986 */ /* 0x0041e4000c101106 */
[----:B0-----:R-:W-:Y:S02]  /*1706b0*/  PRMT R8, R3, 0x7773, RZ ;  /* 0x0000777303087816 */ /* 0x001fe400000000ff */
[----:B------:R-:W2:Y:S04]  /*1706c0*/  LDL.LU R3, [R1+0x5cc8] ;  /* 0x005cc80001037983 */ /* 0x000ea80000300800 */
[----:B------:R0:W-:Y:S02]  /*1706d0*/  @P5 STG.E.U8 desc[UR6][R28.64], R8 ;  /* 0x000000081c005986 */ /* 0x0001e4000c101106 */
[----:B0-----:R-:W-:-:S05]  /*1706e0*/  PRMT R8, R24, 0x7770, RZ ;  /* 0x0000777018087816 */ /* 0x001fca00000000ff */
[----:B---3--:R0:W-:Y:S04]  /*1706f0*/  @P6 STG.E.U8 desc[UR6][R22.64], R8 ;  /* 0x0000000816006986 */ /* 0x0081e8000c101106 */
[----:B0-----:R-:W3:Y:S01]  /*170700*/  LDL.LU.64 R22, [R1+0x30a8] ;  /* 0x0030a80001167983 */ /* 0x001ee20000300a00 */
[----:B------:R-:W-:-:S03]  /*170710*/  LOP3.LUT P4, RZ, R4, 0x80000000, RZ, 0xc0, !PT ;  /* 0x8000000004ff7812 */ /* 0x000fc6000788c0ff */
[----:B------:R-:W4:Y:S01]  /*170720*/  LDL.LU.64 R18, [R1+0x30e0] ;  /* 0x0030e00001127983 */ /* 0x000f220000300a00 */
[----:B------:R-:W-:-:S03]  /*170730*/  PRMT R8, R24, 0x7771, RZ ;  /* 0x0000777118087816 */ /* 0x000fc600000000ff */
[----:B------:R-:W2:Y:S04]  /*170740*/  LDL.LU.64 R20, [R1+0x30d8] ;  /* 0x0030d80001147983 */ /* 0x000ea80000300a00 */
[----:B------:R-:W2:Y:S04]  /*170750*/  LDL.LU.64 R26, [R1+0x30d0] ;  /* 0x0030d000011a7983 */ /* 0x000ea80000300a00 */
[----:B------:R-:W2:Y:S04]  /*170760*/  LDL.LU.64 R28, [R1+0x3120] ;  /* 0x00312000011c7983 */ /* 0x000ea80000300a00 */
[----:B------:R-:W2:Y:S04]  /*170770*/  LDL.LU R25, [R1+0x4e8] ;  /* 0x0004e80001197983 */ /* 0x000ea80000300800 */
[----:B------:R-:W-:Y:S04]  /*170780*/  STL [R1+0x5bc8], R4 ;  /* 0x005bc80401007387 */ /* 0x000fe80000100800 */
[----:B---3--:R0:W-:Y:S04]  /*170790*/  @P4 STG.E.U8 desc[UR6][R22.64], R8 ;  /* 0x0000000816004986 */ /* 0x0081e8000c101106 */
[----:B0-----:R-:W3:Y:S04]  /*1707a0*/  LDL.LU.64 R22, [R1+0x3118] ;  /* 0x0031180001167983 */ /* 0x001ee80000300a00 */
        /* <DEDUP_REMOVED lines=32> */
[----:B------:R-:W2:Y:S04]  /*1709b0*/  LDL.LU.64 R14, [R1+0x3130] ;  /* 0x00313000010e7983 */ /* 0x000ea80000300a00 */
[----:B------:R-:W2:Y:S01]  /*1709c0*/  LDL.LU R11, [R1+0x50c] ;  /* 0x00050c00010b7983 */ /* 0x000ea20000300800 */
[----:B------:R-:W-:-:S03]  /*1709d0*/  LOP3.LUT R6, R6, 0xfffeffff, RZ, 0xc0, !PT ;  /* 0xfffeffff06067812 */ /* 0x000fc600078ec0ff */
[----:B------:R-:W2:Y:S04]  /*1709e0*/  LDL.LU.64 R16, [R1+0x3128] ;  /* 0x0031280001107983 */ /* 0x000ea80000300a00 */
[----:B------:R-:W2:Y:S01]  /*1709f0*/  LDL.LU.64 R12, [R1+0x3160] ;  /* 0x00316000010c7983 */ /* 0x000ea20000300a00 */
[----:B------:R-:W-:Y:S02]  /*170a00*/  @P0 LOP3.LUT R6, R6, 0x10000, RZ, 0xfc, !PT ;  /* 0x0001000006060812 */ /* 0x000fe400078efcff */
[----:B------:R-:W-:Y:S02]  /*170a10*/  LOP3.LUT P0, RZ, R3, 0x8, RZ, 0xc0, !PT ;  /* 0x0000000803ff7812 */ /* 0x000fe4000780c0ff */
[----:B------:R-:W-:Y:S01]  /*170a20*/  LOP3.LUT R6, R6, 0xfffdffff, RZ, 0xc0, !PT ;  /* 0xfffdffff06067812 */ /* 0x000fe200078ec0ff */
[----:B----4-:R0:W-:Y:S10]  /*170a30*/  @P5 STG.E.U8 desc[UR6][R18.64], R8 ;  /* 0x0000000812005986 */ /* 0x0101f4000c101106 */
[----:B------:R-:W-:-:S02]  /*170a40*/  @P0 LOP3.LUT R6, R6, 0x20000, RZ, 0xfc, !PT ;  /* 0x0002000006060812 */ /* 0x000fc400078efcff */
[----:B------:R-:W-:Y:S02]  /*170a50*/  LOP3.LUT P0, RZ, R3, 0x4, RZ, 0xc0, !PT ;  /* 0x0000000403ff7812 */ /* 0x000fe4000780c0ff */
[----:B0-----:R-:W-:Y:S01]  /*170a60*/  PRMT R8, R24, 0x7773, RZ ;  /* 0x0000777318087816 */ /* 0x001fe200000000ff */
[----:B------:R-:W4:Y:S04]  /*170a70*/  LDL.LU.64 R18, [R1+0x3158] ;  /* 0x0031580001127983 */ /* 0x000f280000300a00 */
[----:B------:R0:W-:Y:S02]  /*170a80*/  @P6 STG.E.U8 desc[UR6][R20.64], R8 ;  /* 0x0000000814006986 */ /* 0x0001e4000c101106 */
[----:B0-----:R-:W-:Y:S02]  /*170a90*/  PRMT R8, R25, 0x7770, RZ ;  /* 0x0000777019087816 */ /* 0x001fe400000000ff */
[----:B------:R-:W4:Y:S04]  /*170aa0*/  LDL.LU.64 R20, [R1+0x3150] ;  /* 0x0031500001147983 */ /* 0x000f280000300a00 */
        /* <DEDUP_REMOVED lines=28> */
[----:B--2---:R0:W-:Y:S02]  /*170c70*/  @P0 STG.E.U8 desc[UR6][R4.64], R8 ;  /* 0x0000000804000986 */ /* 0x0041e4000c101106 */
[----:B0-----:R-:W-:Y:S02]  /*170c80*/  PRMT R8, R2, 0x7773, RZ ;  /* 0x0000777302087816 */ /* 0x001fe400000000ff */
[----:B------:R-:W2:Y:S01]  /*170c90*/  LDL.LU R2, [R1+0x5cac] ;  /* 0x005cac0001027983 */ /* 0x000ea20000300800 */
[----:B------:R-:W-:-:S13]  /*170ca0*/  LOP3.LUT P0, RZ, R6, 0x800, RZ, 0xc0, !PT ;  /* 0x0000080006ff7812 */ /* 0x000fda000780c0ff */
        /* <DEDUP_REMOVED lines=9> */
[----:B----4-:R0:W-:Y:S01]  /*170d40*/  @P1 STG.E.U8 desc[UR6][R18.64], R8 ;  /* 0x0000000812001986 */ /* 0x0101e2000c101106 */
[----:B------:R-:W-:Y:S02]  /*170d50*/  LOP3.LUT P5, RZ, R3, 0x10000, RZ, 0xc0, !PT ;  /* 0x0001000003ff7812 */ /* 0x000fe400078ac0ff */
[----:B0-----:R-:W-:-:S05]  /*170d60*/  PRMT R8, R11, 0x7773, RZ ;  /* 0x000077730b087816 */ /* 0x001fca00000000ff */
[----:B------:R2:W-:Y:S01]  /*170d70*/  @P2 STG.E.U8 desc[UR6][R20.64], R8 ;  /* 0x0000000814002986 */ /* 0x0005e2000c101106 */
[----:B------:R-:W-:Y:S02]  /*170d80*/  LOP3.LUT P6, RZ, R3, 0x20000, RZ, 0xc0, !PT ;  /* 0x0002000003ff7812 */ /* 0x000fe400078cc0ff */
[----:B--2---:R-:W-:-:S05]  /*170d90*/  PRMT R8, R2, 0x7770, RZ ;  /* 0x0000777002087816 */ /* 0x004fca00000000ff */
[----:B------:R0:W-:Y:S02]  /*170da0*/  @P3 STG.E.U8 desc[UR6][R26.64], R8 ;  /* 0x000000081a003986 */ /* 0x0001e4000c101106 */
[----:B0-----:R-:W-:-:S05]  /*170db0*/  PRMT R8, R2, 0x7771, RZ ;  /* 0x0000777102087816 */ /* 0x001fca00000000ff */
[----:B------:R0:W-:Y:S02]  /*170dc0*/  @P4 STG.E.U8 desc[UR6][R28.64], R8 ;  /* 0x000000081c004986 */ /* 0x0001e4000c101106 */
[----:B0-----:R-:W-:-:S05]  /*170dd0*/  PRMT R8, R2, 0x7772, RZ ;  /* 0x0000777202087816 */ /* 0x001fca00000000ff */
[----:B---3--:R0:W-:Y:S02]  /*170de0*/  @P5 STG.E.U8 desc[UR6][R22.64], R8 ;  /* 0x0000000816005986 */ /* 0x0081e4000c101106 */
        /* <DEDUP_REMOVED lines=8> */
[----:B------:R-:W-:Y:S01]  /*170e70*/  LOP3.LUT P5, RZ, R3, 0x80000, RZ, 0xc0, !PT ;  /* 0x0008000003ff7812 */ /* 0x000fe200078ac0ff */
[----:B------:R-:W3:Y:S04]  /*170e80*/  LDL.LU.64 R28, [R1+0x3190] ;  /* 0x00319000011c7983 */ /* 0x000ee80000300a00 */
[----:B------:R-:W4:Y:S04]  /*170e90*/  LDL.LU.64 R22, [R1+0x3188] ;  /* 0x0031880001167983 */ /* 0x000f280000300a00 */
[----:B------:R-:W4:Y:S01]  /*170ea0*/  LDL.LU R9, [R1+0x4dc] ;  /* 0x0004dc0001097983 */ /* 0x000f220000300800 */
[----:B--2---:R-:W-:-:S05]  /*170eb0*/  PRMT R8, R21, 0x7770, RZ ;  /* 0x0000777015087816 */ /* 0x004fca00000000ff */
[----:B---3--:R0:W-:Y:S02]  /*170ec0*/  @P4 STG.E.U8 desc[UR6][R18.64], R8 ;  /* 0x0000000812004986 */ /* 0x0081e4000c101106 */
[----:B0-----:R-:W-:-:S05]  /*170ed0*/  PRMT R8, R21, 0x7771, RZ ;  /* 0x0000777115087816 */ /* 0x001fca00000000ff */
[----:B----4-:R0:W-:Y:S04]  /*170ee0*/  @P5 STG.E.U8 desc[UR6][R24.64], R8 ;  /* 0x0000000818005986 */ /* 0x0101e8000c101106 */
[----:B0-----:R-:W2:Y:S04]  /*170ef0*/  LDL.LU.64 R24, [R1+0x3180] ;  /* 0x0031800001187983 */ /* 0x001ea80000300a00 */
[----:B------:R-:W3:Y:S01]  /*170f00*/  LDL.LU R14, [R1+0x4c0] ;  /* 0x0004c000010e7983 */ /* 0x000ee20000300800 */
        /* <DEDUP_REMOVED lines=13> */
[----:B---3--:R0:W-:Y:S04]  /*170fe0*/  STL [R1+0x5c98], R14 ;  /* 0x005c980e01007387 */ /* 0x0081e80000100800 */
[----:B0-----:R-:W3:Y:S01]  /*170ff0*/  LDL.LU.64 R14, [R1+0x31b0] ;  /* 0x0031b000010e7983 */ /* 0x001ee20000300a00 */
[----:B------:R-:W-:-:S07]  /*171000*/  LOP3.LUT R6, R6, 0xffffffef, RZ, 0xc0, !PT ;  /* 0xffffffef06067812 */ /* 0x000fce00078ec0ff */
        /* <DEDUP_REMOVED lines=12> */
[----:B------:R-:W-:Y:S02]  /*1710d0*/  PRMT R8, R21, 0x7772, RZ ;  /* 0x0000777215087816 */ /* 0x000fe400000000ff */
[----:B------:R-:W-:Y:S02]  /*1710e0*/  LOP3.LUT R6, R6, 0xfffffeff, RZ, 0xc0, !PT ;  /* 0xfffffeff06067812 */ /* 0x000fe400078ec0ff */
[----:B------:R-:W-:Y:S02]  /*1710f0*/  LOP3.LUT P1, RZ, R3, 0x80000000, RZ, 0xc0, !PT ;  /* 0x8000000003ff7812 */ /* 0x000fe4000782c0ff */
[C---:B------:R-:W-:Y:S01]  /*171100*/  LOP3.LUT P2, RZ, R2.reuse, 0x1, RZ, 0xc0, !PT ;  /* 0x0000000102ff7812 */ /* 0x040fe2000784c0ff */
[----:B------:R-:W-:Y:S01]  /*171110*/  @P6 STG.E.U8 desc[UR6][R26.64], R8 ;  /* 0x000000081a006986 */ /* 0x000fe2000c101106 */
[----:B------:R-:W-:-:S02]  /*171120*/  LOP3.LUT P3, RZ, R2, 0x2, RZ, 0xc0, !PT ;  /* 0x0000000202ff7812 */ /* 0x000fc4000786c0ff */
[C---:B------:R-:W-:Y:S02]  /*171130*/  LOP3.LUT P4, RZ, R2.reuse, 0x4, RZ, 0xc0, !PT ;  /* 0x0000000402ff7812 */ /* 0x040fe4000788c0ff */
[C---:B------:R-:W-:Y:S02]  /*171140*/  LOP3.LUT P5, RZ, R2.reuse, 0x8, RZ, 0xc0, !PT ;  /* 0x0000000802ff7812 */ /* 0x040fe400078ac0ff */
[----:B------:R-:W-:Y:S02]  /*171150*/  LOP3.LUT P6, RZ, R2, 0x10, RZ, 0xc0, !PT ;  /* 0x0000001002ff7812 */ /* 0x000fe400078cc0ff */
[----:B------:R-:W-:Y:S02]  /*171160*/  @P0 LOP3.LUT R6, R6, 0x100, RZ, 0xfc, !PT ;  /* 0x0000010006060812 */ /* 0x000fe400078efcff */
[----:B------:R-:W-:Y:S01]  /*171170*/  LOP3.LUT P0, RZ, R3, 0x200000, RZ, 0xc0, !PT ;  /* 0x0020000003ff7812 */ /* 0x000fe2000780c0ff */
[----:B---3--:R0:W-:Y:S04]  /*171180*/  STL.64 [R1+0x5ca0], R14 ;  /* 0x005ca00e01007387 */ /* 0x0081e80000100a00 */
[----:B0-----:R-:W3:Y:S04]  /*171190*/  LDL.LU.64 R14, [R1+0x31b8] ;  /* 0x0031b800010e7983 */ /* 0x001ee80000300a00 */
[----:B------:R0:W-:Y:S04]  /*1711a0*/  STL.64 [R1+0x5c88], R2 ;  /* 0x005c880201007387 */ /* 0x0001e80000100a00 */
[----:B0-----:R-:W4:Y:S01]  /*1711b0*/  LDL.LU.64 R2, [R1+0x31e0] ;  /* 0x0031e00001027983 */ /* 0x001f220000300a00 */
[----:B------:R-:W-:-:S05]  /*1711c0*/  PRMT R8, R21, 0x7773, RZ ;  /* 0x0000777315087816 */ /* 0x000fca00000000ff */
[----:B------:R0:W-:Y:S01]  /*1711d0*/  @P0 STG.E.U8 desc[UR6][R28.64], R8 ;  /* 0x000000081c000986 */ /* 0x0001e2000c101106 */
[----:B------:R-:W-:Y:S02]  /*1711e0*/  LOP3.LUT P0, RZ, R6, 0x100, RZ, 0xc0, !PT ;  /* 0x0000010006ff7812 */ /* 0x000fe4000780c0ff */
[----:B0-----:R-:W-:-:S11]  /*1711f0*/  PRMT R8, R9, 0x7770, RZ ;  /* 0x0000777009087816 */ /* 0x001fd600000000ff */
[----:B------:R0:W-:Y:S01]  /*171200*/  @P0 STG.E.U8 desc[UR6][R22.64], R8 ;  /* 0x0000000816000986 */ /* 0x0001e2000c101106 */
[----:B------:R-:W-:Y:S02]  /*171210*/  LOP3.LUT P0, RZ, R6, 0x80, RZ, 0xc0, !PT ;  /* 0x0000008006ff7812 */ /* 0x000fe4000780c0ff */
[----:B0-----:R-:W-:-:S11]  /*171220*/  PRMT R8, R9, 0x7771, RZ ;  /* 0x0000777109087816 */ /* 0x001fd600000000ff */
[----:B--2---:R0:W-:Y:S01]  /*171230*/  @P0 STG.E.U8 desc[UR6][R24.64], R8 ;  /* 0x0000000818000986 */ /* 0x0041e2000c101106 */
[----:B------:R-:W-:Y:S02]  /*171240*/  LOP3.LUT P0, RZ, R6, 0x40, RZ, 0xc0, !PT ;  /* 0x0000004006ff7812 */ /* 0x000fe4000780c0ff */
[----:B0-----:R-:W-:-:S11]  /*171250*/  PRMT R8, R9, 0x7772, RZ ;  /* 0x0000777209087816 */ /* 0x001fd600000000ff */
[----:B---3--:R-:W-:Y:S04]  /*171260*/  @P0 STG.E.U8 desc[UR6][R14.64], R8 ;  /* 0x000000080e000986 */ /* 0x008fe8000c101106 */
[----:B----4-:R0:W-:Y:S04]  /*171270*/  STL.64 [R1+0x5c90], R2 ;  /* 0x005c900201007387 */ /* 0x0101e80000100a00 */
[----:B0-----:R-:W2:Y:S04]  /*171280*/  LDL.LU.64 R2, [R1+0x31a8] ;  /* 0x0031a80001027983 */ /* 0x001ea80000300a00 */
[----:B------:R-:W3:Y:S04]  /*171290*/  LDL.LU.64 R4, [R1+0x31d8] ;  /* 0x0031d80001047983 */ /* 0x000ee80000300a00 */
[----:B------:R-:W4:Y:S04]  /*1712a0*/  LDL.LU.64 R16, [R1+0x31d0] ;  /* 0x0031d00001107983 */ /* 0x000f280000300a00 */
        /* <DEDUP_REMOVED lines=9> */
[----:B------:R-:W2:Y:S01]  /*171340*/  LDL.LU.64 R14, [R1+0x5ca0] ;  /* 0x005ca000010e7983 */ /* 0x000ea20000300a00 */
[----:B------:R-:W-:-:S02]  /*171350*/  LOP3.LUT P0, RZ, R6, 0x20, RZ, 0xc0, !PT ;  /* 0x0000002006ff7812 */ /* 0x000fc4000780c0ff */
[----:B------:R-:W-:-:S11]  /*171360*/  PRMT R8, R9, 0x7773, RZ ;  /* 0x0000777309087816 */ /* 0x000fd600000000ff */
[----:B--2---:R0:W-:Y:S04]  /*171370*/  @P0 STG.E.U8 desc[UR6][R14.64], R8 ;  /* 0x000000080e000986 */ /* 0x0041e8000c101106 */
[----:B0-----:R-:W2:Y:S01]  /*171380*/  LDL.LU R14, [R1+0x5c98] ;  /* 0x005c9800010e7983 */ /* 0x001ea20000300800 */
[----:B------:R-:W-:Y:S02]  /*171390*/  LOP3.LUT P0, RZ, R6, 0x10, RZ, 0xc0, !PT ;  /* 0x0000001006ff7812 */ /* 0x000fe4000780c0ff */
[----:B--2---:R-:W-:-:S11]  /*1713a0*/  PRMT R8, R14, 0x7770, RZ ;  /* 0x000077700e087816 */ /* 0x004fd600000000ff */
[----:B------:R0:W-:Y:S04]  /*1713b0*/  @P0 STG.E.U8 desc[UR6][R2.64], R8 ;  /* 0x0000000802000986 */ /* 0x0001e8000c101106 */
[----:B0-----:R-:W2:Y:S01]  /*1713c0*/  LDL.LU.64 R2, [R1+0x5c90] ;  /* 0x005c900001027983 */ /* 0x001ea20000300a00 */
[----:B------:R-:W-:Y:S02]  /*1713d0*/  LOP3.LUT P0, RZ, R6, 0x8, RZ, 0xc0, !PT ;  /* 0x0000000806ff7812 */ /* 0x000fe4000780c0ff */
[----:B------:R-:W-:-:S11]  /*1713e0*/  PRMT R8, R14, 0x7771, RZ ;  /* 0x000077710e087816 */ /* 0x000fd600000000ff */
[----:B--2---:R0:W-:Y:S01]  /*1713f0*/  @P0 STG.E.U8 desc[UR6][R2.64], R8 ;  /* 0x0000000802000986 */ /* 0x0041e2000c101106 */
[----:B------:R-:W-:Y:S02]  /*171400*/  LOP3.LUT P0, RZ, R6, 0x4, RZ, 0xc0, !PT ;  /* 0x0000000406ff7812 */ /* 0x000fe4000780c0ff */
[----:B0-----:R-:W-:Y:S01]  /*171410*/  PRMT R8, R14, 0x7772, RZ ;  /* 0x000077720e087816 */ /* 0x001fe200000000ff */
[----:B------:R-:W2:Y:S10]  /*171420*/  LDL.LU.64 R2, [R1+0x5c88] ;  /* 0x005c880001027983 */ /* 0x000eb40000300a00 */
[----:B---3--:R0:W-:Y:S01]  /*171430*/  @P0 STG.E.U8 desc[UR6][R4.64], R8 ;  /* 0x0000000804000986 */ /* 0x0081e2000c101106 */
[----:B------:R-:W-:-:S02]  /*171440*/  LOP3.LUT P0, RZ, R6, 0x2, RZ, 0xc0, !PT ;  /* 0x0000000206ff7812 */ /* 0x000fc4000780c0ff */
[----:B0-----:R-:W-:-:S11]  /*171450*/  PRMT R8, R14, 0x7773, RZ ;  /* 0x000077730e087816 */ /* 0x001fd600000000ff */
[----:B----4-:R-:W-:Y:S01]  /*171460*/  @P0 STG.E.U8 desc[UR6][R16.64], R8 ;  /* 0x0000000810000986 */ /* 0x010fe2000c101106 */
[----:B------:R-:W-:Y:S02]  /*171470*/  LOP3.LUT P0, RZ, R6, 0x1, RZ, 0xc0, !PT ;  /* 0x0000000106ff7812 */ /* 0x000fe4000780c0ff */
[----:B------:R-:W-:-:S11]  /*171480*/  PRMT R6, R21, 0x7770, RZ ;  /* 0x0000777015067816 */ /* 0x000fd600000000ff */
        /* <DEDUP_REMOVED lines=13> */
[----:B0-----:R-:W3:Y:S04]  /*171560*/  LDL.LU.64 R24, [R1+0x3220] ;  /* 0x0032200001187983 */ /* 0x001ee80000300a00 */
[----:B------:R-:W4:Y:S01]  /*171570*/  LDL.LU.64 R18, [R1+0x3218] ;  /* 0x0032180001127983 */ /* 0x000f220000300a00 */
[----:B------:R-:W-:-:S03]  /*171580*/  PRMT R6, R20, 0x7773, RZ ;  /* 0x0000777314067816 */ /* 0x000fc600000000ff */
[----:B------:R-:W4:Y:S04]  /*171590*/  LDL.LU.64 R26, [R1+0x3210] ;  /* 0x00321000011a7983 */ /* 0x000f280000300a00 */
[----:B------:R-:W4:Y:S04]  /*1715a0*/  LDL.LU.64 R28, [R1+0x3238] ;  /* 0x00323800011c7983 */ /* 0x000f280000300a00 */
[----:B------:R-:W4:Y:S04]  /*1715b0*/  LDL.LU R21, [R1+0x490] ;  /* 0x0004900001157983 */ /* 0x000f280000300800 */
[----:B------:R-:W4:Y:S04]  /*1715c0*/  LDL.LU.64 R22, [R1+0x3230] ;  /* 0x0032300001167983 */ /* 0x000f280000300a00 */
[----:B------:R-:W4:Y:S01]  /*1715d0*/  LDL.LU R10, [R1+0x4c4] ;  /* 0x0004c400010a7983 */ /* 0x000f220000300800 */
[----:B--2---:R-:W-:-:S13]  /*1715e0*/  LOP3.LUT P4, RZ, R2, 0x20, RZ, 0xc0, !PT ;  /* 0x0000002002ff7812 */ /* 0x004fda000788c0ff */
[----:B---3--:R0:W-:Y:S04]  /*1715f0*/  @P4 STG.E.U8 desc[UR6][R24.64], R6 ;  /* 0x0000000618004986 */ /* 0x0081e8000c101106 */
[----:B0-----:R-:W2:Y:S04]  /*171600*/  LDL.LU.64 R24, [R1+0x3228] ;  /* 0x0032280001187983 */ /* 0x001ea80000300a00 */
[----:B------:R-:W3:Y:S04]  /*171610*/  LDL.LU R17, [R1+0x4b4] ;  /* 0x0004b40001117983 */ /* 0x000ee80000300800 */
[----:B---3--:R0:W-:Y:S04]  /*171620*/  STL [R1+0x5c74], R17 ;  /* 0x005c741101007387 */ /* 0x0081e80000100800 */
        /* <DEDUP_REMOVED lines=25> */
[----:B------:R-:W-:-:S02]  /*1717c0*/  LOP3.LUT P5, RZ, R2, 0x40, RZ, 0xc0, !PT ;  /* 0x0000004002ff7812 */ /* 0x000fc400078ac0ff */
[C---:B------:R-:W-:Y:S02]  /*1717d0*/  LOP3.LUT P6, RZ, R2.reuse, 0x80, RZ, 0xc0, !PT ;  /* 0x0000008002ff7812 */ /* 0x040fe400078cc0ff */
[----:B----4-:R-:W-:Y:S02]  /*1717e0*/  PRMT R6, R21, 0x7770, RZ ;  /* 0x0000777015067816 */ /* 0x010fe400000000ff */
[----:B------:R-:W-:Y:S02]  /*1717f0*/  @P0 LOP3.LUT R3, R3, 0x20000000, RZ, 0xfc, !PT ;  /* 0x2000000003030812 */ /* 0x000fe400078efcff */
        /* <DEDUP_REMOVED lines=8> */
[----:B------:R-:W-:Y:S01]  /*171880*/  LOP3.LUT R3, R3, 0x7fffffff, RZ, 0xc0, !PT ;  /* 0x7fffffff03037812 */ /* 0x000fe200078ec0ff */
[----:B------:R0:W-:Y:S10]  /*171890*/  @P5 STG.E.U8 desc[UR6][R18.64], R6 ;  /* 0x0000000612005986 */ /* 0x0001f4000c101106 */
[----:B------:R-:W-:-:S02]  /*1718a0*/  @P0 LOP3.LUT R3, R3, 0x80000000, RZ, 0xfc, !PT ;  /* 0x8000000003030812 */ /* 0x000fc400078efcff */
[----:B------:R-:W-:Y:S02]  /*1718b0*/  LOP3.LUT P0, RZ, R2, 0x100, RZ, 0xc0, !PT ;  /* 0x0000010002ff7812 */ /* 0x000fe4000780c0ff */
[C---:B0-----:R-:W-:Y:S01]  /*1718c0*/  PRMT R6, R21.reuse, 0x7771, RZ ;  /* 0x0000777115067816 */ /* 0x041fe200000000ff */
[----:B------:R-:W4:Y:S04]  /*1718d0*/  LDL.LU.64 R18, [R1+0x3268] ;  /* 0x0032680001127983 */ /* 0x000f280000300a00 */
[----:B------:R0:W-:Y:S02]  /*1718e0*/  @P6 STG.E.U8 desc[UR6][R26.64], R6 ;  /* 0x000000061a006986 */ /* 0x0001e4000c101106 */
[----:B0-----:R-:W-:-:S05]  /*1718f0*/  PRMT R6, R21, 0x7772, RZ ;  /* 0x0000777215067816 */ /* 0x001fca00000000ff */
[----:B------:R0:W-:Y:S01]  /*171900*/  @P0 STG.E.U8 desc[UR6][R28.64], R6 ;  /* 0x000000061c000986 */ /* 0x0001e2000c101106 */
[----:B------:R-:W-:Y:S02]  /*171910*/  LOP3.LUT P0, RZ, R3, 0x80000000, RZ, 0xc0, !PT ;  /* 0x8000000003ff7812 */ /* 0x000fe4000780c0ff */
[----:B0-----:R-:W-:Y:S02]  /*171920*/  PRMT R6, R21, 0x7773, RZ ;  /* 0x0000777315067816 */ /* 0x001fe400000000ff */
[----:B------:R-:W4:Y:S09]  /*171930*/  LDL.LU.64 R20, [R1+0x32a0] ;  /* 0x0032a00001147983 */ /* 0x000f320000300a00 */
[----:B------:R0:W-:Y:S01]  /*171940*/  @P0 STG.E.U8 desc[UR6][R22.64], R6 ;  /* 0x0000000616000986 */ /* 0x0001e2000c101106 */
[----:B------:R-:W-:-:S03]  /*171950*/  LOP3.LUT P0, RZ, R3, 0x40000000, RZ, 0xc0, !PT ;  /* 0x4000000003ff7812 */ /* 0x000fc6000780c0ff */
[----:B------:R-:W4:Y:S04]  /*171960*/  LDL.LU.64 R26, [R1+0x3298] ;  /* 0x00329800011a7983 */ /* 0x000f280000300a00 */
[----:B------:R-:W4:Y:S04]  /*171970*/  LDL.LU R11, [R1+0x494] ;  /* 0x00049400010b7983 */ /* 0x000f280000300800 */
[----:B------:R-:W4:Y:S01]  /*171980*/  LDL.LU.64 R28, [R1+0x3290] ;  /* 0x00329000011c7983 */ /* 0x000f220000300a00 */
[----:B0-----:R-:W-:-:S03]  /*171990*/  PRMT R6, R10, 0x7770, RZ ;  /* 0x000077700a067816 */ /* 0x001fc600000000ff */
[----:B------:R-:W4:Y:S04]  /*1719a0*/  LDL.LU.64 R22, [R1+0x3288] ;  /* 0x0032880001167983 */ /* 0x000f280000300a00 */
[----:B--2---:R0:W-:Y:S01]  /*1719b0*/  @P0 STG.E.U8 desc[UR6][R24.64], R6 ;  /* 0x0000000618000986 */ /* 0x0041e2000c101106 */
[C---:B------:R-:W-:Y:S02]  /*1719c0*/  LOP3.LUT P0, RZ, R3.reuse, 0x20000000, RZ, 0xc0, !PT ;  /* 0x2000000003ff7812 */ /* 0x040fe4000780c0ff */
[----:B0-----:R-:W-:Y:S01]  /*1719d0*/  PRMT R6, R10, 0x7771, RZ ;  /* 0x000077710a067816 */ /* 0x001fe200000000ff */
[----:B------:R-:W2:Y:S10]  /*1719e0*/  LDL.LU.64 R24, [R1+0x3280] ;  /* 0x0032800001187983 */ /* 0x000eb40000300a00 */
        /* <DEDUP_REMOVED lines=9> */
[----:B0-----:R-:W3:Y:S01]  /*171a80*/  LDL.LU R17, [R1+0x5c74] ;  /* 0x005c740001117983 */ /* 0x001ee20000300800 */
[----:B------:R-:W-:Y:S02]  /*171a90*/  LOP3.LUT P0, RZ, R3, 0x4000000, RZ, 0xc0, !PT ;  /* 0x0400000003ff7812 */ /* 0x000fe4000780c0ff */
[C---:B------:R-:W-:Y:S02]  /*171aa0*/  LOP3.LUT P1, RZ, R2.reuse, 0x40000, RZ, 0xc0, !PT ;  /* 0x0004000002ff7812 */ /* 0x040fe4000782c0ff */
[C---:B------:R-:W-:Y:S02]  /*171ab0*/  LOP3.LUT P2, RZ, R2.reuse, 0x80000, RZ, 0xc0, !PT ;  /* 0x0008000002ff7812 */ /* 0x040fe4000784c0ff */
[----:B------:R-:W-:-:S02]  /*171ac0*/  LOP3.LUT P3, RZ, R2, 0x100000, RZ, 0xc0, !PT ;  /* 0x0010000002ff7812 */ /* 0x000fc4000786c0ff */
[C---:B------:R-:W-:Y:S02]  /*171ad0*/  LOP3.LUT P4, RZ, R2.reuse, 0x200000, RZ, 0xc0, !PT ;  /* 0x0020000002ff7812 */ /* 0x040fe4000788c0ff */
[C---:B------:R-:W-:Y:S02]  /*171ae0*/  LOP3.LUT P5, RZ, R2.reuse, 0x400000, RZ, 0xc0, !PT ;  /* 0x0040000002ff7812 */ /* 0x040fe400078ac0ff */
[----:B------:R-:W-:Y:S02]  /*171af0*/  LOP3.LUT P6, RZ, R2, 0x800000, RZ, 0xc0, !PT ;  /* 0x0080000002ff7812 */ /* 0x000fe400078cc0ff */
[----:B---3--:R-:W-:-:S05]  /*171b00*/  PRMT R6, R17, 0x7770, RZ ;  /* 0x0000777011067816 */ /* 0x008fca00000000ff */
        /* <DEDUP_REMOVED lines=17> */
[----:B------:R-:W3:Y:S04]  /*171c20*/  LDL.LU R0, [R1+0x5c70] ;  /* 0x005c700001007983 */ /* 0x000ee80000300800 */
[----:B------:R0:W-:Y:S02]  /*171c30*/  @P4 STG.E.U8 desc[UR6][R28.64], R6 ;  /* 0x000000061c004986 */ /* 0x0001e4000c101106 */
[----:B0-----:R-:W-:-:S05]  /*171c40*/  PRMT R6, R11, 0x7770, RZ ;  /* 0x000077700b067816 */ /* 0x001fca00000000ff */
[----:B------:R0:W-:Y:S02]  /*171c50*/  @P5 STG.E.U8 desc[UR6][R22.64], R6 ;  /* 0x0000000616005986 */ /* 0x0001e4000c101106 */
[----:B0-----:R-:W-:-:S05]  /*171c60*/  PRMT R6, R11, 0x7771, RZ ;  /* 0x000077710b067816 */ /* 0x001fca00000000ff */
[----:B--2---:R0:W-:Y:S04]  /*171c70*/  @P6 STG.E.U8 desc[UR6][R24.64], R6 ;  /* 0x0000000618006986 */ /* 0x0041e8000c101106 */
[----:B0-----:R-:W2:Y:S01]  /*171c80*/  LDL.LU.64 R24, [R1+0x32b8] ;  /* 0x0032b80001187983 */ /* 0x001ea20000300a00 */
[----:B------:R-:W-:-:S03]  /*171c90*/  LOP3.LUT P4, RZ, R2, 0x1000000, RZ, 0xc0, !PT ;  /* 0x0100000002ff7812 */ /* 0x000fc6000788c0ff */
[----:B------:R-:W4:Y:S01]  /*171ca0*/  LDL.LU.64 R18, [R1+0x32b0] ;  /* 0x0032b00001127983 */ /* 0x000f220000300a00 */
[----:B------:R-:W-:-:S03]  /*171cb0*/  PRMT R6, R11, 0x7772, RZ ;  /* 0x000077720b067816 */ /* 0x000fc600000000ff */
[----:B------:R-:W3:Y:S04]  /*171cc0*/  LDL.LU.64 R26, [R1+0x32a8] ;  /* 0x0032a800011a7983 */ /* 0x000ee80000300a00 */
[----:B------:R-:W3:Y:S04]  /*171cd0*/  LDL.LU.64 R28, [R1+0x32e0] ;  /* 0x0032e000011c7983 */ /* 0x000ee80000300a00 */
[----:B------:R-:W3:Y:S04]  /*171ce0*/  LDL.LU.64 R22, [R1+0x32d8] ;  /* 0x0032d80001167983 */ /* 0x000ee80000300a00 */
[----:B------:R-:W3:Y:S04]  /*171cf0*/  LDL.LU R21, [R1+0x4c8] ;  /* 0x0004c80001157983 */ /* 0x000ee80000300800 */
[----:B------:R-:W-:Y:S04]  /*171d00*/  STL [R1+0x5c28], R2 ;  /* 0x005c280201007387 */ /* 0x000fe80000100800 */
        /* <DEDUP_REMOVED lines=8> */
[----:B---3--:R-:W-:-:S02]  /*171d90*/  LOP3.LUT P0, RZ, R0, 0x10, RZ, 0xc0, !PT ;  /* 0x0000001000ff7812 */ /* 0x008fc4000780c0ff */
        /* <DEDUP_REMOVED lines=28> */
[----:B------:R-:W-:Y:S02]  /*171f60*/  PRMT R6, R11, 0x7773, RZ ;  /* 0x000077730b067816 */ /* 0x000fe400000000ff */
[----:B------:R-:W-:-:S03]  /*171f70*/  LOP3.LUT R3, R3, 0xffbfffff, RZ, 0xc0, !PT ;  /* 0xffbfffff03037812 */ /* 0x000fc600078ec0ff */
[----:B----4-:R0:W-:Y:S04]  /*171f80*/  @P5 STG.E.U8 desc[UR6][R18.64], R6 ;  /* 0x0000000612005986 */ /* 0x0101e8000c101106 */
[----:B------:R-:W-:Y:S02]  /*171f90*/  @P0 LOP3.LUT R3, R3, 0x400000, RZ, 0xfc, !PT ;  /* 0x0040000003030812 */ /* 0x000fe400078efcff */
[----:B------:R-:W-:Y:S02]  /*171fa0*/  LOP3.LUT P0, RZ, R2, 0x8000000, RZ, 0xc0, !PT ;  /* 0x0800000002ff7812 */ /* 0x000fe4000780c0ff */
[----:B0-----:R-:W-:-:S05]  /*171fb0*/  PRMT R6, R21, 0x7770, RZ ;  /* 0x0000777015067816 */ /* 0x001fca00000000ff */
[----:B------:R0:W-:Y:S02]  /*171fc0*/  @P6 STG.E.U8 desc[UR6][R26.64], R6 ;  /* 0x000000061a006986 */ /* 0x0001e4000c101106 */
[----:B0-----:R-:W-:Y:S02]  /*171fd0*/  PRMT R6, R21, 0x7771, RZ ;  /* 0x0000777115067816 */ /* 0x001fe400000000ff */
[----:B------:R-:W3:Y:S04]  /*171fe0*/  LDL.LU R26, [R1+0x4a8] ;  /* 0x0004a800011a7983 */ /* 0x000ee80000300800 */
[----:B------:R-:W4:Y:S04]  /*171ff0*/  LDL.LU.64 R4, [R1+0x32e8] ;  /* 0x0032e80001047983 */ /* 0x000f280000300a00 */
[----:B------:R-:W3:Y:S04]  /*172000*/  LDL.LU.64 R14, [R1+0x3320] ;  /* 0x00332000010e7983 */ /* 0x000ee80000300a00 */
[----:B------:R-:W3:Y:S04]  /*172010*/  LDL.LU R27, [R1+0x498] ;  /* 0x00049800011b7983 */ /* 0x000ee80000300800 */
[----:B------:R0:W-:Y:S01]  /*172020*/  @P0 STG.E.U8 desc[UR6][R28.64], R6 ;  /* 0x000000061c000986 */ /* 0x0001e2000c101106 */
[----:B------:R-:W-:-:S03]  /*172030*/  LOP3.LUT P0, RZ, R3, 0x400000, RZ, 0xc0, !PT ;  /* 0x0040000003ff7812 */ /* 0x000fc6000780c0ff */
[----:B------:R-:W3:Y:S04]  /*172040*/  LDL.LU.64 R16, [R1+0x3318] ;  /* 0x0033180001107983 */ /* 0x000ee80000300a00 */
[----:B------:R-:W3:Y:S04]  /*172050*/  LDL.LU.64 R10, [R1+0x3310] ;  /* 0x00331000010a7983 */ /* 0x000ee80000300a00 */
[----:B------:R-:W3:Y:S04]  /*172060*/  LDL.LU.64 R12, [R1+0x3308] ;  /* 0x00330800010c7983 */ /* 0x000ee80000300a00 */
[----:B------:R-:W3:Y:S01]  /*172070*/  LDL.LU.64 R18, [R1+0x3300] ;  /* 0x0033000001127983 */ /* 0x000ee20000300a00 */
[----:B0-----:R-:W-:-:S03]  /*172080*/  PRMT R6, R21, 0x7772, RZ ;  /* 0x0000777215067816 */ /* 0x001fc600000000ff */
[----:B------:R-:W3:Y:S04]  /*172090*/  LDL.LU.64 R28, [R1+0x3338] ;  /* 0x00333800011c7983 */ /* 0x000ee80000300a00 */
[----:B------:R0:W-:Y:S01]  /*1720a0*/  @P0 STG.E.U8 desc[UR6][R22.64], R6 ;  /* 0x0000000616000986 */ /* 0x0001e2000c101106 */
[----:B------:R-:W-:Y:S02]  /*1720b0*/  LOP3.LUT P0, RZ, R3, 0x200000, RZ, 0xc0, !PT ;  /* 0x0020000003ff7812 */ /* 0x000fe4000780c0ff */
        /* <DEDUP_REMOVED lines=45> */
[----:B------:R0:W-:Y:S02]  /*172390*/  @P5 STG.E.U8 desc[UR6][R22.64], R6 ;  /* 0x0000000616005986 */ /* 0x0001e4000c101106 */
[----:B0-----:R-:W-:-:S05]  /*1723a0*/  PRMT R6, R21, 0x7770, RZ ;  /* 0x0000777015067816 */ /* 0x001fca00000000ff */
[----:B------:R0:W-:Y:S04]  /*1723b0*/  @P6 STG.E.U8 desc[UR6][R24.64], R6 ;  /* 0x0000000618006986 */ /* 0x0001e8000c101106 */
[----:B0-----:R-:W3:Y:S01]  /*1723c0*/  LDL.LU.64 R24, [R1+0x3358] ;  /* 0x0033580001187983 */ /* 0x001ee20000300a00 */
[C---:B------:R-:W-:Y:S02]  /*1723d0*/  LOP3.LUT P4, RZ, R0.reuse, 0x800, RZ, 0xc0, !PT ;  /* 0x0000080000ff7812 */ /* 0x040fe4000788c0ff */
[----:B------:R-:W-:Y:S02]  /*1723e0*/  LOP3.LUT P5, RZ, R0, 0x1000, RZ, 0xc0, !PT ;  /* 0x0000100000ff7812 */ /* 0x000fe400078ac0ff */
[C---:B------:R-:W-:Y:S01]  /*1723f0*/  PRMT R6, R21.reuse, 0x7771, RZ ;  /* 0x0000777115067816 */ /* 0x040fe200000000ff */
[----:B------:R-:W4:Y:S04]  /*172400*/  LDL.LU.64 R12, [R1+0x3350] ;  /* 0x00335000010c7983 */ /* 0x000f280000300a00 */
        /* <DEDUP_REMOVED lines=35> */
[C---:B------:R-:W-:Y:S02]  /*172640*/  LOP3.LUT P0, RZ, R0.reuse, 0x10000, RZ, 0xc0, !PT ;  /* 0x0001000000ff7812 */ /* 0x040fe4000780c0ff */
[----:B------:R-:W-:Y:S02]  /*172650*/  LOP3.LUT P6, RZ, R0, 0x2000, RZ, 0xc0, !PT ;  /* 0x0000200000ff7812 */ /* 0x000fe400078cc0ff */
[----:B------:R-:W-:Y:S02]  /*172660*/  PRMT R6, R21, 0x7773, RZ ;  /* 0x0000777315067816 */ /* 0x000fe400000000ff */
[----:B------:R-:W-:Y:S01]  /*172670*/  LOP3.LUT R3, R3, 0xffffefff, RZ, 0xc0, !PT ;  /* 0xffffefff03037812 */ /* 0x000fe200078ec0ff */
[----:B------:R-:W2:Y:S04]  /*172680*/  LDL.LU R22, [R1+0x49c] ;  /* 0x00049c0001167983 */ /* 0x000ea80000300800 */
[----:B------:R-:W2:Y:S04]  /*172690*/  LDL.LU.64 R4, [R1+0x3390] ;  /* 0x0033900001047983 */ /* 0x000ea80000300a00 */
[----:B------:R-:W2:Y:S04]  /*1726a0*/  LDL.LU.64 R14, [R1+0x3388] ;  /* 0x00338800010e7983 */ /* 0x000ea80000300a00 */
[----:B------:R-:W2:Y:S04]  /*1726b0*/  LDL.LU.64 R16, [R1+0x3380] ;  /* 0x0033800001107983 */ /* 0x000ea80000300a00 */
[----:B------:R-:W2:Y:S01]  /*1726c0*/  LDL.LU.64 R10, [R1+0x33b8] ;  /* 0x0033b800010a7983 */ /* 0x000ea20000300a00 */
[----:B------:R-:W-:-:S02]  /*1726d0*/  @P0 LOP3.LUT R3, R3, 0x1000, RZ, 0xfc, !PT ;  /* 0x0000100003030812 */ /* 0x000fc400078efcff */
[----:B------:R-:W-:Y:S02]  /*1726e0*/  LOP3.LUT P0, RZ, R0, 0x8000, RZ, 0xc0, !PT ;  /* 0x0000800000ff7812 */ /* 0x000fe4000780c0ff */
[----:B------:R-:W-:Y:S01]  /*1726f0*/  LOP3.LUT R3, R3, 0xffffdfff, RZ, 0xc0, !PT ;  /* 0xffffdfff03037812 */ /* 0x000fe200078ec0ff */
[----:B----4-:R0:W-:Y:S10]  /*172700*/  @P6 STG.E.U8 desc[UR6][R12.64], R6 ;  /* 0x000000060c006986 */ /* 0x0101f4000c101106 */
[----:B------:R-:W-:-:S02]  /*172710*/  @P0 LOP3.LUT R3, R3, 0x2000, RZ, 0xfc, !PT ;  /* 0x0000200003030812 */ /* 0x000fc400078efcff */
[----:B------:R-:W-:Y:S02]  /*172720*/  LOP3.LUT P0, RZ, R0, 0x4000, RZ, 0xc0, !PT ;  /* 0x0000400000ff7812 */ /* 0x000fe4000780c0ff */
[----:B0-----:R-:W-:Y:S01]  /*172730*/  PRMT R6, R23, 0x7770, RZ ;  /* 0x0000777017067816 */ /* 0x001fe200000000ff */
[----:B------:R-:W4:Y:S04]  /*172740*/  LDL.LU.64 R12, [R1+0x33b0] ;  /* 0x0033b000010c7983 */ /* 0x000f280000300a00 */
[----:B------:R-:W4:Y:S06]  /*172750*/  LDL.LU R21, [R1+0x480] ;  /* 0x0004800001157983 */ /* 0x000f2c0000300800 */
        /* <DEDUP_REMOVED lines=16> */
[----:B------:R-:W3:Y:S06]  /*172860*/  LDL.LU R23, [R1] ;  /* 0x0000000001177983 */ /* 0x000eec0000300800 */
        /* <DEDUP_REMOVED lines=27> */
[----:B----4-:R0:W-:Y:S02]  /*172a20*/  @P2 STG.E.U8 desc[UR6][R12.64], R6 ;  /* 0x000000060c002986 */ /* 0x0101e4000c101106 */
        /* <DEDUP_REMOVED lines=8> */
[----:B---3--:R0:W-:Y:S04]  /*172ab0*/  @P6 STG.E.U8 desc[UR6][R24.64], R6 ;  /* 0x0000000618006986 */ /* 0x0081e8000c101106 */
[----:B0-----:R-:W3:Y:S04]  /*172ac0*/  LDL.LU.64 R24, [R1+0x33d8] ;  /* 0x0033d80001187983 */ /* 0x001ee80000300a00 */
[----:B------:R-:W4:Y:S04]  /*172ad0*/  LDL.LU.64 R18, [R1+0x33f8] ;  /* 0x0033f80001127983 */ /* 0x000f280000300a00 */
[----:B------:R-:W2:Y:S01]  /*172ae0*/  LDL.LU R22, [R1+0x470] ;  /* 0x0004700001167983 */ /* 0x000ea20000300800 */
[----:B------:R-:W-:-:S02]  /*172af0*/  LOP3.LUT P4, RZ, R0, 0x40000000, RZ, 0xc0, !PT ;  /* 0x4000000000ff7812 */ /* 0x000fc4000788c0ff */
[----:B------:R-:W-:Y:S01]  /*172b00*/  LOP3.LUT P5, RZ, R0, 0x80000000, RZ, 0xc0, !PT ;  /* 0x8000000000ff7812 */ /* 0x000fe200078ac0ff */
[----:B------:R-:W3:Y:S04]  /*172b10*/  LDL.LU.64 R20, [R1+0x33f0] ;  /* 0x0033f00001147983 */ /* 0x000ee80000300a00 */
[----:B------:R-:W3:Y:S04]  /*172b20*/  LDL.LU.64 R26, [R1+0x33e8] ;  /* 0x0033e800011a7983 */ /* 0x000ee80000300a00 */
[----:B------:R-:W3:Y:S04]  /*172b30*/  LDL.LU.64 R28, [R1+0x3420] ;  /* 0x00342000011c7983 */ /* 0x000ee80000300a00 */
[----:B------:R-:W3:Y:S01]  /*172b40*/  LDL.LU R2, [R1+0x460] ;  /* 0x0004600001027983 */ /* 0x000ee20000300800 */
[----:B--2---:R-:W-:-:S05]  /*172b50*/  PRMT R6, R22, 0x7770, RZ ;  /* 0x0000777016067816 */ /* 0x004fca00000000ff */
[----:B------:R0:W-:Y:S02]  /*172b60*/  @P4 STG.E.U8 desc[UR6][R12.64], R6 ;  /* 0x000000060c004986 */ /* 0x0001e4000c101106 */
[----:B0-----:R-:W-:-:S05]  /*172b70*/  PRMT R6, R22, 0x7771, RZ ;  /* 0x0000777116067816 */ /* 0x001fca00000000ff */
[----:B---3--:R0:W-:Y:S04]  /*172b80*/  @P5 STG.E.U8 desc[UR6][R24.64], R6 ;  /* 0x0000000618005986 */ /* 0x0081e8000c101106 */
[----:B0-----:R-:W2:Y:S04]  /*172b90*/  LDL.LU.64 R24, [R1+0x3418] ;  /* 0x0034180001187983 */ /* 0x001ea80000300a00 */
[----:B------:R-:W3:Y:S04]  /*172ba0*/  LDL.LU R10, [R1+0x450] ;  /* 0x00045000010a7983 */ /* 0x000ee80000300800 */
        /* <DEDUP_REMOVED lines=28> */
[----:B------:R-:W3:Y:S04]  /*172d70*/  LDL.LU.64 R4, [R1+0x3438] ;  /* 0x0034380001047983 */ /* 0x000ee80000300a00 */
[----:B------:R-:W3:Y:S04]  /*172d80*/  LDL.LU.64 R14, [R1+0x3430] ;  /* 0x00343000010e7983 */ /* 0x000ee80000300a00 */
[----:B------:R-:W3:Y:S04]  /*172d90*/  LDL.LU R11, [R1+0x484] ;  /* 0x00048400010b7983 */ /* 0x000ee80000300800 */
[----:B------:R-:W3:Y:S04]  /*172da0*/  LDL.LU.64 R16, [R1+0x3428] ;  /* 0x0034280001107983 */ /* 0x000ee80000300a00 */
[----:B------:R-:W3:Y:S01]  /*172db0*/  LDL.LU.64 R12, [R1+0x3460] ;  /* 0x00346000010c7983 */ /* 0x000ee20000300a00 */
        /* <DEDUP_REMOVED lines=25> */
[----:B--2---:R0:W-:Y:S04]  /*172f50*/  @P0 STG.E.U8 desc[UR6][R8.64], R6 ;  /* 0x0000000608000986 */ /* 0x0041e8000c101106 */
[----:B0-----:R-:W2:Y:S04]  /*172f60*/  LDL.LU.64 R8, [R1+0x5c40] ;  /* 0x005c400001087983 */ /* 0x001ea80000300a00 */
[----:B------:R0:W-:Y:S04]  /*172f70*/  STL [R1+0x5b40], R7 ;  /* 0x005b400701007387 */ /* 0x0001e80000100800 */
[----:B0-----:R-:W2:Y:S01]  /*172f80*/  LDL.LU.64 R6, [R1+0x3408] ;  /* 0x0034080001067983 */ /* 0x001ea20000300a00 */
[----:B------:R-:W-:-:S02]  /*172f90*/  LOP3.LUT P0, RZ, R3, 0x1, RZ, 0xc0, !PT ;  /* 0x0000000103ff7812 */ /* 0x000fc4000780c0ff */
[----:B---3--:R-:W-:Y:S02]  /*172fa0*/  PRMT R3, R10, 0x7770, RZ ;  /* 0x000077700a037816 */ /* 0x008fe400000000ff */
        /* <DEDUP_REMOVED lines=21> */
[C---:B0-----:R-:W-:Y:S02]  /*173100*/  PRMT R3, R11.reuse, 0x7772, RZ ;  /* 0x000077720b037816 */ /* 0x041fe400000000ff */
[----:B------:R-:W2:Y:S04]  /*173110*/  LDL.LU.64 R12, [R1+0x3470] ;  /* 0x00347000010c7983 */ /* 0x000ea80000300a00 */
[----:B----4-:R0:W-:Y:S02]  /*173120*/  @P2 STG.E.U8 desc[UR6][R18.64], R3 ;  /* 0x0000000312002986 */ /* 0x0101e4000c101106 */
[----:B0-----:R-:W-:-:S05]  /*173130*/  PRMT R3, R11, 0x7773, RZ ;  /* 0x000077730b037816 */ /* 0x001fca00000000ff */
[----:B------:R0:W-:Y:S02]  /*173140*/  @P3 STG.E.U8 desc[UR6][R20.64], R3 ;  /* 0x0000000314003986 */ /* 0x0001e4000c101106 */
[C---:B0-----:R-:W-:Y:S02]  /*173150*/  PRMT R3, R22.reuse, 0x7770, RZ ;  /* 0x0000777016037816 */ /* 0x041fe400000000ff */
[----:B------:R-:W3:Y:S04]  /*173160*/  LDL.LU.64 R20, [R1+0x3468] ;  /* 0x0034680001147983 */ /* 0x000ee80000300a00 */
[----:B------:R-:W4:Y:S04]  /*173170*/  LDL.LU.64 R18, [R1+0x34a0] ;  /* 0x0034a00001127983 */ /* 0x000f280000300a00 */
[----:B------:R0:W-:Y:S02]  /*173180*/  @P4 STG.E.U8 desc[UR6][R26.64], R3 ;  /* 0x000000031a004986 */ /* 0x0001e4000c101106 */
[----:B0-----:R-:W-:-:S02]  /*173190*/  PRMT R3, R22, 0x7771, RZ ;  /* 0x0000777116037816 */ /* 0x001fc400000000ff */
[----:B------:R-:W3:Y:S04]  /*1731a0*/  LDL.LU.64 R26, [R1+0x3498] ;  /* 0x00349800011a7983 */ /* 0x000ee80000300a00 */
[----:B------:R0:W-:Y:S02]  /*1731b0*/  @P5 STG.E.U8 desc[UR6][R28.64], R3 ;  /* 0x000000031c005986 */ /* 0x0001e4000c101106 */
[----:B0-----:R-:W-:-:S05]  /*1731c0*/  PRMT R3, R22, 0x7772, RZ ;  /* 0x0000777216037816 */ /* 0x001fca00000000ff */
[----:B------:R0:W-:Y:S04]  /*1731d0*/  @P6 STG.E.U8 desc[UR6][R24.64], R3 ;  /* 0x0000000318006986 */ /* 0x0001e8000c101106 */
[----:B0-----:R-:W3:Y:S01]  /*1731e0*/  LDL.LU R25, [R1+0x464] ;  /* 0x0004640001197983 */ /* 0x001ee20000300800 */
[C---:B------:R-:W-:Y:S02]  /*1731f0*/  LOP3.LUT P0, RZ, R23.reuse, 0x20000000, RZ, 0xc0, !PT ;  /* 0x2000000017ff7812 */ /* 0x040fe4000780c0ff */
[----:B------:R-:W-:Y:S02]  /*173200*/  LOP3.LUT R0, R0, 0xfff7ffff, RZ, 0xc0, !PT ;  /* 0xfff7ffff00007812 */ /* 0x000fe400078ec0ff */
[C---:B------:R-:W-:Y:S02]  /*173210*/  LOP3.LUT P4, RZ, R23.reuse, 0x20000, RZ, 0xc0, !PT ;  /* 0x0002000017ff7812 */ /* 0x040fe4000788c0ff */
[----:B------:R-:W-:-:S02]  /*173220*/  LOP3.LUT P5, RZ, R23, 0x40000, RZ, 0xc0, !PT ;  /* 0x0004000017ff7812 */ /* 0x000fc400078ac0ff */
[----:B------:R-:W-:Y:S01]  /*173230*/  PRMT R3, R22, 0x7773, RZ ;  /* 0x0000777316037816 */ /* 0x000fe200000000ff */
[----:B------:R-:W4:Y:S04]  /*173240*/  LDL.LU.64 R28, [R1+0x3490] ;  /* 0x00349000011c7983 */ /* 0x000f280000300a00 */
[----:B------:R-:W4:Y:S04]  /*173250*/  LDL.LU R2, [R1+0x454] ;  /* 0x0004540001027983 */ /* 0x000f280000300800 */
[----:B------:R-:W4:Y:S01]  /*173260*/  LDL.LU R24, [R1+0x4] ;  /* 0x0000040001187983 */ /* 0x000f220000300800 */
        /* <DEDUP_REMOVED lines=24> */
[C---:B------:R-:W-:Y:S02]  /*1733f0*/  LOP3.LUT P6, RZ, R23.reuse, 0x80000, RZ, 0xc0, !PT ;  /* 0x0008000017ff7812 */ /* 0x040fe400078cc0ff */
[C---:B------:R-:W-:Y:S02]  /*173400*/  LOP3.LUT P1, RZ, R23.reuse, 0x40000000, RZ, 0xc0, !PT ;  /* 0x4000000017ff7812 */ /* 0x040fe4000782c0ff */
[----:B------:R-:W-:-:S05]  /*173410*/  LOP3.LUT P2, RZ, R23, 0x80000000, RZ, 0xc0, !PT ;  /* 0x8000000017ff7812 */ /* 0x000fca000784c0ff */
[----:B------:R-:W-:Y:S02]  /*173420*/  @P0 LOP3.LUT R0, R0, 0x8000000, RZ, 0xfc, !PT ;  /* 0x0800000000000812 */ /* 0x000fe400078efcff */
[----:B------:R-:W-:Y:S02]  /*173430*/  LOP3.LUT P0, RZ, R23, 0x100000, RZ, 0xc0, !PT ;  /* 0x0010000017ff7812 */ /* 0x000fe4000780c0ff */
[----:B------:R-:W4:Y:S04]  /*173440*/  LDL.LU.64 R22, [R1+0x3488] ;  /* 0x0034880001167983 */ /* 0x000f280000300a00 */
[----:B--2---:R3:W-:Y:S02]  /*173450*/  @P4 STG.E.U8 desc[UR6][R12.64], R3 ;  /* 0x000000030c004986 */ /* 0x0047e4000c101106 */
[----:B---3--:R-:W-:-:S05]  /*173460*/  PRMT R3, R25, 0x7770, RZ ;  /* 0x0000777019037816 */ /* 0x008fca00000000ff */
[----:B------:R0:W-:Y:S04]  /*173470*/  @P5 STG.E.U8 desc[UR6][R20.64], R3 ;  /* 0x0000000314005986 */ /* 0x0001e8000c101106 */
[----:B0-----:R-:W2:Y:S04]  /*173480*/  LDL.LU R20, [R1+0x488] ;  /* 0x0004880001147983 */ /* 0x001ea80000300800 */
[----:B------:R-:W3:Y:S04]  /*173490*/  LDL.LU.64 R6, [R1+0x34b0] ;  /* 0x0034b00001067983 */ /* 0x000ee80000300a00 */
[----:B---3--:R0:W-:Y:S04]  /*1734a0*/  STL.64 [R1+0x5c30], R6 ;  /* 0x005c300601007387 */ /* 0x0081e80000100a00 */
[----:B0-----:R-:W3:Y:S01]  /*1734b0*/  LDL.LU.64 R6, [R1+0x34b8] ;  /* 0x0034b80001067983 */ /* 0x001ee20000300a00 */
[----:B------:R-:W-:-:S05]  /*1734c0*/  PRMT R3, R25, 0x7771, RZ ;  /* 0x0000777119037816 */ /* 0x000fca00000000ff */
[----:B----4-:R0:W-:Y:S02]  /*1734d0*/  @P6 STG.E.U8 desc[UR6][R18.64], R3 ;  /* 0x0000000312006986 */ /* 0x0101e4000c101106 */
[----:B0-----:R-:W-:-:S05]  /*1734e0*/  PRMT R3, R25, 0x7772, RZ ;  /* 0x0000777219037816 */ /* 0x001fca00000000ff */
[----:B------:R-:W-:Y:S01]  /*1734f0*/  @P0 STG.E.U8 desc[UR6][R26.64], R3 ;  /* 0x000000031a000986 */ /* 0x000fe2000c101106 */
[----:B------:R-:W-:-:S03]  /*173500*/  LOP3.LUT P0, RZ, R0, 0x8000000, RZ, 0xc0, !PT ;  /* 0x0800000000ff7812 */ /* 0x000fc6000780c0ff */
[----:B---3--:R0:W-:Y:S04]  /*173510*/  STL.64 [R1+0x5c38], R6 ;  /* 0x005c380601007387 */ /* 0x0081e80000100a00 */
[----:B0-----:R-:W3:Y:S01]  /*173520*/  LDL.LU.64 R6, [R1+0x3480] ;  /* 0x0034800001067983 */ /* 0x001ee20000300a00 */
[----:B------:R-:W-:-:S03]  /*173530*/  PRMT R3, R25, 0x7773, RZ ;  /* 0x0000777319037816 */ /* 0x000fc600000000ff */
[----:B------:R-:W4:Y:S04]  /*173540*/  LDL.LU.64 R8, [R1+0x34a8] ;  /* 0x0034a80001087983 */ /* 0x000f280000300a00 */
[----:B------:R-:W2:Y:S04]  /*173550*/  LDL.LU.64 R4, [R1+0x34c0] ;  /* 0x0034c00001047983 */ /* 0x000ea80000300a00 */
[----:B------:R-:W2:Y:S04]  /*173560*/  LDL.LU.64 R14, [R1+0x34c8] ;  /* 0x0034c800010e7983 */ /* 0x000ea80000300a00 */
[----:B------:R0:W-:Y:S01]  /*173570*/  @P0 STG.E.U8 desc[UR6][R28.64], R3 ;  /* 0x000000031c000986 */ /* 0x0001e2000c101106 */
[----:B------:R-:W-:-:S03]  /*173580*/  LOP3.LUT P0, RZ, R0, 0x4000000, RZ, 0xc0, !PT ;  /* 0x0400000000ff7812 */ /* 0x000fc6000780c0ff */
[----:B------:R-:W2:Y:S04]  /*173590*/  LDL.LU R21, [R1+0x478] ;  /* 0x0004780001157983 */ /* 0x000ea80000300800 */
[----:B------:R-:W2:Y:S04]  /*1735a0*/  LDL.LU.64 R16, [R1+0x34d0] ;  /* 0x0034d00001107983 */ /* 0x000ea80000300a00 */
[----:B------:R-:W2:Y:S04]  /*1735b0*/  LDL.LU.64 R10, [R1+0x34d8] ;  /* 0x0034d800010a7983 */ /* 0x000ea80000300a00 */
[----:B------:R-:W2:Y:S04]  /*1735c0*/  LDL.LU.64 R12, [R1+0x34e0] ;  /* 0x0034e000010c7983 */ /* 0x000ea80000300a00 */
[----:B------:R-:W2:Y:S04]  /*1735d0*/  LDL.LU.64 R18, [R1+0x34e8] ;  /* 0x0034e80001127983 */ /* 0x000ea80000300a00 */
[----:B------:R-:W2:Y:S04]  /*1735e0*/  LDL.LU R25, [R1+0x468] ;  /* 0x0004680001197983 */ /* 0x000ea80000300800 */
[----:B------:R-:W2:Y:S01]  /*1735f0*/  LDL.LU.64 R26, [R1+0x34f0] ;  /* 0x0034f000011a7983 */ /* 0x000ea20000300a00 */
[----:B0-----:R-:W-:-:S03]  /*173600*/  PRMT R3, R2, 0x7770, RZ ;  /* 0x0000777002037816 */ /* 0x001fc600000000ff */
[----:B------:R-:W2:Y:S04]  /*173610*/  LDL.LU.64 R28, [R1+0x34f8] ;  /* 0x0034f800011c7983 */ /* 0x000ea80000300a00 */
[----:B------:R0:W-:Y:S01]  /*173620*/  @P0 STG.E.U8 desc[UR6][R22.64], R3 ;  /* 0x0000000316000986 */ /* 0x0001e2000c101106 */
[----:B------:R-:W-:Y:S02]  /*173630*/  LOP3.LUT P0, RZ, R0, 0x2000000, RZ, 0xc0, !PT ;  /* 0x0200000000ff7812 */ /* 0x000fe4000780c0ff */
        /* <DEDUP_REMOVED lines=9> */
[----:B------:R-:W-:Y:S02]  /*1736d0*/  PRMT R3, R2, 0x7773, RZ ;  /* 0x0000777302037816 */ /* 0x000fe400000000ff */
[C---:B------:R-:W-:Y:S02]  /*1736e0*/  LOP3.LUT P3, RZ, R24.reuse, 0x1, RZ, 0xc0, !PT ;  /* 0x0000000118ff7812 */ /* 0x040fe4000786c0ff */
[----:B------:R-:W-:-:S02]  /*1736f0*/  LOP3.LUT P4, RZ, R24, 0x2, RZ, 0xc0, !PT ;  /* 0x0000000218ff7812 */ /* 0x000fc4000788c0ff */
[C---:B------:R-:W-:Y:S02]  /*173700*/  LOP3.LUT P5, RZ, R24.reuse, 0x4, RZ, 0xc0, !PT ;  /* 0x0000000418ff7812 */ /* 0x040fe400078ac0ff */
[----:B------:R-:W-:Y:S01]  /*173710*/  LOP3.LUT P6, RZ, R24, 0x8, RZ, 0xc0, !PT ;  /* 0x0000000818ff7812 */ /* 0x000fe200078cc0ff */
[----:B------:R-:W2:Y:S04]  /*173720*/  LDL.LU R2, [R1+0x5c28] ;  /* 0x005c280001027983 */ /* 0x000ea80000300800 */
[----:B---3--:R2:W-:Y:S01]  /*173730*/  @P0 STG.E.U8 desc[UR6][R6.64], R3 ;  /* 0x0000000306000986 */ /* 0x0085e2000c101106 */
[----:B------:R-:W-:Y:S02]  /*173740*/  LOP3.LUT P0, RZ, R0, 0x400000, RZ, 0xc0, !PT ;  /* 0x0040000000ff7812 */ /* 0x000fe4000780c0ff */
[----:B--2---:R-:W-:-:S11]  /*173750*/  PRMT R3, R20, 0x7770, RZ ;  /* 0x0000777014037816 */ /* 0x004fd600000000ff */
        /* <DEDUP_REMOVED lines=34> */
[----:B------:R-:W2:Y:S04]  /*173980*/  LDL.LU R20, [R1+0x48c] ;  /* 0x00048c0001147983 */ /* 0x000ea80000300800 */
[----:B---3--:R0:W-:Y:S04]  /*173990*/  @P5 STG.E.U8 desc[UR6][R22.64], R3 ;  /* 0x0000000316005986 */ /* 0x0081e8000c101106 */
[----:B0-----:R-:W3:Y:S04]  /*1739a0*/  LDL.LU.64 R22, [R1+0x3538] ;  /* 0x0035380001167983 */ /* 0x001ee80000300a00 */
        /* <DEDUP_REMOVED lines=27> */
[----:B------:R-:W-:Y:S02]  /*173b60*/  LOP3.LUT R0, R0, 0xfffdffff, RZ, 0xc0, !PT ;  /* 0xfffdffff00007812 */ /* 0x000fe400078ec0ff */
[----:B------:R-:W-:-:S09]  /*173b70*/  LOP3.LUT P6, RZ, R24, 0x40, RZ, 0xc0, !PT ;  /* 0x0000004018ff7812 */ /* 0x000fd200078cc0ff */
[----:B------:R-:W-:Y:S02]  /*173b80*/  @P0 LOP3.LUT R0, R0, 0x20000, RZ, 0xfc, !PT ;  /* 0x0002000000000812 */ /* 0x000fe400078efcff */
[----:B------:R-:W-:Y:S02]  /*173b90*/  LOP3.LUT P0, RZ, R24, 0x100, RZ, 0xc0, !PT ;  /* 0x0000010018ff7812 */ /* 0x000fe4000780c0ff */
[----:B------:R-:W-:Y:S02]  /*173ba0*/  LOP3.LUT R0, R0, 0xfffbffff, RZ, 0xc0, !PT ;  /* 0xfffbffff00007812 */ /* 0x000fe400078ec0ff */
[----:B----4-:R-:W-:-:S09]  /*173bb0*/  PRMT R3, R21, 0x7770, RZ ;  /* 0x0000777015037816 */ /* 0x010fd200000000ff */
[----:B------:R-:W-:Y:S02]  /*173bc0*/  @P0 LOP3.LUT R0, R0, 0x40000, RZ, 0xfc, !PT ;  /* 0x0004000000000812 */ /* 0x000fe400078efcff */
[----:B------:R-:W-:Y:S01]  /*173bd0*/  LOP3.LUT P0, RZ, R24, 0x80, RZ, 0xc0, !PT ;  /* 0x0000008018ff7812 */ /* 0x000fe2000780c0ff */
[----:B------:R0:W-:Y:S02]  /*173be0*/  @P6 STG.E.U8 desc[UR6][R26.64], R3 ;  /* 0x000000031a006986 */ /* 0x0001e4000c101106 */
[----:B0-----:R-:W-:Y:S02]  /*173bf0*/  PRMT R3, R21, 0x7771, RZ ;  /* 0x0000777115037816 */ /* 0x001fe400000000ff */
[----:B------:R-:W4:Y:S04]  /*173c00*/  LDL.LU R26, [R1+0x47c] ;  /* 0x00047c00011a7983 */ /* 0x000f280000300800 */
[----:B------:R-:W4:Y:S04]  /*173c10*/  LDL.LU.64 R8, [R1+0x3558] ;  /* 0x0035580001087983 */ /* 0x000f280000300a00 */
[----:B------:R-:W4:Y:S04]  /*173c20*/  LDL.LU.64 R4, [R1+0x3560] ;  /* 0x0035600001047983 */ /* 0x000f280000300a00 */
[----:B------:R-:W4:Y:S04]  /*173c30*/  LDL.LU.64 R14, [R1+0x3568] ;  /* 0x00356800010e7983 */ /* 0x000f280000300a00 */
[----:B------:R0:W-:Y:S01]  /*173c40*/  @P0 STG.E.U8 desc[UR6][R12.64], R3 ;  /* 0x000000030c000986 */ /* 0x0001e2000c101106 */
[----:B------:R-:W-:-:S03]  /*173c50*/  LOP3.LUT P0, RZ, R0, 0x40000, RZ, 0xc0, !PT ;  /* 0x0004000000ff7812 */ /* 0x000fc6000780c0ff */
[----:B------:R-:W4:Y:S04]  /*173c60*/  LDL.LU R27, [R1+0x46c] ;  /* 0x00046c00011b7983 */ /* 0x000f280000300800 */
        /* <DEDUP_REMOVED lines=11> */
[----:B------:R-:W4:Y:S04]  /*173d20*/  LDL.LU.64 R28, [R1+0x3590] ;  /* 0x00359000011c7983 */ /* 0x000f280000300a00 */
[----:B------:R-:W4:Y:S06]  /*173d30*/  LDL.LU R21, [R1+0x45c] ;  /* 0x00045c0001157983 */ /* 0x000f2c0000300800 */
[----:B---3--:R0:W-:Y:S01]  /*173d40*/  @P0 STG.E.U8 desc[UR6][R22.64], R3 ;  /* 0x0000000316000986 */ /* 0x0081e2000c101106 */
[----:B------:R-:W-:-:S02]  /*173d50*/  LOP3.LUT P0, RZ, R0, 0x8000, RZ, 0xc0, !PT ;  /* 0x0000800000ff7812 */ /* 0x000fc4000780c0ff */
[----:B0-----:R-:W-:Y:S01]  /*173d60*/  PRMT R3, R20, 0x7771, RZ ;  /* 0x0000777114037816 */ /* 0x001fe200000000ff */
[----:B------:R-:W3:Y:S10]  /*173d70*/  LDL.LU.64 R22, [R1+0x3598] ;  /* 0x0035980001167983 */ /* 0x000ef40000300a00 */
[----:B--2---:R0:W-:Y:S04]  /*173d80*/  @P0 STG.E.U8 desc[UR6][R6.64], R3 ;  /* 0x0000000306000986 */ /* 0x0041e8000c101106 */
[----:B0-----:R-:W2:Y:S01]  /*173d90*/  LDL.LU.64 R6, [R1+0x5c20] ;  /* 0x005c200001067983 */ /* 0x001ea20000300a00 */
[----:B------:R-:W-:-:S02]  /*173da0*/  LOP3.LUT P0, RZ, R0, 0x4000, RZ, 0xc0, !PT ;  /* 0x0000400000ff7812 */ /* 0x000fc4000780c0ff */
[----:B------:R-:W-:Y:S01]  /*173db0*/  PRMT R3, R20, 0x7772, RZ ;  /* 0x0000777214037816 */ /* 0x000fe200000000ff */
[----:B------:R-:W3:Y:S10]  /*173dc0*/  LDL.LU R25, [R1+0x8] ;  /* 0x0000080001197983 */ /* 0x000ef40000300800 */
[----:B--2---:R0:W-:Y:S04]  /*173dd0*/  @P0 STG.E.U8 desc[UR6][R6.64], R3 ;  /* 0x0000000306000986 */ /* 0x0041e8000c101106 */
[----:B0-----:R-:W2:Y:S01]  /*173de0*/  LDL.LU.64 R6, [R1+0x5c18] ;  /* 0x005c180001067983 */ /* 0x001ea20000300a00 */
[----:B------:R-:W-:-:S02]  /*173df0*/  LOP3.LUT P0, RZ, R0, 0x2000, RZ, 0xc0, !PT ;  /* 0x0000200000ff7812 */ /* 0x000fc4000780c0ff */
[----:B------:R-:W-:Y:S02]  /*173e00*/  PRMT R3, R20, 0x7773, RZ ;  /* 0x0000777314037816 */ /* 0x000fe400000000ff */
[C---:B------:R-:W-:Y:S02]  /*173e10*/  LOP3.LUT P1, RZ, R24.reuse, 0x20000, RZ, 0xc0, !PT ;  /* 0x0002000018ff7812 */ /* 0x040fe4000782c0ff */
[C---:B------:R-:W-:Y:S02]  /*173e20*/  LOP3.LUT P2, RZ, R24.reuse, 0x40000, RZ, 0xc0, !PT ;  /* 0x0004000018ff7812 */ /* 0x040fe4000784c0ff */
[C---:B------:R-:W-:Y:S02]  /*173e30*/  LOP3.LUT P3, RZ, R24.reuse, 0x80000, RZ, 0xc0, !PT ;  /* 0x0008000018ff7812 */ /* 0x040fe4000786c0ff */
[C---:B------:R-:W-:Y:S02]  /*173e40*/  LOP3.LUT P4, RZ, R24.reuse, 0x100000, RZ, 0xc0, !PT ;  /* 0x0010000018ff7812 */ /* 0x040fe4000788c0ff */
[----:B------:R-:W-:Y:S01]  /*173e50*/  LOP3.LUT P5, RZ, R24, 0x200000, RZ, 0xc0, !PT ;  /* 0x0020000018ff7812 */ /* 0x000fe200078ac0ff */
[----:B--2---:R4:W-:Y:S01]  /*173e60*/  @P0 STG.E.U8 desc[UR6][R6.64], R3 ;  /* 0x0000000306000986 */ /* 0x0049e2000c101106 */
[----:B------:R-:W-:-:S02]  /*173e70*/  LOP3.LUT P0, RZ, R0, 0x1000, RZ, 0xc0, !PT ;  /* 0x0000100000ff7812 */ /* 0x000fc4000780c0ff */
[----:B----4-:R-:W-:-:S11]  /*173e80*/  PRMT R3, R26, 0x7770, RZ ;  /* 0x000077701a037816 */ /* 0x010fd600000000ff */
        /* <DEDUP_REMOVED lines=19> */
[----:B------:R-:W-:Y:S02]  /*173fc0*/  LOP3.LUT P4, RZ, R24, 0x800000, RZ, 0xc0, !PT ;  /* 0x0080000018ff7812 */ /* 0x000fe4000788c0ff */
[C---:B------:R-:W-:Y:S01]  /*173fd0*/  PRMT R3, R21.reuse, 0x7770, RZ ;  /* 0x0000777015037816 */ /* 0x040fe200000000ff */
[----:B------:R-:W4:Y:S04]  /*173fe0*/  LDL.LU.64 R10, [R1+0x35a8] ;  /* 0x0035a800010a7983 */ /* 0x000f280000300a00 */
[----:B------:R-:W4:Y:S04]  /*173ff0*/  LDL.LU.64 R12, [R1+0x35b0] ;  /* 0x0035b000010c7983 */ /* 0x000f280000300a00 */
[----:B------:R-:W4:Y:S04]  /*174000*/  LDL.LU.64 R18, [R1+0x35b8] ;  /* 0x0035b80001127983 */ /* 0x000f280000300a00 */
[----:B------:R-:W4:Y:S04]  /*174010*/  LDL.LU.64 R26, [R1+0x35c0] ;  /* 0x0035c000011a7983 */ /* 0x000f280000300a00 */
[----:B---3--:R0:W-:Y:S02]  /*174020*/  @P6 STG.E.U8 desc[UR6][R22.64], R3 ;  /* 0x0000000316006986 */ /* 0x0081e4000c101106 */
[----:B0-----:R-:W-:-:S02]  /*174030*/  PRMT R3, R21, 0x7771, RZ ;  /* 0x0000777115037816 */ /* 0x001fc400000000ff */
        /* <DEDUP_REMOVED lines=40> */
[----:B----4-:R0:W-:Y:S10]  /*1742c0*/  @P5 STG.E.U8 desc[UR6][R10.64], R3 ;  /* 0x000000030a005986 */ /* 0x0101f4000c101106 */
[----:B------:R-:W-:-:S02]  /*1742d0*/  @P0 LOP3.LUT R0, R0, 0x200, RZ, 0xfc, !PT ;  /* 0x0000020000000812 */ /* 0x000fc400078efcff */
[----:B------:R-:W-:Y:S02]  /*1742e0*/  LOP3.LUT P0, RZ, R24, 0x4000000, RZ, 0xc0, !PT ;  /* 0x0400000018ff7812 */ /* 0x000fe4000780c0ff */
[----:B0-----:R-:W-:Y:S01]  /*1742f0*/  PRMT R3, R21, 0x7773, RZ ;  /* 0x0000777315037816 */ /* 0x001fe200000000ff */
[----:B------:R-:W4:Y:S04]  /*174300*/  LDL.LU R24, [R1+0x420] ;  /* 0x0004200001187983 */ /* 0x000f280000300800 */
[----:B------:R-:W4:Y:S04]  /*174310*/  LDL.LU.64 R14, [R1+0x35f8] ;  /* 0x0035f800010e7983 */ /* 0x000f280000300a00 */
[----:B------:R-:W4:Y:S04]  /*174320*/  LDL.LU.64 R16, [R1+0x3600] ;  /* 0x0036000001107983 */ /* 0x000f280000300a00 */
[----:B------:R-:W4:Y:S04]  /*174330*/  LDL.LU R21, [R1+0x410] ;  /* 0x0004100001157983 */ /* 0x000f280000300800 */
[----:B------:R3:W-:Y:S04]  /*174340*/  @P6 STG.E.U8 desc[UR6][R12.64], R3 ;  /* 0x000000030c006986 */ /* 0x0007e8000c101106 */
[----:B------:R-:W4:Y:S01]  /*174350*/  LDL.LU.64 R10, [R1+0x3608] ;  /* 0x00360800010a7983 */ /* 0x000f220000300a00 */
[----:B---3--:R-:W-:-:S03]  /*174360*/  PRMT R3, R23, 0x7770, RZ ;  /* 0x0000777017037816 */ /* 0x008fc600000000ff */
        /* <DEDUP_REMOVED lines=60> */
[----:B------:R-:W3:Y:S04]  /*174730*/  LDL.LU.64 R26, [R1+0x3658] ;  /* 0x00365800011a7983 */ /* 0x000ee80000300a00 */
[----:B------:R-:W3:Y:S01]  /*174740*/  LDL.LU R21, [R1+0x434] ;  /* 0x0004340001157983 */ /* 0x000ee20000300800 */
[----:B--2---:R-:W-:-:S05]  /*174750*/  PRMT R3, R24, 0x7770, RZ ;  /* 0x0000777018037816 */ /* 0x004fca00000000ff */
[----:B------:R0:W-:Y:S02]  /*174760*/  @P4 STG.E.U8 desc[UR6][R28.64], R3 ;  /* 0x000000031c004986 */ /* 0x0001e4000c101106 */
[----:B0-----:R-:W-:Y:S02]  /*174770*/  PRMT R3, R24, 0x7771, RZ ;  /* 0x0000777118037816 */ /* 0x001fe400000000ff */
[----:B------:R-:W2:Y:S04]  /*174780*/  LDL.LU.64 R28, [R1+0x3660] ;  /* 0x00366000011c7983 */ /* 0x000ea80000300a00 */
[----:B---3--:R0:W-:Y:S04]  /*174790*/  @P5 STG.E.U8 desc[UR6][R22.64], R3 ;  /* 0x0000000316005986 */ /* 0x0081e8000c101106 */
[----:B0-----:R-:W3:Y:S04]  /*1747a0*/  LDL.LU.64 R22, [R1+0x3668] ;  /* 0x0036680001167983 */ /* 0x001ee80000300a00 */
[----:B------:R-:W2:Y:S01]  /*1747b0*/  LDL.LU R5, [R1+0x424] ;  /* 0x0004240001057983 */ /* 0x000ea20000300800 */
        /* <DEDUP_REMOVED lines=20> */
[----:B--2---:R0:W-:Y:S04]  /*174900*/  STL [R1+0x5c00], R5 ;  /* 0x005c000501007387 */ /* 0x0041e80000100800 */
[----:B0-----:R-:W2:Y:S04]  /*174910*/  LDL.LU.64 R4, [R1+0x3670] ;  /* 0x0036700001047983 */ /* 0x001ea80000300a00 */
[----:B------:R-:W2:Y:S02]  /*174920*/  LDL.LU.64 R6, [R1+0x3680] ;  /* 0x0036800001067983 */ /* 0x000ea40000300a00 */
[----:B------:R-:W-:-:S02]  /*174930*/  @P0 LOP3.LUT R2, R2, 0x40000000, RZ, 0xfc, !PT ;  /* 0x4000000002020812 */ /* 0x000fc400078efcff */
        /* <DEDUP_REMOVED lines=11> */
[----:B------:R-:W-:Y:S01]  /*1749f0*/  @P0 STG.E.U8 desc[UR6][R18.64], R3 ;  /* 0x0000000312000986 */ /* 0x000fe2000c101106 */
        /* <DEDUP_REMOVED lines=8> */
[----:B---3--:R0:W-:Y:S01]  /*174a80*/  @P0 STG.E.U8 desc[UR6][R22.64], R0 ;  /* 0x0000000016000986 */ /* 0x0081e2000c101106 */
[C---:B------:R-:W-:Y:S02]  /*174a90*/  LOP3.LUT P0, RZ, R2.reuse, 0x20000000, RZ, 0xc0, !PT ;  /* 0x2000000002ff7812 */ /* 0x040fe4000780c0ff */
[----:B0-----:R-:W-:Y:S01]  /*174aa0*/  PRMT R0, R21, 0x7773, RZ ;  /* 0x0000777315007816 */ /* 0x001fe200000000ff */
[----:B--2---:R0:W-:Y:S10]  /*174ab0*/  STL.64 [R1+0x5bf8], R6 ;  /* 0x005bf80601007387 */ /* 0x0041f40000100a00 */
[----:B------:R1:W-:Y:S04]  /*174ac0*/  @P0 STG.E.U8 desc[UR6][R4.64], R0 ;  /* 0x0000000004000986 */ /* 0x0003e8000c101106 */
[----:B0-----:R-:W2:Y:S04]  /*174ad0*/  LDL.LU.64 R6, [R1+0x3678] ;  /* 0x0036780001067983 */ /* 0x001ea80000300a00 */
[----:B------:R-:W3:Y:S04]  /*174ae0*/  LDL.LU.64 R8, [R1+0x3688] ;  /* 0x0036880001087983 */ /* 0x000ee80000300a00 */
[----:B------:R-:W4:Y:S04]  /*174af0*/  LDL.LU.64 R14, [R1+0x3690] ;  /* 0x00369000010e7983 */ /* 0x000f280000300a00 */
[----:B------:R-:W2:Y:S04]  /*174b00*/  LDL.LU R20, [R1+0x414] ;  /* 0x0004140001147983 */ /* 0x000ea80000300800 */
[----:B------:R-:W2:Y:S04]  /*174b10*/  LDL.LU.64 R16, [R1+0x3698] ;  /* 0x0036980001107983 */ /* 0x000ea80000300a00 */
[----:B------:R-:W2:Y:S04]  /*174b20*/  LDL.LU.64 R10, [R1+0x36a0] ;  /* 0x0036a000010a7983 */ /* 0x000ea80000300a00 */
[----:B------:R-:W2:Y:S04]  /*174b30*/  LDL.LU.64 R12, [R1+0x36a8] ;  /* 0x0036a800010c7983 */ /* 0x000ea80000300a00 */
[----:B------:R-:W2:Y:S04]  /*174b40*/  LDL.LU R24, [R1+0x448] ;  /* 0x0004480001187983 */ /* 0x000ea80000300800 */
[----:B------:R-:W2:Y:S04]  /*174b50*/  LDL.LU.64 R18, [R1+0x36b0] ;  /* 0x0036b00001127983 */ /* 0x000ea80000300a00 */
[----:B------:R-:W2:Y:S04]  /*174b60*/  LDL.LU.64 R26, [R1+0x36b8] ;  /* 0x0036b800011a7983 */ /* 0x000ea80000300a00 */
[----:B------:R-:W2:Y:S04]  /*174b70*/  LDL.LU.64 R28, [R1+0x36c0] ;  /* 0x0036c000011c7983 */ /* 0x000ea80000300a00 */
[----:B------:R-:W2:Y:S04]  /*174b80*/  LDL.LU.64 R22, [R1+0x36c8] ;  /* 0x0036c80001167983 */ /* 0x000ea80000300a00 */
[----:B-1----:R-:W2:Y:S01]  /*174b90*/  LDL.LU R5, [R1+0x5c00] ;  /* 0x005c000001057983 */ /* 0x002ea20000300800 */
[----:B------:R-:W-:-:S03]  /*174ba0*/  LOP3.LUT P0, RZ, R2, 0x10000000, RZ, 0xc0, !PT ;  /* 0x1000000002ff7812 */ /* 0x000fc6000780c0ff */
[----:B------:R-:W3:Y:S01]  /*174bb0*/  LDL.LU R21, [R1+0xc] ;  /* 0x00000c0001157983 */ /* 0x000ee20000300800 */
[----:B--2---:R-:W-:-:S09]  /*174bc0*/  PRMT R0, R5, 0x7770, RZ ;  /* 0x0000777005007816 */ /* 0x004fd200000000ff */
[----:B------:R0:W-:Y:S04]  /*174bd0*/  @P0 STG.E.U8 desc[UR6][R6.64], R0 ;  /* 0x0000000006000986 */ /* 0x0001e8000c101106 */
        /* <DEDUP_REMOVED lines=12> */
[----:B---3--:R0:W-:Y:S01]  /*174ca0*/  @P0 STG.E.U8 desc[UR6][R8.64], R0 ;  /* 0x0000000008000986 */ /* 0x0081e2000c101106 */
[----:B------:R-:W-:Y:S02]  /*174cb0*/  LOP3.LUT P0, RZ, R2, 0x2000000, RZ, 0xc0, !PT ;  /* 0x0200000002ff7812 */ /* 0x000fe4000780c0ff */
        /* <DEDUP_REMOVED lines=18> */
[----:B------:R-:W-:-:S03]  /*174de0*/  LOP3.LUT P4, RZ, R25, 0x20000000, RZ, 0xc0, !PT ;  /* 0x2000000019ff7812 */ /* 0x000fc6000788c0ff */
[----:B------:R-:W3:Y:S01]  /*174df0*/  LDL.LU.64 R12, [R1+0x36d8] ;  /* 0x0036d800010c7983 */ /* 0x000ee20000300a00 */
[----:B------:R-:W-:-:S03]  /*174e00*/  PRMT R0, R24, 0x7773, RZ ;  /* 0x0000777318007816 */ /* 0x000fc600000000ff */
[----:B------:R-:W4:Y:S01]  /*174e10*/  LDL.LU.64 R18, [R1+0x36e0] ;  /* 0x0036e00001127983 */ /* 0x000f220000300a00 */
[C---:B------:R-:W-:Y:S02]  /*174e20*/  LOP3.LUT P5, RZ, R25.reuse, 0x40000000, RZ, 0xc0, !PT ;  /* 0x4000000019ff7812 */ /* 0x040fe400078ac0ff */
[----:B------:R-:W-:Y:S01]  /*174e30*/  LOP3.LUT P6, RZ, R25, 0x80000000, RZ, 0xc0, !PT ;  /* 0x8000000019ff7812 */ /* 0x000fe200078cc0ff */
[----:B------:R-:W3:Y:S04]  /*174e40*/  LDL.LU.64 R26, [R1+0x36e8] ;  /* 0x0036e800011a7983 */ /* 0x000ee80000300a00 */
[----:B------:R-:W3:Y:S04]  /*174e50*/  LDL.LU R25, [R1+0x438] ;  /* 0x0004380001197983 */ /* 0x000ee80000300800 */
[----:B------:R-:W3:Y:S04]  /*174e60*/  LDL.LU.64 R28, [R1+0x36f0] ;  /* 0x0036f000011c7983 */ /* 0x000ee80000300a00 */
        /* <DEDUP_REMOVED lines=29> */
[----:B---3--:R-:W-:Y:S01]  /*175040*/  PRMT R0, R25, 0x7770, RZ ;  /* 0x0000777019007816 */ /* 0x008fe200000000ff */
[----:B------:R-:W3:Y:S04]  /*175050*/  LDL.LU.64 R8, [R1+0x3718] ;  /* 0x0037180001087983 */ /* 0x000ee80000300a00 */
[----:B------:R-:W3:Y:S01]  /*175060*/  LDL.LU.64 R4, [R1+0x3720] ;  /* 0x0037200001047983 */ /* 0x000ee20000300a00 */
[----:B------:R-:W-:-:S02]  /*175070*/  @P0 LOP3.LUT R2, R2, 0x200000, RZ, 0xfc, !PT ;  /* 0x0020000002020812 */ /* 0x000fc400078efcff */
[----:B------:R-:W-:Y:S01]  /*175080*/  LOP3.LUT P0, RZ, R21, 0x4, RZ, 0xc0, !PT ;  /* 0x0000000415ff7812 */ /* 0x000fe2000780c0ff */
[----:B------:R0:W-:Y:S04]  /*175090*/  @P5 STG.E.U8 desc[UR6][R12.64], R0 ;  /* 0x000000000c005986 */ /* 0x0001e8000c101106 */
[----:B------:R-:W3:Y:S01]  /*1750a0*/  LDL.LU.64 R14, [R1+0x3728] ;  /* 0x00372800010e7983 */ /* 0x000ee20000300a00 */
[----:B------:R-:W-:-:S03]  /*1750b0*/  LOP3.LUT R2, R2, 0xffbfffff, RZ, 0xc0, !PT ;  /* 0xffbfffff02027812 */ /* 0x000fc600078ec0ff */
[----:B------:R-:W3:Y:S04]  /*1750c0*/  LDL.LU R24, [R1+0x44c] ;  /* 0x00044c0001187983 */ /* 0x000ee80000300800 */
[----:B------:R-:W3:Y:S04]  /*1750d0*/  LDL.LU.64 R16, [R1+0x3730] ;  /* 0x0037300001107983 */ /* 0x000ee80000300a00 */
[----:B------:R-:W3:Y:S01]  /*1750e0*/  LDL.LU.64 R10, [R1+0x3738] ;  /* 0x00373800010a7983 */ /* 0x000ee20000300a00 */
[----:B------:R-:W-:Y:S02]  /*1750f0*/  @P0 LOP3.LUT R2, R2, 0x400000, RZ, 0xfc, !PT ;  /* 0x0040000002020812 */ /* 0x000fe400078efcff */
[----:B------:R-:W-:-:S02]  /*175100*/  LOP3.LUT P0, RZ, R21, 0x2, RZ, 0xc0, !PT ;  /* 0x0000000215ff7812 */ /* 0x000fc4000780c0ff */
[----:B0-----:R-:W-:Y:S01]  /*175110*/  PRMT R0, R25, 0x7771, RZ ;  /* 0x0000777119007816 */ /* 0x001fe200000000ff */
[----:B------:R-:W3:Y:S01]  /*175120*/  LDL.LU.64 R12, [R1+0x3740] ;  /* 0x00374000010c7983 */ /* 0x000ee20000300a00 */
[----:B------:R-:W-:-:S09]  /*175130*/  LOP3.LUT R2, R2, 0xff7fffff, RZ, 0xc0, !PT ;  /* 0xff7fffff02027812 */ /* 0x000fd200078ec0ff */
[----:B------:R-:W-:Y:S02]  /*175140*/  @P0 LOP3.LUT R2, R2, 0x800000, RZ, 0xfc, !PT ;  /* 0x0080000002020812 */ /* 0x000fe400078efcff */
[----:B------:R-:W-:Y:S01]  /*175150*/  LOP3.LUT P0, RZ, R21, 0x1, RZ, 0xc0, !PT ;  /* 0x0000000115ff7812 */ /* 0x000fe2000780c0ff */
[----:B----4-:R0:W-:Y:S02]  /*175160*/  @P6 STG.E.U8 desc[UR6][R18.64], R0 ;  /* 0x0000000012006986 */ /* 0x0101e4000c101106 */
[----:B0-----:R-:W-:Y:S02]  /*175170*/  PRMT R0, R25, 0x7772, RZ ;  /* 0x0000777219007816 */ /* 0x001fe400000000ff */
[----:B------:R-:W4:Y:S08]  /*175180*/  LDL.LU.64 R18, [R1+0x3748] ;  /* 0x0037480001127983 */ /* 0x000f300000300a00 */
        /* <DEDUP_REMOVED lines=9> */
[----:B------:R0:W-:Y:S01]  /*175220*/  @P0 STG.E.U8 desc[UR6][R22.64], R0 ;  /* 0x0000000016000986 */ /* 0x0001e2000c101106 */
        /* <DEDUP_REMOVED lines=46> */
[----:B------:R-:W4:Y:S04]  /*175510*/  LDL.LU.64 R12, [R1+0x3778] ;  /* 0x00377800010c7983 */ /* 0x000f280000300a00 */
[----:B------:R-:W3:Y:S04]  /*175520*/  LDL.LU.64 R18, [R1+0x3780] ;  /* 0x0037800001127983 */ /* 0x000ee80000300a00 */
[----:B------:R-:W3:Y:S04]  /*175530*/  LDL.LU.64 R28, [R1+0x3788] ;  /* 0x00378800011c7983 */ /* 0x000ee80000300a00 */
[----:B------:R-:W3:Y:S04]  /*175540*/  LDL.LU R27, [R1+0x42c] ;  /* 0x00042c00011b7983 */ /* 0x000ee80000300800 */
        /* <DEDUP_REMOVED lines=39> */
[----:B------:R-:W-:Y:S01]  /*1757c0*/  LOP3.LUT R2, R2, 0xffffbfff, RZ, 0xc0, !PT ;  /* 0xffffbfff02027812 */ /* 0x000fe200078ec0ff */
[----:B------:R-:W2:Y:S04]  /*1757d0*/  LDL.LU R25, [R1+0x400] ;  /* 0x0004000001197983 */ /* 0x000ea80000300800 */
[----:B---3--:R0:W-:Y:S04]  /*1757e0*/  @P5 STG.E.U8 desc[UR6][R10.64], R0 ;  /* 0x000000000a005986 */ /* 0x0081e8000c101106 */
[----:B------:R-:W3:Y:S01]  /*1757f0*/  LDL.LU.64 R6, [R1+0x37b8] ;  /* 0x0037b80001067983 */ /* 0x000ee20000300a00 */
[----:B------:R-:W-:-:S02]  /*175800*/  LOP3.LUT P1, RZ, R21, 0x20000000, RZ, 0xc0, !PT ;  /* 0x2000000015ff7812 */ /* 0x000fc4000782c0ff */
[C---:B------:R-:W-:Y:S02]  /*175810*/  LOP3.LUT P2, RZ, R21.reuse, 0x40000000, RZ, 0xc0, !PT ;  /* 0x4000000015ff7812 */ /* 0x040fe4000784c0ff */
[C---:B------:R-:W-:Y:S01]  /*175820*/  LOP3.LUT P3, RZ, R21.reuse, 0x80000000, RZ, 0xc0, !PT ;  /* 0x8000000015ff7812 */ /* 0x040fe2000786c0ff */
[----:B------:R-:W3:Y:S01]  /*175830*/  LDL.LU.64 R8, [R1+0x37c0] ;  /* 0x0037c00001087983 */ /* 0x000ee20000300a00 */
[----:B------:R-:W-:Y:S02]  /*175840*/  @P0 LOP3.LUT R2, R2, 0x4000, RZ, 0xfc, !PT ;  /* 0x0000400002020812 */ /* 0x000fe400078efcff */
[----:B------:R-:W-:Y:S02]  /*175850*/  LOP3.LUT P0, RZ, R21, 0x80000, RZ, 0xc0, !PT ;  /* 0x0008000015ff7812 */ /* 0x000fe4000780c0ff */
[----:B------:R-:W3:Y:S01]  /*175860*/  LDL.LU R21, [R1+0x3f0] ;  /* 0x0003f00001157983 */ /* 0x000ee20000300800 */
[----:B0-----:R-:W-:-:S03]  /*175870*/  PRMT R0, R27, 0x7770, RZ ;  /* 0x000077701b007816 */ /* 0x001fc600000000ff */
[----:B------:R-:W3:Y:S04]  /*175880*/  LDL.LU.64 R14, [R1+0x37c8] ;  /* 0x0037c800010e7983 */ /* 0x000ee80000300a00 */
[----:B------:R-:W3:Y:S04]  /*175890*/  LDL.LU.64 R16, [R1+0x37d0] ;  /* 0x0037d00001107983 */ /* 0x000ee80000300a00 */
[----:B----4-:R0:W-:Y:S02]  /*1758a0*/  @P6 STG.E.U8 desc[UR6][R12.64], R0 ;  /* 0x000000000c006986 */ /* 0x0101e4000c101106 */
[----:B0-----:R-:W-:-:S02]  /*1758b0*/  PRMT R0, R27, 0x7771, RZ ;  /* 0x000077711b007816 */ /* 0x001fc400000000ff */
[----:B------:R-:W4:Y:S04]  /*1758c0*/  LDL.LU.64 R12, [R1+0x37d8] ;  /* 0x0037d800010c7983 */ /* 0x000f280000300a00 */
[----:B------:R0:W-:Y:S01]  /*1758d0*/  @P0 STG.E.U8 desc[UR6][R18.64], R0 ;  /* 0x0000000012000986 */ /* 0x0001e2000c101106 */
[C---:B------:R-:W-:Y:S02]  /*1758e0*/  LOP3.LUT P0, RZ, R2.reuse, 0x4000, RZ, 0xc0, !PT ;  /* 0x0000400002ff7812 */ /* 0x040fe4000780c0ff */
[----:B0-----:R-:W-:Y:S01]  /*1758f0*/  PRMT R0, R27, 0x7772, RZ ;  /* 0x000077721b007816 */ /* 0x001fe200000000ff */
[----:B------:R-:W3:Y:S10]  /*175900*/  LDL.LU.64 R18, [R1+0x37e0] ;  /* 0x0037e00001127983 */ /* 0x000ef40000300a00 */
[----:B------:R0:W-:Y:S01]  /*175910*/  @P0 STG.E.U8 desc[UR6][R28.64], R0 ;  /* 0x000000001c000986 */ /* 0x0001e2000c101106 */
[----:B------:R-:W-:-:S02]  /*175920*/  LOP3.LUT P0, RZ, R2, 0x2000, RZ, 0xc0, !PT ;  /* 0x0000200002ff7812 */ /* 0x000fc4000780c0ff */
[----:B0-----:R-:W-:Y:S02]  /*175930*/  PRMT R0, R27, 0x7773, RZ ;  /* 0x000077731b007816 */ /* 0x001fe400000000ff */
[----:B------:R-:W3:Y:S09]  /*175940*/  LDL.LU.64 R26, [R1+0x37e8] ;  /* 0x0037e800011a7983 */ /* 0x000ef20000300a00 */
[----:B------:R0:W-:Y:S01]  /*175950*/  @P0 STG.E.U8 desc[UR6][R22.64], R0 ;  /* 0x0000000016000986 */ /* 0x0001e2000c101106 */
[----:B------:R-:W-:-:S03]  /*175960*/  LOP3.LUT P0, RZ, R2, 0x1000, RZ, 0xc0, !PT ;  /* 0x0000100002ff7812 */ /* 0x000fc6000780c0ff */
[----:B------:R-:W3:Y:S01]  /*175970*/  LDL.LU.64 R28, [R1+0x37f0] ;  /* 0x0037f000011c7983 */ /* 0x000ee20000300a00 */
[----:B0-----:R-:W-:-:S03]  /*175980*/  PRMT R0, R20, 0x7770, RZ ;  /* 0x0000777014007816 */ /* 0x001fc600000000ff */
        /* <DEDUP_REMOVED lines=18> */
[C---:B------:R-:W-:Y:S02]  /*175ab0*/  LOP3.LUT P0, RZ, R2.reuse, 0x100, RZ, 0xc0, !PT ;  /* 0x0000010002ff7812 */ /* 0x040fe4000780c0ff */
[----:B0-----:R-:W-:Y:S01]  /*175ac0*/  PRMT R0, R25, 0x7770, RZ ;  /* 0x0000777019007816 */ /* 0x001fe200000000ff */
[----:B------:R-:W2:Y:S10]  /*175ad0*/  LDL.LU R4, [R1+0x5bc8] ;  /* 0x005bc80001047983 */ /* 0x000eb40000300800 */
[----:B---3--:R0:W-:Y:S01]  /*175ae0*/  @P0 STG.E.U8 desc[UR6][R6.64], R0 ;  /* 0x0000000006000986 */ /* 0x0081e2000c101106 */
        /* <DEDUP_REMOVED lines=19> */
[----:B0-----:R-:W4:Y:S01]  /*175c20*/  LDL.LU.64 R22, [R1+0x3808] ;  /* 0x0038080001167983 */ /* 0x001f220000300a00 */
[----:B------:R-:W-:-:S02]  /*175c30*/  LOP3.LUT P4, RZ, R24, 0x8, RZ, 0xc0, !PT ;  /* 0x0000000818ff7812 */ /* 0x000fc4000788c0ff */
[----:B------:R-:W-:Y:S02]  /*175c40*/  LOP3.LUT P5, RZ, R24, 0x10, RZ, 0xc0, !PT ;  /* 0x0000001018ff7812 */ /* 0x000fe400078ac0ff */
[C---:B------:R-:W-:Y:S01]  /*175c50*/  PRMT R0, R11.reuse, 0x7771, RZ ;  /* 0x000077710b007816 */ /* 0x040fe200000000ff */
[----:B------:R-:W2:Y:S04]  /*175c60*/  LDL.LU.64 R20, [R1+0x3810] ;  /* 0x0038100001147983 */ /* 0x000ea80000300a00 */
[----:B------:R-:W2:Y:S04]  /*175c70*/  LDL.LU.64 R18, [R1+0x3818] ;  /* 0x0038180001127983 */ /* 0x000ea80000300a00 */
[----:B------:R-:W2:Y:S04]  /*175c80*/  LDL.LU.64 R26, [R1+0x3820] ;  /* 0x00382000011a7983 */ /* 0x000ea80000300a00 */
[----:B------:R-:W2:Y:S04]  /*175c90*/  LDL.LU R25, [R1+0x3d0] ;  /* 0x0003d00001197983 */ /* 0x000ea80000300800 */
[----:B---3--:R0:W-:Y:S02]  /*175ca0*/  @P4 STG.E.U8 desc[UR6][R28.64], R0 ;  /* 0x000000001c004986 */ /* 0x0081e4000c101106 */
[----:B0-----:R-:W-:-:S02]  /*175cb0*/  PRMT R0, R11, 0x7772, RZ ;  /* 0x000077720b007816 */ /* 0x001fc400000000ff */
[----:B------:R-:W3:Y:S04]  /*175cc0*/  LDL.LU.64 R28, [R1+0x3828] ;  /* 0x00382800011c7983 */ /* 0x000ee80000300a00 */
[----:B------:R-:W2:Y:S04]  /*175cd0*/  LDL.LU R5, [R1+0x404] ;  /* 0x0004040001057983 */ /* 0x000ea80000300800 */
[----:B----4-:R0:W-:Y:S04]  /*175ce0*/  @P5 STG.E.U8 desc[UR6][R22.64], R0 ;  /* 0x0000000016005986 */ /* 0x0101e8000c101106 */
[----:B0-----:R-:W4:Y:S04]  /*175cf0*/  LDL.LU.64 R22, [R1+0x3830] ;  /* 0x0038300001167983 */ /* 0x001f280000300a00 */
        /* <DEDUP_REMOVED lines=35> */
[----:B------:R0:W-:Y:S02]  /*175f30*/  @P6 STG.E.U8 desc[UR6][R20.64], R0 ;  /* 0x0000000014006986 */ /* 0x0001e4000c101106 */
[----:B0-----:R-:W-:Y:S02]  /*175f40*/  PRMT R0, R25, 0x7770, RZ ;  /* 0x0000777019007816 */ /* 0x001fe400000000ff */
[----:B------:R-:W2:Y:S04]  /*175f50*/  LDL.LU R20, [R1+0x3f4] ;  /* 0x0003f40001147983 */ /* 0x000ea80000300800 */
[----:B------:R-:W2:Y:S04]  /*175f60*/  LDL.LU.64 R8, [R1+0x3850] ;  /* 0x0038500001087983 */ /* 0x000ea80000300a00 */
[----:B------:R-:W2:Y:S04]  /*175f70*/  LDL.LU.64 R14, [R1+0x3858] ;  /* 0x00385800010e7983 */ /* 0x000ea80000300a00 */
[----:B------:R-:W2:Y:S04]  /*175f80*/  LDL.LU.64 R16, [R1+0x3860] ;  /* 0x0038600001107983 */ /* 0x000ea80000300a00 */
[----:B------:R0:W-:Y:S01]  /*175f90*/  @P0 STG.E.U8 desc[UR6][R18.64], R0 ;  /* 0x0000000012000986 */ /* 0x0001e2000c101106 */
[----:B------:R-:W-:-:S03]  /*175fa0*/  LOP3.LUT P0, RZ, R2, 0x20, RZ, 0xc0, !PT ;  /* 0x0000002002ff7812 */ /* 0x000fc6000780c0ff */
[----:B------:R-:W2:Y:S04]  /*175fb0*/  LDL.LU.64 R10, [R1+0x3868] ;  /* 0x00386800010a7983 */ /* 0x000ea80000300a00 */
[----:B------:R-:W2:Y:S04]  /*175fc0*/  LDL.LU.64 R12, [R1+0x3870] ;  /* 0x00387000010c7983 */ /* 0x000ea80000300a00 */
[----:B------:R-:W2:Y:S01]  /*175fd0*/  LDL.LU R21, [R1+0x3e4] ;  /* 0x0003e40001157983 */ /* 0x000ea20000300800 */
[----:B0-----:R-:W-:-:S03]  /*175fe0*/  PRMT R0, R25, 0x7771, RZ ;  /* 0x0000777119007816 */ /* 0x001fc600000000ff */
[----:B------:R-:W2:Y:S04]  /*175ff0*/  LDL.LU.64 R18, [R1+0x3878] ;  /* 0x0038780001127983 */ /* 0x000ea80000300a00 */
[----:B------:R0:W-:Y:S01]  /*176000*/  @P0 STG.E.U8 desc[UR6][R26.64], R0 ;  /* 0x000000001a000986 */ /* 0x0001e2000c101106 */
[C---:B------:R-:W-:Y:S02]  /*176010*/  LOP3.LUT P0, RZ, R2.reuse, 0x10, RZ, 0xc0, !PT ;  /* 0x0000001002ff7812 */ /* 0x040fe4000780c0ff */
[----:B0-----:R-:W-:Y:S01]  /*176020*/  PRMT R0, R25, 0x7772, RZ ;  /* 0x0000777219007816 */ /* 0x001fe200000000ff */
[----:B------:R-:W2:Y:S10]  /*176030*/  LDL.LU.64 R26, [R1+0x3880] ;  /* 0x00388000011a7983 */ /* 0x000eb40000300a00 */
[----:B---3--:R0:W-:Y:S01]  /*176040*/  @P0 STG.E.U8 desc[UR6][R28.64], R0 ;  /* 0x000000001c000986 */ /* 0x0081e2000c101106 */
[----:B------:R-:W-:-:S02]  /*176050*/  LOP3.LUT P0, RZ, R2, 0x8, RZ, 0xc0, !PT ;  /* 0x0000000802ff7812 */ /* 0x000fc4000780c0ff */
[----:B0-----:R-:W-:Y:S01]  /*176060*/  PRMT R0, R25, 0x7773, RZ ;  /* 0x0000777319007816 */ /* 0x001fe200000000ff */
[----:B------:R-:W3:Y:S10]  /*176070*/  LDL.LU.64 R28, [R1+0x3888] ;  /* 0x00388800011c7983 */ /* 0x000ef40000300a00 */
[----:B----4-:R0:W-:Y:S01]  /*176080*/  @P0 STG.E.U8 desc[UR6][R22.64], R0 ;  /* 0x0000000016000986 */ /* 0x0101e2000c101106 */
[----:B------:R-:W-:-:S02]  /*176090*/  LOP3.LUT P0, RZ, R2, 0x4, RZ, 0xc0, !PT ;  /* 0x0000000402ff7812 */ /* 0x000fc4000780c0ff */
[----:B0-----:R-:W-:Y:S01]  /*1760a0*/  PRMT R0, R5, 0x7770, RZ ;  /* 0x0000777005007816 */ /* 0x001fe200000000ff */
[----:B------:R-:W4:Y:S10]  /*1760b0*/  LDL.LU.64 R22, [R1+0x3890] ;  /* 0x0038900001167983 */ /* 0x000f340000300a00 */
        /* <DEDUP_REMOVED lines=36> */
[----:B----4-:R0:W-:Y:S04]  /*176300*/  @P6 STG.E.U8 desc[UR6][R22.64], R0 ;  /* 0x0000000016006986 */ /* 0x0101e8000c101106 */
        /* <DEDUP_REMOVED lines=44> */
[----:B------:R-:W-:-:S03]  /*1765d0*/  LOP3.LUT R4, R4, 0xf7ffffff, RZ, 0xc0, !PT ;  /* 0xf7ffffff04047812 */ /* 0x000fc600078ec0ff */
[----:B------:R-:W2:Y:S04]  /*1765e0*/  LDL.LU.64 R14, [R1+0x38f0] ;  /* 0x0038f000010e7983 */ /* 0x000ea80000300a00 */
[----:B------:R-:W2:Y:S04]  /*1765f0*/  LDL.LU R11, [R1+0x3e8] ;  /* 0x0003e800010b7983 */ /* 0x000ea80000300800 */
[----:B------:R-:W2:Y:S01]  /*176600*/  LDL.LU.64 R16, [R1+0x38f8] ;  /* 0x0038f80001107983 */ /* 0x000ea20000300a00 */
        /* <DEDUP_REMOVED lines=11> */
[----:B------:R-:W3:Y:S04]  /*1766c0*/  LDL.LU.64 R20, [R1+0x3910] ;  /* 0x0039100001147983 */ /* 0x000ee80000300a00 */
        /* <DEDUP_REMOVED lines=41> */
[C---:B0-----:R-:W-:Y:S02]  /*176960*/  PRMT R0, R11.reuse, 0x7771, RZ ;  /* 0x000077710b007816 */ /* 0x041fe400000000ff */
[----:B------:R-:W2:Y:S04]  /*176970*/  LDL.LU.64 R16, [R1+0x3930] ;  /* 0x0039300001107983 */ /* 0x000ea80000300a00 */
[----:B---3--:R0:W-:Y:S02]  /*176980*/  @P1 STG.E.U8 desc[UR6][R12.64], R0 ;  /* 0x000000000c001986 */ /* 0x0081e4000c101106 */
        /* <DEDUP_REMOVED lines=11> */
[----:B------:R-:W4:Y:S04]  /*176a40*/  LDL.LU.64 R12, [R1+0x3940] ;  /* 0x00394000010c7983 */ /* 0x000f280000300a00 */
[----:B------:R-:W3:Y:S04]  /*176a50*/  LDL.LU.64 R18, [R1+0x3948] ;  /* 0x0039480001127983 */ /* 0x000ee80000300a00 */
[----:B------:R-:W3:Y:S01]  /*176a60*/  LDL.LU R21, [R1+0x40c] ;  /* 0x00040c0001157983 */ /* 0x000ee20000300800 */
[----:B------:R-:W-:-:S02]  /*176a70*/  LOP3.LUT P4, RZ, R25, 0x200, RZ, 0xc0, !PT ;  /* 0x0000020019ff7812 */ /* 0x000fc4000788c0ff */
[----:B------:R-:W-:Y:S02]  /*176a80*/  LOP3.LUT P5, RZ, R25, 0x400, RZ, 0xc0, !PT ;  /* 0x0000040019ff7812 */ /* 0x000fe400078ac0ff */
[----:B------:R-:W-:Y:S01]  /*176a90*/  PRMT R0, R24, 0x7773, RZ ;  /* 0x0000777318007816 */ /* 0x000fe200000000ff */
[----:B------:R-:W4:Y:S04]  /*176aa0*/  LDL.LU.64 R26, [R1+0x3950] ;  /* 0x00395000011a7983 */ /* 0x000f280000300a00 */
[----:B------:R-:W4:Y:S04]  /*176ab0*/  LDL.LU R10, [R1+0x3fc] ;  /* 0x0003fc00010a7983 */ /* 0x000f280000300800 */
[----:B------:R-:W4:Y:S04]  /*176ac0*/  LDL.LU.64 R28, [R1+0x3958] ;  /* 0x00395800011c7983 */ /* 0x000f280000300a00 */
[----:B--2---:R3:W-:Y:S02]  /*176ad0*/  @P4 STG.E.U8 desc[UR6][R16.64], R0 ;  /* 0x0000000010004986 */ /* 0x0047e4000c101106 */
[----:B---3--:R-:W-:-:S05]  /*176ae0*/  PRMT R0, R21, 0x7770, RZ ;  /* 0x0000777015007816 */ /* 0x008fca00000000ff */
[----:B------:R0:W-:Y:S04]  /*176af0*/  @P5 STG.E.U8 desc[UR6][R22.64], R0 ;  /* 0x0000000016005986 */ /* 0x0001e8000c101106 */
[----:B0-----:R-:W2:Y:S04]  /*176b00*/  LDL.LU.64 R22, [R1+0x3960] ;  /* 0x0039600001167983 */ /* 0x001ea80000300a00 */
[----:B------:R-:W3:Y:S04]  /*176b10*/  LDL.LU.64 R2, [R1+0x3978] ;  /* 0x0039780001027983 */ /* 0x000ee80000300a00 */
        /* <DEDUP_REMOVED lines=22> */
[----:B---3--:R0:W-:Y:S04]  /*176c80*/  STL.64 [R1+0x5b98], R2 ;  /* 0x005b980201007387 */ /* 0x0081e80000100a00 */
[----:B0-----:R-:W3:Y:S06]  /*176c90*/  LDL.LU.64 R2, [R1+0x3968] ;  /* 0x0039680001027983 */ /* 0x001eec0000300a00 */
[----:B------:R-:W-:-:S02]  /*176ca0*/  @P0 LOP3.LUT R4, R4, 0x20000, RZ, 0xfc, !PT ;  /* 0x0002000004040812 */ /* 0x000fc400078efcff */
[C---:B------:R-:W-:Y:S02]  /*176cb0*/  LOP3.LUT P0, RZ, R25.reuse, 0x4000, RZ, 0xc0, !PT ;  /* 0x0000400019ff7812 */ /* 0x040fe4000780c0ff */
[----:B------:R-:W-:Y:S02]  /*176cc0*/  LOP3.LUT P6, RZ, R25, 0x800, RZ, 0xc0, !PT ;  /* 0x0000080019ff7812 */ /* 0x000fe400078cc0ff */
[----:B------:R-:W-:Y:S02]  /*176cd0*/  PRMT R0, R21, 0x7771, RZ ;  /* 0x0000777115007816 */ /* 0x000fe400000000ff */
[----:B------:R-:W-:Y:S01]  /*176ce0*/  LOP3.LUT R4, R4, 0xfffbffff, RZ, 0xc0, !PT ;  /* 0xfffbffff04047812 */ /* 0x000fe200078ec0ff */
[----:B------:R-:W3:Y:S04]  /*176cf0*/  LDL.LU R20, [R1+0x3ec] ;  /* 0x0003ec0001147983 */ /* 0x000ee80000300800 */
        /* <DEDUP_REMOVED lines=25> */
[----:B------:R-:W4:Y:S06]  /*176e90*/  LDL.LU R21, [R1+0x3c0] ;  /* 0x0003c00001157983 */ /* 0x000f2c0000300800 */
[----:B--2---:R0:W-:Y:S01]  /*176ea0*/  @P0 STG.E.U8 desc[UR6][R22.64], R0 ;  /* 0x0000000016000986 */ /* 0x0041e2000c101106 */
[----:B------:R-:W-:-:S02]  /*176eb0*/  LOP3.LUT P0, RZ, R4, 0x10000, RZ, 0xc0, !PT ;  /* 0x0001000004ff7812 */ /* 0x000fc4000780c0ff */
[----:B0-----:R-:W-:Y:S01]  /*176ec0*/  PRMT R0, R10, 0x7772, RZ ;  /* 0x000077720a007816 */ /* 0x001fe200000000ff */
[----:B------:R-:W2:Y:S10]  /*176ed0*/  LDL.LU.64 R22, [R1+0x39c0] ;  /* 0x0039c00001167983 */ /* 0x000eb40000300a00 */
[----:B---3--:R0:W-:Y:S04]  /*176ee0*/  @P0 STG.E.U8 desc[UR6][R2.64], R0 ;  /* 0x0000000002000986 */ /* 0x0081e8000c101106 */
[----:B0-----:R-:W3:Y:S01]  /*176ef0*/  LDL.LU.64 R2, [R1+0x5b98] ;  /* 0x005b980001027983 */ /* 0x001ee20000300a00 */
[----:B------:R-:W-:-:S02]  /*176f00*/  LOP3.LUT P0, RZ, R4, 0x8000, RZ, 0xc0, !PT ;  /* 0x0000800004ff7812 */ /* 0x000fc4000780c0ff */
[----:B------:R-:W-:Y:S01]  /*176f10*/  PRMT R0, R10, 0x7773, RZ ;  /* 0x000077730a007816 */ /* 0x000fe200000000ff */
[----:B------:R-:W2:Y:S10]  /*176f20*/  LDL.LU R11, [R1+0x18] ;  /* 0x00001800010b7983 */ /* 0x000eb40000300800 */
        /* <DEDUP_REMOVED lines=31> */
[----:B--2---:R0:W-:Y:S04]  /*177120*/  @P6 STG.E.U8 desc[UR6][R22.64], R0 ;  /* 0x0000000016006986 */ /* 0x0041e8000c101106 */
        /* <DEDUP_REMOVED lines=43> */
[----:B------:R-:W-:Y:S02]  /*1773e0*/  LOP3.LUT P0, RZ, R11, 0x1, RZ, 0xc0, !PT ;  /* 0x000000010bff7812 */ /* 0x000fe4000780c0ff */
[----:B------:R-:W-:Y:S02]  /*1773f0*/  LOP3.LUT P6, RZ, R25, 0x40000000, RZ, 0xc0, !PT ;  /* 0x4000000019ff7812 */ /* 0x000fe400078cc0ff */
[----:B------:R-:W-:Y:S02]  /*177400*/  PRMT R0, R21, 0x7773, RZ ;  /* 0x0000777315007816 */ /* 0x000fe400000000ff */
[----:B------:R-:W-:-:S03]  /*177410*/  LOP3.LUT R4, R4, 0xfffffbff, RZ, 0xc0, !PT ;  /* 0xfffffbff04047812 */ /* 0x000fc600078ec0ff */
[----:B---3--:R0:W-:Y:S04]  /*177420*/  @P5 STG.E.U8 desc[UR6][R12.64], R0 ;  /* 0x000000000c005986 */ /* 0x0081e8000c101106 */
[----:B------:R-:W-:Y:S02]  /*177430*/  @P0 LOP3.LUT R4, R4, 0x400, RZ, 0xfc, !PT ;  /* 0x0000040004040812 */ /* 0x000fe400078efcff */
[----:B------:R-:W-:Y:S02]  /*177440*/  LOP3.LUT P0, RZ, R25, 0x80000000, RZ, 0xc0, !PT ;  /* 0x8000000019ff7812 */ /* 0x000fe4000780c0ff */
[----:B------:R-:W3:Y:S04]  /*177450*/  LDL.LU R25, [R1+0x390] ;  /* 0x0003900001197983 */ /* 0x000ee80000300800 */
[----:B------:R-:W3:Y:S04]  /*177460*/  LDL.LU.64 R6, [R1+0x3a18] ;  /* 0x003a180001067983 */ /* 0x000ee80000300a00 */
[----:B------:R-:W3:Y:S01]  /*177470*/  LDL.LU.64 R8, [R1+0x3a20] ;  /* 0x003a200001087983 */ /* 0x000ee20000300a00 */
[----:B0-----:R-:W-:-:S03]  /*177480*/  PRMT R0, R24, 0x7770, RZ ;  /* 0x0000777018007816 */ /* 0x001fc600000000ff */
[----:B------:R-:W3:Y:S04]  /*177490*/  LDL.LU R21, [R1+0x3c4] ;  /* 0x0003c40001157983 */ /* 0x000ee80000300800 */
[----:B------:R-:W3:Y:S04]  /*1774a0*/  LDL.LU.64 R14, [R1+0x3a28] ;  /* 0x003a2800010e7983 */ /* 0x000ee80000300a00 */
[----:B------:R-:W3:Y:S04]  /*1774b0*/  LDL.LU.64 R16, [R1+0x3a30] ;  /* 0x003a300001107983 */ /* 0x000ee80000300a00 */
[----:B------:R-:W3:Y:S04]  /*1774c0*/  LDL.LU.64 R12, [R1+0x3a38] ;  /* 0x003a3800010c7983 */ /* 0x000ee80000300a00 */
[----:B----4-:R0:W-:Y:S02]  /*1774d0*/  @P6 STG.E.U8 desc[UR6][R18.64], R0 ;  /* 0x0000000012006986 */ /* 0x0101e4000c101106 */
[----:B0-----:R-:W-:-:S02]  /*1774e0*/  PRMT R0, R24, 0x7771, RZ ;  /* 0x0000777118007816 */ /* 0x001fc400000000ff */
[----:B------:R-:W4:Y:S04]  /*1774f0*/  LDL.LU.64 R18, [R1+0x3a40] ;  /* 0x003a400001127983 */ /* 0x000f280000300a00 */
[----:B------:R0:W-:Y:S01]  /*177500*/  @P0 STG.E.U8 desc[UR6][R26.64], R0 ;  /* 0x000000001a000986 */ /* 0x0001e2000c101106 */
[----:B------:R-:W-:Y:S02]  /*177510*/  LOP3.LUT P0, RZ, R4, 0x400, RZ, 0xc0, !PT ;  /* 0x0000040004ff7812 */ /* 0x000fe4000780c0ff */
        /* <DEDUP_REMOVED lines=88> */
[----:B------:R-:W-:-:S02]  /*177aa0*/  LOP3.LUT R4, R4, 0xfffffffe, RZ, 0xc0, !PT ;  /* 0xfffffffe04047812 */ /* 0x000fc400078ec0ff */
[C---:B------:R-:W-:Y:S02]  /*177ab0*/  LOP3.LUT P5, RZ, R11.reuse, 0x10000, RZ, 0xc0, !PT ;  /* 0x000100000bff7812 */ /* 0x040fe400078ac0ff */
[----:B------:R-:W-:Y:S02]  /*177ac0*/  LOP3.LUT P6, RZ, R11, 0x20000, RZ, 0xc0, !PT ;  /* 0x000200000bff7812 */ /* 0x000fe400078cc0ff */
[----:B------:R-:W-:Y:S02]  /*177ad0*/  @P0 LOP3.LUT R5, R5, 0x80000000, RZ, 0xfc, !PT ;  /* 0x8000000005050812 */ /* 0x000fe400078efcff */
[----:B------:R-:W-:Y:S02]  /*177ae0*/  LOP3.LUT P0, RZ, R11, 0x100000, RZ, 0xc0, !PT ;  /* 0x001000000bff7812 */ /* 0x000fe4000780c0ff */
[----:B------:R-:W-:Y:S01]  /*177af0*/  PRMT R0, R24, 0x7772, RZ ;  /* 0x0000777218007816 */ /* 0x000fe200000000ff */
[----:B------:R-:W2:Y:S04]  /*177b00*/  LDL.LU.64 R6, [R1+0x3aa8] ;  /* 0x003aa80001067983 */ /* 0x000ea80000300a00 */
[----:B------:R-:W2:Y:S06]  /*177b10*/  LDL.LU.64 R8, [R1+0x3ab0] ;  /* 0x003ab00001087983 */ /* 0x000eac0000300a00 */
[----:B------:R-:W-:-:S02]  /*177b20*/  @P0 LOP3.LUT R4, R4, 0x1, RZ, 0xfc, !PT ;  /* 0x0000000104040812 */ /* 0x000fc400078efcff */
[----:B------:R-:W-:Y:S02]  /*177b30*/  LOP3.LUT P0, RZ, R11, 0x80000, RZ, 0xc0, !PT ;  /* 0x000800000bff7812 */ /* 0x000fe4000780c0ff */
[----:B------:R-:W-:Y:S01]  /*177b40*/  LOP3.LUT R4, R4, 0xfffffffd, RZ, 0xc0, !PT ;  /* 0xfffffffd04047812 */ /* 0x000fe200078ec0ff */
[----:B---3--:R0:W-:Y:S10]  /*177b50*/  @P5 STG.E.U8 desc[UR6][R18.64], R0 ;  /* 0x0000000012005986 */ /* 0x0081f4000c101106 */
[----:B------:R-:W-:-:S02]  /*177b60*/  @P0 LOP3.LUT R4, R4, 0x2, RZ, 0xfc, !PT ;  /* 0x0000000204040812 */ /* 0x000fc400078efcff */
[----:B------:R-:W-:Y:S02]  /*177b70*/  LOP3.LUT P0, RZ, R11, 0x40000, RZ, 0xc0, !PT ;  /* 0x000400000bff7812 */ /* 0x000fe4000780c0ff */
[----:B0-----:R-:W-:-:S05]  /*177b80*/  PRMT R0, R24, 0x7773, RZ ;  /* 0x0000777318007816 */ /* 0x001fca00000000ff */
[----:B----4-:R0:W-:Y:S02]  /*177b90*/  @P6 STG.E.U8 desc[UR6][R20.64], R0 ;  /* 0x0000000014006986 */ /* 0x0101e4000c101106 */
[----:B0-----:R-:W-:Y:S02]  /*177ba0*/  PRMT R0, R25, 0x7770, RZ ;  /* 0x0000777019007816 */ /* 0x001fe400000000ff */
[----:B------:R-:W3:Y:S04]  /*177bb0*/  LDL.LU R20, [R1+0x3c8] ;  /* 0x0003c80001147983 */ /* 0x000ee80000300800 */
[----:B------:R-:W4:Y:S04]  /*177bc0*/  LDL.LU.64 R14, [R1+0x3ab8] ;  /* 0x003ab800010e7983 */ /* 0x000f280000300a00 */
[----:B------:R-:W3:Y:S01]  /*177bd0*/  LDL.LU.64 R16, [R1+0x3ac0] ;  /* 0x003ac00001107983 */ /* 0x000ee20000300a00 */
[----:B------:R-:W-:-:S03]  /*177be0*/  LOP3.LUT P1, RZ, R11, 0x10000000, RZ, 0xc0, !PT ;  /* 0x100000000bff7812 */ /* 0x000fc6000782c0ff */
[----:B------:R0:W-:Y:S01]  /*177bf0*/  @P0 STG.E.U8 desc[UR6][R26.64], R0 ;  /* 0x000000001a000986 */ /* 0x0001e2000c101106 */
[----:B------:R-:W-:Y:S02]  /*177c00*/  LOP3.LUT P0, RZ, R4, 0x2, RZ, 0xc0, !PT ;  /* 0x0000000204ff7812 */ /* 0x000fe4000780c0ff */
[C---:B------:R-:W-:Y:S02]  /*177c10*/  LOP3.LUT P2, RZ, R11.reuse, 0x20000000, RZ, 0xc0, !PT ;  /* 0x200000000bff7812 */ /* 0x040fe4000784c0ff */
[C---:B------:R-:W-:Y:S02]  /*177c20*/  LOP3.LUT P3, RZ, R11.reuse, 0x40000000, RZ, 0xc0, !PT ;  /* 0x400000000bff7812 */ /* 0x040fe4000786c0ff */
[----:B------:R-:W-:Y:S01]  /*177c30*/  LOP3.LUT P4, RZ, R11, 0x80000000, RZ, 0xc0, !PT ;  /* 0x800000000bff7812 */ /* 0x000fe2000788c0ff */
[----:B------:R-:W3:Y:S04]  /*177c40*/  LDL.LU R21, [R1+0x3b8] ;  /* 0x0003b80001157983 */ /* 0x000ee80000300800 */
        /* <DEDUP_REMOVED lines=45> */
[----:B------:R-:W2:Y:S04]  /*177f20*/  LDL.LU.64 R28, [R1+0x3af8] ;  /* 0x003af800011c7983 */ /* 0x000ea80000300a00 */
[----:B------:R0:W-:Y:S02]  /*177f30*/  @P5 STG.E.U8 desc[UR6][R22.64], R0 ;  /* 0x0000000016005986 */ /* 0x0001e4000c101106 */
[----:B0-----:R-:W-:-:S02]  /*177f40*/  PRMT R0, R21, 0x7773, RZ ;  /* 0x0000777315007816 */ /* 0x001fc400000000ff */
[----:B------:R-:W3:Y:S04]  /*177f50*/  LDL.LU.64 R22, [R1+0x3b00] ;  /* 0x003b000001167983 */ /* 0x000ee80000300a00 */
[----:B------:R-:W4:Y:S04]  /*177f60*/  LDL.LU.64 R18, [R1+0x3b08] ;  /* 0x003b080001127983 */ /* 0x000f280000300a00 */
[----:B------:R0:W-:Y:S04]  /*177f70*/  @P6 STG.E.U8 desc[UR6][R24.64], R0 ;  /* 0x0000000018006986 */ /* 0x0001e8000c101106 */
[----:B0-----:R-:W2:Y:S01]  /*177f80*/  LDL.LU R25, [R1+0x3a8] ;  /* 0x0003a80001197983 */ /* 0x001ea20000300800 */
[----:B------:R-:W-:-:S02]  /*177f90*/  LOP3.LUT P4, RZ, R12, 0x4, RZ, 0xc0, !PT ;  /* 0x000000040cff7812 */ /* 0x000fc4000788c0ff */
[C---:B------:R-:W-:Y:S01]  /*177fa0*/  LOP3.LUT P5, RZ, R12.reuse, 0x8, RZ, 0xc0, !PT ;  /* 0x000000080cff7812 */ /* 0x040fe200078ac0ff */
[----:B------:R-:W3:Y:S04]  /*177fb0*/  LDL.LU.64 R20, [R1+0x3b10] ;  /* 0x003b100001147983 */ /* 0x000ee80000300a00 */
[----:B------:R-:W3:Y:S04]  /*177fc0*/  LDL.LU.64 R26, [R1+0x3b18] ;  /* 0x003b1800011a7983 */ /* 0x000ee80000300a00 */
[----:B------:R-:W3:Y:S01]  /*177fd0*/  LDL.LU R24, [R1+0x398] ;  /* 0x0003980001187983 */ /* 0x000ee20000300800 */
        /* <DEDUP_REMOVED lines=11> */
[----:B--2---:R-:W-:-:S05]  /*178090*/  PRMT R0, R25, 0x7770, RZ ;  /* 0x0000777019007816 */ /* 0x004fca00000000ff */
[----:B------:R0:W-:Y:S02]  /*1780a0*/  @P4 STG.E.U8 desc[UR6][R28.64], R0 ;  /* 0x000000001c004986 */ /* 0x0001e4000c101106 */
[----:B0-----:R-:W-:Y:S02]  /*1780b0*/  PRMT R0, R25, 0x7771, RZ ;  /* 0x0000777119007816 */ /* 0x001fe400000000ff */
[----:B------:R-:W2:Y:S04]  /*1780c0*/  LDL.LU.64 R28, [R1+0x3b20] ;  /* 0x003b2000011c7983 */ /* 0x000ea80000300a00 */
[----:B---3--:R0:W-:Y:S04]  /*1780d0*/  @P5 STG.E.U8 desc[UR6][R22.64], R0 ;  /* 0x0000000016005986 */ /* 0x0081e8000c101106 */
[----:B0-----:R-:W3:Y:S04]  /*1780e0*/  LDL.LU.64 R22, [R1+0x3b28] ;  /* 0x003b280001167983 */ /* 0x001ee80000300a00 */
        /* <DEDUP_REMOVED lines=16> */
[----:B------:R-:W-:Y:S02]  /*1781f0*/  PRMT R0, R25, 0x7772, RZ ;  /* 0x0000777219007816 */ /* 0x000fe400000000ff */
[----:B------:R-:W-:Y:S02]  /*178200*/  LOP3.LUT R5, R5, 0xfeffffff, RZ, 0xc0, !PT ;  /* 0xfeffffff05057812 */ /* 0x000fe400078ec0ff */
[C---:B------:R-:W-:Y:S02]  /*178210*/  LOP3.LUT P1, RZ, R12.reuse, 0x8000, RZ, 0xc0, !PT ;  /* 0x000080000cff7812 */ /* 0x040fe4000782c0ff */
[C---:B------:R-:W-:Y:S01]  /*178220*/  LOP3.LUT P2, RZ, R12.reuse, 0x10000, RZ, 0xc0, !PT ;  /* 0x000100000cff7812 */ /* 0x040fe2000784c0ff */
[----:B----4-:R-:W-:Y:S01]  /*178230*/  @P6 STG.E.U8 desc[UR6][R18.64], R0 ;  /* 0x0000000012006986 */ /* 0x010fe2000c101106 */
[----:B------:R-:W-:-:S02]  /*178240*/  LOP3.LUT P3, RZ, R12, 0x20000, RZ, 0xc0, !PT ;  /* 0x000200000cff7812 */ /* 0x000fc4000786c0ff */
[C---:B------:R-:W-:Y:S02]  /*178250*/  LOP3.LUT P4, RZ, R12.reuse, 0x40000, RZ, 0xc0, !PT ;  /* 0x000400000cff7812 */ /* 0x040fe4000788c0ff */
[C---:B------:R-:W-:Y:S02]  /*178260*/  LOP3.LUT P5, RZ, R12.reuse, 0x80000, RZ, 0xc0, !PT ;  /* 0x000800000cff7812 */ /* 0x040fe400078ac0ff */
[C---:B------:R-:W-:Y:S02]  /*178270*/  LOP3.LUT P6, RZ, R12.reuse, 0x100000, RZ, 0xc0, !PT ;  /* 0x001000000cff7812 */ /* 0x040fe400078cc0ff */
[----:B------:R-:W-:Y:S02]  /*178280*/  @P0 LOP3.LUT R5, R5, 0x1000000, RZ, 0xfc, !PT ;  /* 0x0100000005050812 */ /* 0x000fe400078efcff */
[----:B------:R-:W-:Y:S01]  /*178290*/  LOP3.LUT P0, RZ, R12, 0x20, RZ, 0xc0, !PT ;  /* 0x000000200cff7812 */ /* 0x000fe2000780c0ff */
[----:B--2---:R0:W-:Y:S04]  /*1782a0*/  STL.64 [R1+0x5b60], R12 ;  /* 0x005b600c01007387 */ /* 0x0041e80000100a00 */
[----:B0-----:R-:W2:Y:S04]  /*1782b0*/  LDL.LU.64 R12, [R1+0x3b30] ;  /* 0x003b3000010c7983 */ /* 0x001ea80000300a00 */
[----:B------:R-:W4:Y:S01]  /*1782c0*/  LDL.LU.64 R2, [R1+0x3b40] ;  /* 0x003b400001027983 */ /* 0x000f220000300a00 */
        /* <DEDUP_REMOVED lines=13> */
[----:B----4-:R0:W-:Y:S10]  /*1783a0*/  STL.64 [R1+0x5b58], R2 ;  /* 0x005b580201007387 */ /* 0x0101f40000100a00 */
[----:B--2---:R1:W-:Y:S04]  /*1783b0*/  @P0 STG.E.U8 desc[UR6][R12.64], R0 ;  /* 0x000000000c000986 */ /* 0x0043e8000c101106 */
        /* <DEDUP_REMOVED lines=12> */
[----:B-1----:R-:W2:Y:S01]  /*178480*/  LDL.LU.64 R12, [R1+0x5b60] ;  /* 0x005b6000010c7983 */ /* 0x002ea20000300a00 */
[----:B------:R-:W-:-:S03]  /*178490*/  LOP3.LUT P0, RZ, R5, 0x100000, RZ, 0xc0, !PT ;  /* 0x0010000005ff7812 */ /* 0x000fc6000780c0ff */
[----:B------:R-:W3:Y:S01]  /*1784a0*/  LDL.LU R24, [R1+0x20] ;  /* 0x0000200001187983 */ /* 0x000ee20000300800 */
[----:B--2---:R-:W-:-:S09]  /*1784b0*/  PRMT R0, R13, 0x7770, RZ ;  /* 0x000077700d007816 */ /* 0x004fd200000000ff */
[----:B------:R0:W-:Y:S04]  /*1784c0*/  @P0 STG.E.U8 desc[UR6][R2.64], R0 ;  /* 0x0000000002000986 */ /* 0x0001e8000c101106 */
[----:B0-----:R-:W2:Y:S01]  /*1784d0*/  LDL.LU.64 R2, [R1+0x5b58] ;  /* 0x005b580001027983 */ /* 0x001ea20000300a00 */
[----:B------:R-:W-:Y:S02]  /*1784e0*/  LOP3.LUT P0, RZ, R5, 0x80000, RZ, 0xc0, !PT ;  /* 0x0008000005ff7812 */ /* 0x000fe4000780c0ff */
[----:B------:R-:W-:-:S11]  /*1784f0*/  PRMT R0, R13, 0x7771, RZ ;  /* 0x000077710d007816 */ /* 0x000fd600000000ff */
        /* <DEDUP_REMOVED lines=22> */
[----:B0-----:R-:W2:Y:S04]  /*178660*/  LDL.LU.64 R22, [R1+0x3b90] ;  /* 0x003b900001167983 */ /* 0x001ea80000300a00 */
[----:B------:R-:W3:Y:S04]  /*178670*/  LDL.LU.64 R20, [R1+0x3b98] ;  /* 0x003b980001147983 */ /* 0x000ee80000300a00 */
        /* <DEDUP_REMOVED lines=8> */
[----:B--2---:R3:W-:Y:S02]  /*178700*/  @P4 STG.E.U8 desc[UR6][R22.64], R0 ;  /* 0x0000000016004986 */ /* 0x0047e4000c101106 */
[----:B---3--:R-:W-:-:S02]  /*178710*/  PRMT R0, R25, 0x7770, RZ ;  /* 0x0000777019007816 */ /* 0x008fc400000000ff */
[----:B------:R-:W2:Y:S04]  /*178720*/  LDL.LU.64 R22, [R1+0x3bb8] ;  /* 0x003bb80001167983 */ /* 0x000ea80000300a00 */
[----:B------:R0:W-:Y:S04]  /*178730*/  @P5 STG.E.U8 desc[UR6][R20.64], R0 ;  /* 0x0000000014005986 */ /* 0x0001e8000c101106 */
[----:B0-----:R-:W3:Y:S04]  /*178740*/  LDL.LU R20, [R1+0x370] ;  /* 0x0003700001147983 */ /* 0x001ee80000300800 */
        /* <DEDUP_REMOVED lines=26> */
[----:B------:R-:W-:Y:S01]  /*1788f0*/  PRMT R0, R25, 0x7771, RZ ;  /* 0x0000777119007816 */ /* 0x000fe200000000ff */
[----:B------:R-:W3:Y:S02]  /*178900*/  LDL.LU.64 R2, [R1+0x3bd8] ;  /* 0x003bd80001027983 */ /* 0x000ee40000300a00 */
[----:B------:R-:W-:Y:S02]  /*178910*/  @P0 LOP3.LUT R5, R5, 0x2000, RZ, 0xfc, !PT ;  /* 0x0000200005050812 */ /* 0x000fe400078efcff */
[----:B------:R-:W-:Y:S01]  /*178920*/  LOP3.LUT P0, RZ, R12, 0x4000000, RZ, 0xc0, !PT ;  /* 0x040000000cff7812 */ /* 0x000fe2000780c0ff */
[----:B------:R-:W3:Y:S04]  /*178930*/  LDL.LU.64 R8, [R1+0x3be0] ;  /* 0x003be00001087983 */ /* 0x000ee80000300a00 */
[----:B------:R-:W3:Y:S01]  /*178940*/  LDL.LU.64 R14, [R1+0x3be8] ;  /* 0x003be800010e7983 */ /* 0x000ee20000300a00 */
[----:B------:R-:W-:-:S03]  /*178950*/  LOP3.LUT R5, R5, 0xffffbfff, RZ, 0xc0, !PT ;  /* 0xffffbfff05057812 */ /* 0x000fc600078ec0ff */
[----:B------:R-:W3:Y:S04]  /*178960*/  LDL.LU R21, [R1+0x360] ;  /* 0x0003600001157983 */ /* 0x000ee80000300800 */
[----:B------:R-:W3:Y:S04]  /*178970*/  LDL.LU.64 R16, [R1+0x3bf0] ;  /* 0x003bf00001107983 */ /* 0x000ee80000300a00 */
[----:B------:R-:W3:Y:S01]  /*178980*/  LDL.LU.64 R10, [R1+0x3bf8] ;  /* 0x003bf800010a7983 */ /* 0x000ee20000300a00 */
[----:B------:R-:W-:Y:S02]  /*178990*/  @P0 LOP3.LUT R5, R5, 0x4000, RZ, 0xfc, !PT ;  /* 0x0000400005050812 */ /* 0x000fe400078efcff */
[----:B------:R-:W-:-:S02]  /*1789a0*/  LOP3.LUT P0, RZ, R12, 0x2000000, RZ, 0xc0, !PT ;  /* 0x020000000cff7812 */ /* 0x000fc4000780c0ff */
[----:B------:R-:W-:Y:S01]  /*1789b0*/  LOP3.LUT R5, R5, 0xffff7fff, RZ, 0xc0, !PT ;  /* 0xffff7fff05057812 */ /* 0x000fe200078ec0ff */
[----:B----4-:R0:W-:Y:S10]  /*1789c0*/  @P6 STG.E.U8 desc[UR6][R18.64], R0 ;  /* 0x0000000012006986 */ /* 0x0101f4000c101106 */
[----:B------:R-:W-:-:S02]  /*1789d0*/  @P0 LOP3.LUT R5, R5, 0x8000, RZ, 0xfc, !PT ;  /* 0x0000800005050812 */ /* 0x000fc400078efcff */
[----:B------:R-:W-:Y:S02]  /*1789e0*/  LOP3.LUT P0, RZ, R12, 0x1000000, RZ, 0xc0, !PT ;  /* 0x010000000cff7812 */ /* 0x000fe4000780c0ff */
[----:B0-----:R-:W-:Y:S01]  /*1789f0*/  PRMT R0, R25, 0x7772, RZ ;  /* 0x0000777219007816 */ /* 0x001fe200000000ff */
[----:B------:R-:W4:Y:S04]  /*178a00*/  LDL.LU.64 R12, [R1+0x3c00] ;  /* 0x003c0000010c7983 */ /* 0x000f280000300a00 */
[----:B------:R-:W3:Y:S06]  /*178a10*/  LDL.LU.64 R18, [R1+0x3c08] ;  /* 0x003c080001127983 */ /* 0x000eec0000300a00 */
        /* <DEDUP_REMOVED lines=29> */
[----:B---3--:R-:W-:Y:S01]  /*178bf0*/  PRMT R0, R20, 0x7770, RZ ;  /* 0x0000777014007816 */ /* 0x008fe200000000ff */
[----:B------:R-:W2:Y:S10]  /*178c00*/  LDL.LU R7, [R1+0x5b40] ;  /* 0x005b400001077983 */ /* 0x000eb40000300800 */
        /* <DEDUP_REMOVED lines=25> */
[C---:B------:R-:W-:Y:S02]  /*178da0*/  LOP3.LUT P4, RZ, R24.reuse, 0x100, RZ, 0xc0, !PT ;  /* 0x0000010018ff7812 */ /* 0x040fe4000788c0ff */
[----:B------:R-:W-:Y:S02]  /*178db0*/  LOP3.LUT P5, RZ, R24, 0x200, RZ, 0xc0, !PT ;  /* 0x0000020018ff7812 */ /* 0x000fe400078ac0ff */
[----:B------:R-:W-:Y:S01]  /*178dc0*/  PRMT R0, R25, 0x7772, RZ ;  /* 0x0000777219007816 */ /* 0x000fe200000000ff */
[----:B------:R-:W4:Y:S04]  /*178dd0*/  LDL.LU.64 R26, [R1+0x3c38] ;  /* 0x003c3800011a7983 */ /* 0x000f280000300a00 */
[----:B------:R-:W4:Y:S04]  /*178de0*/  LDL.LU.64 R12, [R1+0x3c40] ;  /* 0x003c4000010c7983 */ /* 0x000f280000300a00 */
[----:B------:R-:W4:Y:S04]  /*178df0*/  LDL.LU.64 R18, [R1+0x3c48] ;  /* 0x003c480001127983 */ /* 0x000f280000300a00 */
[----:B------:R-:W4:Y:S01]  /*178e00*/  LDL.LU R21, [R1+0x384] ;  /* 0x0003840001157983 */ /* 0x000f220000300800 */
[----:B--2---:R-:W-:-:S04]  /*178e10*/  LOP3.LUT R7, R7, 0xbfffffff, RZ, 0xc0, !PT ;  /* 0xbfffffff07077812 */ /* 0x004fc800078ec0ff */
[----:B------:R-:W-:Y:S02]  /*178e20*/  @P0 LOP3.LUT R7, R7, 0x40000000, RZ, 0xfc, !PT ;  /* 0x4000000007070812 */ /* 0x000fe400078efcff */
[----:B------:R-:W-:Y:S02]  /*178e30*/  LOP3.LUT P0, RZ, R24, 0x80000, RZ, 0xc0, !PT ;  /* 0x0008000018ff7812 */ /* 0x000fe4000780c0ff */
[----:B------:R-:W-:-:S11]  /*178e40*/  LOP3.LUT R7, R7, 0x7fffffff, RZ, 0xc0, !PT ;  /* 0x7fffffff07077812 */ /* 0x000fd600078ec0ff */
[----:B------:R-:W-:-:S05]  /*178e50*/  @P0 LOP3.LUT R7, R7, 0x80000000, RZ, 0xfc, !PT ;  /* 0x8000000007070812 */ /* 0x000fca00078efcff */
[----:B------:R-:W-:Y:S04]  /*178e60*/  STL [R1+0x5b28], R7 ;  /* 0x005b280701007387 */ /* 0x000fe80000100800 */
[----:B---3--:R0:W-:Y:S02]  /*178e70*/  @P4 STG.E.U8 desc[UR6][R28.64], R0 ;  /* 0x000000001c004986 */ /* 0x0081e4000c101106 */
[----:B0-----:R-:W-:Y:S02]  /*178e80*/  PRMT R0, R25, 0x7773, RZ ;  /* 0x0000777319007816 */ /* 0x001fe400000000ff */
[----:B------:R-:W2:Y:S04]  /*178e90*/  LDL.LU.64 R28, [R1+0x3c50] ;  /* 0x003c5000011c7983 */ /* 0x000ea80000300a00 */
[----:B------:R-:W3:Y:S04]  /*178ea0*/  LDL.LU R20, [R1+0x374] ;  /* 0x0003740001147983 */ /* 0x000ee80000300800 */
        /* <DEDUP_REMOVED lines=27> */
[----:B------:R-:W-:Y:S02]  /*179060*/  LOP3.LUT R5, R5, 0xffffffbf, RZ, 0xc0, !PT ;  /* 0xffffffbf05057812 */ /* 0x000fe400078ec0ff */
[----:B------:R-:W-:-:S07]  /*179070*/  PRMT R0, R21, 0x7770, RZ ;  /* 0x0000777015007816 */ /* 0x000fce00000000ff */
        /* <DEDUP_REMOVED lines=10> */
[----:B------:R-:W2:Y:S04]  /*179120*/  LDL.LU R27, [R1+0x354] ;  /* 0x00035400011b7983 */ /* 0x000ea80000300800 */
[----:B------:R-:W2:Y:S04]  /*179130*/  LDL.LU.64 R16, [R1+0x3c90] ;  /* 0x003c900001107983 */ /* 0x000ea80000300a00 */
[----:B------:R-:W2:Y:S01]  /*179140*/  LDL.LU.64 R10, [R1+0x3c98] ;  /* 0x003c9800010a7983 */ /* 0x000ea20000300a00 */
[----:B0-----:R-:W-:-:S03]  /*179150*/  PRMT R0, R21, 0x7772, RZ ;  /* 0x0000777215007816 */ /* 0x001fc600000000ff */
[----:B------:R-:W2:Y:S04]  /*179160*/  LDL.LU.64 R12, [R1+0x3ca0] ;  /* 0x003ca000010c7983 */ /* 0x000ea80000300a00 */
[----:B------:R0:W-:Y:S01]  /*179170*/  @P0 STG.E.U8 desc[UR6][R18.64], R0 ;  /* 0x0000000012000986 */ /* 0x0001e2000c101106 */
[----:B------:R-:W-:Y:S02]  /*179180*/  LOP3.LUT P0, RZ, R5, 0x20, RZ, 0xc0, !PT ;  /* 0x0000002005ff7812 */ /* 0x000fe4000780c0ff */
[----:B0-----:R-:W-:Y:S01]  /*179190*/  PRMT R0, R21, 0x7773, RZ ;  /* 0x0000777315007816 */ /* 0x001fe200000000ff */
[----:B------:R-:W2:Y:S10]  /*1791a0*/  LDL.LU.64 R18, [R1+0x3ca8] ;  /* 0x003ca80001127983 */ /* 0x000eb40000300a00 */
[----:B------:R3:W-:Y:S01]  /*1791b0*/  @P0 STG.E.U8 desc[UR6][R28.64], R0 ;  /* 0x000000001c000986 */ /* 0x0007e2000c101106 */
[----:B------:R-:W-:-:S02]  /*1791c0*/  LOP3.LUT P0, RZ, R5, 0x10, RZ, 0xc0, !PT ;  /* 0x0000001005ff7812 */ /* 0x000fc4000780c0ff */
[----:B---3--:R-:W-:Y:S01]  /*1791d0*/  PRMT R0, R20, 0x7770, RZ ;  /* 0x0000777014007816 */ /* 0x008fe200000000ff */
[----:B------:R-:W3:Y:S04]  /*1791e0*/  LDL.LU.64 R28, [R1+0x3cb0] ;  /* 0x003cb000011c7983 */ /* 0x000ee80000300a00 */
[----:B------:R-:W3:Y:S06]  /*1791f0*/  LDL.LU R21, [R1+0x388] ;  /* 0x0003880001157983 */ /* 0x000eec0000300800 */
        /* <DEDUP_REMOVED lines=12> */
[----:B------:R-:W-:-:S11]  /*1792c0*/  PRMT R0, R20, 0x7773, RZ ;  /* 0x0000777314007816 */ /* 0x000fd600000000ff */
[----:B--2---:R0:W-:Y:S04]  /*1792d0*/  @P0 STG.E.U8 desc[UR6][R6.64], R0 ;  /* 0x0000000006000986 */ /* 0x0041e8000c101106 */
[----:B0-----:R-:W2:Y:S01]  /*1792e0*/  LDL.LU R7, [R1+0x5b28] ;  /* 0x005b280001077983 */ /* 0x001ea20000300800 */
[----:B------:R-:W-:Y:S02]  /*1792f0*/  LOP3.LUT P0, RZ, R5, 0x1, RZ, 0xc0, !PT ;  /* 0x0000000105ff7812 */ /* 0x000fe4000780c0ff */
[----:B------:R-:W-:-:S11]  /*179300*/  PRMT R0, R26, 0x7770, RZ ;  /* 0x000077701a007816 */ /* 0x000fd600000000ff */
[----:B------:R0:W-:Y:S02]  /*179310*/  @P0 STG.E.U8 desc[UR6][R2.64], R0 ;  /* 0x0000000002000986 */ /* 0x0001e4000c101106 */
[----:B0-----:R-:W-:Y:S02]  /*179320*/  PRMT R0, R26, 0x7771, RZ ;  /* 0x000077711a007816 */ /* 0x001fe400000000ff */
[C---:B------:R-:W-:Y:S02]  /*179330*/  LOP3.LUT P1, RZ, R24.reuse, 0x200000, RZ, 0xc0, !PT ;  /* 0x0020000018ff7812 */ /* 0x040fe4000782c0ff */
[C---:B------:R-:W-:Y:S02]  /*179340*/  LOP3.LUT P2, RZ, R24.reuse, 0x400000, RZ, 0xc0, !PT ;  /* 0x0040000018ff7812 */ /* 0x040fe4000784c0ff */
[C---:B------:R-:W-:Y:S02]  /*179350*/  LOP3.LUT P3, RZ, R24.reuse, 0x800000, RZ, 0xc0, !PT ;  /* 0x0080000018ff7812 */ /* 0x040fe4000786c0ff */
[----:B------:R-:W-:-:S02]  /*179360*/  LOP3.LUT P4, RZ, R24, 0x1000000, RZ, 0xc0, !PT ;  /* 0x0100000018ff7812 */ /* 0x000fc4000788c0ff */
[----:B------:R-:W-:Y:S02]  /*179370*/  LOP3.LUT P5, RZ, R24, 0x2000000, RZ, 0xc0, !PT ;  /* 0x0200000018ff7812 */ /* 0x000fe400078ac0ff */
[----:B--2---:R-:W-:-:S13]  /*179380*/  LOP3.LUT P0, RZ, R7, 0x80000000, RZ, 0xc0, !PT ;  /* 0x8000000007ff7812 */ /* 0x004fda000780c0ff */
        /* <DEDUP_REMOVED lines=13> */
[----:B---3--:R0:W-:Y:S04]  /*179460*/  @P5 STG.E.U8 desc[UR6][R28.64], R0 ;  /* 0x000000001c005986 */ /* 0x0081e8000c101106 */
[----:B0-----:R-:W2:Y:S04]  /*179470*/  LDL.LU.64 R28, [R1+0x3cc0] ;  /* 0x003cc000011c7983 */ /* 0x001ea80000300a00 */
[----:B------:R-:W3:Y:S01]  /*179480*/  LDL.LU.64 R10, [R1+0x3cc8] ;  /* 0x003cc800010a7983 */ /* 0x000ee20000300a00 */
[C---:B------:R-:W-:Y:S02]  /*179490*/  LOP3.LUT P6, RZ, R24.reuse, 0x4000000, RZ, 0xc0, !PT ;  /* 0x0400000018ff7812 */ /* 0x040fe400078cc0ff */
[----:B------:R-:W-:-:S02]  /*1794a0*/  LOP3.LUT P4, RZ, R24, 0x8000000, RZ, 0xc0, !PT ;  /* 0x0800000018ff7812 */ /* 0x000fc4000788c0ff */
[C---:B------:R-:W-:Y:S02]  /*1794b0*/  PRMT R0, R21.reuse, 0x7770, RZ ;  /* 0x0000777015007816 */ /* 0x040fe400000000ff */
[----:B------:R-:W-:Y:S01]  /*1794c0*/  LOP3.LUT P5, RZ, R24, 0x10000000, RZ, 0xc0, !PT ;  /* 0x1000000018ff7812 */ /* 0x000fe200078ac0ff */
[----:B------:R-:W3:Y:S04]  /*1794d0*/  LDL.LU.64 R12, [R1+0x3cd0] ;  /* 0x003cd000010c7983 */ /* 0x000ee80000300a00 */
[----:B------:R-:W3:Y:S04]  /*1794e0*/  LDL.LU.64 R18, [R1+0x3cd8] ;  /* 0x003cd80001127983 */ /* 0x000ee80000300a00 */
[----:B------:R-:W3:Y:S04]  /*1794f0*/  LDL.LU.64 R26, [R1+0x3ce0] ;  /* 0x003ce000011a7983 */ /* 0x000ee80000300a00 */
[----:B----4-:R0:W-:Y:S02]  /*179500*/  @P6 STG.E.U8 desc[UR6][R22.64], R0 ;  /* 0x0000000016006986 */ /* 0x0101e4000c101106 */
[----:B0-----:R-:W-:-:S02]  /*179510*/  PRMT R0, R21, 0x7771, RZ ;  /* 0x0000777115007816 */ /* 0x001fc400000000ff */
[----:B------:R-:W4:Y:S04]  /*179520*/  LDL.LU R23, [R1+0x378] ;  /* 0x0003780001177983 */ /* 0x000f280000300800 */
[----:B--2---:R0:W-:Y:S02]  /*179530*/  @P4 STG.E.U8 desc[UR6][R28.64], R0 ;  /* 0x000000001c004986 */ /* 0x0041e4000c101106 */
[----:B0-----:R-:W-:Y:S02]  /*179540*/  PRMT R0, R21, 0x7772, RZ ;  /* 0x0000777215007816 */ /* 0x001fe400000000ff */
[----:B------:R-:W2:Y:S04]  /*179550*/  LDL.LU.64 R28, [R1+0x3ce8] ;  /* 0x003ce800011c7983 */ /* 0x000ea80000300a00 */
[----:B------:R-:W2:Y:S04]  /*179560*/  LDL.LU R20, [R1+0x368] ;  /* 0x0003680001147983 */ /* 0x000ea80000300800 */
        /* <DEDUP_REMOVED lines=26> */
[----:B------:R-:W-:-:S02]  /*179710*/  LOP3.LUT P6, RZ, R24, 0x20000000, RZ, 0xc0, !PT ;  /* 0x2000000018ff7812 */ /* 0x000fc400078cc0ff */
[----:B------:R-:W-:Y:S01]  /*179720*/  PRMT R0, R21, 0x7773, RZ ;  /* 0x0000777315007816 */ /* 0x000fe200000000ff */
[----:B------:R-:W3:Y:S02]  /*179730*/  LDL.LU.64 R4, [R1+0x3d08] ;  /* 0x003d080001047983 */ /* 0x000ee40000300a00 */
[----:B------:R-:W-:Y:S02]  /*179740*/  @P0 LOP3.LUT R7, R7, 0x8000000, RZ, 0xfc, !PT ;  /* 0x0800000007070812 */ /* 0x000fe400078efcff */
[----:B------:R-:W-:Y:S01]  /*179750*/  LOP3.LUT P0, RZ, R25, 0x1, RZ, 0xc0, !PT ;  /* 0x0000000119ff7812 */ /* 0x000fe2000780c0ff */
[----:B------:R-:W3:Y:S01]  /*179760*/  LDL.LU.64 R2, [R1+0x3d10] ;  /* 0x003d100001027983 */ /* 0x000ee20000300a00 */
[----:B------:R-:W-:-:S11]  /*179770*/  LOP3.LUT R7, R7, 0xefffffff, RZ, 0xc0, !PT ;  /* 0xefffffff07077812 */ /* 0x000fd600078ec0ff */
[----:B------:R-:W-:Y:S02]  /*179780*/  @P0 LOP3.LUT R7, R7, 0x10000000, RZ, 0xfc, !PT ;  /* 0x1000000007070812 */ /* 0x000fe400078efcff */
[----:B------:R-:W-:Y:S02]  /*179790*/  LOP3.LUT P0, RZ, R24, 0x80000000, RZ, 0xc0, !PT ;  /* 0x8000000018ff7812 */ /* 0x000fe4000780c0ff */
[----:B------:R-:W-:Y:S01]  /*1797a0*/  LOP3.LUT R7, R7, 0xdfffffff, RZ, 0xc0, !PT ;  /* 0xdfffffff07077812 */ /* 0x000fe200078ec0ff */
[----:B------:R4:W-:Y:S10]  /*1797b0*/  @P6 STG.E.U8 desc[UR6][R12.64], R0 ;  /* 0x000000000c006986 */ /* 0x0009f4000c101106 */
[----:B------:R-:W-:-:S02]  /*1797c0*/  @P0 LOP3.LUT R7, R7, 0x20000000, RZ, 0xfc, !PT ;  /* 0x2000000007070812 */ /* 0x000fc400078efcff */
[----:B------:R-:W-:Y:S02]  /*1797d0*/  LOP3.LUT P0, RZ, R24, 0x40000000, RZ, 0xc0, !PT ;  /* 0x4000000018ff7812 */ /* 0x000fe4000780c0ff */
[----:B----4-:R-:W-:Y:S01]  /*1797e0*/  PRMT R0, R23, 0x7770, RZ ;  /* 0x0000777017007816 */ /* 0x010fe200000000ff */
[----:B------:R-:W4:Y:S04]  /*1797f0*/  LDL.LU R24, [R1+0x358] ;  /* 0x0003580001187983 */ /* 0x000f280000300800 */
[----:B------:R-:W4:Y:S04]  /*179800*/  LDL.LU.64 R8, [R1+0x3d18] ;  /* 0x003d180001087983 */ /* 0x000f280000300a00 */
[----:B------:R-:W4:Y:S04]  /*179810*/  LDL.LU.64 R14, [R1+0x3d20] ;  /* 0x003d2000010e7983 */ /* 0x000f280000300a00 */
[----:B------:R-:W4:Y:S04]  /*179820*/  LDL.LU R21, [R1+0x38c] ;  /* 0x00038c0001157983 */ /* 0x000f280000300800 */
[----:B------:R-:W4:Y:S04]  /*179830*/  LDL.LU.64 R16, [R1+0x3d28] ;  /* 0x003d280001107983 */ /* 0x000f280000300a00 */
        /* <DEDUP_REMOVED lines=12> */
[----:B------:R-:W2:Y:S04]  /*179900*/  LDL.LU.64 R28, [R1+0x3d48] ;  /* 0x003d4800011c7983 */ /* 0x000ea80000300a00 */
        /* <DEDUP_REMOVED lines=38> */
[----:B--2---:R0:W-:Y:S02]  /*179b70*/  @P5 STG.E.U8 desc[UR6][R28.64], R0 ;  /* 0x000000001c005986 */ /* 0x0041e4000c101106 */
[----:B0-----:R-:W-:-:S05]  /*179b80*/  PRMT R0, R21, 0x7773, RZ ;  /* 0x0000777315007816 */ /* 0x001fca00000000ff */
[----:B------:R0:W-:Y:S04]  /*179b90*/  @P6 STG.E.U8 desc[UR6][R22.64], R0 ;  /* 0x0000000016006986 */ /* 0x0001e8000c101106 */
[----:B0-----:R-:W2:Y:S04]  /*179ba0*/  LDL.LU.64 R22, [R1+0x3d58] ;  /* 0x003d580001167983 */ /* 0x001ea80000300a00 */
[----:B------:R-:W4:Y:S04]  /*179bb0*/  LDL.LU.64 R12, [R1+0x3d60] ;  /* 0x003d6000010c7983 */ /* 0x000f280000300a00 */
[----:B------:R-:W2:Y:S04]  /*179bc0*/  LDL.LU.64 R18, [R1+0x3d68] ;  /* 0x003d680001127983 */ /* 0x000ea80000300a00 */
[----:B------:R-:W2:Y:S01]  /*179bd0*/  LDL.LU R21, [R1+0x37c] ;  /* 0x00037c0001157983 */ /* 0x000ea20000300800 */
[----:B------:R-:W-:-:S03]  /*179be0*/  LOP3.LUT P4, RZ, R25, 0x4000, RZ, 0xc0, !PT ;  /* 0x0000400019ff7812 */ /* 0x000fc6000788c0ff */
[----:B------:R-:W3:Y:S04]  /*179bf0*/  LDL.LU.64 R26, [R1+0x3d70] ;  /* 0x003d7000011a7983 */ /* 0x000ee80000300a00 */
[----:B------:R-:W3:Y:S04]  /*179c00*/  LDL.LU.64 R28, [R1+0x3d78] ;  /* 0x003d7800011c7983 */ /* 0x000ee80000300a00 */
[----:B------:R-:W3:Y:S04]  /*179c10*/  LDL.LU R6, [R1+0x36c] ;  /* 0x00036c0001067983 */ /* 0x000ee80000300800 */
[----:B------:R-:W3:Y:S01]  /*179c20*/  LDL.LU R24, [R1+0x28] ;  /* 0x0000280001187983 */ /* 0x000ee20000300800 */
[----:B--2---:R-:W-:-:S05]  /*179c30*/  PRMT R0, R21, 0x7770, RZ ;  /* 0x0000777015007816 */ /* 0x004fca00000000ff */
[----:B------:R0:W-:Y:S04]  /*179c40*/  @P4 STG.E.U8 desc[UR6][R22.64], R0 ;  /* 0x0000000016004986 */ /* 0x0001e8000c101106 */
[----:B0-----:R-:W2:Y:S04]  /*179c50*/  LDL.LU.64 R22, [R1+0x3d80] ;  /* 0x003d800001167983 */ /* 0x001ea80000300a00 */
[----:B------:R-:W2:Y:S04]  /*179c60*/  LDL.LU R9, [R1+0x35c] ;  /* 0x00035c0001097983 */ /* 0x000ea80000300800 */
[----:B--2---:R0:W-:Y:S04]  /*179c70*/  STL [R1+0x5b00], R9 ;  /* 0x005b000901007387 */ /* 0x0041e80000100800 */
        /* <DEDUP_REMOVED lines=19> */
[----:B--2---:R0:W-:Y:S04]  /*179db0*/  STL.64 [R1+0x5b08], R8 ;  /* 0x005b080801007387 */ /* 0x0041e80000100a00 */
[----:B0-----:R-:W2:Y:S04]  /*179dc0*/  LDL.LU.64 R8, [R1+0x3d88] ;  /* 0x003d880001087983 */ /* 0x001ea80000300a00 */
[----:B------:R-:W2:Y:S01]  /*179dd0*/  LDL.LU.64 R4, [R1+0x3da0] ;  /* 0x003da00001047983 */ /* 0x000ea20000300a00 */
[----:B------:R-:W-:-:S02]  /*179de0*/  LOP3.LUT P0, RZ, R25, 0x100000, RZ, 0xc0, !PT ;  /* 0x0010000019ff7812 */ /* 0x000fc4000780c0ff */
        /* <DEDUP_REMOVED lines=15> */
[----:B0-----:R-:W-:-:S05]  /*179ee0*/  PRMT R0, R21, 0x7773, RZ ;  /* 0x0000777315007816 */ /* 0x001fca00000000ff */
        /* <DEDUP_REMOVED lines=11> */
[C---:B------:R-:W-:Y:S02]  /*179fa0*/  LOP3.LUT P4, RZ, R25.reuse, 0x40000000, RZ, 0xc0, !PT ;  /* 0x4000000019ff7812 */ /* 0x040fe4000788c0ff */
[----:B------:R-:W-:-:S02]  /*179fb0*/  LOP3.LUT P5, RZ, R25, 0x80000000, RZ, 0xc0, !PT ;  /* 0x8000000019ff7812 */ /* 0x000fc400078ac0ff */
[----:B0-----:R-:W-:Y:S01]  /*179fc0*/  PRMT R0, R6, 0x7772, RZ ;  /* 0x0000777206007816 */ /* 0x001fe200000000ff */
[----:B--2---:R0:W-:Y:S04]  /*179fd0*/  STL.64 [R1+0x5af8], R4 ;  /* 0x005af80401007387 */ /* 0x0041e80000100a00 */
        /* <DEDUP_REMOVED lines=13> */
[----:B-1----:R-:W2:Y:S01]  /*17a0b0*/  LDL.LU.64 R8, [R1+0x5b08] ;  /* 0x005b080001087983 */ /* 0x002ea20000300a00 */
        /* <DEDUP_REMOVED lines=9> */
[----:B------:R-:W-:Y:S02]  /*17a150*/  PRMT R0, R9, 0x7771, RZ ;  /* 0x0000777109007816 */ /* 0x000fe400000000ff */
[----:B------:R-:W-:-:S09]  /*17a160*/  LOP3.LUT P6, RZ, R24, 0x1, RZ, 0xc0, !PT ;  /* 0x0000000118ff7812 */ /* 0x000fd200078cc0ff */
        /* <DEDUP_REMOVED lines=112> */
[----:B------:R-:W-:Y:S02]  /*17a870*/  LOP3.LUT P6, RZ, R24, 0x80000, RZ, 0xc0, !PT ;  /* 0x0008000018ff7812 */ /* 0x000fe400078cc0ff */
[----:B------:R-:W-:Y:S01]  /*17a880*/  LOP3.LUT R10, R10, 0xfbffffff, RZ, 0xc0, !PT ;  /* 0xfbffffff0a0a7812 */ /* 0x000fe200078ec0ff */
        /* <DEDUP_REMOVED lines=24> */
[----:B------:R-:W-:Y:S02]  /*17aa10*/  LOP3.LUT R7, R7, 0xfffffffe, RZ, 0xc0, !PT ;  /* 0xfffffffe07077812 */ /* 0x000fe400078ec0ff */
[----:B------:R-:W-:Y:S01]  /*17aa20*/  LOP3.LUT P4, RZ, R24, 0x100000, RZ, 0xc0, !PT ;  /* 0x0010000018ff7812 */ /* 0x000fe2000788c0ff */
[----:B------:R-:W3:Y:S04]  /*17aa30*/  LDL.LU.64 R16, [R1+0x3e90] ;  /* 0x003e900001107983 */ /* 0x000ee80000300a00 */
[----:B------:R-:W4:Y:S01]  /*17aa40*/  LDL.LU.64 R12, [R1+0x3e98] ;  /* 0x003e9800010c7983 */ /* 0x000f220000300a00 */
[----:B------:R-:W-:-:S03]  /*17aa50*/  PRMT R0, R21, 0x7772, RZ ;  /* 0x0000777215007816 */ /* 0x000fc600000000ff */
[----:B------:R-:W3:Y:S04]  /*17aa60*/  LDL.LU.64 R18, [R1+0x3ea0] ;  /* 0x003ea00001127983 */ /* 0x000ee80000300a00 */
[----:B------:R-:W3:Y:S04]  /*17aa70*/  LDL.LU.64 R28, [R1+0x3ea8] ;  /* 0x003ea800011c7983 */ /* 0x000ee80000300a00 */
[----:B------:R-:W3:Y:S01]  /*17aa80*/  LDL.LU R27, [R1+0x314] ;  /* 0x00031400011b7983 */ /* 0x000ee20000300800 */
[----:B------:R-:W-:Y:S02]  /*17aa90*/  @P0 LOP3.LUT R10, R10, 0x4000000, RZ, 0xfc, !PT ;  /* 0x040000000a0a0812 */ /* 0x000fe400078efcff */
        /* <DEDUP_REMOVED lines=18> */
[----:B------:R-:W-:-:S11]  /*17abc0*/  LOP3.LUT R7, R7, 0xfffffffd, RZ, 0xc0, !PT ;  /* 0xfffffffd07077812 */ /* 0x000fd600078ec0ff */
[----:B------:R-:W-:Y:S02]  /*17abd0*/  @P0 LOP3.LUT R7, R7, 0x2, RZ, 0xfc, !PT ;  /* 0x0000000207070812 */ /* 0x000fe400078efcff */
[C---:B------:R-:W-:Y:S01]  /*17abe0*/  LOP3.LUT P0, RZ, R24.reuse, 0x1000000, RZ, 0xc0, !PT ;  /* 0x0100000018ff7812 */ /* 0x040fe2000780c0ff */
[----:B------:R-:W-:Y:S01]  /*17abf0*/  STL [R1+0x5ae0], R10 ;  /* 0x005ae00a01007387 */ /* 0x000fe20000100800 */
[----:B------:R-:W-:Y:S02]  /*17ac00*/  LOP3.LUT R7, R7, 0xfffffffb, RZ, 0xc0, !PT ;  /* 0xfffffffb07077812 */ /* 0x000fe400078ec0ff */
[C---:B------:R-:W-:Y:S02]  /*17ac10*/  LOP3.LUT P5, RZ, R24.reuse, 0x200000, RZ, 0xc0, !PT ;  /* 0x0020000018ff7812 */ /* 0x040fe400078ac0ff */
[----:B------:R-:W-:-:S07]  /*17ac20*/  LOP3.LUT P6, RZ, R24, 0x400000, RZ, 0xc0, !PT ;  /* 0x0040000018ff7812 */ /* 0x000fce00078cc0ff */
[----:B------:R-:W-:Y:S02]  /*17ac30*/  @P0 LOP3.LUT R7, R7, 0x4, RZ, 0xfc, !PT ;  /* 0x0000000407070812 */ /* 0x000fe400078efcff */
[----:B------:R-:W-:Y:S01]  /*17ac40*/  LOP3.LUT P0, RZ, R24, 0x800000, RZ, 0xc0, !PT ;  /* 0x0080000018ff7812 */ /* 0x000fe2000780c0ff */
[----:B--2---:R0:W-:Y:S04]  /*17ac50*/  @P4 STG.E.U8 desc[UR6][R22.64], R0 ;  /* 0x0000000016004986 */ /* 0x0041e8000c101106 */
[----:B0-----:R-:W2:Y:S04]  /*17ac60*/  LDL.LU.64 R22, [R1+0x3eb0] ;  /* 0x003eb00001167983 */ /* 0x001ea80000300a00 */
[----:B------:R-:W2:Y:S04]  /*17ac70*/  LDL.LU R20, [R1+0x348] ;  /* 0x0003480001147983 */ /* 0x000ea80000300800 */
[----:B------:R-:W2:Y:S04]  /*17ac80*/  LDL.LU.64 R10, [R1+0x3eb8] ;  /* 0x003eb800010a7983 */ /* 0x000ea80000300a00 */
[----:B------:R-:W2:Y:S01]  /*17ac90*/  LDL.LU R24, [R1+0x338] ;  /* 0x0003380001187983 */ /* 0x000ea20000300800 */
[----:B------:R-:W-:-:S05]  /*17aca0*/  PRMT R0, R21, 0x7773, RZ ;  /* 0x0000777315007816 */ /* 0x000fca00000000ff */
[----:B---3--:R0:W-:Y:S01]  /*17acb0*/  @P5 STG.E.U8 desc[UR6][R16.64], R0 ;  /* 0x0000000010005986 */ /* 0x0081e2000c101106 */
[C---:B------:R-:W-:Y:S02]  /*17acc0*/  LOP3.LUT P1, RZ, R25.reuse, 0x2, RZ, 0xc0, !PT ;  /* 0x0000000219ff7812 */ /* 0x040fe4000782c0ff */
[C---:B------:R-:W-:Y:S02]  /*17acd0*/  LOP3.LUT P2, RZ, R25.reuse, 0x4, RZ, 0xc0, !PT ;  /* 0x0000000419ff7812 */ /* 0x040fe4000784c0ff */
[C---:B------:R-:W-:Y:S02]  /*17ace0*/  LOP3.LUT P3, RZ, R25.reuse, 0x8, RZ, 0xc0, !PT ;  /* 0x0000000819ff7812 */ /* 0x040fe4000786c0ff */
[C---:B------:R-:W-:Y:S02]  /*17acf0*/  LOP3.LUT P4, RZ, R25.reuse, 0x10, RZ, 0xc0, !PT ;  /* 0x0000001019ff7812 */ /* 0x040fe4000788c0ff */
[----:B------:R-:W-:Y:S02]  /*17ad00*/  LOP3.LUT P5, RZ, R25, 0x20, RZ, 0xc0, !PT ;  /* 0x0000002019ff7812 */ /* 0x000fe400078ac0ff */
[----:B0-----:R-:W-:-:S05]  /*17ad10*/  PRMT R0, R27, 0x7770, RZ ;  /* 0x000077701b007816 */ /* 0x001fca00000000ff */
[----:B----4-:R-:W-:Y:S01]  /*17ad20*/  @P6 STG.E.U8 desc[UR6][R12.64], R0 ;  /* 0x000000000c006986 */ /* 0x010fe2000c101106 */
[----:B------:R-:W-:-:S03]  /*17ad30*/  LOP3.LUT P6, RZ, R25, 0x40, RZ, 0xc0, !PT ;  /* 0x0000004019ff7812 */ /* 0x000fc600078cc0ff */
        /* <DEDUP_REMOVED lines=12> */
[----:B------:R-:W-:Y:S04]  /*17ae00*/  @P0 STG.E.U8 desc[UR6][R10.64], R0 ;  /* 0x000000000a000986 */ /* 0x000fe8000c101106 */
[----:B--2---:R0:W-:Y:S04]  /*17ae10*/  STL.64 [R1+0x5ad8], R24 ;  /* 0x005ad81801007387 */ /* 0x0041e80000100a00 */
        /* <DEDUP_REMOVED lines=13> */
[----:B------:R-:W2:Y:S01]  /*17aef0*/  LDL.LU R10, [R1+0x5ae0] ;  /* 0x005ae000010a7983 */ /* 0x000ea20000300800 */
        /* <DEDUP_REMOVED lines=12> */
[----:B--2---:R-:W-:-:S11]  /*17afc0*/  PRMT R0, R24, 0x7770, RZ ;  /* 0x0000777018007816 */ /* 0x004fd600000000ff */
        /* <DEDUP_REMOVED lines=62> */
[----:B------:R-:W2:Y:S06]  /*17b3b0*/  LDL.LU.64 R4, [R1+0x3f68] ;  /* 0x003f680001047983 */ /* 0x000eac0000300a00 */
[----:B------:R-:W-:-:S02]  /*17b3c0*/  @P0 LOP3.LUT R10, R10, 0x1000000, RZ, 0xfc, !PT ;  /* 0x010000000a0a0812 */ /* 0x000fc400078efcff */
        /* <DEDUP_REMOVED lines=9> */
[----:B------:R-:W4:Y:S04]  /*17b460*/  LDL.LU.64 R14, [R1+0x3f80] ;  /* 0x003f8000010e7983 */ /* 0x000f280000300a00 */
        /* <DEDUP_REMOVED lines=18> */
[----:B------:R-:W3:Y:S10]  /*17b590*/  LDL.LU.64 R22, [R1+0x3fb0] ;  /* 0x003fb00001167983 */ /* 0x000ef40000300a00 */
        /* <DEDUP_REMOVED lines=10> */
[----:B------:R-:W3:Y:S04]  /*17b640*/  LDL.LU R24, [R1+0x30] ;  /* 0x0000300001187983 */ /* 0x000ee80000300800 */
[----:B--2---:R0:W-:Y:S01]  /*17b650*/  @P0 STG.E.U8 desc[UR6][R6.64], R0 ;  /* 0x0000000006000986 */ /* 0x0041e2000c101106 */
[----:B------:R-:W-:Y:S02]  /*17b660*/  LOP3.LUT P0, RZ, R10, 0x100000, RZ, 0xc0, !PT ;  /* 0x001000000aff7812 */ /* 0x000fe4000780c0ff */
[----:B0-----:R-:W-:-:S11]  /*17b670*/  PRMT R0, R11, 0x7772, RZ ;  /* 0x000077720b007816 */ /* 0x001fd600000000ff */
[----:B------:R0:W-:Y:S01]  /*17b680*/  @P0 STG.E.U8 desc[UR6][R4.64], R0 ;  /* 0x0000000004000986 */ /* 0x0001e2000c101106 */
        /* <DEDUP_REMOVED lines=67> */
[----:B------:R-:W-:Y:S02]  /*17bac0*/  @P0 LOP3.LUT R10, R10, 0x8000, RZ, 0xfc, !PT ;  /* 0x000080000a0a0812 */ /* 0x000fe400078efcff */
[----:B------:R-:W-:Y:S02]  /*17bad0*/  LOP3.LUT P0, RZ, R25, 0x40000000, RZ, 0xc0, !PT ;  /* 0x4000000019ff7812 */ /* 0x000fe4000780c0ff */
[----:B------:R-:W-:Y:S01]  /*17bae0*/  LOP3.LUT R10, R10, 0xfffeffff, RZ, 0xc0, !PT ;  /* 0xfffeffff0a0a7812 */ /* 0x000fe200078ec0ff */
[----:B---3--:R0:W-:Y:S10]  /*17baf0*/  @P5 STG.E.U8 desc[UR6][R12.64], R0 ;  /* 0x000000000c005986 */ /* 0x0081f4000c101106 */
[----:B------:R-:W-:-:S02]  /*17bb00*/  @P0 LOP3.LUT R10, R10, 0x10000, RZ, 0xfc, !PT ;  /* 0x000100000a0a0812 */ /* 0x000fc400078efcff */
[----:B------:R-:W-:Y:S02]  /*17bb10*/  LOP3.LUT P0, RZ, R25, 0x20000000, RZ, 0xc0, !PT ;  /* 0x2000000019ff7812 */ /* 0x000fe4000780c0ff */
[C---:B0-----:R-:W-:Y:S01]  /*17bb20*/  PRMT R0, R21.reuse, 0x7772, RZ ;  /* 0x0000777215007816 */ /* 0x041fe200000000ff */
[----:B------:R-:W3:Y:S04]  /*17bb30*/  LDL.LU R25, [R1+0x2d0] ;  /* 0x0002d00001197983 */ /* 0x000ee80000300800 */
[----:B------:R-:W3:Y:S04]  /*17bb40*/  LDL.LU.64 R8, [R1+0x4018] ;  /* 0x0040180001087983 */ /* 0x000ee80000300a00 */
[----:B------:R-:W3:Y:S04]  /*17bb50*/  LDL.LU.64 R12, [R1+0x4020] ;  /* 0x00402000010c7983 */ /* 0x000ee80000300a00 */
[----:B----4-:R0:W-:Y:S02]  /*17bb60*/  @P6 STG.E.U8 desc[UR6][R18.64], R0 ;  /* 0x0000000012006986 */ /* 0x0101e4000c101106 */
[----:B0-----:R-:W-:-:S02]  /*17bb70*/  PRMT R0, R21, 0x7773, RZ ;  /* 0x0000777315007816 */ /* 0x001fc400000000ff */
        /* <DEDUP_REMOVED lines=41> */
[----:B---3--:R-:W-:-:S11]  /*17be10*/  PRMT R0, R25, 0x7770, RZ ;  /* 0x0000777019007816 */ /* 0x008fd600000000ff */
[----:B------:R0:W-:Y:S02]  /*17be20*/  @P0 STG.E.U8 desc[UR6][R8.64], R0 ;  /* 0x0000000008000986 */ /* 0x0001e4000c101106 */
[----:B0-----:R-:W-:-:S05]  /*17be30*/  PRMT R0, R25, 0x7771, RZ ;  /* 0x0000777119007816 */ /* 0x001fca00000000ff */
[----:B------:R0:W-:Y:S02]  /*17be40*/  @P1 STG.E.U8 desc[UR6][R12.64], R0 ;  /* 0x000000000c001986 */ /* 0x0001e4000c101106 */
[C---:B0-----:R-:W-:Y:S02]  /*17be50*/  PRMT R0, R25.reuse, 0x7772, RZ ;  /* 0x0000777219007816 */ /* 0x041fe400000000ff */
[----:B------:R-:W3:Y:S04]  /*17be60*/  LDL.LU.64 R12, [R1+0x4070] ;  /* 0x00407000010c7983 */ /* 0x000ee80000300a00 */
        /* <DEDUP_REMOVED lines=9> */
[----:B0-----:R-:W4:Y:S04]  /*17bf00*/  LDL.LU.64 R22, [R1+0x4090] ;  /* 0x0040900001167983 */ /* 0x001f280000300a00 */
[----:B------:R-:W4:Y:S04]  /*17bf10*/  LDL.LU.64 R28, [R1+0x40a8] ;  /* 0x0040a800011c7983 */ /* 0x000f280000300a00 */
[----:B------:R-:W4:Y:S04]  /*17bf20*/  LDL.LU.64 R18, [R1+0x40c0] ;  /* 0x0040c00001127983 */ /* 0x000f280000300a00 */
[----:B------:R-:W4:Y:S01]  /*17bf30*/  LDL.LU R25, [R1+0x2f4] ;  /* 0x0002f40001197983 */ /* 0x000f220000300800 */
[----:B------:R-:W-:-:S02]  /*17bf40*/  LOP3.LUT P4, RZ, R24, 0x2000, RZ, 0xc0, !PT ;  /* 0x0000200018ff7812 */ /* 0x000fc4000788c0ff */
[C---:B------:R-:W-:Y:S02]  /*17bf50*/  LOP3.LUT P0, RZ, R24.reuse, 0x2000000, RZ, 0xc0, !PT ;  /* 0x0200000018ff7812 */ /* 0x040fe4000780c0ff */
[----:B------:R-:W-:Y:S02]  /*17bf60*/  LOP3.LUT P5, RZ, R24, 0x4000, RZ, 0xc0, !PT ;  /* 0x0000400018ff7812 */ /* 0x000fe400078ac0ff */
[----:B------:R-:W-:Y:S01]  /*17bf70*/  PRMT R0, R17, 0x7773, RZ ;  /* 0x0000777311007816 */ /* 0x000fe200000000ff */
[----:B------:R-:W4:Y:S04]  /*17bf80*/  LDL.LU.64 R20, [R1+0x40e0] ;  /* 0x0040e00001147983 */ /* 0x000f280000300a00 */
[----:B------:R-:W4:Y:S04]  /*17bf90*/  LDL.LU.64 R26, [R1+0x40f8] ;  /* 0x0040f800011a7983 */ /* 0x000f280000300a00 */
[----:B------:R-:W4:Y:S01]  /*17bfa0*/  LDL.LU R11, [R1+0x2e4] ;  /* 0x0002e400010b7983 */ /* 0x000f220000300800 */
[----:B--2---:R-:W-:-:S04]  /*17bfb0*/  LOP3.LUT R15, R15, 0x7fffffff, RZ, 0xc0, !PT ;  /* 0x7fffffff0f0f7812 */ /* 0x004fc800078ec0ff */
[----:B------:R-:W-:-:S05]  /*17bfc0*/  @P0 LOP3.LUT R15, R15, 0x80000000, RZ, 0xfc, !PT ;  /* 0x800000000f0f0812 */ /* 0x000fca00078efcff */
[----:B------:R-:W-:Y:S04]  /*17bfd0*/  STL [R1+0x5aa0], R15 ;  /* 0x005aa00f01007387 */ /* 0x000fe80000100800 */
[----:B---3--:R4:W-:Y:S02]  /*17bfe0*/  @P4 STG.E.U8 desc[UR6][R12.64], R0 ;  /* 0x000000000c004986 */ /* 0x0089e4000c101106 */
[----:B----4-:R-:W-:-:S05]  /*17bff0*/  PRMT R0, R25, 0x7770, RZ ;  /* 0x0000777019007816 */ /* 0x010fca00000000ff */
[----:B------:R0:W-:Y:S04]  /*17c000*/  @P5 STG.E.U8 desc[UR6][R22.64], R0 ;  /* 0x0000000016005986 */ /* 0x0001e8000c101106 */
[----:B0-----:R-:W2:Y:S04]  /*17c010*/  LDL.LU.64 R22, [R1+0x4118] ;  /* 0x0041180001167983 */ /* 0x001ea80000300a00 */
[----:B------:R-:W3:Y:S01]  /*17c020*/  LDL.LU.64 R14, [R1+0x4138] ;  /* 0x00413800010e7983 */ /* 0x000ee20000300a00 */
        /* <DEDUP_REMOVED lines=21> */
[----:B------:R-:W-:-:S07]  /*17c180*/  LOP3.LUT R10, R10, 0xffffffbf, RZ, 0xc0, !PT ;  /* 0xffffffbf0a0a7812 */ /* 0x000fce00078ec0ff */
[----:B------:R-:W-:Y:S02]  /*17c190*/  @P0 LOP3.LUT R10, R10, 0x40, RZ, 0xfc, !PT ;  /* 0x000000400a0a0812 */ /* 0x000fe400078efcff */
[C---:B------:R-:W-:Y:S02]  /*17c1a0*/  LOP3.LUT P0, RZ, R24.reuse, 0x20000, RZ, 0xc0, !PT ;  /* 0x0002000018ff7812 */ /* 0x040fe4000780c0ff */
[----:B------:R-:W-:Y:S02]  /*17c1b0*/  LOP3.LUT P6, RZ, R24, 0x8000, RZ, 0xc0, !PT ;  /* 0x0000800018ff7812 */ /* 0x000fe400078cc0ff */
[----:B------:R-:W-:Y:S02]  /*17c1c0*/  LOP3.LUT R10, R10, 0xffffff7f, RZ, 0xc0, !PT ;  /* 0xffffff7f0a0a7812 */ /* 0x000fe400078ec0ff */
[----:B------:R-:W-:-:S07]  /*17c1d0*/  PRMT R0, R25, 0x7771, RZ ;  /* 0x0000777119007816 */ /* 0x000fce00000000ff */
[----:B------:R-:W-:Y:S02]  /*17c1e0*/  @P0 LOP3.LUT R10, R10, 0x80, RZ, 0xfc, !PT ;  /* 0x000000800a0a0812 */ /* 0x000fe400078efcff */
[C---:B------:R-:W-:Y:S01]  /*17c1f0*/  LOP3.LUT P0, RZ, R24.reuse, 0x10000, RZ, 0xc0, !PT ;  /* 0x0001000018ff7812 */ /* 0x040fe2000780c0ff */
[----:B------:R0:W-:Y:S02]  /*17c200*/  @P6 STG.E.U8 desc[UR6][R28.64], R0 ;  /* 0x000000001c006986 */ /* 0x0001e4000c101106 */
[----:B0-----:R-:W-:Y:S02]  /*17c210*/  PRMT R0, R25, 0x7772, RZ ;  /* 0x0000777219007816 */ /* 0x001fe400000000ff */
[----:B------:R-:W4:Y:S04]  /*17c220*/  LDL.LU R28, [R1+0x2d4] ;  /* 0x0002d400011c7983 */ /* 0x000f280000300800 */
[----:B------:R-:W4:Y:S04]  /*17c230*/  LDL.LU.64 R6, [R1+0x4158] ;  /* 0x0041580001067983 */ /* 0x000f280000300a00 */
[----:B------:R-:W4:Y:S01]  /*17c240*/  LDL.LU.64 R4, [R1+0x4170] ;  /* 0x0041700001047983 */ /* 0x000f220000300a00 */
[----:B------:R-:W-:-:S03]  /*17c250*/  LOP3.LUT P1, RZ, R24, 0x4000000, RZ, 0xc0, !PT ;  /* 0x0400000018ff7812 */ /* 0x000fc6000782c0ff */
[----:B------:R0:W-:Y:S01]  /*17c260*/  @P0 STG.E.U8 desc[UR6][R18.64], R0 ;  /* 0x0000000012000986 */ /* 0x0001e2000c101106 */
[----:B------:R-:W-:Y:S02]  /*17c270*/  LOP3.LUT P0, RZ, R10, 0x80, RZ, 0xc0, !PT ;  /* 0x000000800aff7812 */ /* 0x000fe4000780c0ff */
[C---:B------:R-:W-:Y:S02]  /*17c280*/  LOP3.LUT P2, RZ, R24.reuse, 0x8000000, RZ, 0xc0, !PT ;  /* 0x0800000018ff7812 */ /* 0x040fe4000784c0ff */
[C---:B------:R-:W-:Y:S02]  /*17c290*/  LOP3.LUT P3, RZ, R24.reuse, 0x10000000, RZ, 0xc0, !PT ;  /* 0x1000000018ff7812 */ /* 0x040fe4000786c0ff */
[C---:B------:R-:W-:Y:S02]  /*17c2a0*/  LOP3.LUT P4, RZ, R24.reuse, 0x20000000, RZ, 0xc0, !PT ;  /* 0x2000000018ff7812 */ /* 0x040fe4000788c0ff */
[C---:B------:R-:W-:Y:S02]  /*17c2b0*/  LOP3.LUT P5, RZ, R24.reuse, 0x40000000, RZ, 0xc0, !PT ;  /* 0x4000000018ff7812 */ /* 0x040fe400078ac0ff */
[----:B------:R-:W-:Y:S01]  /*17c2c0*/  LOP3.LUT P6, RZ, R24, 0x80000000, RZ, 0xc0, !PT ;  /* 0x8000000018ff7812 */ /* 0x000fe200078cc0ff */
[----:B------:R-:W4:Y:S04]  /*17c2d0*/  LDL.LU.64 R2, [R1+0x4190] ;  /* 0x0041900001027983 */ /* 0x000f280000300a00 */
[----:B------:R-:W4:Y:S04]  /*17c2e0*/  LDL.LU R24, [R1+0x308] ;  /* 0x0003080001187983 */ /* 0x000f280000300800 */
[----:B------:R-:W4:Y:S04]  /*17c2f0*/  LDL.LU.64 R8, [R1+0x41a0] ;  /* 0x0041a00001087983 */ /* 0x000f280000300a00 */
        /* <DEDUP_REMOVED lines=16> */
[----:B------:R-:W2:Y:S04]  /*17c400*/  LDL.LU.64 R22, [R1+0x4220] ;  /* 0x0042200001167983 */ /* 0x000ea80000300a00 */
[----:B------:R-:W2:Y:S06]  /*17c410*/  LDL.LU R29, [R1+0x34] ;  /* 0x00003400011d7983 */ /* 0x000eac0000300800 */
[----:B---3--:R0:W-:Y:S04]  /*17c420*/  @P0 STG.E.U8 desc[UR6][R14.64], R0 ;  /* 0x000000000e000986 */ /* 0x0081e8000c101106 */
[----:B0-----:R-:W3:Y:S01]  /*17c430*/  LDL.LU.64 R14, [R1+0x5aa8] ;  /* 0x005aa800010e7983 */ /* 0x001ee20000300a00 */
[----:B------:R-:W-:-:S02]  /*17c440*/  LOP3.LUT P0, RZ, R10, 0x8, RZ, 0xc0, !PT ;  /* 0x000000080aff7812 */ /* 0x000fc4000780c0ff */
[----:B------:R-:W-:-:S11]  /*17c450*/  PRMT R0, R11, 0x7773, RZ ;  /* 0x000077730b007816 */ /* 0x000fd600000000ff */
[----:B---3--:R0:W-:Y:S04]  /*17c460*/  @P0 STG.E.U8 desc[UR6][R14.64], R0 ;  /* 0x000000000e000986 */ /* 0x0081e8000c101106 */
[----:B0-----:R-:W3:Y:S01]  /*17c470*/  LDL.LU R15, [R1+0x5aa0] ;  /* 0x005aa000010f7983 */ /* 0x001ee20000300800 */
[----:B------:R-:W-:Y:S02]  /*17c480*/  LOP3.LUT P0, RZ, R10, 0x4, RZ, 0xc0, !PT ;  /* 0x000000040aff7812 */ /* 0x000fe4000780c0ff */
        /* <DEDUP_REMOVED lines=8> */
[----:B0-----:R-:W-:Y:S02]  /*17c510*/  PRMT R0, R28, 0x7773, RZ ;  /* 0x000077731c007816 */ /* 0x001fe400000000ff */
[----:B---3--:R-:W-:-:S13]  /*17c520*/  LOP3.LUT P0, RZ, R15, 0x80000000, RZ, 0xc0, !PT ;  /* 0x800000000fff7812 */ /* 0x008fda000780c0ff */
        /* <DEDUP_REMOVED lines=62> */
[----:B------:R-:W3:Y:S04]  /*17c910*/  LDL.LU.64 R6, [R1+0x4330] ;  /* 0x0043300001067983 */ /* 0x000ee80000300a00 */
[----:B------:R-:W3:Y:S01]  /*17c920*/  LDL.LU.64 R4, [R1+0x4348] ;  /* 0x0043480001047983 */ /* 0x000ee20000300a00 */
[----:B------:R-:W-:-:S02]  /*17c930*/  @P0 LOP3.LUT R15, R15, 0x40000000, RZ, 0xfc, !PT ;  /* 0x400000000f0f0812 */ /* 0x000fc400078efcff */
[----:B------:R-:W-:Y:S02]  /*17c940*/  LOP3.LUT P0, RZ, R29, 0x8, RZ, 0xc0, !PT ;  /* 0x000000081dff7812 */ /* 0x000fe4000780c0ff */
[----:B0-----:R-:W-:-:S05]  /*17c950*/  PRMT R0, R24, 0x7770, RZ ;  /* 0x0000777018007816 */ /* 0x001fca00000000ff */
[----:B----4-:R0:W-:Y:S02]  /*17c960*/  @P6 STG.E.U8 desc[UR6][R18.64], R0 ;  /* 0x0000000012006986 */ /* 0x0101e4000c101106 */
[----:B0-----:R-:W-:-:S05]  /*17c970*/  PRMT R0, R24, 0x7771, RZ ;  /* 0x0000777118007816 */ /* 0x001fca00000000ff */
[----:B------:R0:W-:Y:S01]  /*17c980*/  @P0 STG.E.U8 desc[UR6][R20.64], R0 ;  /* 0x0000000014000986 */ /* 0x0001e2000c101106 */
[C---:B------:R-:W-:Y:S02]  /*17c990*/  LOP3.LUT P0, RZ, R15.reuse, 0x40000000, RZ, 0xc0, !PT ;  /* 0x400000000fff7812 */ /* 0x040fe4000780c0ff */
        /* <DEDUP_REMOVED lines=12> */
[C---:B------:R-:W-:Y:S02]  /*17ca60*/  LOP3.LUT P0, RZ, R15.reuse, 0x10000000, RZ, 0xc0, !PT ;  /* 0x100000000fff7812 */ /* 0x040fe4000780c0ff */
        /* <DEDUP_REMOVED lines=45> */
[----:B------:R-:W-:Y:S02]  /*17cd40*/  LOP3.LUT R15, R15, 0xffffdfff, RZ, 0xc0, !PT ;  /* 0xffffdfff0f0f7812 */ /* 0x000fe400078ec0ff */
[----:B------:R-:W-:Y:S01]  /*17cd50*/  LOP3.LUT P4, RZ, R29, 0x80000, RZ, 0xc0, !PT ;  /* 0x000800001dff7812 */ /* 0x000fe2000788c0ff */
[----:B------:R-:W3:Y:S01]  /*17cd60*/  LDL.LU.64 R18, [R1+0x4408] ;  /* 0x0044080001127983 */ /* 0x000ee20000300a00 */
[----:B------:R-:W-:-:S03]  /*17cd70*/  PRMT R0, R24, 0x7771, RZ ;  /* 0x0000777118007816 */ /* 0x000fc600000000ff */
[----:B------:R-:W4:Y:S04]  /*17cd80*/  LDL.LU.64 R20, [R1+0x4418] ;  /* 0x0044180001147983 */ /* 0x000f280000300a00 */
[----:B------:R-:W3:Y:S04]  /*17cd90*/  LDL.LU.64 R26, [R1+0x4428] ;  /* 0x00442800011a7983 */ /* 0x000ee80000300a00 */
[----:B------:R-:W3:Y:S04]  /*17cda0*/  LDL.LU R25, [R1+0x2dc] ;  /* 0x0002dc0001197983 */ /* 0x000ee80000300800 */
[----:B------:R-:W3:Y:S01]  /*17cdb0*/  LDL.LU R17, [R1+0x38] ;  /* 0x0000380001117983 */ /* 0x000ee20000300800 */
        /* <DEDUP_REMOVED lines=27> */
[----:B------:R-:W-:Y:S02]  /*17cf70*/  LOP3.LUT P0, RZ, R29, 0x400000, RZ, 0xc0, !PT ;  /* 0x004000001dff7812 */ /* 0x000fe4000780c0ff */
[----:B------:R-:W4:Y:S04]  /*17cf80*/  LDL.LU.64 R28, [R1+0x4438] ;  /* 0x00443800011c7983 */ /* 0x000f280000300a00 */
[----:B--2---:R0:W-:Y:S04]  /*17cf90*/  @P4 STG.E.U8 desc[UR6][R22.64], R0 ;  /* 0x0000000016004986 */ /* 0x0041e8000c101106 */
[----:B0-----:R-:W2:Y:S04]  /*17cfa0*/  LDL.LU.64 R22, [R1+0x4460] ;  /* 0x0044600001167983 */ /* 0x001ea80000300a00 */
[----:B------:R-:W2:Y:S01]  /*17cfb0*/  LDL.LU R11, [R1+0x2c0] ;  /* 0x0002c000010b7983 */ /* 0x000ea20000300800 */
[----:B------:R-:W-:-:S05]  /*17cfc0*/  PRMT R0, R24, 0x7772, RZ ;  /* 0x0000777218007816 */ /* 0x000fca00000000ff */
[----:B---3--:R-:W-:Y:S04]  /*17cfd0*/  @P5 STG.E.U8 desc[UR6][R18.64], R0 ;  /* 0x0000000012005986 */ /* 0x008fe8000c101106 */
[----:B--2---:R0:W-:Y:S04]  /*17cfe0*/  STL [R1+0x5a80], R11 ;  /* 0x005a800b01007387 */ /* 0x0041e80000100800 */
[----:B0-----:R-:W2:Y:S04]  /*17cff0*/  LDL.LU.64 R10, [R1+0x4470] ;  /* 0x00447000010a7983 */ /* 0x001ea80000300a00 */
[----:B------:R-:W3:Y:S01]  /*17d000*/  LDL.LU.64 R18, [R1+0x44a8] ;  /* 0x0044a80001127983 */ /* 0x000ee20000300a00 */
[----:B------:R-:W-:-:S05]  /*17d010*/  PRMT R0, R24, 0x7773, RZ ;  /* 0x0000777318007816 */ /* 0x000fca00000000ff */
[----:B----4-:R0:W-:Y:S02]  /*17d020*/  @P6 STG.E.U8 desc[UR6][R20.64], R0 ;  /* 0x0000000014006986 */ /* 0x0101e4000c101106 */
[----:B0-----:R-:W-:-:S05]  /*17d030*/  PRMT R0, R25, 0x7770, RZ ;  /* 0x0000777019007816 */ /* 0x001fca00000000ff */
[----:B------:R-:W-:Y:S01]  /*17d040*/  @P0 STG.E.U8 desc[UR6][R26.64], R0 ;  /* 0x000000001a000986 */ /* 0x000fe2000c101106 */
[----:B------:R-:W-:-:S03]  /*17d050*/  LOP3.LUT P0, RZ, R15, 0x200000, RZ, 0xc0, !PT ;  /* 0x002000000fff7812 */ /* 0x000fc6000780c0ff */
[----:B---3--:R0:W-:Y:S04]  /*17d060*/  STL.64 [R1+0x5a70], R18 ;  /* 0x005a701201007387 */ /* 0x0081e80000100a00 */
[----:B0-----:R-:W3:Y:S01]  /*17d070*/  LDL.LU.64 R18, [R1+0x4498] ;  /* 0x0044980001127983 */ /* 0x001ee20000300a00 */
[----:B------:R-:W-:-:S05]  /*17d080*/  PRMT R0, R25, 0x7771, RZ ;  /* 0x0000777119007816 */ /* 0x000fca00000000ff */
        /* <DEDUP_REMOVED lines=9> */
[----:B------:R-:W3:Y:S04]  /*17d120*/  LDL.LU.64 R6, [R1+0x44b8] ;  /* 0x0044b80001067983 */ /* 0x000ee80000300a00 */
[----:B------:R-:W4:Y:S04]  /*17d130*/  LDL.LU R20, [R1+0x2b0] ;  /* 0x0002b00001147983 */ /* 0x000f280000300800 */
[----:B------:R-:W2:Y:S04]  /*17d140*/  LDL.LU.64 R4, [R1+0x44c8] ;  /* 0x0044c80001047983 */ /* 0x000ea80000300a00 */
        /* <DEDUP_REMOVED lines=27> */
[----:B0-----:R-:W-:Y:S01]  /*17d300*/  PRMT R0, R11, 0x7773, RZ ;  /* 0x000077730b007816 */ /* 0x001fe200000000ff */
[----:B------:R-:W2:Y:S10]  /*17d310*/  LDL.LU R18, [R1+0x5a68] ;  /* 0x005a680001127983 */ /* 0x000eb40000300800 */
[----:B---3--:R4:W-:Y:S01]  /*17d320*/  @P0 STG.E.U8 desc[UR6][R6.64], R0 ;  /* 0x0000000006000986 */ /* 0x0089e2000c101106 */
[----:B------:R-:W-:-:S02]  /*17d330*/  LOP3.LUT P0, RZ, R15, 0x4000, RZ, 0xc0, !PT ;  /* 0x000040000fff7812 */ /* 0x000fc4000780c0ff */
        /* <DEDUP_REMOVED lines=18> */
[----:B------:R-:W2:Y:S04]  /*17d460*/  LDL.LU.64 R12, [R1+0x4518] ;  /* 0x00451800010c7983 */ /* 0x000ea80000300a00 */
[----:B------:R0:W-:Y:S04]  /*17d470*/  @P6 STG.E.U8 desc[UR6][R24.64], R0 ;  /* 0x0000000018006986 */ /* 0x0001e8000c101106 */
[----:B0-----:R-:W2:Y:S01]  /*17d480*/  LDL.LU R24, [R1+0x290] ;  /* 0x0002900001187983 */ /* 0x001ea20000300800 */
[----:B------:R-:W-:-:S02]  /*17d490*/  LOP3.LUT P4, RZ, R17, 0x40, RZ, 0xc0, !PT ;  /* 0x0000004011ff7812 */ /* 0x000fc4000788c0ff */
[C---:B------:R-:W-:Y:S01]  /*17d4a0*/  LOP3.LUT P5, RZ, R17.reuse, 0x80, RZ, 0xc0, !PT ;  /* 0x0000008011ff7812 */ /* 0x040fe200078ac0ff */
[----:B------:R-:W3:Y:S04]  /*17d4b0*/  LDL.LU.64 R20, [R1+0x4520] ;  /* 0x0045200001147983 */ /* 0x000ee80000300a00 */
[----:B------:R-:W4:Y:S04]  /*17d4c0*/  LDL.LU.64 R26, [R1+0x4528] ;  /* 0x00452800011a7983 */ /* 0x000f280000300a00 */
[----:B------:R-:W4:Y:S01]  /*17d4d0*/  LDL.LU R25, [R1+0x2c4] ;  /* 0x0002c40001197983 */ /* 0x000f220000300800 */
        /* <DEDUP_REMOVED lines=12> */
[----:B---3--:R0:W-:Y:S02]  /*17d5a0*/  @P4 STG.E.U8 desc[UR6][R28.64], R0 ;  /* 0x000000001c004986 */ /* 0x0081e4000c101106 */
[----:B0-----:R-:W-:Y:S02]  /*17d5b0*/  PRMT R0, R24, 0x7771, RZ ;  /* 0x0000777118007816 */ /* 0x001fe400000000ff */
[----:B------:R-:W2:Y:S04]  /*17d5c0*/  LDL.LU.64 R28, [R1+0x4530] ;  /* 0x00453000011c7983 */ /* 0x000ea80000300a00 */
[----:B----4-:R0:W-:Y:S04]  /*17d5d0*/  @P5 STG.E.U8 desc[UR6][R22.64], R0 ;  /* 0x0000000016005986 */ /* 0x0101e8000c101106 */
[----:B0-----:R-:W3:Y:S04]  /*17d5e0*/  LDL.LU.64 R22, [R1+0x4538] ;  /* 0x0045380001167983 */ /* 0x001ee80000300a00 */
        /* <DEDUP_REMOVED lines=16> */
[----:B------:R-:W-:Y:S02]  /*17d6f0*/  PRMT R0, R24, 0x7772, RZ ;  /* 0x0000777218007816 */ /* 0x000fe400000000ff */
[----:B------:R-:W-:Y:S02]  /*17d700*/  LOP3.LUT R15, R15, 0xffffefff, RZ, 0xc0, !PT ;  /* 0xffffefff0f0f7812 */ /* 0x000fe400078ec0ff */
[C---:B------:R-:W-:Y:S02]  /*17d710*/  LOP3.LUT P1, RZ, R17.reuse, 0x80000, RZ, 0xc0, !PT ;  /* 0x0008000011ff7812 */ /* 0x040fe4000782c0ff */
        /* <DEDUP_REMOVED lines=8> */
[----:B----4-:R0:W-:Y:S04]  /*17d7a0*/  STL.64 [R1+0x5a60], R18 ;  /* 0x005a601201007387 */ /* 0x0101e80000100a00 */
[----:B0-----:R-:W4:Y:S04]  /*17d7b0*/  LDL.LU.64 R18, [R1+0x4540] ;  /* 0x0045400001127983 */ /* 0x001f280000300a00 */
[----:B------:R0:W-:Y:S04]  /*17d7c0*/  STL [R1+0x5a50], R17 ;  /* 0x005a501101007387 */ /* 0x0001e80000100800 */
        /* <DEDUP_REMOVED lines=11> */
[----:B---3--:R0:W-:Y:S01]  /*17d880*/  @P0 STG.E.U8 desc[UR6][R22.64], R0 ;  /* 0x0000000016000986 */ /* 0x0081e2000c101106 */
[----:B------:R-:W-:Y:S02]  /*17d890*/  LOP3.LUT P0, RZ, R15, 0x200, RZ, 0xc0, !PT ;  /* 0x000002000fff7812 */ /* 0x000fe4000780c0ff */
[----:B0-----:R-:W-:Y:S01]  /*17d8a0*/  PRMT R0, R25, 0x7773, RZ ;  /* 0x0000777319007816 */ /* 0x001fe200000000ff */
[----:B----4-:R0:W-:Y:S10]  /*17d8b0*/  STL.64 [R1+0x5a58], R16 ;  /* 0x005a581001007387 */ /* 0x0101f40000100a00 */
        /* <DEDUP_REMOVED lines=23> */
[----:B0-----:R-:W-:Y:S01]  /*17da30*/  PRMT R0, R19, 0x7772, RZ ;  /* 0x0000777213007816 */ /* 0x001fe200000000ff */
[----:B------:R-:W2:Y:S10]  /*17da40*/  LDL.LU R17, [R1+0x5a50] ;  /* 0x005a500001117983 */ /* 0x000eb40000300800 */
        /* <DEDUP_REMOVED lines=21> */
[----:B------:R-:W4:Y:S04]  /*17dba0*/  LDL.LU.64 R12, [R1+0x45b0] ;  /* 0x0045b000010c7983 */ /* 0x000f280000300a00 */
[----:B------:R-:W4:Y:S04]  /*17dbb0*/  LDL.LU.64 R26, [R1+0x45b8] ;  /* 0x0045b800011a7983 */ /* 0x000f280000300a00 */
[----:B------:R-:W4:Y:S01]  /*17dbc0*/  LDL.LU R24, [R1+0x2c8] ;  /* 0x0002c80001187983 */ /* 0x000f220000300800 */
[----:B------:R-:W-:-:S03]  /*17dbd0*/  PRMT R0, R11, 0x7773, RZ ;  /* 0x000077730b007816 */ /* 0x000fc600000000ff */
[----:B------:R-:W4:Y:S04]  /*17dbe0*/  LDL.LU.64 R28, [R1+0x45c0] ;  /* 0x0045c000011c7983 */ /* 0x000f280000300a00 */
[----:B------:R-:W4:Y:S01]  /*17dbf0*/  LDL.LU R19, [R1+0x2b8] ;  /* 0x0002b80001137983 */ /* 0x000f220000300800 */
[C---:B--2---:R-:W-:Y:S02]  /*17dc00*/  LOP3.LUT P4, RZ, R17.reuse, 0x2000000, RZ, 0xc0, !PT ;  /* 0x0200000011ff7812 */ /* 0x044fe4000788c0ff */
[----:B------:R-:W-:-:S11]  /*17dc10*/  LOP3.LUT P5, RZ, R17, 0x4000000, RZ, 0xc0, !PT ;  /* 0x0400000011ff7812 */ /* 0x000fd600078ac0ff */
[----:B---3--:R4:W-:Y:S02]  /*17dc20*/  @P4 STG.E.U8 desc[UR6][R22.64], R0 ;  /* 0x0000000016004986 */ /* 0x0089e4000c101106 */
[----:B----4-:R-:W-:Y:S02]  /*17dc30*/  PRMT R0, R24, 0x7770, RZ ;  /* 0x0000777018007816 */ /* 0x010fe400000000ff */
[----:B------:R-:W2:Y:S04]  /*17dc40*/  LDL.LU.64 R22, [R1+0x45c8] ;  /* 0x0045c80001167983 */ /* 0x000ea80000300a00 */
[----:B------:R0:W-:Y:S04]  /*17dc50*/  @P5 STG.E.U8 desc[UR6][R20.64], R0 ;  /* 0x0000000014005986 */ /* 0x0001e8000c101106 */
[----:B0-----:R-:W3:Y:S04]  /*17dc60*/  LDL.LU R20, [R1+0x2a8] ;  /* 0x0002a80001147983 */ /* 0x001ee80000300800 */
[----:B------:R-:W4:Y:S04]  /*17dc70*/  LDL.LU.64 R10, [R1+0x45e8] ;  /* 0x0045e800010a7983 */ /* 0x000f280000300a00 */
        /* <DEDUP_REMOVED lines=25> */
[----:B------:R-:W-:Y:S01]  /*17de10*/  PRMT R0, R24, 0x7771, RZ ;  /* 0x0000777118007816 */ /* 0x000fe200000000ff */
[----:B------:R-:W3:Y:S02]  /*17de20*/  LDL.LU.64 R6, [R1+0x45f0] ;  /* 0x0045f00001067983 */ /* 0x000ee40000300a00 */
[----:B------:R-:W-:Y:S02]  /*17de30*/  @P0 LOP3.LUT R15, R15, 0x2, RZ, 0xfc, !PT ;  /* 0x000000020f0f0812 */ /* 0x000fe400078efcff */
[----:B------:R-:W-:Y:S01]  /*17de40*/  LOP3.LUT P0, RZ, R17, 0x40000000, RZ, 0xc0, !PT ;  /* 0x4000000011ff7812 */ /* 0x000fe2000780c0ff */
[----:B------:R-:W3:Y:S04]  /*17de50*/  LDL.LU.64 R4, [R1+0x45f8] ;  /* 0x0045f80001047983 */ /* 0x000ee80000300a00 */
[----:B------:R-:W3:Y:S01]  /*17de60*/  LDL.LU R21, [R1+0x298] ;  /* 0x0002980001157983 */ /* 0x000ee20000300800 */
[----:B------:R-:W-:-:S03]  /*17de70*/  LOP3.LUT R15, R15, 0xfffffffb, RZ, 0xc0, !PT ;  /* 0xfffffffb0f0f7812 */ /* 0x000fc600078ec0ff */
[----:B------:R-:W3:Y:S04]  /*17de80*/  LDL.LU.64 R2, [R1+0x4600] ;  /* 0x0046000001027983 */ /* 0x000ee80000300a00 */
[----:B------:R-:W3:Y:S01]  /*17de90*/  LDL.LU.64 R8, [R1+0x4608] ;  /* 0x0046080001087983 */ /* 0x000ee20000300a00 */
[----:B------:R-:W-:Y:S02]  /*17dea0*/  @P0 LOP3.LUT R15, R15, 0x4, RZ, 0xfc, !PT ;  /* 0x000000040f0f0812 */ /* 0x000fe400078efcff */
[----:B------:R-:W-:Y:S02]  /*17deb0*/  LOP3.LUT P0, RZ, R17, 0x20000000, RZ, 0xc0, !PT ;  /* 0x2000000011ff7812 */ /* 0x000fe4000780c0ff */
[----:B------:R-:W-:Y:S01]  /*17dec0*/  LOP3.LUT R15, R15, 0xfffffff7, RZ, 0xc0, !PT ;  /* 0xfffffff70f0f7812 */ /* 0x000fe200078ec0ff */
[----:B------:R0:W-:Y:S10]  /*17ded0*/  @P6 STG.E.U8 desc[UR6][R12.64], R0 ;  /* 0x000000000c006986 */ /* 0x0001f4000c101106 */
[----:B------:R-:W-:-:S02]  /*17dee0*/  @P0 LOP3.LUT R15, R15, 0x8, RZ, 0xfc, !PT ;  /* 0x000000080f0f0812 */ /* 0x000fc400078efcff */
[----:B------:R-:W-:Y:S02]  /*17def0*/  LOP3.LUT P0, RZ, R17, 0x10000000, RZ, 0xc0, !PT ;  /* 0x1000000011ff7812 */ /* 0x000fe4000780c0ff */
[----:B0-----:R-:W-:Y:S01]  /*17df00*/  PRMT R0, R24, 0x7772, RZ ;  /* 0x0000777218007816 */ /* 0x001fe200000000ff */
[----:B------:R-:W3:Y:S04]  /*17df10*/  LDL.LU.64 R16, [R1+0x4610] ;  /* 0x0046100001107983 */ /* 0x000ee80000300a00 */
        /* <DEDUP_REMOVED lines=10> */
[----:B--2---:R0:W-:Y:S01]  /*17dfc0*/  @P0 STG.E.U8 desc[UR6][R22.64], R0 ;  /* 0x0000000016000986 */ /* 0x0041e2000c101106 */
[----:B------:R-:W-:Y:S02]  /*17dfd0*/  LOP3.LUT P0, RZ, R15, 0x2, RZ, 0xc0, !PT ;  /* 0x000000020fff7812 */ /* 0x000fe4000780c0ff */
[----:B0-----:R-:W-:Y:S01]  /*17dfe0*/  PRMT R0, R19, 0x7771, RZ ;  /* 0x0000777113007816 */ /* 0x001fe200000000ff */
[----:B------:R-:W2:Y:S10]  /*17dff0*/  LDL.LU.64 R22, [R1+0x4630] ;  /* 0x0046300001167983 */ /* 0x000eb40000300a00 */
[----:B----4-:R0:W-:Y:S04]  /*17e000*/  @P0 STG.E.U8 desc[UR6][R10.64], R0 ;  /* 0x000000000a000986 */ /* 0x0101e8000c101106 */
[----:B0-----:R-:W4:Y:S01]  /*17e010*/  LDL.LU.64 R10, [R1+0x5a48] ;  /* 0x005a4800010a7983 */ /* 0x001f220000300a00 */
[----:B------:R-:W-:-:S03]  /*17e020*/  LOP3.LUT P0, RZ, R15, 0x1, RZ, 0xc0, !PT ;  /* 0x000000010fff7812 */ /* 0x000fc6000780c0ff */
[----:B------:R-:W2:Y:S01]  /*17e030*/  LDL.LU.64 R14, [R1+0x45e0] ;  /* 0x0045e000010e7983 */ /* 0x000ea20000300a00 */
[----:B------:R-:W-:-:S09]  /*17e040*/  PRMT R0, R19, 0x7772, RZ ;  /* 0x0000777213007816 */ /* 0x000fd200000000ff */
[----:B----4-:R0:W-:Y:S04]  /*17e050*/  @P0 STG.E.U8 desc[UR6][R10.64], R0 ;  /* 0x000000000a000986 */ /* 0x0101e8000c101106 */
[----:B0-----:R-:W4:Y:S01]  /*17e060*/  LDL.LU.64 R10, [R1+0x5a40] ;  /* 0x005a4000010a7983 */ /* 0x001f220000300a00 */
[----:B------:R-:W-:Y:S02]  /*17e070*/  LOP3.LUT P0, RZ, R18, 0x80000000, RZ, 0xc0, !PT ;  /* 0x8000000012ff7812 */ /* 0x000fe4000780c0ff */
[----:B------:R-:W-:Y:S02]  /*17e080*/  PRMT R0, R19, 0x7773, RZ ;  /* 0x0000777313007816 */ /* 0x000fe400000000ff */
[C---:B------:R-:W-:Y:S02]  /*17e090*/  LOP3.LUT P1, RZ, R25.reuse, 0x40, RZ, 0xc0, !PT ;  /* 0x0000004019ff7812 */ /* 0x040fe4000782c0ff */
[----:B------:R-:W-:-:S02]  /*17e0a0*/  LOP3.LUT P2, RZ, R25, 0x80, RZ, 0xc0, !PT ;  /* 0x0000008019ff7812 */ /* 0x000fc4000784c0ff */
[C---:B------:R-:W-:Y:S02]  /*17e0b0*/  LOP3.LUT P3, RZ, R25.reuse, 0x100, RZ, 0xc0, !PT ;  /* 0x0000010019ff7812 */ /* 0x040fe4000786c0ff */
[C---:B------:R-:W-:Y:S02]  /*17e0c0*/  LOP3.LUT P4, RZ, R25.reuse, 0x200, RZ, 0xc0, !PT ;  /* 0x0000020019ff7812 */ /* 0x040fe4000788c0ff */
[----:B------:R-:W-:Y:S01]  /*17e0d0*/  LOP3.LUT P5, RZ, R25, 0x400, RZ, 0xc0, !PT ;  /* 0x0000040019ff7812 */ /* 0x000fe200078ac0ff */
[----:B------:R-:W4:Y:S04]  /*17e0e0*/  LDL.LU R19, [R1+0x5a38] ;  /* 0x005a380001137983 */ /* 0x000f280000300800 */
[----:B--2---:R3:W-:Y:S01]  /*17e0f0*/  @P0 STG.E.U8 desc[UR6][R14.64], R0 ;  /* 0x000000000e000986 */ /* 0x0047e2000c101106 */
[----:B------:R-:W-:-:S02]  /*17e100*/  LOP3.LUT P0, RZ, R18, 0x40000000, RZ, 0xc0, !PT ;  /* 0x4000000012ff7812 */ /* 0x000fc4000780c0ff */
[----:B---3--:R-:W-:-:S11]  /*17e110*/  PRMT R0, R20, 0x7770, RZ ;  /* 0x0000777014007816 */ /* 0x008fd600000000ff */
        /* <DEDUP_REMOVED lines=23> */
[C---:B------:R-:W-:Y:S02]  /*17e290*/  LOP3.LUT P4, RZ, R25.reuse, 0x1000, RZ, 0xc0, !PT ;  /* 0x0000100019ff7812 */ /* 0x040fe4000788c0ff */
[----:B------:R-:W-:Y:S02]  /*17e2a0*/  PRMT R0, R24, 0x7771, RZ ;  /* 0x0000777118007816 */ /* 0x000fe400000000ff */
[----:B------:R-:W-:-:S07]  /*17e2b0*/  LOP3.LUT P5, RZ, R25, 0x2000, RZ, 0xc0, !PT ;  /* 0x0000200019ff7812 */ /* 0x000fce00078ac0ff */
[----:B------:R0:W-:Y:S02]  /*17e2c0*/  @P6 STG.E.U8 desc[UR6][R22.64], R0 ;  /* 0x0000000016006986 */ /* 0x0001e4000c101106 */
[C---:B0-----:R-:W-:Y:S02]  /*17e2d0*/  PRMT R0, R24.reuse, 0x7772, RZ ;  /* 0x0000777218007816 */ /* 0x041fe400000000ff */
        /* <DEDUP_REMOVED lines=152> */
[----:B------:R-:W2:Y:S04]  /*17ec60*/  LDL.LU R22, [R1+0x284] ;  /* 0x0002840001167983 */ /* 0x000ea80000300800 */
[----:B------:R-:W2:Y:S04]  /*17ec70*/  LDL.LU.64 R4, [R1+0x4728] ;  /* 0x0047280001047983 */ /* 0x000ea80000300a00 */
[----:B------:R-:W2:Y:S01]  /*17ec80*/  LDL.LU.64 R2, [R1+0x4730] ;  /* 0x0047300001027983 */ /* 0x000ea20000300a00 */
[----:B------:R-:W-:Y:S02]  /*17ec90*/  @P0 LOP3.LUT R18, R18, 0x10000, RZ, 0xfc, !PT ;  /* 0x0001000012120812 */ /* 0x000fe400078efcff */
[----:B------:R-:W-:-:S02]  /*17eca0*/  LOP3.LUT P0, RZ, R23, 0x8, RZ, 0xc0, !PT ;  /* 0x0000000817ff7812 */ /* 0x000fc4000780c0ff */
[----:B------:R-:W-:Y:S01]  /*17ecb0*/  LOP3.LUT R18, R18, 0xfffdffff, RZ, 0xc0, !PT ;  /* 0xfffdffff12127812 */ /* 0x000fe200078ec0ff */
[----:B---3--:R0:W-:Y:S10]  /*17ecc0*/  @P5 STG.E.U8 desc[UR6][R8.64], R0 ;  /* 0x0000000008005986 */ /* 0x0081f4000c101106 */
[----:B------:R-:W-:-:S02]  /*17ecd0*/  @P0 LOP3.LUT R18, R18, 0x20000, RZ, 0xfc, !PT ;  /* 0x0002000012120812 */ /* 0x000fc400078efcff */
[----:B------:R-:W-:Y:S02]  /*17ece0*/  LOP3.LUT P0, RZ, R23, 0x4, RZ, 0xc0, !PT ;  /* 0x0000000417ff7812 */ /* 0x000fe4000780c0ff */
[----:B0-----:R-:W-:Y:S02]  /*17ecf0*/  PRMT R0, R21, 0x7773, RZ ;  /* 0x0000777315007816 */ /* 0x001fe400000000ff */
[----:B------:R-:W3:Y:S04]  /*17ed00*/  LDL.LU R21, [R1+0x274] ;  /* 0x0002740001157983 */ /* 0x000ee80000300800 */
        /* <DEDUP_REMOVED lines=61> */
[----:B0-----:R-:W-:-:S09]  /*17f0e0*/  PRMT R0, R22, 0x7772, RZ ;  /* 0x0000777216007816 */ /* 0x001fd200000000ff */
[----:B------:R-:W-:Y:S02]  /*17f0f0*/  @P0 LOP3.LUT R18, R18, 0x20, RZ, 0xfc, !PT ;  /* 0x0000002012120812 */ /* 0x000fe400078efcff */
[----:B------:R-:W-:Y:S01]  /*17f100*/  LOP3.LUT P0, RZ, R23, 0x1000000, RZ, 0xc0, !PT ;  /* 0x0100000017ff7812 */ /* 0x000fe2000780c0ff */
[----:B----4-:R0:W-:Y:S01]  /*17f110*/  @P1 STG.E.U8 desc[UR6][R8.64], R0 ;  /* 0x0000000008001986 */ /* 0x0101e2000c101106 */
[----:B------:R-:W-:Y:S02]  /*17f120*/  LOP3.LUT R18, R18, 0xffffffbf, RZ, 0xc0, !PT ;  /* 0xffffffbf12127812 */ /* 0x000fe400078ec0ff */
[----:B0-----:R-:W-:-:S09]  /*17f130*/  PRMT R0, R22, 0x7773, RZ ;  /* 0x0000777316007816 */ /* 0x001fd200000000ff */
[----:B------:R-:W-:Y:S02]  /*17f140*/  @P0 LOP3.LUT R18, R18, 0x40, RZ, 0xfc, !PT ;  /* 0x0000004012120812 */ /* 0x000fe400078efcff */
[----:B------:R-:W-:Y:S01]  /*17f150*/  LOP3.LUT P0, RZ, R23, 0x800000, RZ, 0xc0, !PT ;  /* 0x0080000017ff7812 */ /* 0x000fe2000780c0ff */
[----:B---3--:R0:W-:Y:S01]  /*17f160*/  @P2 STG.E.U8 desc[UR6][R16.64], R0 ;  /* 0x0000000010002986 */ /* 0x0081e2000c101106 */
[----:B------:R-:W-:Y:S02]  /*17f170*/  LOP3.LUT R18, R18, 0xffffff7f, RZ, 0xc0, !PT ;  /* 0xffffff7f12127812 */ /* 0x000fe400078ec0ff */
[----:B0-----:R-:W-:Y:S01]  /*17f180*/  PRMT R0, R21, 0x7770, RZ ;  /* 0x0000777015007816 */ /* 0x001fe200000000ff */
[----:B------:R-:W2:Y:S04]  /*17f190*/  LDL.LU.64 R16, [R1+0x4768] ;  /* 0x0047680001107983 */ /* 0x000ea80000300a00 */
[----:B------:R0:W-:Y:S04]  /*17f1a0*/  @P3 STG.E.U8 desc[UR6][R12.64], R0 ;  /* 0x000000000c003986 */ /* 0x0001e8000c101106 */
[----:B------:R-:W-:-:S02]  /*17f1b0*/  @P0 LOP3.LUT R18, R18, 0x80, RZ, 0xfc, !PT ;  /* 0x0000008012120812 */ /* 0x000fc400078efcff */
[----:B------:R-:W-:Y:S02]  /*17f1c0*/  LOP3.LUT P0, RZ, R23, 0x400000, RZ, 0xc0, !PT ;  /* 0x0040000017ff7812 */ /* 0x000fe4000780c0ff */
[C---:B0-----:R-:W-:Y:S01]  /*17f1d0*/  PRMT R0, R21.reuse, 0x7771, RZ ;  /* 0x0000777115007816 */ /* 0x041fe200000000ff */
[----:B------:R-:W3:Y:S04]  /*17f1e0*/  LDL.LU.64 R12, [R1+0x4770] ;  /* 0x00477000010c7983 */ /* 0x000ee80000300a00 */
[----:B------:R0:W-:Y:S01]  /*17f1f0*/  @P4 STG.E.U8 desc[UR6][R26.64], R0 ;  /* 0x000000001a004986 */ /* 0x0001e2000c101106 */
[----:B------:R-:W-:Y:S02]  /*17f200*/  LOP3.LUT R18, R18, 0xfffffeff, RZ, 0xc0, !PT ;  /* 0xfffffeff12127812 */ /* 0x000fe400078ec0ff */
[----:B0-----:R-:W-:Y:S01]  /*17f210*/  PRMT R0, R21, 0x7772, RZ ;  /* 0x0000777215007816 */ /* 0x001fe200000000ff */
[----:B------:R-:W4:Y:S04]  /*17f220*/  LDL.LU.64 R26, [R1+0x4778] ;  /* 0x00477800011a7983 */ /* 0x000f280000300a00 */
[----:B------:R0:W-:Y:S01]  /*17f230*/  @P5 STG.E.U8 desc[UR6][R28.64], R0 ;  /* 0x000000001c005986 */ /* 0x0001e2000c101106 */
[----:B------:R-:W-:-:S02]  /*17f240*/  @P0 LOP3.LUT R18, R18, 0x100, RZ, 0xfc, !PT ;  /* 0x0000010012120812 */ /* 0x000fc400078efcff */
[C---:B------:R-:W-:Y:S02]  /*17f250*/  LOP3.LUT P4, RZ, R23.reuse, 0x40000, RZ, 0xc0, !PT ;  /* 0x0004000017ff7812 */ /* 0x040fe4000788c0ff */
[----:B------:R-:W-:Y:S02]  /*17f260*/  LOP3.LUT P5, RZ, R23, 0x80000, RZ, 0xc0, !PT ;  /* 0x0008000017ff7812 */ /* 0x000fe400078ac0ff */
[----:B0-----:R-:W-:Y:S02]  /*17f270*/  PRMT R0, R21, 0x7773, RZ ;  /* 0x0000777315007816 */ /* 0x001fe400000000ff */
[----:B------:R-:W2:Y:S04]  /*17f280*/  LDL.LU R21, [R1+0x264] ;  /* 0x0002640001157983 */ /* 0x000ea80000300800 */
[----:B------:R0:W-:Y:S01]  /*17f290*/  @P6 STG.E.U8 desc[UR6][R24.64], R0 ;  /* 0x0000000018006986 */ /* 0x0001e2000c101106 */
[----:B------:R-:W-:-:S02]  /*17f2a0*/  LOP3.LUT P6, RZ, R23, 0x100000, RZ, 0xc0, !PT ;  /* 0x0010000017ff7812 */ /* 0x000fc400078cc0ff */
[C---:B------:R-:W-:Y:S02]  /*17f2b0*/  LOP3.LUT P0, RZ, R23.reuse, 0x200000, RZ, 0xc0, !PT ;  /* 0x0020000017ff7812 */ /* 0x040fe4000780c0ff */
[----:B------:R-:W-:Y:S01]  /*17f2c0*/  LOP3.LUT P1, RZ, R23, 0x80000000, RZ, 0xc0, !PT ;  /* 0x8000000017ff7812 */ /* 0x000fe2000782c0ff */
[----:B0-----:R-:W2:Y:S04]  /*17f2d0*/  LDL.LU.64 R24, [R1+0x4780] ;  /* 0x0047800001187983 */ /* 0x001ea80000300a00 */
[----:B------:R-:W2:Y:S04]  /*17f2e0*/  LDL.LU.64 R28, [R1+0x4788] ;  /* 0x00478800011c7983 */ /* 0x000ea80000300a00 */
[----:B------:R-:W2:Y:S04]  /*17f2f0*/  LDL.LU R10, [R1+0x254] ;  /* 0x00025400010a7983 */ /* 0x000ea80000300800 */
[----:B------:R-:W2:Y:S04]  /*17f300*/  LDL.LU R11, [R1+0x44] ;  /* 0x00004400010b7983 */ /* 0x000ea80000300800 */
[----:B------:R-:W2:Y:S04]  /*17f310*/  LDL.LU.64 R22, [R1+0x4790] ;  /* 0x0047900001167983 */ /* 0x000ea80000300a00 */
[----:B------:R-:W2:Y:S04]  /*17f320*/  LDL.LU R14, [R1+0x288] ;  /* 0x00028800010e7983 */ /* 0x000ea80000300800 */
[----:B--2---:R0:W-:Y:S04]  /*17f330*/  STL [R1+0x5a08], R14 ;  /* 0x005a080e01007387 */ /* 0x0041e80000100800 */
[----:B0-----:R-:W2:Y:S01]  /*17f340*/  LDL.LU.64 R14, [R1+0x47a0] ;  /* 0x0047a000010e7983 */ /* 0x001ea20000300a00 */
[----:B------:R-:W-:-:S05]  /*17f350*/  PRMT R0, R21, 0x7770, RZ ;  /* 0x0000777015007816 */ /* 0x000fca00000000ff */
[----:B------:R0:W-:Y:S02]  /*17f360*/  @P4 STG.E.U8 desc[UR6][R16.64], R0 ;  /* 0x0000000010004986 */ /* 0x0001e4000c101106 */
[----:B0-----:R-:W-:-:S05]  /*17f370*/  PRMT R0, R21, 0x7771, RZ ;  /* 0x0000777115007816 */ /* 0x001fca00000000ff */
[----:B---3--:R0:W-:Y:S02]  /*17f380*/  @P5 STG.E.U8 desc[UR6][R12.64], R0 ;  /* 0x000000000c005986 */ /* 0x0081e4000c101106 */
[C---:B0-----:R-:W-:Y:S02]  /*17f390*/  PRMT R0, R21.reuse, 0x7772, RZ ;  /* 0x0000777215007816 */ /* 0x041fe400000000ff */
[----:B--2---:R0:W-:Y:S04]  /*17f3a0*/  STL.64 [R1+0x5a10], R14 ;  /* 0x005a100e01007387 */ /* 0x0041e80000100a00 */
[----:B0-----:R-:W2:Y:S04]  /*17f3b0*/  LDL.LU.64 R14, [R1+0x4798] ;  /* 0x00479800010e7983 */ /* 0x001ea80000300a00 */
[----:B------:R-:W3:Y:S04]  /*17f3c0*/  LDL.LU.64 R6, [R1+0x47b0] ;  /* 0x0047b00001067983 */ /* 0x000ee80000300a00 */
[----:B----4-:R0:W-:Y:S02]  /*17f3d0*/  @P6 STG.E.U8 desc[UR6][R26.64], R0 ;  /* 0x000000001a006986 */ /* 0x0101e4000c101106 */
[----:B0-----:R-:W-:-:S05]  /*17f3e0*/  PRMT R0, R21, 0x7773, RZ ;  /* 0x0000777315007816 */ /* 0x001fca00000000ff */
        /* <DEDUP_REMOVED lines=8> */
[----:B0-----:R-:W-:Y:S01]  /*17f470*/  PRMT R0, R10, 0x7772, RZ ;  /* 0x000077720a007816 */ /* 0x001fe200000000ff */
[----:B---3--:R0:W-:Y:S10]  /*17f480*/  STL.64 [R1+0x5a00], R6 ;  /* 0x005a000601007387 */ /* 0x0081f40000100a00 */
        /* <DEDUP_REMOVED lines=57> */
[C---:B------:R-:W-:Y:S02]  /*17f820*/  LOP3.LUT P5, RZ, R11.reuse, 0x40, RZ, 0xc0, !PT ;  /* 0x000000400bff7812 */ /* 0x040fe400078ac0ff */
[----:B------:R-:W-:Y:S02]  /*17f830*/  PRMT R0, R24, 0x7773, RZ ;  /* 0x0000777318007816 */ /* 0x000fe400000000ff */
[----:B------:R-:W-:Y:S01]  /*17f840*/  LOP3.LUT P6, RZ, R11, 0x80, RZ, 0xc0, !PT ;  /* 0x000000800bff7812 */ /* 0x000fe200078cc0ff */
[----:B------:R-:W4:Y:S04]  /*17f850*/  LDL.LU.64 R26, [R1+0x4820] ;  /* 0x00482000011a7983 */ /* 0x000f280000300a00 */
[----:B------:R-:W4:Y:S04]  /*17f860*/  LDL.LU R18, [R1+0x28c] ;  /* 0x00028c0001127983 */ /* 0x000f280000300800 */
[----:B------:R-:W4:Y:S04]  /*17f870*/  LDL.LU.64 R28, [R1+0x4828] ;  /* 0x00482800011c7983 */ /* 0x000f280000300a00 */
[----:B--2---:R3:W-:Y:S02]  /*17f880*/  @P4 STG.E.U8 desc[UR6][R16.64], R0 ;  /* 0x0000000010004986 */ /* 0x0047e4000c101106 */
[----:B---3--:R-:W-:-:S05]  /*17f890*/  PRMT R0, R25, 0x7770, RZ ;  /* 0x0000777019007816 */ /* 0x008fca00000000ff */
[----:B------:R0:W-:Y:S02]  /*17f8a0*/  @P5 STG.E.U8 desc[UR6][R22.64], R0 ;  /* 0x0000000016005986 */ /* 0x0001e4000c101106 */
[----:B0-----:R-:W-:Y:S02]  /*17f8b0*/  PRMT R0, R25, 0x7771, RZ ;  /* 0x0000777119007816 */ /* 0x001fe400000000ff */
[----:B------:R-:W2:Y:S04]  /*17f8c0*/  LDL.LU.64 R22, [R1+0x4830] ;  /* 0x0048300001167983 */ /* 0x000ea80000300a00 */
[----:B----4-:R0:W-:Y:S04]  /*17f8d0*/  @P6 STG.E.U8 desc[UR6][R20.64], R0 ;  /* 0x0000000014006986 */ /* 0x0101e8000c101106 */
[----:B0-----:R-:W3:Y:S04]  /*17f8e0*/  LDL.LU.64 R20, [R1+0x4838] ;  /* 0x0048380001147983 */ /* 0x001ee80000300a00 */
        /* <DEDUP_REMOVED lines=23> */
[----:B----4-:R0:W-:Y:S04]  /*17fa60*/  STL [R1+0x59f4], R14 ;  /* 0x0059f40e01007387 */ /* 0x0101e80000100800 */
[----:B0-----:R-:W4:Y:S01]  /*17fa70*/  LDL.LU.64 R14, [R1+0x4840] ;  /* 0x00484000010e7983 */ /* 0x001f220000300a00 */
[----:B------:R-:W-:-:S07]  /*17fa80*/  LOP3.LUT R19, R19, 0xbfffffff, RZ, 0xc0, !PT ;  /* 0xbfffffff13137812 */ /* 0x000fce00078ec0ff */
[----:B------:R-:W-:Y:S02]  /*17fa90*/  @P0 LOP3.LUT R19, R19, 0x40000000, RZ, 0xfc, !PT ;  /* 0x4000000013130812 */ /* 0x000fe400078efcff */
[----:B------:R-:W-:Y:S02]  /*17faa0*/  LOP3.LUT P0, RZ, R11, 0x200, RZ, 0xc0, !PT ;  /* 0x000002000bff7812 */ /* 0x000fe4000780c0ff */
[----:B------:R-:W-:Y:S02]  /*17fab0*/  LOP3.LUT R19, R19, 0x7fffffff, RZ, 0xc0, !PT ;  /* 0x7fffffff13137812 */ /* 0x000fe400078ec0ff */
[----:B------:R-:W-:-:S09]  /*17fac0*/  PRMT R0, R25, 0x7772, RZ ;  /* 0x0000777219007816 */ /* 0x000fd200000000ff */
[----:B------:R-:W-:Y:S02]  /*17fad0*/  @P0 LOP3.LUT R19, R19, 0x80000000, RZ, 0xfc, !PT ;  /* 0x8000000013130812 */ /* 0x000fe400078efcff */
        /* <DEDUP_REMOVED lines=12> */
[C---:B------:R-:W-:Y:S02]  /*17fba0*/  LOP3.LUT P1, RZ, R11.reuse, 0x40000, RZ, 0xc0, !PT ;  /* 0x000400000bff7812 */ /* 0x040fe4000782c0ff */
[C---:B------:R-:W-:Y:S02]  /*17fbb0*/  LOP3.LUT P2, RZ, R11.reuse, 0x80000, RZ, 0xc0, !PT ;  /* 0x000800000bff7812 */ /* 0x040fe4000784c0ff */
[C---:B------:R-:W-:Y:S02]  /*17fbc0*/  LOP3.LUT P3, RZ, R11.reuse, 0x100000, RZ, 0xc0, !PT ;  /* 0x001000000bff7812 */ /* 0x040fe4000786c0ff */
[C---:B------:R-:W-:Y:S02]  /*17fbd0*/  LOP3.LUT P4, RZ, R11.reuse, 0x200000, RZ, 0xc0, !PT ;  /* 0x002000000bff7812 */ /* 0x040fe4000788c0ff */
[----:B------:R-:W-:-:S02]  /*17fbe0*/  LOP3.LUT P5, RZ, R11, 0x400000, RZ, 0xc0, !PT ;  /* 0x004000000bff7812 */ /* 0x000fc400078ac0ff */
[----:B------:R-:W-:Y:S02]  /*17fbf0*/  LOP3.LUT P6, RZ, R11, 0x800000, RZ, 0xc0, !PT ;  /* 0x008000000bff7812 */ /* 0x000fe400078cc0ff */
[----:B0-----:R-:W-:Y:S01]  /*17fc00*/  PRMT R0, R18, 0x7772, RZ ;  /* 0x0000777212007816 */ /* 0x001fe200000000ff */
[----:B------:R0:W-:Y:S04]  /*17fc10*/  STL [R1+0x59f0], R11 ;  /* 0x0059f00b01007387 */ /* 0x0001e80000100800 */
[----:B---3--:R1:W-:Y:S01]  /*17fc20*/  @P0 STG.E.U8 desc[UR6][R20.64], R0 ;  /* 0x0000000014000986 */ /* 0x0083e2000c101106 */
[----:B------:R-:W-:-:S03]  /*17fc30*/  LOP3.LUT P0, RZ, R19, 0x8000000, RZ, 0xc0, !PT ;  /* 0x0800000013ff7812 */ /* 0x000fc6000780c0ff */
[----:B0-----:R-:W2:Y:S04]  /*17fc40*/  LDL.LU.64 R10, [R1+0x4848] ;  /* 0x00484800010a7983 */ /* 0x001ea80000300a00 */
[----:B------:R-:W3:Y:S04]  /*17fc50*/  LDL.LU.64 R6, [R1+0x4850] ;  /* 0x0048500001067983 */ /* 0x000ee80000300a00 */
[----:B------:R-:W2:Y:S04]  /*17fc60*/  LDL.LU.64 R4, [R1+0x4858] ;  /* 0x0048580001047983 */ /* 0x000ea80000300a00 */
[----:B------:R-:W2:Y:S04]  /*17fc70*/  LDL.LU R25, [R1+0x26c] ;  /* 0x00026c0001197983 */ /* 0x000ea80000300800 */
[----:B------:R-:W2:Y:S04]  /*17fc80*/  LDL.LU.64 R2, [R1+0x4860] ;  /* 0x0048600001027983 */ /* 0x000ea80000300a00 */
[----:B------:R-:W2:Y:S04]  /*17fc90*/  LDL.LU.64 R8, [R1+0x4868] ;  /* 0x0048680001087983 */ /* 0x000ea80000300a00 */
[----:B------:R-:W2:Y:S04]  /*17fca0*/  LDL.LU.64 R16, [R1+0x4870] ;  /* 0x0048700001107983 */ /* 0x000ea80000300a00 */
[----:B------:R-:W2:Y:S04]  /*17fcb0*/  LDL.LU.64 R12, [R1+0x4878] ;  /* 0x00487800010c7983 */ /* 0x000ea80000300a00 */
[----:B------:R-:W2:Y:S01]  /*17fcc0*/  LDL.LU.64 R26, [R1+0x4880] ;  /* 0x00488000011a7983 */ /* 0x000ea20000300a00 */
[----:B-1----:R-:W-:-:S03]  /*17fcd0*/  PRMT R0, R18, 0x7773, RZ ;  /* 0x0000777312007816 */ /* 0x002fc600000000ff */
[----:B------:R-:W2:Y:S04]  /*17fce0*/  LDL.LU.64 R28, [R1+0x4888] ;  /* 0x00488800011c7983 */ /* 0x000ea80000300a00 */
[----:B------:R-:W2:Y:S04]  /*17fcf0*/  LDL.LU R24, [R1+0x25c] ;  /* 0x00025c0001187983 */ /* 0x000ea80000300800 */
[----:B------:R-:W2:Y:S04]  /*17fd00*/  LDL.LU.64 R22, [R1+0x4890] ;  /* 0x0048900001167983 */ /* 0x000ea80000300a00 */
[----:B------:R-:W2:Y:S04]  /*17fd10*/  LDL.LU R20, [R1+0x59f8] ;  /* 0x0059f80001147983 */ /* 0x000ea80000300800 */
[----:B------:R-:W2:Y:S04]  /*17fd20*/  LDL.LU R21, [R1+0x48] ;  /* 0x0000480001157983 */ /* 0x000ea80000300800 */
[----:B----4-:R0:W-:Y:S04]  /*17fd30*/  @P0 STG.E.U8 desc[UR6][R14.64], R0 ;  /* 0x000000000e000986 */ /* 0x0101e8000c101106 */
[----:B0-----:R-:W4:Y:S01]  /*17fd40*/  LDL.LU R14, [R1+0x59f4] ;  /* 0x0059f400010e7983 */ /* 0x001f220000300800 */
[----:B------:R-:W-:-:S02]  /*17fd50*/  LOP3.LUT P0, RZ, R19, 0x4000000, RZ, 0xc0, !PT ;  /* 0x0400000013ff7812 */ /* 0x000fc4000780c0ff */
[----:B----4-:R-:W-:-:S11]  /*17fd60*/  PRMT R0, R14, 0x7770, RZ ;  /* 0x000077700e007816 */ /* 0x010fd600000000ff */
        /* <DEDUP_REMOVED lines=24> */
[----:B------:R-:W-:-:S03]  /*17fef0*/  PRMT R0, R24, 0x7772, RZ ;  /* 0x0000777218007816 */ /* 0x000fc600000000ff */
[----:B------:R-:W4:Y:S04]  /*17ff00*/  LDL.LU.64 R16, [R1+0x48a0] ;  /* 0x0048a00001107983 */ /* 0x000f280000300a00 */
[----:B------:R-:W4:Y:S04]  /*17ff10*/  LDL.LU.64 R12, [R1+0x48a8] ;  /* 0x0048a800010c7983 */ /* 0x000f280000300a00 */
[----:B------:R-:W4:Y:S04]  /*17ff20*/  LDL.LU.64 R26, [R1+0x48b0] ;  /* 0x0048b000011a7983 */ /* 0x000f280000300a00 */
[----:B------:R-:W4:Y:S04]  /*17ff30*/  LDL.LU.64 R28, [R1+0x48b8] ;  /* 0x0048b800011c7983 */ /* 0x000f280000300a00 */
[----:B------:R-:W4:Y:S01]  /*17ff40*/  LDL.LU R25, [R1+0x240] ;  /* 0x0002400001197983 */ /* 0x000f220000300800 */
[----:B--2---:R-:W-:-:S13]  /*17ff50*/  LOP3.LUT P4, RZ, R11, 0x1000000, RZ, 0xc0, !PT ;  /* 0x010000000bff7812 */ /* 0x004fda000788c0ff */
        /* <DEDUP_REMOVED lines=42> */
[----:B------:R-:W4:Y:S04]  /*180200*/  LDL.LU R11, [R1+0x220] ;  /* 0x00022000010b7983 */ /* 0x000f280000300800 */
[----:B------:R-:W4:Y:S04]  /*180210*/  LDL.LU.64 R6, [R1+0x48e8] ;  /* 0x0048e80001067983 */ /* 0x000f280000300a00 */
[----:B------:R-:W4:Y:S01]  /*180220*/  LDL.LU.64 R4, [R1+0x48f0] ;  /* 0x0048f00001047983 */ /* 0x000f220000300a00 */
[----:B0-----:R-:W-:-:S03]  /*180230*/  PRMT R0, R25, 0x7770, RZ ;  /* 0x0000777019007816 */ /* 0x001fc600000000ff */
[----:B------:R-:W4:Y:S04]  /*180240*/  LDL.LU R24, [R1+0x210] ;  /* 0x0002100001187983 */ /* 0x000f280000300800 */
[----:B------:R-:W4:Y:S04]  /*180250*/  LDL.LU.64 R2, [R1+0x48f8] ;  /* 0x0048f80001027983 */ /* 0x000f280000300a00 */
[----:B------:R-:W4:Y:S04]  /*180260*/  LDL.LU.64 R8, [R1+0x4900] ;  /* 0x0049000001087983 */ /* 0x000f280000300a00 */
[----:B------:R-:W4:Y:S04]  /*180270*/  LDL.LU.64 R16, [R1+0x4908] ;  /* 0x0049080001107983 */ /* 0x000f280000300a00 */
[----:B------:R0:W-:Y:S02]  /*180280*/  @P6 STG.E.U8 desc[UR6][R12.64], R0 ;  /* 0x000000000c006986 */ /* 0x0001e4000c101106 */
[----:B0-----:R-:W-:-:S02]  /*180290*/  PRMT R0, R25, 0x7771, RZ ;  /* 0x0000777119007816 */ /* 0x001fc400000000ff */
[----:B------:R-:W4:Y:S04]  /*1802a0*/  LDL.LU.64 R12, [R1+0x4910] ;  /* 0x00491000010c7983 */ /* 0x000f280000300a00 */
[----:B------:R0:W-:Y:S01]  /*1802b0*/  @P0 STG.E.U8 desc[UR6][R26.64], R0 ;  /* 0x000000001a000986 */ /* 0x0001e2000c101106 */
        /* <DEDUP_REMOVED lines=9> */
[----:B---3--:R-:W-:Y:S01]  /*180350*/  PRMT R0, R10, 0x7770, RZ ;  /* 0x000077700a007816 */ /* 0x008fe200000000ff */
        /* <DEDUP_REMOVED lines=40> */
[----:B---3--:R-:W-:Y:S02]  /*1805e0*/  PRMT R0, R25, 0x7770, RZ ;  /* 0x0000777019007816 */ /* 0x008fe400000000ff */
        /* <DEDUP_REMOVED lines=16> */
[----:B------:R-:W2:Y:S04]  /*1806f0*/  LDL.LU R11, [R1+0x214] ;  /* 0x00021400010b7983 */ /* 0x000ea80000300800 */
[----:B--2---:R0:W-:Y:S04]  /*180700*/  STL [R1+0x59c0], R11 ;  /* 0x0059c00b01007387 */ /* 0x0041e80000100800 */
        /* <DEDUP_REMOVED lines=72> */
[----:B------:R2:W-:Y:S01]  /*180b90*/  @P0 STG.E.U8 desc[UR6][R6.64], R0 ;  /* 0x0000000006000986 */ /* 0x0005e2000c101106 */
        /* <DEDUP_REMOVED lines=21> */
[----:B------:R0:W-:Y:S01]  /*180cf0*/  @P5 STG.E.U8 desc[UR6][R28.64], R0 ;  /* 0x000000001c005986 */ /* 0x0001e2000c101106 */
[C---:B------:R-:W-:Y:S02]  /*180d00*/  LOP3.LUT P4, RZ, R21.reuse, 0x40000000, RZ, 0xc0, !PT ;  /* 0x4000000015ff7812 */ /* 0x040fe4000788c0ff */
[----:B------:R-:W-:Y:S02]  /*180d10*/  LOP3.LUT P5, RZ, R21, 0x80000000, RZ, 0xc0, !PT ;  /* 0x8000000015ff7812 */ /* 0x000fe400078ac0ff */
[----:B0-----:R-:W-:-:S05]  /*180d20*/  PRMT R0, R25, 0x7773, RZ ;  /* 0x0000777319007816 */ /* 0x001fca00000000ff */
[----:B---3--:R0:W-:Y:S04]  /*180d30*/  @P6 STG.E.U8 desc[UR6][R22.64], R0 ;  /* 0x0000000016006986 */ /* 0x0081e8000c101106 */
[----:B0-----:R-:W2:Y:S04]  /*180d40*/  LDL.LU.64 R22, [R1+0x49c8] ;  /* 0x0049c80001167983 */ /* 0x001ea80000300a00 */
[----:B------:R-:W3:Y:S04]  /*180d50*/  LDL.LU.64 R8, [R1+0x49d0] ;  /* 0x0049d00001087983 */ /* 0x000ee80000300a00 */
[----:B------:R-:W4:Y:S04]  /*180d60*/  LDL.LU.64 R16, [R1+0x49d8] ;  /* 0x0049d80001107983 */ /* 0x000f280000300a00 */
[----:B------:R-:W2:Y:S04]  /*180d70*/  LDL.LU R21, [R1+0x238] ;  /* 0x0002380001157983 */ /* 0x000ea80000300800 */
        /* <DEDUP_REMOVED lines=34> */
[----:B------:R-:W2:Y:S02]  /*180fa0*/  LDL.LU.64 R10, [R1+0x4a18] ;  /* 0x004a1800010a7983 */ /* 0x000ea40000300a00 */
[----:B------:R-:W-:Y:S02]  /*180fb0*/  @P0 LOP3.LUT R19, R19, 0x4, RZ, 0xfc, !PT ;  /* 0x0000000413130812 */ /* 0x000fe400078efcff */
[----:B------:R-:W-:Y:S01]  /*180fc0*/  LOP3.LUT P0, RZ, R24, 0x8, RZ, 0xc0, !PT ;  /* 0x0000000818ff7812 */ /* 0x000fe2000780c0ff */
[----:B------:R-:W2:Y:S01]  /*180fd0*/  LDL.LU.64 R6, [R1+0x4a20] ;  /* 0x004a200001067983 */ /* 0x000ea20000300a00 */
[----:B------:R-:W-:-:S11]  /*180fe0*/  LOP3.LUT R19, R19, 0xfffffff7, RZ, 0xc0, !PT ;  /* 0xfffffff713137812 */ /* 0x000fd600078ec0ff */
[----:B------:R-:W-:Y:S02]  /*180ff0*/  @P0 LOP3.LUT R19, R19, 0x8, RZ, 0xfc, !PT ;  /* 0x0000000813130812 */ /* 0x000fe400078efcff */
        /* <DEDUP_REMOVED lines=9> */
[----:B------:R0:W-:Y:S01]  /*181090*/  @P0 STG.E.U8 desc[UR6][R12.64], R0 ;  /* 0x000000000c000986 */ /* 0x0001e2000c101106 */
[----:B------:R-:W-:-:S03]  /*1810a0*/  LOP3.LUT P0, RZ, R19, 0x10, RZ, 0xc0, !PT ;  /* 0x0000001013ff7812 */ /* 0x000fc6000780c0ff */
[----:B------:R-:W4:Y:S04]  /*1810b0*/  LDL.LU.64 R4, [R1+0x4a28] ;  /* 0x004a280001047983 */ /* 0x000f280000300a00 */
[----:B------:R-:W3:Y:S04]  /*1810c0*/  LDL.LU.64 R2, [R1+0x4a30] ;  /* 0x004a300001027983 */ /* 0x000ee80000300a00 */
[----:B------:R-:W3:Y:S04]  /*1810d0*/  LDL.LU.64 R8, [R1+0x4a38] ;  /* 0x004a380001087983 */ /* 0x000ee80000300a00 */
[----:B------:R-:W3:Y:S04]  /*1810e0*/  LDL.LU.64 R16, [R1+0x4a40] ;  /* 0x004a400001107983 */ /* 0x000ee80000300a00 */
[----:B------:R-:W3:Y:S01]  /*1810f0*/  LDL.LU R29, [R1+0x23c] ;  /* 0x00023c00011d7983 */ /* 0x000ee20000300800 */
        /* <DEDUP_REMOVED lines=14> */
[----:B--2---:R0:W-:Y:S01]  /*1811e0*/  @P0 STG.E.U8 desc[UR6][R14.64], R0 ;  /* 0x000000000e000986 */ /* 0x0041e2000c101106 */
[----:B------:R-:W-:-:S03]  /*1811f0*/  LOP3.LUT P0, RZ, R19, 0x1, RZ, 0xc0, !PT ;  /* 0x0000000113ff7812 */ /* 0x000fc6000780c0ff */
[----:B0-----:R-:W2:Y:S04]  /*181200*/  LDL.LU.64 R14, [R1+0x59b0] ;  /* 0x0059b000010e7983 */ /* 0x001ea80000300a00 */
[----:B------:R-:W2:Y:S01]  /*181210*/  LDL.LU.64 R18, [R1+0x4a08] ;  /* 0x004a080001127983 */ /* 0x000ea20000300a00 */
[----:B------:R-:W-:Y:S02]  /*181220*/  PRMT R0, R25, 0x7770, RZ ;  /* 0x0000777019007816 */ /* 0x000fe400000000ff */
[C---:B------:R-:W-:Y:S02]  /*181230*/  LOP3.LUT P1, RZ, R24.reuse, 0x800, RZ, 0xc0, !PT ;  /* 0x0000080018ff7812 */ /* 0x040fe4000782c0ff */
        /* <DEDUP_REMOVED lines=32> */
[----:B------:R-:W3:Y:S04]  /*181440*/  LDL.LU.64 R8, [R1+0x4a68] ;  /* 0x004a680001087983 */ /* 0x000ee80000300a00 */
[----:B------:R-:W4:Y:S01]  /*181450*/  LDL.LU.64 R16, [R1+0x4a70] ;  /* 0x004a700001107983 */ /* 0x000f220000300a00 */
[----:B------:R-:W-:-:S03]  /*181460*/  PRMT R0, R29, 0x7773, RZ ;  /* 0x000077731d007816 */ /* 0x000fc600000000ff */
[----:B------:R-:W3:Y:S04]  /*181470*/  LDL.LU.64 R12, [R1+0x4a78] ;  /* 0x004a7800010c7983 */ /* 0x000ee80000300a00 */
[----:B------:R-:W3:Y:S04]  /*181480*/  LDL.LU R25, [R1+0x22c] ;  /* 0x00022c0001197983 */ /* 0x000ee80000300800 */
        /* <DEDUP_REMOVED lines=33> */
[----:B---3--:R-:W-:Y:S02]  /*1816a0*/  PRMT R0, R25, 0x7770, RZ ;  /* 0x0000777019007816 */ /* 0x008fe400000000ff */
[----:B------:R-:W-:Y:S02]  /*1816b0*/  @P0 LOP3.LUT R20, R20, 0x2000000, RZ, 0xfc, !PT ;  /* 0x0200000014140812 */ /* 0x000fe400078efcff */
[----:B------:R-:W-:Y:S01]  /*1816c0*/  LOP3.LUT P0, RZ, R24, 0x400000, RZ, 0xc0, !PT ;  /* 0x0040000018ff7812 */ /* 0x000fe2000780c0ff */
[----:B------:R-:W3:Y:S04]  /*1816d0*/  LDL.LU.64 R14, [R1+0x4aa8] ;  /* 0x004aa800010e7983 */ /* 0x000ee80000300a00 */
[----:B------:R-:W3:Y:S01]  /*1816e0*/  LDL.LU.64 R10, [R1+0x4ab0] ;  /* 0x004ab000010a7983 */ /* 0x000ee20000300a00 */
[----:B------:R-:W-:-:S02]  /*1816f0*/  LOP3.LUT R20, R20, 0xfbffffff, RZ, 0xc0, !PT ;  /* 0xfbffffff14147812 */ /* 0x000fc400078ec0ff */
[C---:B------:R-:W-:Y:S02]  /*181700*/  LOP3.LUT P1, RZ, R24.reuse, 0x40000000, RZ, 0xc0, !PT ;  /* 0x4000000018ff7812 */ /* 0x040fe4000782c0ff */
[----:B------:R-:W-:Y:S01]  /*181710*/  LOP3.LUT P2, RZ, R24, 0x80000000, RZ, 0xc0, !PT ;  /* 0x8000000018ff7812 */ /* 0x000fe2000784c0ff */
[----:B------:R-:W3:Y:S02]  /*181720*/  LDL.LU.64 R6, [R1+0x4ab8] ;  /* 0x004ab80001067983 */ /* 0x000ee40000300a00 */
[----:B------:R-:W-:Y:S02]  /*181730*/  @P0 LOP3.LUT R20, R20, 0x4000000, RZ, 0xfc, !PT ;  /* 0x0400000014140812 */ /* 0x000fe400078efcff */
[----:B------:R-:W-:Y:S02]  /*181740*/  LOP3.LUT P0, RZ, R24, 0x200000, RZ, 0xc0, !PT ;  /* 0x0020000018ff7812 */ /* 0x000fe4000780c0ff */
[----:B------:R-:W-:Y:S01]  /*181750*/  LOP3.LUT R20, R20, 0xf7ffffff, RZ, 0xc0, !PT ;  /* 0xf7ffffff14147812 */ /* 0x000fe200078ec0ff */
[----:B------:R0:W-:Y:S10]  /*181760*/  @P5 STG.E.U8 desc[UR6][R8.64], R0 ;  /* 0x0000000008005986 */ /* 0x0001f4000c101106 */
[----:B------:R-:W-:-:S02]  /*181770*/  @P0 LOP3.LUT R20, R20, 0x8000000, RZ, 0xfc, !PT ;  /* 0x0800000014140812 */ /* 0x000fc400078efcff */
[----:B------:R-:W-:Y:S02]  /*181780*/  LOP3.LUT P0, RZ, R24, 0x100000, RZ, 0xc0, !PT ;  /* 0x0010000018ff7812 */ /* 0x000fe4000780c0ff */
[C---:B0-----:R-:W-:Y:S01]  /*181790*/  PRMT R0, R25.reuse, 0x7771, RZ ;  /* 0x0000777119007816 */ /* 0x041fe200000000ff */
        /* <DEDUP_REMOVED lines=8> */
[C---:B------:R-:W-:Y:S02]  /*181820*/  LOP3.LUT P0, RZ, R20.reuse, 0x8000000, RZ, 0xc0, !PT ;  /* 0x0800000014ff7812 */ /* 0x040fe4000780c0ff */
        /* <DEDUP_REMOVED lines=22> */
[----:B------:R-:W-:Y:S01]  /*181990*/  LOP3.LUT P6, RZ, R28, 0x8, RZ, 0xc0, !PT ;  /* 0x000000081cff7812 */ /* 0x000fe200078cc0ff */
[----:B------:R-:W3:Y:S04]  /*1819a0*/  LDL.LU R21, [R1+0x5998] ;  /* 0x0059980001157983 */ /* 0x000ee80000300800 */
        /* <DEDUP_REMOVED lines=68> */
[----:B----4-:R-:W-:Y:S02]  /*181df0*/  PRMT R0, R24, 0x7770, RZ ;  /* 0x0000777018007816 */ /* 0x010fe400000000ff */
[----:B------:R-:W-:Y:S01]  /*181e00*/  LOP3.LUT R20, R20, 0xfffdffff, RZ, 0xc0, !PT ;  /* 0xfffdffff14147812 */ /* 0x000fe200078ec0ff */
[----:B------:R-:W4:Y:S04]  /*181e10*/  LDL.LU R11, [R1+0x1f4] ;  /* 0x0001f400010b7983 */ /* 0x000f280000300800 */
[----:B------:R-:W4:Y:S04]  /*181e20*/  LDL.LU.64 R14, [R1+0x4058] ;  /* 0x00405800010e7983 */ /* 0x000f280000300a00 */
[----:B------:R-:W4:Y:S04]  /*181e30*/  LDL.LU.64 R6, [R1+0x4050] ;  /* 0x0040500001067983 */ /* 0x000f280000300a00 */
[----:B------:R-:W4:Y:S04]  /*181e40*/  LDL.LU.64 R4, [R1+0x4068] ;  /* 0x0040680001047983 */ /* 0x000f280000300a00 */
[----:B------:R-:W4:Y:S04]  /*181e50*/  LDL.LU R25, [R1+0x1e4] ;  /* 0x0001e40001197983 */ /* 0x000f280000300800 */
[----:B------:R-:W4:Y:S01]  /*181e60*/  LDL.LU.64 R2, [R1+0x4080] ;  /* 0x0040800001027983 */ /* 0x000f220000300a00 */
[----:B------:R-:W-:-:S02]  /*181e70*/  @P0 LOP3.LUT R20, R20, 0x20000, RZ, 0xfc, !PT ;  /* 0x0002000014140812 */ /* 0x000fc400078efcff */
[----:B------:R-:W-:Y:S02]  /*181e80*/  LOP3.LUT P0, RZ, R28, 0x100, RZ, 0xc0, !PT ;  /* 0x000001001cff7812 */ /* 0x000fe4000780c0ff */
[----:B------:R-:W-:Y:S01]  /*181e90*/  LOP3.LUT R20, R20, 0xfffbffff, RZ, 0xc0, !PT ;  /* 0xfffbffff14147812 */ /* 0x000fe200078ec0ff */
[----:B------:R0:W-:Y:S10]  /*181ea0*/  @P6 STG.E.U8 desc[UR6][R8.64], R0 ;  /* 0x0000000008006986 */ /* 0x0001f4000c101106 */
        /* <DEDUP_REMOVED lines=87> */
[----:B--2---:R0:W-:Y:S04]  /*182420*/  STL [R1+0x5980], R11 ;  /* 0x0059800b01007387 */ /* 0x0041e80000100800 */
        /* <DEDUP_REMOVED lines=13> */
[----:B---3--:R0:W-:Y:S04]  /*182500*/  @P5 STG.E.U8 desc[UR6][R8.64], R0 ;  /* 0x0000000008005986 */ /* 0x0081e8000c101106 */
[----:B------:R-:W-:Y:S02]  /*182510*/  @P0 LOP3.LUT R20, R20, 0x200, RZ, 0xfc, !PT ;  /* 0x0000020014140812 */ /* 0x000fe400078efcff */
[----:B------:R-:W-:Y:S02]  /*182520*/  LOP3.LUT P0, RZ, R28, 0x4000000, RZ, 0xc0, !PT ;  /* 0x040000001cff7812 */ /* 0x000fe4000780c0ff */
[----:B0-----:R-:W-:-:S05]  /*182530*/  PRMT R0, R24, 0x7773, RZ ;  /* 0x0000777318007816 */ /* 0x001fca00000000ff */
        /* <DEDUP_REMOVED lines=25> */
[----:B-1----:R-:W2:Y:S01]  /*1826d0*/  LDL.LU R11, [R1+0x5980] ;  /* 0x00598000010b7983 */ /* 0x002ea20000300800 */
[----:B------:R-:W-:-:S02]  /*1826e0*/  LOP3.LUT P0, RZ, R20, 0x40, RZ, 0xc0, !PT ;  /* 0x0000004014ff7812 */ /* 0x000fc4000780c0ff */
        /* <DEDUP_REMOVED lines=35> */
[----:B------:R-:W3:Y:S04]  /*182920*/  LDL.LU.64 R26, [R1+0x41d0] ;  /* 0x0041d000011a7983 */ /* 0x000ee80000300a00 */
[----:B------:R-:W4:Y:S04]  /*182930*/  LDL.LU.64 R22, [R1+0x41e0] ;  /* 0x0041e00001167983 */ /* 0x000f280000300a00 */
[----:B------:R-:W2:Y:S04]  /*182940*/  LDL.LU.64 R16, [R1+0x41f0] ;  /* 0x0041f00001107983 */ /* 0x000ea80000300a00 */
[----:B------:R-:W2:Y:S01]  /*182950*/  LDL.LU R11, [R1+0x20c] ;  /* 0x00020c00010b7983 */ /* 0x000ea20000300800 */
[----:B------:R-:W-:-:S02]  /*182960*/  LOP3.LUT P6, RZ, R29, 0x400, RZ, 0xc0, !PT ;  /* 0x000004001dff7812 */ /* 0x000fc400078cc0ff */
[C---:B------:R-:W-:Y:S02]  /*182970*/  LOP3.LUT P4, RZ, R29.reuse, 0x800, RZ, 0xc0, !PT ;  /* 0x000008001dff7812 */ /* 0x040fe4000788c0ff */
[----:B------:R-:W-:-:S09]  /*182980*/  LOP3.LUT P5, RZ, R29, 0x1000, RZ, 0xc0, !PT ;  /* 0x000010001dff7812 */ /* 0x000fd200078ac0ff */
[----:B------:R0:W-:Y:S04]  /*182990*/  @P6 STG.E.U8 desc[UR6][R24.64], R0 ;  /* 0x0000000018006986 */ /* 0x0001e8000c101106 */
[----:B0-----:R-:W4:Y:S04]  /*1829a0*/  LDL.LU.64 R24, [R1+0x4208] ;  /* 0x0042080001187983 */ /* 0x001f280000300a00 */
[----:B------:R-:W4:Y:S04]  /*1829b0*/  LDL.LU.64 R12, [R1+0x4218] ;  /* 0x00421800010c7983 */ /* 0x000f280000300a00 */
[----:B------:R-:W4:Y:S01]  /*1829c0*/  LDL.LU R10, [R1+0x1fc] ;  /* 0x0001fc00010a7983 */ /* 0x000f220000300800 */
[----:B------:R-:W-:-:S02]  /*1829d0*/  LOP3.LUT P0, RZ, R29, 0x2000000, RZ, 0xc0, !PT ;  /* 0x020000001dff7812 */ /* 0x000fc4000780c0ff */
[----:B--2---:R-:W-:-:S05]  /*1829e0*/  PRMT R0, R11, 0x7770, RZ ;  /* 0x000077700b007816 */ /* 0x004fca00000000ff */
[----:B---3--:R0:W-:Y:S02]  /*1829f0*/  @P4 STG.E.U8 desc[UR6][R26.64], R0 ;  /* 0x000000001a004986 */ /* 0x0081e4000c101106 */
[----:B0-----:R-:W-:Y:S02]  /*182a00*/  PRMT R0, R11, 0x7771, RZ ;  /* 0x000077710b007816 */ /* 0x001fe400000000ff */
[----:B------:R-:W2:Y:S04]  /*182a10*/  LDL.LU.64 R26, [R1+0x4228] ;  /* 0x00422800011a7983 */ /* 0x000ea80000300a00 */
[----:B----4-:R0:W-:Y:S04]  /*182a20*/  @P5 STG.E.U8 desc[UR6][R22.64], R0 ;  /* 0x0000000016005986 */ /* 0x0101e8000c101106 */
[----:B0-----:R-:W3:Y:S04]  /*182a30*/  LDL.LU.64 R22, [R1+0x4248] ;  /* 0x0042480001167983 */ /* 0x001ee80000300a00 */
[----:B------:R-:W4:Y:S01]  /*182a40*/  LDL.LU R28, [R1+0x1ec] ;  /* 0x0001ec00011c7983 */ /* 0x000f220000300800 */
[----:B------:R-:W-:-:S04]  /*182a50*/  LOP3.LUT R21, R21, 0xfeffffff, RZ, 0xc0, !PT ;  /* 0xfeffffff15157812 */ /* 0x000fc800078ec0ff */
        /* <DEDUP_REMOVED lines=25> */
[----:B------:R-:W-:Y:S01]  /*182bf0*/  LOP3.LUT R20, R20, 0xfffffffe, RZ, 0xc0, !PT ;  /* 0xfffffffe14147812 */ /* 0x000fe200078ec0ff */
[----:B------:R-:W-:Y:S04]  /*182c00*/  STL [R1+0x57f8], R29 ;  /* 0x0057f81d01007387 */ /* 0x000fe80000100800 */
[----:B------:R-:W-:Y:S01]  /*182c10*/  @P6 STG.E.U8 desc[UR6][R16.64], R0 ;  /* 0x0000000010006986 */ /* 0x000fe2000c101106 */
[----:B------:R-:W-:-:S02]  /*182c20*/  LOP3.LUT P1, RZ, R29, 0x4000000, RZ, 0xc0, !PT ;  /* 0x040000001dff7812 */ /* 0x000fc4000782c0ff */
[C---:B------:R-:W-:Y:S02]  /*182c30*/  LOP3.LUT P2, RZ, R29.reuse, 0x8000000, RZ, 0xc0, !PT ;  /* 0x080000001dff7812 */ /* 0x040fe4000784c0ff */
[C---:B------:R-:W-:Y:S02]  /*182c40*/  LOP3.LUT P3, RZ, R29.reuse, 0x10000000, RZ, 0xc0, !PT ;  /* 0x100000001dff7812 */ /* 0x040fe4000786c0ff */
[C---:B------:R-:W-:Y:S02]  /*182c50*/  LOP3.LUT P4, RZ, R29.reuse, 0x20000000, RZ, 0xc0, !PT ;  /* 0x200000001dff7812 */ /* 0x040fe4000788c0ff */
[C---:B------:R-:W-:Y:S02]  /*182c60*/  LOP3.LUT P5, RZ, R29.reuse, 0x40000000, RZ, 0xc0, !PT ;  /* 0x400000001dff7812 */ /* 0x040fe400078ac0ff */
[----:B------:R-:W-:Y:S02]  /*182c70*/  LOP3.LUT P6, RZ, R29, 0x80000000, RZ, 0xc0, !PT ;  /* 0x800000001dff7812 */ /* 0x000fe400078cc0ff */
[----:B------:R-:W-:-:S02]  /*182c80*/  @P0 LOP3.LUT R20, R20, 0x1, RZ, 0xfc, !PT ;  /* 0x0000000114140812 */ /* 0x000fc400078efcff */
[----:B------:R-:W-:Y:S01]  /*182c90*/  LOP3.LUT P0, RZ, R29, 0x4000, RZ, 0xc0, !PT ;  /* 0x000040001dff7812 */ /* 0x000fe2000780c0ff */
[----:B----4-:R0:W-:Y:S04]  /*182ca0*/  STL [R1+0x5970], R28 ;  /* 0x0059701c01007387 */ /* 0x0101e80000100800 */
[----:B0-----:R-:W4:Y:S04]  /*182cb0*/  LDL.LU.64 R28, [R1+0x4240] ;  /* 0x00424000011c7983 */ /* 0x001f280000300a00 */
        /* <DEDUP_REMOVED lines=12> */
[C---:B------:R-:W-:Y:S02]  /*182d80*/  LOP3.LUT P0, RZ, R21.reuse, 0x20000000, RZ, 0xc0, !PT ;  /* 0x2000000015ff7812 */ /* 0x040fe4000780c0ff */
[----:B0-----:R-:W-:Y:S01]  /*182d90*/  PRMT R0, R10, 0x7773, RZ ;  /* 0x000077730a007816 */ /* 0x001fe200000000ff */
        /* <DEDUP_REMOVED lines=13> */
[----:B------:R-:W2:Y:S04]  /*182e70*/  LDL.LU R11, [R1+0x58] ;  /* 0x00005800010b7983 */ /* 0x000ea80000300800 */
[----:B------:R0:W-:Y:S04]  /*182e80*/  @P0 STG.E.U8 desc[UR6][R28.64], R0 ;  /* 0x000000001c000986 */ /* 0x0001e8000c101106 */
[----:B0-----:R-:W2:Y:S01]  /*182e90*/  LDL.LU R28, [R1+0x5970] ;  /* 0x00597000011c7983 */ /* 0x001ea20000300800 */
[----:B------:R-:W-:-:S02]  /*182ea0*/  LOP3.LUT P0, RZ, R21, 0x10000000, RZ, 0xc0, !PT ;  /* 0x1000000015ff7812 */ /* 0x000fc4000780c0ff */
[----:B--2---:R-:W-:-:S11]  /*182eb0*/  PRMT R0, R28, 0x7770, RZ ;  /* 0x000077701c007816 */ /* 0x004fd600000000ff */
        /* <DEDUP_REMOVED lines=32> */
[----:B------:R-:W3:Y:S04]  /*1830c0*/  LDL.LU R24, [R1+0x1b0] ;  /* 0x0001b00001187983 */ /* 0x000ee80000300800 */
[----:B------:R-:W3:Y:S04]  /*1830d0*/  LDL.LU.64 R26, [R1+0x4320] ;  /* 0x00432000011a7983 */ /* 0x000ee80000300a00 */
[----:B------:R-:W3:Y:S04]  /*1830e0*/  LDL.LU R10, [R1+0x1a0] ;  /* 0x0001a000010a7983 */ /* 0x000ee80000300800 */
[----:B--2---:R0:W-:Y:S04]  /*1830f0*/  @P4 STG.E.U8 desc[UR6][R22.64], R0 ;  /* 0x0000000016004986 */ /* 0x0041e8000c101106 */
[----:B0-----:R-:W2:Y:S04]  /*183100*/  LDL.LU.64 R22, [R1+0x4318] ;  /* 0x0043180001167983 */ /* 0x001ea80000300a00 */
        /* <DEDUP_REMOVED lines=34> */
[----:B------:R-:W-:-:S03]  /*183330*/  LOP3.LUT R21, R21, 0xffbfffff, RZ, 0xc0, !PT ;  /* 0xffbfffff15157812 */ /* 0x000fc600078ec0ff */
[----:B------:R-:W3:Y:S04]  /*183340*/  LDL.LU.64 R6, [R1+0x4390] ;  /* 0x0043900001067983 */ /* 0x000ee80000300a00 */
[----:B------:R-:W3:Y:S04]  /*183350*/  LDL.LU R25, [R1+0x1c4] ;  /* 0x0001c40001197983 */ /* 0x000ee80000300800 */
[----:B------:R-:W3:Y:S04]  /*183360*/  LDL.LU.64 R4, [R1+0x4388] ;  /* 0x0043880001047983 */ /* 0x000ee80000300a00 */
[----:B------:R-:W3:Y:S01]  /*183370*/  LDL.LU.64 R2, [R1+0x4380] ;  /* 0x0043800001027983 */ /* 0x000ee20000300a00 */
[----:B------:R-:W-:-:S02]  /*183380*/  @P0 LOP3.LUT R21, R21, 0x400000, RZ, 0xfc, !PT ;  /* 0x0040000015150812 */ /* 0x000fc400078efcff */
[----:B------:R-:W-:Y:S02]  /*183390*/  LOP3.LUT P0, RZ, R11, 0x10, RZ, 0xc0, !PT ;  /* 0x000000100bff7812 */ /* 0x000fe4000780c0ff */
[----:B------:R-:W-:Y:S01]  /*1833a0*/  LOP3.LUT R21, R21, 0xff7fffff, RZ, 0xc0, !PT ;  /* 0xff7fffff15157812 */ /* 0x000fe200078ec0ff */
[----:B------:R0:W-:Y:S10]  /*1833b0*/  @P5 STG.E.U8 desc[UR6][R8.64], R0 ;  /* 0x0000000008005986 */ /* 0x0001f4000c101106 */
[----:B------:R-:W-:-:S02]  /*1833c0*/  @P0 LOP3.LUT R21, R21, 0x800000, RZ, 0xfc, !PT ;  /* 0x0080000015150812 */ /* 0x000fc400078efcff */
[----:B------:R-:W-:Y:S02]  /*1833d0*/  LOP3.LUT P0, RZ, R11, 0x8, RZ, 0xc0, !PT ;  /* 0x000000080bff7812 */ /* 0x000fe4000780c0ff */
[C---:B0-----:R-:W-:Y:S01]  /*1833e0*/  PRMT R0, R24.reuse, 0x7771, RZ ;  /* 0x0000777118007816 */ /* 0x041fe200000000ff */
[----:B------:R-:W3:Y:S04]  /*1833f0*/  LDL.LU.64 R8, [R1+0x43a0] ;  /* 0x0043a00001087983 */ /* 0x000ee80000300a00 */
[----:B----4-:R0:W-:Y:S02]  /*183400*/  @P6 STG.E.U8 desc[UR6][R16.64], R0 ;  /* 0x0000000010006986 */ /* 0x0101e4000c101106 */
[----:B0-----:R-:W-:Y:S02]  /*183410*/  PRMT R0, R24, 0x7772, RZ ;  /* 0x0000777218007816 */ /* 0x001fe400000000ff */
[----:B------:R-:W4:Y:S04]  /*183420*/  LDL.LU.64 R16, [R1+0x43a8] ;  /* 0x0043a80001107983 */ /* 0x000f280000300a00 */
        /* <DEDUP_REMOVED lines=24> */
[C---:B------:R-:W-:Y:S02]  /*1835b0*/  LOP3.LUT P1, RZ, R11.reuse, 0x2000, RZ, 0xc0, !PT ;  /* 0x000020000bff7812 */ /* 0x040fe4000782c0ff */
[C---:B------:R-:W-:Y:S02]  /*1835c0*/  LOP3.LUT P2, RZ, R11.reuse, 0x4000, RZ, 0xc0, !PT ;  /* 0x000040000bff7812 */ /* 0x040fe4000784c0ff */
[----:B------:R-:W-:-:S02]  /*1835d0*/  LOP3.LUT P3, RZ, R11, 0x8000, RZ, 0xc0, !PT ;  /* 0x000080000bff7812 */ /* 0x000fc4000786c0ff */
[C---:B------:R-:W-:Y:S02]  /*1835e0*/  LOP3.LUT P4, RZ, R11.reuse, 0x10000, RZ, 0xc0, !PT ;  /* 0x000100000bff7812 */ /* 0x040fe4000788c0ff */
[C---:B------:R-:W-:Y:S02]  /*1835f0*/  LOP3.LUT P5, RZ, R11.reuse, 0x20000, RZ, 0xc0, !PT ;  /* 0x000200000bff7812 */ /* 0x040fe400078ac0ff */
[----:B------:R-:W-:Y:S02]  /*183600*/  LOP3.LUT P6, RZ, R11, 0x40000, RZ, 0xc0, !PT ;  /* 0x000400000bff7812 */ /* 0x000fe400078cc0ff */
        /* <DEDUP_REMOVED lines=25> */
[----:B0-----:R-:W4:Y:S04]  /*1837a0*/  LDL.LU.64 R22, [R1+0x43e0] ;  /* 0x0043e00001167983 */ /* 0x001f280000300a00 */
[----:B------:R-:W4:Y:S04]  /*1837b0*/  LDL.LU.64 R16, [R1+0x4400] ;  /* 0x0044000001107983 */ /* 0x000f280000300a00 */
[----:B------:R-:W4:Y:S04]  /*1837c0*/  LDL.LU.64 R12, [R1+0x4410] ;  /* 0x00441000010c7983 */ /* 0x000f280000300a00 */
[----:B------:R-:W4:Y:S01]  /*1837d0*/  LDL.LU R25, [R1+0x1a4] ;  /* 0x0001a40001197983 */ /* 0x000f220000300800 */
[----:B------:R-:W-:-:S02]  /*1837e0*/  LOP3.LUT P4, RZ, R11, 0x80000, RZ, 0xc0, !PT ;  /* 0x000800000bff7812 */ /* 0x000fc4000788c0ff */
[C---:B------:R-:W-:Y:S02]  /*1837f0*/  LOP3.LUT P5, RZ, R11.reuse, 0x100000, RZ, 0xc0, !PT ;  /* 0x001000000bff7812 */ /* 0x040fe400078ac0ff */
[C---:B------:R-:W-:Y:S02]  /*183800*/  PRMT R0, R24.reuse, 0x7772, RZ ;  /* 0x0000777218007816 */ /* 0x040fe400000000ff */
[----:B------:R-:W-:Y:S01]  /*183810*/  LOP3.LUT P6, RZ, R11, 0x200000, RZ, 0xc0, !PT ;  /* 0x002000000bff7812 */ /* 0x000fe200078cc0ff */
[----:B------:R-:W4:Y:S06]  /*183820*/  LDL.LU R28, [R1+0x5c] ;  /* 0x00005c00011c7983 */ /* 0x000f2c0000300800 */
[----:B--2---:R0:W-:Y:S02]  /*183830*/  @P4 STG.E.U8 desc[UR6][R26.64], R0 ;  /* 0x000000001a004986 */ /* 0x0041e4000c101106 */
[----:B0-----:R-:W-:-:S02]  /*183840*/  PRMT R0, R24, 0x7773, RZ ;  /* 0x0000777318007816 */ /* 0x001fc400000000ff */
[----:B------:R-:W2:Y:S04]  /*183850*/  LDL.LU.64 R26, [R1+0x4420] ;  /* 0x00442000011a7983 */ /* 0x000ea80000300a00 */
[----:B------:R-:W2:Y:S04]  /*183860*/  LDL.LU R10, [R1+0x194] ;  /* 0x00019400010a7983 */ /* 0x000ea80000300800 */
[----:B---3--:R4:W-:Y:S02]  /*183870*/  @P5 STG.E.U8 desc[UR6][R8.64], R0 ;  /* 0x0000000008005986 */ /* 0x0089e4000c101106 */
[----:B----4-:R-:W-:-:S05]  /*183880*/  PRMT R0, R25, 0x7770, RZ ;  /* 0x0000777019007816 */ /* 0x010fca00000000ff */
[----:B------:R0:W-:Y:S04]  /*183890*/  @P6 STG.E.U8 desc[UR6][R22.64], R0 ;  /* 0x0000000016006986 */ /* 0x0001e8000c101106 */
[----:B0-----:R-:W3:Y:S04]  /*1838a0*/  LDL.LU.64 R22, [R1+0x4450] ;  /* 0x0044500001167983 */ /* 0x001ee80000300a00 */
[----:B---3--:R0:W-:Y:S04]  /*1838b0*/  STL.64 [R1+0x5938], R22 ;  /* 0x0059381601007387 */ /* 0x0081e80000100a00 */
        /* <DEDUP_REMOVED lines=34> */
[----:B------:R-:W4:Y:S04]  /*183ae0*/  LDL.LU R11, [R1+0x1c8] ;  /* 0x0001c800010b7983 */ /* 0x000f280000300800 */
[----:B------:R-:W4:Y:S04]  /*183af0*/  LDL.LU.64 R18, [R1+0x4448] ;  /* 0x0044480001127983 */ /* 0x000f280000300a00 */
[----:B------:R-:W4:Y:S04]  /*183b00*/  LDL.LU.64 R14, [R1+0x4468] ;  /* 0x00446800010e7983 */ /* 0x000f280000300a00 */
[----:B------:R-:W4:Y:S04]  /*183b10*/  LDL.LU R24, [R1+0x1b8] ;  /* 0x0001b80001187983 */ /* 0x000f280000300800 */
[----:B------:R-:W4:Y:S04]  /*183b20*/  LDL.LU.64 R6, [R1+0x4478] ;  /* 0x0044780001067983 */ /* 0x000f280000300a00 */
[----:B------:R-:W4:Y:S04]  /*183b30*/  LDL.LU.64 R4, [R1+0x4488] ;  /* 0x0044880001047983 */ /* 0x000f280000300a00 */
        /* <DEDUP_REMOVED lines=34> */
[----:B------:R-:W-:Y:S02]  /*183d60*/  LOP3.LUT P0, RZ, R21, 0x100, RZ, 0xc0, !PT ;  /* 0x0000010015ff7812 */ /* 0x000fe4000780c0ff */
[----:B----4-:R-:W-:Y:S01]  /*183d70*/  PRMT R0, R11, 0x7770, RZ ;  /* 0x000077700b007816 */ /* 0x010fe200000000ff */
        /* <DEDUP_REMOVED lines=18> */
[----:B--2---:R-:W-:-:S05]  /*183ea0*/  PRMT R0, R25, 0x7770, RZ ;  /* 0x0000777019007816 */ /* 0x004fca00000000ff */
[----:B------:R0:W-:Y:S04]  /*183eb0*/  @P6 STG.E.U8 desc[UR6][R26.64], R0 ;  /* 0x000000001a006986 */ /* 0x0001e8000c101106 */
[----:B0-----:R-:W2:Y:S01]  /*183ec0*/  LDL.LU.64 R26, [R1+0x4c38] ;  /* 0x004c3800011a7983 */ /* 0x001ea20000300a00 */
[C---:B------:R-:W-:Y:S02]  /*183ed0*/  LOP3.LUT P0, RZ, R28.reuse, 0x40000, RZ, 0xc0, !PT ;  /* 0x000400001cff7812 */ /* 0x040fe4000780c0ff */
[----:B------:R-:W-:Y:S01]  /*183ee0*/  LOP3.LUT P4, RZ, R28, 0x40, RZ, 0xc0, !PT ;  /* 0x000000401cff7812 */ /* 0x000fe2000788c0ff */
[----:B------:R-:W4:Y:S04]  /*183ef0*/  LDL.LU.64 R4, [R1+0x4c30] ;  /* 0x004c300001047983 */ /* 0x000f280000300a00 */
[----:B------:R-:W4:Y:S01]  /*183f00*/  LDL.LU.64 R2, [R1+0x4c28] ;  /* 0x004c280001027983 */ /* 0x000f220000300a00 */
[----:B------:R-:W-:-:S03]  /*183f10*/  PRMT R0, R25, 0x7771, RZ ;  /* 0x0000777119007816 */ /* 0x000fc600000000ff */
[----:B------:R-:W4:Y:S04]  /*183f20*/  LDL.LU.64 R8, [R1+0x4c20] ;  /* 0x004c200001087983 */ /* 0x000f280000300a00 */
[----:B------:R-:W4:Y:S04]  /*183f30*/  LDL.LU.64 R16, [R1+0x4c18] ;  /* 0x004c180001107983 */ /* 0x000f280000300a00 */
[----:B------:R-:W4:Y:S04]  /*183f40*/  LDL.LU.64 R12, [R1+0x4c10] ;  /* 0x004c1000010c7983 */ /* 0x000f280000300a00 */
[----:B------:R-:W4:Y:S01]  /*183f50*/  LDL.LU R24, [R1+0x198] ;  /* 0x0001980001187983 */ /* 0x000f220000300800 */
[----:B---3--:R-:W-:-:S04]  /*183f60*/  LOP3.LUT R22, R22, 0xdfffffff, RZ, 0xc0, !PT ;  /* 0xdfffffff16167812 */ /* 0x008fc800078ec0ff */
        /* <DEDUP_REMOVED lines=8> */
[----:B--2---:R0:W-:Y:S04]  /*183ff0*/  @P4 STG.E.U8 desc[UR6][R26.64], R0 ;  /* 0x000000001a004986 */ /* 0x0041e8000c101106 */
        /* <DEDUP_REMOVED lines=21> */
[----:B--2---:R0:W-:Y:S04]  /*184150*/  STL.64 [R1+0x5928], R22 ;  /* 0x0059281601007387 */ /* 0x0041e80000100a00 */
[----:B0-----:R-:W2:Y:S01]  /*184160*/  LDL.LU.64 R22, [R1+0x4c00] ;  /* 0x004c000001167983 */ /* 0x001ea20000300a00 */
[----:B------:R-:W-:-:S02]  /*184170*/  LOP3.LUT R21, R21, 0xffffffdf, RZ, 0xc0, !PT ;  /* 0xffffffdf15157812 */ /* 0x000fc400078ec0ff */
[----:B------:R-:W-:Y:S01]  /*184180*/  PRMT R0, R25, 0x7772, RZ ;  /* 0x0000777219007816 */ /* 0x000fe200000000ff */
[----:B------:R-:W2:Y:S04]  /*184190*/  LDL.LU R11, [R1+0x1bc] ;  /* 0x0001bc00010b7983 */ /* 0x000ea80000300800 */
[----:B------:R-:W2:Y:S01]  /*1841a0*/  LDL.LU.64 R18, [R1+0x4be8] ;  /* 0x004be80001127983 */ /* 0x000ea20000300a00 */
[----:B------:R-:W-:Y:S02]  /*1841b0*/  @P0 LOP3.LUT R21, R21, 0x20, RZ, 0xfc, !PT ;  /* 0x0000002015150812 */ /* 0x000fe400078efcff */
[----:B------:R-:W-:Y:S01]  /*1841c0*/  LOP3.LUT P0, RZ, R28, 0x200, RZ, 0xc0, !PT ;  /* 0x000002001cff7812 */ /* 0x000fe2000780c0ff */
[----:B----4-:R0:W-:Y:S04]  /*1841d0*/  @P5 STG.E.U8 desc[UR6][R4.64], R0 ;  /* 0x0000000004005986 */ /* 0x0101e8000c101106 */
[----:B------:R-:W4:Y:S04]  /*1841e0*/  LDL.LU.64 R14, [R1+0x4be0] ;  /* 0x004be000010e7983 */ /* 0x000f280000300a00 */
[----:B------:R-:W4:Y:S01]  /*1841f0*/  LDL.LU.64 R6, [R1+0x4bd8] ;  /* 0x004bd80001067983 */ /* 0x000f220000300a00 */
[----:B0-----:R-:W-:-:S03]  /*184200*/  PRMT R0, R25, 0x7773, RZ ;  /* 0x0000777319007816 */ /* 0x001fc600000000ff */
[----:B------:R-:W4:Y:S04]  /*184210*/  LDL.LU.64 R4, [R1+0x4bd0] ;  /* 0x004bd00001047983 */ /* 0x000f280000300a00 */
[----:B------:R0:W-:Y:S02]  /*184220*/  @P6 STG.E.U8 desc[UR6][R2.64], R0 ;  /* 0x0000000002006986 */ /* 0x0001e4000c101106 */
[----:B0-----:R-:W-:Y:S02]  /*184230*/  PRMT R0, R24, 0x7770, RZ ;  /* 0x0000777018007816 */ /* 0x001fe400000000ff */
        /* <DEDUP_REMOVED lines=17> */
[----:B------:R-:W3:Y:S10]  /*184350*/  LDL.LU.64 R26, [R1+0x4ba8] ;  /* 0x004ba800011a7983 */ /* 0x000ef40000300a00 */
[----:B--2---:R0:W-:Y:S04]  /*184360*/  @P0 STG.E.U8 desc[UR6][R22.64], R0 ;  /* 0x0000000016000986 */ /* 0x0041e8000c101106 */
[----:B0-----:R-:W2:Y:S01]  /*184370*/  LDL.LU.64 R22, [R1+0x5928] ;  /* 0x0059280001167983 */ /* 0x001ea20000300a00 */
[----:B------:R-:W-:-:S02]  /*184380*/  LOP3.LUT P0, RZ, R21, 0x2, RZ, 0xc0, !PT ;  /* 0x0000000215ff7812 */ /* 0x000fc4000780c0ff */
[----:B------:R-:W-:Y:S01]  /*184390*/  PRMT R0, R10, 0x7771, RZ ;  /* 0x000077710a007816 */ /* 0x000fe200000000ff */
[----:B------:R-:W3:Y:S10]  /*1843a0*/  LDL.LU R24, [R1+0x60] ;  /* 0x0000600001187983 */ /* 0x000ef40000300800 */
        /* <DEDUP_REMOVED lines=198> */
[----:B0-----:R-:W-:Y:S02]  /*185010*/  PRMT R0, R25, 0x7772, RZ ;  /* 0x0000777219007816 */ /* 0x001fe400000000ff */
[----:B------:R-:W4:Y:S04]  /*185020*/  LDL.LU R26, [R1+0x164] ;  /* 0x00016400011a7983 */ /* 0x000f280000300800 */
[----:B------:R-:W4:Y:S04]  /*185030*/  LDL.LU.64 R18, [R1+0x2b20] ;  /* 0x002b200001127983 */ /* 0x000f280000300a00 */
[----:B------:R-:W4:Y:S04]  /*185040*/  LDL.LU.64 R14, [R1+0x2b10] ;  /* 0x002b1000010e7983 */ /* 0x000f280000300a00 */
[----:B------:R-:W4:Y:S04]  /*185050*/  LDL.LU R28, [R1+0x154] ;  /* 0x00015400011c7983 */ /* 0x000f280000300800 */
[----:B------:R0:W-:Y:S01]  /*185060*/  @P0 STG.E.U8 desc[UR6][R2.64], R0 ;  /* 0x0000000002000986 */ /* 0x0001e2000c101106 */
[----:B------:R-:W-:-:S03]  /*185070*/  LOP3.LUT P0, RZ, R22, 0x80000, RZ, 0xc0, !PT ;  /* 0x0008000016ff7812 */ /* 0x000fc6000780c0ff */
        /* <DEDUP_REMOVED lines=26> */
[----:B----4-:R-:W-:Y:S02]  /*185220*/  PRMT R0, R26, 0x7770, RZ ;  /* 0x000077701a007816 */ /* 0x010fe400000000ff */
        /* <DEDUP_REMOVED lines=71> */
[----:B------:R-:W2:Y:S04]  /*1856a0*/  LDL.LU R28, [R1+0x158] ;  /* 0x00015800011c7983 */ /* 0x000ea80000300800 */
[----:B------:R-:W2:Y:S01]  /*1856b0*/  LDL.LU.64 R18, [R1+0x2a00] ;  /* 0x002a000001127983 */ /* 0x000ea20000300a00 */
[----:B------:R-:W-:-:S03]  /*1856c0*/  LOP3.LUT R22, R22, 0xfffffdff, RZ, 0xc0, !PT ;  /* 0xfffffdff16167812 */ /* 0x000fc600078ec0ff */
[----:B------:R-:W2:Y:S04]  /*1856d0*/  LDL.LU.64 R14, [R1+0x29f0] ;  /* 0x0029f000010e7983 */ /* 0x000ea80000300a00 */
[----:B------:R-:W2:Y:S04]  /*1856e0*/  LDL.LU R25, [R1+0x18c] ;  /* 0x00018c0001197983 */ /* 0x000ea80000300800 */
        /* <DEDUP_REMOVED lines=59> */
[----:B----4-:R0:W-:Y:S02]  /*185aa0*/  @P3 STG.E.U8 desc[UR6][R2.64], R0 ;  /* 0x0000000002003986 */ /* 0x0101e4000c101106 */
[----:B0-----:R-:W-:-:S05]  /*185ab0*/  PRMT R0, R25, 0x7772, RZ ;  /* 0x0000777219007816 */ /* 0x001fca00000000ff */
[----:B------:R0:W-:Y:S02]  /*185ac0*/  @P4 STG.E.U8 desc[UR6][R8.64], R0 ;  /* 0x0000000008004986 */ /* 0x0001e4000c101106 */
[----:B0-----:R-:W-:-:S05]  /*185ad0*/  PRMT R0, R25, 0x7773, RZ ;  /* 0x0000777319007816 */ /* 0x001fca00000000ff */
[----:B------:R0:W-:Y:S04]  /*185ae0*/  @P5 STG.E.U8 desc[UR6][R16.64], R0 ;  /* 0x0000000010005986 */ /* 0x0001e8000c101106 */
[----:B0-----:R-:W2:Y:S01]  /*185af0*/  LDL.LU.64 R16, [R1+0x2970] ;  /* 0x0029700001107983 */ /* 0x001ea20000300a00 */
[----:B------:R-:W-:-:S03]  /*185b00*/  PRMT R0, R24, 0x7770, RZ ;  /* 0x0000777018007816 */ /* 0x000fc600000000ff */
[----:B------:R-:W3:Y:S04]  /*185b10*/  LDL.LU.64 R4, [R1+0x2960] ;  /* 0x0029600001047983 */ /* 0x000ee80000300a00 */
[----:B------:R0:W-:Y:S04]  /*185b20*/  @P6 STG.E.U8 desc[UR6][R12.64], R0 ;  /* 0x000000000c006986 */ /* 0x0001e8000c101106 */
[----:B0-----:R-:W4:Y:S01]  /*185b30*/  LDL.LU.64 R12, [R1+0x2950] ;  /* 0x00295000010c7983 */ /* 0x001f220000300a00 */
[C---:B------:R-:W-:Y:S02]  /*185b40*/  LOP3.LUT P4, RZ, R27.reuse, 0x40000, RZ, 0xc0, !PT ;  /* 0x000400001bff7812 */ /* 0x040fe4000788c0ff */
[----:B------:R-:W-:-:S02]  /*185b50*/  LOP3.LUT P5, RZ, R27, 0x80000, RZ, 0xc0, !PT ;  /* 0x000800001bff7812 */ /* 0x000fc400078ac0ff */
[C---:B------:R-:W-:Y:S02]  /*185b60*/  PRMT R0, R24.reuse, 0x7771, RZ ;  /* 0x0000777118007816 */ /* 0x040fe400000000ff */
[----:B------:R-:W-:Y:S01]  /*185b70*/  LOP3.LUT P6, RZ, R27, 0x100000, RZ, 0xc0, !PT ;  /* 0x001000001bff7812 */ /* 0x000fe200078cc0ff */
[----:B------:R-:W4:Y:S04]  /*185b80*/  LDL.LU.64 R2, [R1+0x2940] ;  /* 0x0029400001027983 */ /* 0x000f280000300a00 */
[----:B------:R-:W4:Y:S04]  /*185b90*/  LDL.LU.64 R8, [R1+0x2930] ;  /* 0x0029300001087983 */ /* 0x000f280000300a00 */
[----:B------:R-:W4:Y:S04]  /*185ba0*/  LDL.LU R25, [R1+0x16c] ;  /* 0x00016c0001197983 */ /* 0x000f280000300800 */
[----:B------:R-:W4:Y:S04]  /*185bb0*/  LDL.LU R11, [R1+0x68] ;  /* 0x00006800010b7983 */ /* 0x000f280000300800 */
[----:B--2---:R0:W-:Y:S02]  /*185bc0*/  @P4 STG.E.U8 desc[UR6][R16.64], R0 ;  /* 0x0000000010004986 */ /* 0x0041e4000c101106 */
[----:B0-----:R-:W-:-:S02]  /*185bd0*/  PRMT R0, R24, 0x7772, RZ ;  /* 0x0000777218007816 */ /* 0x001fc400000000ff */
[----:B------:R-:W2:Y:S04]  /*185be0*/  LDL.LU.64 R16, [R1+0x2920] ;  /* 0x0029200001107983 */ /* 0x000ea80000300a00 */
[----:B------:R-:W2:Y:S04]  /*185bf0*/  LDL.LU R26, [R1+0x15c] ;  /* 0x00015c00011a7983 */ /* 0x000ea80000300800 */
[----:B---3--:R0:W-:Y:S02]  /*185c00*/  @P5 STG.E.U8 desc[UR6][R4.64], R0 ;  /* 0x0000000004005986 */ /* 0x0081e4000c101106 */
[----:B0-----:R-:W-:-:S05]  /*185c10*/  PRMT R0, R24, 0x7773, RZ ;  /* 0x0000777318007816 */ /* 0x001fca00000000ff */
[----:B----4-:R0:W-:Y:S04]  /*185c20*/  @P6 STG.E.U8 desc[UR6][R12.64], R0 ;  /* 0x000000000c006986 */ /* 0x0101e8000c101106 */
        /* <DEDUP_REMOVED lines=27> */
[----:B------:R-:W-:-:S02]  /*185de0*/  LOP3.LUT R22, R22, 0xfffffffe, RZ, 0xc0, !PT ;  /* 0xfffffffe16167812 */ /* 0x000fc400078ec0ff */
[----:B------:R-:W-:Y:S01]  /*185df0*/  PRMT R0, R25, 0x7770, RZ ;  /* 0x0000777019007816 */ /* 0x000fe200000000ff */
[----:B------:R-:W4:Y:S02]  /*185e00*/  LDL.LU.64 R20, [R1+0x28c8] ;  /* 0x0028c80001147983 */ /* 0x000f240000300a00 */
[----:B------:R-:W-:Y:S02]  /*185e10*/  @P0 LOP3.LUT R23, R23, 0x80000000, RZ, 0xfc, !PT ;  /* 0x8000000017170812 */ /* 0x000fe400078efcff */
[C---:B------:R-:W-:Y:S01]  /*185e20*/  LOP3.LUT P0, RZ, R27.reuse, 0x800000, RZ, 0xc0, !PT ;  /* 0x008000001bff7812 */ /* 0x040fe2000780c0ff */
[----:B------:R-:W4:Y:S04]  /*185e30*/  LDL.LU R28, [R1+0x140] ;  /* 0x00014000011c7983 */ /* 0x000f280000300800 */
[----:B------:R-:W4:Y:S01]  /*185e40*/  LDL.LU.64 R18, [R1+0x28c0] ;  /* 0x0028c00001127983 */ /* 0x000f220000300a00 */
[----:B------:R-:W-:-:S03]  /*185e50*/  LOP3.LUT P1, RZ, R27, 0x80000000, RZ, 0xc0, !PT ;  /* 0x800000001bff7812 */ /* 0x000fc6000782c0ff */
[----:B------:R-:W4:Y:S04]  /*185e60*/  LDL.LU.64 R14, [R1+0x28b0] ;  /* 0x0028b000010e7983 */ /* 0x000f280000300a00 */
[----:B------:R-:W-:Y:S02]  /*185e70*/  @P0 LOP3.LUT R22, R22, 0x1, RZ, 0xfc, !PT ;  /* 0x0000000116160812 */ /* 0x000fe400078efcff */
[----:B------:R-:W-:Y:S02]  /*185e80*/  LOP3.LUT P0, RZ, R27, 0x400000, RZ, 0xc0, !PT ;  /* 0x004000001bff7812 */ /* 0x000fe4000780c0ff */
[----:B------:R-:W-:-:S11]  /*185e90*/  LOP3.LUT R22, R22, 0xfffffffd, RZ, 0xc0, !PT ;  /* 0xfffffffd16167812 */ /* 0x000fd600078ec0ff */
[----:B------:R-:W-:Y:S02]  /*185ea0*/  @P0 LOP3.LUT R22, R22, 0x2, RZ, 0xfc, !PT ;  /* 0x0000000216160812 */ /* 0x000fe400078efcff */
[----:B------:R-:W-:Y:S02]  /*185eb0*/  LOP3.LUT P0, RZ, R27, 0x200000, RZ, 0xc0, !PT ;  /* 0x002000001bff7812 */ /* 0x000fe4000780c0ff */
        /* <DEDUP_REMOVED lines=32> */
[----:B------:R-:W-:Y:S01]  /*1860c0*/  LOP3.LUT P6, RZ, R11, 0x10, RZ, 0xc0, !PT ;  /* 0x000000100bff7812 */ /* 0x000fe200078cc0ff */
[----:B---3--:R0:W-:Y:S01]  /*1860d0*/  @P0 STG.E.U8 desc[UR6][R12.64], R0 ;  /* 0x000000000c000986 */ /* 0x0081e2000c101106 */
[C---:B------:R-:W-:Y:S02]  /*1860e0*/  LOP3.LUT P0, RZ, R23.reuse, 0x8000000, RZ, 0xc0, !PT ;  /* 0x0800000017ff7812 */ /* 0x040fe4000780c0ff */
[----:B0-----:R-:W-:Y:S01]  /*1860f0*/  PRMT R0, R26, 0x7773, RZ ;  /* 0x000077731a007816 */ /* 0x001fe200000000ff */
[----:B------:R-:W3:Y:S10]  /*186100*/  LDL.LU R13, [R1+0x58c0] ;  /* 0x0058c000010d7983 */ /* 0x000ef40000300800 */
        /* <DEDUP_REMOVED lines=17> */
[----:B0-----:R-:W-:Y:S02]  /*186220*/  PRMT R0, R27, 0x7773, RZ ;  /* 0x000077731b007816 */ /* 0x001fe400000000ff */
[----:B------:R-:W2:Y:S04]  /*186230*/  LDL.LU.64 R16, [R1+0x2840] ;  /* 0x0028400001107983 */ /* 0x000ea80000300a00 */
[----:B------:R0:W-:Y:S04]  /*186240*/  @P6 STG.E.U8 desc[UR6][R24.64], R0 ;  /* 0x0000000018006986 */ /* 0x0001e8000c101106 */
[----:B0-----:R-:W4:Y:S04]  /*186250*/  LDL.LU.64 R24, [R1+0x2830] ;  /* 0x0028300001187983 */ /* 0x001f280000300a00 */
[----:B------:R-:W2:Y:S04]  /*186260*/  LDL.LU.64 R4, [R1+0x2820] ;  /* 0x0028200001047983 */ /* 0x000ea80000300a00 */
[----:B------:R-:W2:Y:S01]  /*186270*/  LDL.LU R27, [R1+0x120] ;  /* 0x00012000011b7983 */ /* 0x000ea20000300800 */
        /* <DEDUP_REMOVED lines=20> */
[----:B----4-:R0:W-:Y:S04]  /*1863c0*/  @P5 STG.E.U8 desc[UR6][R24.64], R0 ;  /* 0x0000000018005986 */ /* 0x0101e8000c101106 */
[----:B0-----:R-:W4:Y:S04]  /*1863d0*/  LDL.LU.64 R24, [R1+0x27e0] ;  /* 0x0027e00001187983 */ /* 0x001f280000300a00 */
        /* <DEDUP_REMOVED lines=29> */
[----:B------:R0:W-:Y:S04]  /*1865b0*/  STL [R1+0x58a8], R11 ;  /* 0x0058a80b01007387 */ /* 0x0001e80000100800 */
        /* <DEDUP_REMOVED lines=11> */
[----:B----4-:R0:W-:Y:S01]  /*186670*/  @P0 STG.E.U8 desc[UR6][R24.64], R0 ;  /* 0x0000000018000986 */ /* 0x0101e2000c101106 */
[C---:B------:R-:W-:Y:S02]  /*186680*/  LOP3.LUT P0, RZ, R23.reuse, 0x200000, RZ, 0xc0, !PT ;  /* 0x0020000017ff7812 */ /* 0x040fe4000780c0ff */
[----:B0-----:R-:W-:Y:S01]  /*186690*/  PRMT R0, R26, 0x7773, RZ ;  /* 0x000077731a007816 */ /* 0x001fe200000000ff */
[----:B---3--:R0:W-:Y:S10]  /*1866a0*/  STL.64 [R1+0x58b0], R10 ;  /* 0x0058b00a01007387 */ /* 0x0081f40000100a00 */
        /* <DEDUP_REMOVED lines=22> */
[C---:B------:R-:W-:Y:S02]  /*186810*/  LOP3.LUT P0, RZ, R23.reuse, 0x40000, RZ, 0xc0, !PT ;  /* 0x0004000017ff7812 */ /* 0x040fe4000780c0ff */
        /* <DEDUP_REMOVED lines=22> */
[----:B------:R0:W-:Y:S02]  /*186980*/  @P6 STG.E.U8 desc[UR6][R24.64], R0 ;  /* 0x0000000018006986 */ /* 0x0001e4000c101106 */
[----:B0-----:R-:W-:Y:S02]  /*186990*/  PRMT R0, R27, 0x7773, RZ ;  /* 0x000077731b007816 */ /* 0x001fe400000000ff */
        /* <DEDUP_REMOVED lines=42> */
[----:B----4-:R-:W-:Y:S02]  /*186c40*/  PRMT R0, R28, 0x7770, RZ ;  /* 0x000077701c007816 */ /* 0x010fe400000000ff */
[----:B------:R-:W-:-:S03]  /*186c50*/  LOP3.LUT R23, R23, 0xffff7fff, RZ, 0xc0, !PT ;  /* 0xffff7fff17177812 */ /* 0x000fc600078ec0ff */
[----:B------:R0:W-:Y:S04]  /*186c60*/  @P5 STG.E.U8 desc[UR6][R4.64], R0 ;  /* 0x0000000004005986 */ /* 0x0001e8000c101106 */
[----:B------:R-:W-:Y:S02]  /*186c70*/  @P0 LOP3.LUT R23, R23, 0x8000, RZ, 0xfc, !PT ;  /* 0x0000800017170812 */ /* 0x000fe400078efcff */
[----:B------:R-:W-:Y:S02]  /*186c80*/  LOP3.LUT P0, RZ, R11, 0x8000000, RZ, 0xc0, !PT ;  /* 0x080000000bff7812 */ /* 0x000fe4000780c0ff */
[----:B0-----:R-:W-:-:S05]  /*186c90*/  PRMT R0, R28, 0x7771, RZ ;  /* 0x000077711c007816 */ /* 0x001fca00000000ff */
[----:B------:R0:W-:Y:S02]  /*186ca0*/  @P6 STG.E.U8 desc[UR6][R24.64], R0 ;  /* 0x0000000018006986 */ /* 0x0001e4000c101106 */
[----:B0-----:R-:W-:Y:S02]  /*186cb0*/  PRMT R0, R28, 0x7772, RZ ;  /* 0x000077721c007816 */ /* 0x001fe400000000ff */
[----:B------:R-:W4:Y:S04]  /*186cc0*/  LDL.LU.64 R24, [R1+0x2688] ;  /* 0x0026880001187983 */ /* 0x000f280000300a00 */
[----:B------:R-:W4:Y:S04]  /*186cd0*/  LDL.LU.64 R20, [R1+0x2680] ;  /* 0x0026800001147983 */ /* 0x000f280000300a00 */
[----:B------:R-:W4:Y:S04]  /*186ce0*/  LDL.LU.64 R18, [R1+0x2678] ;  /* 0x0026780001127983 */ /* 0x000f280000300a00 */
[----:B------:R-:W4:Y:S04]  /*186cf0*/  LDL.LU R27, [R1+0x128] ;  /* 0x00012800011b7983 */ /* 0x000f280000300800 */
[----:B------:R0:W-:Y:S01]  /*186d00*/  @P0 STG.E.U8 desc[UR6][R2.64], R0 ;  /* 0x0000000002000986 */ /* 0x0001e2000c101106 */
[----:B------:R-:W-:-:S03]  /*186d10*/  LOP3.LUT P0, RZ, R23, 0x8000, RZ, 0xc0, !PT ;  /* 0x0000800017ff7812 */ /* 0x000fc6000780c0ff */
[----:B------:R-:W4:Y:S04]  /*186d20*/  LDL.LU.64 R14, [R1+0x2670] ;  /* 0x00267000010e7983 */ /* 0x000f280000300a00 */
[----:B------:R-:W4:Y:S04]  /*186d30*/  LDL.LU.64 R10, [R1+0x2668] ;  /* 0x00266800010a7983 */ /* 0x000f280000300a00 */
[----:B------:R-:W4:Y:S04]  /*186d40*/  LDL.LU.64 R6, [R1+0x2660] ;  /* 0x0026600001067983 */ /* 0x000f280000300a00 */
[----:B------:R-:W4:Y:S01]  /*186d50*/  LDL.LU.64 R4, [R1+0x2658] ;  /* 0x0026580001047983 */ /* 0x000f220000300a00 */
[----:B0-----:R-:W-:-:S03]  /*186d60*/  PRMT R0, R28, 0x7773, RZ ;  /* 0x000077731c007816 */ /* 0x001fc600000000ff */
[----:B------:R-:W4:Y:S04]  /*186d70*/  LDL.LU R28, [R1+0x118] ;  /* 0x00011800011c7983 */ /* 0x000f280000300800 */
[----:B------:R0:W-:Y:S01]  /*186d80*/  @P0 STG.E.U8 desc[UR6][R8.64], R0 ;  /* 0x0000000008000986 */ /* 0x0001e2000c101106 */
[----:B------:R-:W-:-:S03]  /*186d90*/  LOP3.LUT P0, RZ, R23, 0x4000, RZ, 0xc0, !PT ;  /* 0x0000400017ff7812 */ /* 0x000fc6000780c0ff */
[----:B------:R-:W4:Y:S01]  /*186da0*/  LDL.LU.64 R2, [R1+0x2650] ;  /* 0x0026500001027983 */ /* 0x000f220000300a00 */
[----:B0-----:R-:W-:-:S03]  /*186db0*/  PRMT R0, R29, 0x7770, RZ ;  /* 0x000077701d007816 */ /* 0x001fc600000000ff */
[----:B------:R-:W4:Y:S06]  /*186dc0*/  LDL.LU.64 R8, [R1+0x2648] ;  /* 0x0026480001087983 */ /* 0x000f2c0000300a00 */
[----:B--2---:R0:W-:Y:S01]  /*186dd0*/  @P0 STG.E.U8 desc[UR6][R16.64], R0 ;  /* 0x0000000010000986 */ /* 0x0041e2000c101106 */
        /* <DEDUP_REMOVED lines=22> */
[C---:B------:R-:W-:Y:S02]  /*186f40*/  LOP3.LUT P0, RZ, R23.reuse, 0x200, RZ, 0xc0, !PT ;  /* 0x0000020017ff7812 */ /* 0x040fe4000780c0ff */
        /* <DEDUP_REMOVED lines=12> */
[----:B------:R-:W4:Y:S04]  /*187010*/  LDL.LU.64 R10, [R1+0x2638] ;  /* 0x00263800010a7983 */ /* 0x000f280000300a00 */
        /* <DEDUP_REMOVED lines=10> */
[C---:B------:R-:W-:Y:S02]  /*1870c0*/  LOP3.LUT P0, RZ, R26.reuse, 0x800000, RZ, 0xc0, !PT ;  /* 0x008000001aff7812 */ /* 0x040fe4000780c0ff */
[C---:B------:R-:W-:Y:S02]  /*1870d0*/  LOP3.LUT P4, RZ, R26.reuse, 0x800, RZ, 0xc0, !PT ;  /* 0x000008001aff7812 */ /* 0x040fe4000788c0ff */
[----:B------:R-:W-:Y:S02]  /*1870e0*/  LOP3.LUT P5, RZ, R26, 0x1000, RZ, 0xc0, !PT ;  /* 0x000010001aff7812 */ /* 0x000fe400078ac0ff */
[----:B------:R-:W-:Y:S01]  /*1870f0*/  PRMT R0, R28, 0x7772, RZ ;  /* 0x000077721c007816 */ /* 0x000fe200000000ff */
[----:B------:R-:W2:Y:S04]  /*187100*/  LDL.LU.64 R6, [R1+0x2628] ;  /* 0x0026280001067983 */ /* 0x000ea80000300a00 */
[----:B------:R-:W2:Y:S04]  /*187110*/  LDL.LU.64 R4, [R1+0x2620] ;  /* 0x0026200001047983 */ /* 0x000ea80000300a00 */
[----:B------:R-:W2:Y:S04]  /*187120*/  LDL.LU.64 R2, [R1+0x2618] ;  /* 0x0026180001027983 */ /* 0x000ea80000300a00 */
[----:B------:R-:W2:Y:S04]  /*187130*/  LDL.LU R27, [R1+0x14c] ;  /* 0x00014c00011b7983 */ /* 0x000ea80000300800 */
[----:B------:R-:W2:Y:S01]  /*187140*/  LDL.LU.64 R8, [R1+0x2610] ;  /* 0x0026100001087983 */ /* 0x000ea20000300a00 */
[----:B---3--:R-:W-:-:S04]  /*187150*/  LOP3.LUT R24, R24, 0xbfffffff, RZ, 0xc0, !PT ;  /* 0xbfffffff18187812 */ /* 0x008fc800078ec0ff */
[----:B------:R-:W-:Y:S02]  /*187160*/  @P0 LOP3.LUT R24, R24, 0x40000000, RZ, 0xfc, !PT ;  /* 0x4000000018180812 */ /* 0x000fe400078efcff */
[----:B------:R-:W-:Y:S02]  /*187170*/  LOP3.LUT P0, RZ, R26, 0x400000, RZ, 0xc0, !PT ;  /* 0x004000001aff7812 */ /* 0x000fe4000780c0ff */
[----:B------:R-:W-:-:S11]  /*187180*/  LOP3.LUT R24, R24, 0x7fffffff, RZ, 0xc0, !PT ;  /* 0x7fffffff18187812 */ /* 0x000fd600078ec0ff */
[----:B------:R-:W-:-:S05]  /*187190*/  @P0 LOP3.LUT R24, R24, 0x80000000, RZ, 0xfc, !PT ;  /* 0x8000000018180812 */ /* 0x000fca00078efcff */
[----:B------:R-:W-:Y:S04]  /*1871a0*/  STL.64 [R1+0x5870], R24 ;  /* 0x0058701801007387 */ /* 0x000fe80000100a00 */
[----:B----4-:R0:W-:Y:S02]  /*1871b0*/  @P4 STG.E.U8 desc[UR6][R10.64], R0 ;  /* 0x000000000a004986 */ /* 0x0101e4000c101106 */
[----:B0-----:R-:W-:Y:S02]  /*1871c0*/  PRMT R0, R28, 0x7773, RZ ;  /* 0x000077731c007816 */ /* 0x001fe400000000ff */
[----:B------:R-:W3:Y:S04]  /*1871d0*/  LDL.LU R10, [R1+0x13c] ;  /* 0x00013c00010a7983 */ /* 0x000ee80000300800 */
[----:B--2---:R0:W-:Y:S04]  /*1871e0*/  @P5 STG.E.U8 desc[UR6][R16.64], R0 ;  /* 0x0000000010005986 */ /* 0x0041e8000c101106 */
[----:B0-----:R-:W2:Y:S04]  /*1871f0*/  LDL.LU.64 R16, [R1+0x2608] ;  /* 0x0026080001107983 */ /* 0x001ea80000300a00 */
        /* <DEDUP_REMOVED lines=23> */
[C---:B------:R-:W-:Y:S02]  /*187370*/  LOP3.LUT P0, RZ, R26.reuse, 0x8000, RZ, 0xc0, !PT ;  /* 0x000080001aff7812 */ /* 0x040fe4000780c0ff */
[----:B------:R-:W-:Y:S02]  /*187380*/  LOP3.LUT P6, RZ, R26, 0x2000, RZ, 0xc0, !PT ;  /* 0x000020001aff7812 */ /* 0x000fe400078cc0ff */
[----:B------:R-:W-:Y:S02]  /*187390*/  PRMT R0, R27, 0x7770, RZ ;  /* 0x000077701b007816 */ /* 0x000fe400000000ff */
[----:B------:R-:W-:Y:S01]  /*1873a0*/  LOP3.LUT R23, R23, 0xffffffbf, RZ, 0xc0, !PT ;  /* 0xffffffbf17177812 */ /* 0x000fe200078ec0ff */
[----:B------:R-:W4:Y:S04]  /*1873b0*/  LDL.LU R12, [R1+0x12c] ;  /* 0x00012c00010c7983 */ /* 0x000f280000300800 */
[----:B------:R-:W4:Y:S04]  /*1873c0*/  LDL.LU.64 R20, [R1+0x25e0] ;  /* 0x0025e00001147983 */ /* 0x000f280000300a00 */
[----:B------:R-:W4:Y:S04]  /*1873d0*/  LDL.LU.64 R18, [R1+0x25d8] ;  /* 0x0025d80001127983 */ /* 0x000f280000300a00 */
[----:B------:R-:W4:Y:S04]  /*1873e0*/  LDL.LU R11, [R1+0x11c] ;  /* 0x00011c00010b7983 */ /* 0x000f280000300800 */
[----:B------:R-:W4:Y:S01]  /*1873f0*/  LDL.LU.64 R14, [R1+0x25d0] ;  /* 0x0025d000010e7983 */ /* 0x000f220000300a00 */
[----:B------:R-:W-:-:S02]  /*187400*/  @P0 LOP3.LUT R23, R23, 0x40, RZ, 0xfc, !PT ;  /* 0x0000004017170812 */ /* 0x000fc400078efcff */
[----:B------:R-:W-:Y:S01]  /*187410*/  LOP3.LUT P0, RZ, R26, 0x4000, RZ, 0xc0, !PT ;  /* 0x000040001aff7812 */ /* 0x000fe2000780c0ff */
[----:B------:R0:W-:Y:S02]  /*187420*/  @P6 STG.E.U8 desc[UR6][R6.64], R0 ;  /* 0x0000000006006986 */ /* 0x0001e4000c101106 */
[----:B0-----:R-:W-:Y:S02]  /*187430*/  PRMT R0, R27, 0x7771, RZ ;  /* 0x000077711b007816 */ /* 0x001fe400000000ff */
[----:B------:R-:W4:Y:S08]  /*187440*/  LDL.LU.64 R6, [R1+0x25c8] ;  /* 0x0025c80001067983 */ /* 0x000f300000300a00 */
        /* <DEDUP_REMOVED lines=26> */
[----:B----4-:R0:W-:Y:S01]  /*1875f0*/  @P0 STG.E.U8 desc[UR6][R24.64], R0 ;  /* 0x0000000018000986 */ /* 0x0101e2000c101106 */
[----:B------:R-:W-:-:S03]  /*187600*/  LOP3.LUT P0, RZ, R23, 0x1, RZ, 0xc0, !PT ;  /* 0x0000000117ff7812 */ /* 0x000fc6000780c0ff */
[----:B0-----:R-:W4:Y:S04]  /*187610*/  LDL.LU.64 R24, [R1+0x5870] ;  /* 0x0058700001187983 */ /* 0x001f280000300a00 */
[----:B------:R-:W2:Y:S01]  /*187620*/  LDL.LU.64 R22, [R1+0x25e8] ;  /* 0x0025e80001167983 */ /* 0x000ea20000300a00 */
[----:B------:R-:W-:Y:S02]  /*187630*/  PRMT R0, R12, 0x7770, RZ ;  /* 0x000077700c007816 */ /* 0x000fe400000000ff */
[C---:B------:R-:W-:Y:S02]  /*187640*/  LOP3.LUT P1, RZ, R26.reuse, 0x1000000, RZ, 0xc0, !PT ;  /* 0x010000001aff7812 */ /* 0x040fe4000782c0ff */
[C---:B------:R-:W-:Y:S02]  /*187650*/  LOP3.LUT P2, RZ, R26.reuse, 0x2000000, RZ, 0xc0, !PT ;  /* 0x020000001aff7812 */ /* 0x040fe4000784c0ff */
[----:B------:R-:W-:-:S02]  /*187660*/  LOP3.LUT P3, RZ, R26, 0x4000000, RZ, 0xc0, !PT ;  /* 0x040000001aff7812 */ /* 0x000fc4000786c0ff */
[C---:B------:R-:W-:Y:S02]  /*187670*/  LOP3.LUT P4, RZ, R26.reuse, 0x8000000, RZ, 0xc0, !PT ;  /* 0x080000001aff7812 */ /* 0x040fe4000788c0ff */
[----:B------:R-:W-:Y:S01]  /*187680*/  LOP3.LUT P5, RZ, R26, 0x10000000, RZ, 0xc0, !PT ;  /* 0x100000001aff7812 */ /* 0x000fe200078ac0ff */
[----:B--2---:R0:W-:Y:S01]  /*187690*/  @P0 STG.E.U8 desc[UR6][R22.64], R0 ;  /* 0x0000000016000986 */ /* 0x0041e2000c101106 */
[----:B----4-:R-:W-:Y:S02]  /*1876a0*/  LOP3.LUT P0, RZ, R24, 0x80000000, RZ, 0xc0, !PT ;  /* 0x8000000018ff7812 */ /* 0x010fe4000780c0ff */
        /* <DEDUP_REMOVED lines=16> */
[C---:B------:R-:W-:Y:S02]  /*1877b0*/  LOP3.LUT P6, RZ, R26.reuse, 0x20000000, RZ, 0xc0, !PT ;  /* 0x200000001aff7812 */ /* 0x040fe400078cc0ff */
[----:B------:R-:W-:Y:S02]  /*1877c0*/  LOP3.LUT P4, RZ, R26, 0x40000000, RZ, 0xc0, !PT ;  /* 0x400000001aff7812 */ /* 0x000fe4000788c0ff */
[C---:B------:R-:W-:Y:S01]  /*1877d0*/  PRMT R0, R28.reuse, 0x7770, RZ ;  /* 0x000077701c007816 */ /* 0x040fe200000000ff */
[----:B------:R-:W3:Y:S04]  /*1877e0*/  LDL.LU.64 R10, [R1+0x2598] ;  /* 0x00259800010a7983 */ /* 0x000ee80000300a00 */
[----:B------:R-:W4:Y:S04]  /*1877f0*/  LDL.LU.64 R6, [R1+0x2590] ;  /* 0x0025900001067983 */ /* 0x000f280000300a00 */
[----:B------:R-:W3:Y:S04]  /*187800*/  LDL.LU.64 R4, [R1+0x2588] ;  /* 0x0025880001047983 */ /* 0x000ee80000300a00 */
[----:B------:R-:W3:Y:S04]  /*187810*/  LDL.LU.64 R2, [R1+0x2580] ;  /* 0x0025800001027983 */ /* 0x000ee80000300a00 */
[----:B------:R0:W-:Y:S02]  /*187820*/  @P6 STG.E.U8 desc[UR6][R16.64], R0 ;  /* 0x0000000010006986 */ /* 0x0001e4000c101106 */
[----:B0-----:R-:W-:-:S02]  /*187830*/  PRMT R0, R28, 0x7771, RZ ;  /* 0x000077711c007816 */ /* 0x001fc400000000ff */
[----:B------:R-:W3:Y:S04]  /*187840*/  LDL.LU R17, [R1+0xf0] ;  /* 0x0000f00001117983 */ /* 0x000ee80000300800 */
[----:B--2---:R0:W-:Y:S04]  /*187850*/  @P4 STG.E.U8 desc[UR6][R8.64], R0 ;  /* 0x0000000008004986 */ /* 0x0041e8000c101106 */
[----:B0-----:R-:W2:Y:S04]  /*187860*/  LDL.LU.64 R8, [R1+0x2578] ;  /* 0x0025780001087983 */ /* 0x001ea80000300a00 */
[----:B------:R-:W2:Y:S04]  /*187870*/  LDL.LU R12, [R1+0xe0] ;  /* 0x0000e000010c7983 */ /* 0x000ea80000300800 */
[----:B--2---:R0:W-:Y:S04]  /*187880*/  STL.64 [R1+0x5868], R12 ;  /* 0x0058680c01007387 */ /* 0x0041e80000100a00 */
[----:B0-----:R-:W2:Y:S04]  /*187890*/  LDL.LU.64 R12, [R1+0x2570] ;  /* 0x00257000010c7983 */ /* 0x001ea80000300a00 */
        /* <DEDUP_REMOVED lines=20> */
[----:B0-----:R-:W2:Y:S01]  /*1879e0*/  LDL.LU.64 R22, [R1+0x2560] ;  /* 0x0025600001167983 */ /* 0x001ea20000300a00 */
        /* <DEDUP_REMOVED lines=87> */
[----:B------:R0:W-:Y:S01]  /*187f60*/  @P1 STG.E.U8 desc[UR6][R10.64], R0 ;  /* 0x000000000a001986 */ /* 0x0001e2000c101106 */
[----:B------:R-:W-:Y:S02]  /*187f70*/  LOP3.LUT R24, R24, 0xfffbffff, RZ, 0xc0, !PT ;  /* 0xfffbffff18187812 */ /* 0x000fe400078ec0ff */
[----:B0-----:R-:W-:-:S09]  /*187f80*/  PRMT R0, R26, 0x7773, RZ ;  /* 0x000077731a007816 */ /* 0x001fd200000000ff */
[----:B------:R-:W-:Y:S02]  /*187f90*/  @P0 LOP3.LUT R24, R24, 0x40000, RZ, 0xfc, !PT ;  /* 0x0004000018180812 */ /* 0x000fe400078efcff */
[----:B------:R-:W-:Y:S01]  /*187fa0*/  LOP3.LUT P0, RZ, R27, 0x400000, RZ, 0xc0, !PT ;  /* 0x004000001bff7812 */ /* 0x000fe2000780c0ff */
[----:B------:R0:W-:Y:S01]  /*187fb0*/  @P2 STG.E.U8 desc[UR6][R6.64], R0 ;  /* 0x0000000006002986 */ /* 0x0001e2000c101106 */
[----:B------:R-:W-:Y:S02]  /*187fc0*/  LOP3.LUT R24, R24, 0xfff7ffff, RZ, 0xc0, !PT ;  /* 0xfff7ffff18187812 */ /* 0x000fe400078ec0ff */
[----:B0-----:R-:W-:Y:S01]  /*187fd0*/  PRMT R0, R28, 0x7770, RZ ;  /* 0x000077701c007816 */ /* 0x001fe200000000ff */
[----:B------:R-:W2:Y:S04]  /*187fe0*/  LDL.LU.64 R6, [R1+0x2508] ;  /* 0x0025080001067983 */ /* 0x000ea80000300a00 */
[----:B------:R0:W-:Y:S04]  /*187ff0*/  @P3 STG.E.U8 desc[UR6][R4.64], R0 ;  /* 0x0000000004003986 */ /* 0x0001e8000c101106 */
[----:B------:R-:W-:-:S02]  /*188000*/  @P0 LOP3.LUT R24, R24, 0x80000, RZ, 0xfc, !PT ;  /* 0x0008000018180812 */ /* 0x000fc400078efcff */
[----:B------:R-:W-:Y:S02]  /*188010*/  LOP3.LUT P0, RZ, R27, 0x200000, RZ, 0xc0, !PT ;  /* 0x002000001bff7812 */ /* 0x000fe4000780c0ff */
[----:B0-----:R-:W-:Y:S01]  /*188020*/  PRMT R0, R28, 0x7771, RZ ;  /* 0x000077711c007816 */ /* 0x001fe200000000ff */
        /* <DEDUP_REMOVED lines=8> */
[C---:B------:R-:W-:Y:S02]  /*1880b0*/  LOP3.LUT P5, RZ, R27.reuse, 0x40000, RZ, 0xc0, !PT ;  /* 0x000400001bff7812 */ /* 0x040fe400078ac0ff */
[C---:B------:R-:W-:Y:S02]  /*1880c0*/  LOP3.LUT P0, RZ, R27.reuse, 0x100000, RZ, 0xc0, !PT ;  /* 0x001000001bff7812 */ /* 0x040fe4000780c0ff */
[----:B0-----:R-:W-:Y:S02]  /*1880d0*/  PRMT R0, R28, 0x7773, RZ ;  /* 0x000077731c007816 */ /* 0x001fe400000000ff */
[----:B------:R-:W2:Y:S04]  /*1880e0*/  LDL.LU R28, [R1+0xf4] ;  /* 0x0000f400011c7983 */ /* 0x000ea80000300800 */
[----:B------:R0:W-:Y:S04]  /*1880f0*/  @P6 STG.E.U8 desc[UR6][R16.64], R0 ;  /* 0x0000000010006986 */ /* 0x0001e8000c101106 */
[----:B------:R-:W2:Y:S01]  /*188100*/  LDL.LU.64 R8, [R1+0x24f0] ;  /* 0x0024f00001087983 */ /* 0x000ea20000300a00 */
[----:B------:R-:W-:-:S02]  /*188110*/  LOP3.LUT P6, RZ, R27, 0x80000, RZ, 0xc0, !PT ;  /* 0x000800001bff7812 */ /* 0x000fc400078cc0ff */
[C---:B------:R-:W-:Y:S02]  /*188120*/  LOP3.LUT P1, RZ, R27.reuse, 0x40000000, RZ, 0xc0, !PT ;  /* 0x400000001bff7812 */ /* 0x040fe4000782c0ff */
[----:B------:R-:W-:Y:S01]  /*188130*/  LOP3.LUT P2, RZ, R27, 0x80000000, RZ, 0xc0, !PT ;  /* 0x800000001bff7812 */ /* 0x000fe2000784c0ff */
[----:B0-----:R-:W2:Y:S04]  /*188140*/  LDL.LU.64 R16, [R1+0x24e8] ;  /* 0x0024e80001107983 */ /* 0x001ea80000300a00 */
[----:B------:R-:W2:Y:S04]  /*188150*/  LDL.LU R29, [R1+0xe4] ;  /* 0x0000e400011d7983 */ /* 0x000ea80000300800 */
[----:B------:R-:W2:Y:S04]  /*188160*/  LDL.LU R11, [R1+0x74] ;  /* 0x00007400010b7983 */ /* 0x000ea80000300800 */
[----:B------:R-:W2:Y:S04]  /*188170*/  LDL.LU.64 R26, [R1+0x24e0] ;  /* 0x0024e000011a7983 */ /* 0x000ea80000300a00 */
[----:B------:R-:W2:Y:S04]  /*188180*/  LDL.LU R10, [R1+0xd4] ;  /* 0x0000d400010a7983 */ /* 0x000ea80000300800 */
[----:B------:R-:W2:Y:S04]  /*188190*/  LDL.LU.64 R22, [R1+0x24c0] ;  /* 0x0024c00001167983 */ /* 0x000ea80000300a00 */
[----:B--2---:R0:W-:Y:S04]  /*1881a0*/  STL.64 [R1+0x5840], R22 ;  /* 0x0058401601007387 */ /* 0x0041e80000100a00 */
[----:B0-----:R-:W2:Y:S04]  /*1881b0*/  LDL.LU.64 R22, [R1+0x24c8] ;  /* 0x0024c80001167983 */ /* 0x001ea80000300a00 */
[----:B--2---:R0:W-:Y:S04]  /*1881c0*/  STL.64 [R1+0x5848], R22 ;  /* 0x0058481601007387 */ /* 0x0041e80000100a00 */
[----:B0-----:R-:W2:Y:S01]  /*1881d0*/  LDL.LU.64 R22, [R1+0x24d0] ;  /* 0x0024d00001167983 */ /* 0x001ea20000300a00 */
[----:B------:R-:W-:-:S05]  /*1881e0*/  PRMT R0, R28, 0x7770, RZ ;  /* 0x000077701c007816 */ /* 0x000fca00000000ff */
[----:B------:R0:W-:Y:S02]  /*1881f0*/  @P4 STG.E.U8 desc[UR6][R6.64], R0 ;  /* 0x0000000006004986 */ /* 0x0001e4000c101106 */
[----:B0-----:R-:W-:-:S05]  /*188200*/  PRMT R0, R28, 0x7771, RZ ;  /* 0x000077711c007816 */ /* 0x001fca00000000ff */
[----:B---3--:R0:W-:Y:S02]  /*188210*/  @P5 STG.E.U8 desc[UR6][R4.64], R0 ;  /* 0x0000000004005986 */ /* 0x0081e4000c101106 */
[----:B0-----:R-:W-:-:S05]  /*188220*/  PRMT R0, R28, 0x7772, RZ ;  /* 0x000077721c007816 */ /* 0x001fca00000000ff */
[----:B----4-:R-:W-:Y:S04]  /*188230*/  @P6 STG.E.U8 desc[UR6][R2.64], R0 ;  /* 0x0000000002006986 */ /* 0x010fe8000c101106 */
[----:B--2---:R0:W-:Y:S04]  /*188240*/  STL.64 [R1+0x5850], R22 ;  /* 0x0058501601007387 */ /* 0x0041e80000100a00 */
[----:B0-----:R-:W2:Y:S01]  /*188250*/  LDL.LU.64 R22, [R1+0x24d8] ;  /* 0x0024d80001167983 */ /* 0x001ea20000300a00 */
[----:B------:R-:W-:-:S03]  /*188260*/  PRMT R0, R28, 0x7773, RZ ;  /* 0x000077731c007816 */ /* 0x000fc600000000ff */
[----:B------:R-:W3:Y:S04]  /*188270*/  LDL.LU.64 R20, [R1+0x24b8] ;  /* 0x0024b80001147983 */ /* 0x000ee80000300a00 */
[----:B------:R-:W4:Y:S04]  /*188280*/  LDL.LU.64 R18, [R1+0x24b0] ;  /* 0x0024b00001127983 */ /* 0x000f280000300a00 */
[----:B------:R-:W3:Y:S04]  /*188290*/  LDL.LU R28, [R1+0x108] ;  /* 0x00010800011c7983 */ /* 0x000ee80000300800 */
[----:B------:R0:W-:Y:S01]  /*1882a0*/  @P0 STG.E.U8 desc[UR6][R8.64], R0 ;  /* 0x0000000008000986 */ /* 0x0001e2000c101106 */
[----:B------:R-:W-:-:S03]  /*1882b0*/  LOP3.LUT P0, RZ, R24, 0x100000, RZ, 0xc0, !PT ;  /* 0x0010000018ff7812 */ /* 0x000fc6000780c0ff */
[----:B------:R-:W3:Y:S04]  /*1882c0*/  LDL.LU.64 R14, [R1+0x24a8] ;  /* 0x0024a800010e7983 */ /* 0x000ee80000300a00 */
        /* <DEDUP_REMOVED lines=29> */
[----:B------:R-:W-:-:S03]  /*1884a0*/  LOP3.LUT P6, RZ, R11, 0x8, RZ, 0xc0, !PT ;  /* 0x000000080bff7812 */ /* 0x000fc600078cc0ff */
        /* <DEDUP_REMOVED lines=36> */
[----:B0-----:R-:W3:Y:S04]  /*1886f0*/  LDL.LU.64 R16, [R1+0x2440] ;  /* 0x0024400001107983 */ /* 0x001ee80000300a00 */
[----:B------:R-:W2:Y:S04]  /*188700*/  LDL.LU R12, [R1+0x10c] ;  /* 0x00010c00010c7983 */ /* 0x000ea80000300800 */
        /* <DEDUP_REMOVED lines=48> */
[----:B0-----:R-:W-:-:S02]  /*188a10*/  PRMT R0, R29, 0x7771, RZ ;  /* 0x000077711d007816 */ /* 0x001fc400000000ff */
[C---:B------:R-:W-:Y:S02]  /*188a20*/  LOP3.LUT P5, RZ, R11.reuse, 0x200000, RZ, 0xc0, !PT ;  /* 0x002000000bff7812 */ /* 0x040fe400078ac0ff */
[----:B------:R-:W-:Y:S01]  /*188a30*/  LOP3.LUT P6, RZ, R11, 0x400000, RZ, 0xc0, !PT ;  /* 0x004000000bff7812 */ /* 0x000fe200078cc0ff */
[----:B------:R0:W-:Y:S04]  /*188a40*/  STL [R1+0x5828], R11 ;  /* 0x0058280b01007387 */ /* 0x0001e80000100800 */
[----:B---3--:R1:W-:Y:S01]  /*188a50*/  @P0 STG.E.U8 desc[UR6][R16.64], R0 ;  /* 0x0000000010000986 */ /* 0x0083e2000c101106 */
[----:B------:R-:W-:-:S03]  /*188a60*/  LOP3.LUT P0, RZ, R24, 0x100, RZ, 0xc0, !PT ;  /* 0x0000010018ff7812 */ /* 0x000fc6000780c0ff */
[----:B0-----:R-:W3:Y:S04]  /*188a70*/  LDL.LU.64 R10, [R1+0x2428] ;  /* 0x00242800010a7983 */ /* 0x001ee80000300a00 */
[----:B------:R-:W4:Y:S04]  /*188a80*/  LDL.LU.64 R22, [R1+0x2420] ;  /* 0x0024200001167983 */ /* 0x000f280000300a00 */
[----:B------:R-:W3:Y:S04]  /*188a90*/  LDL.LU.64 R20, [R1+0x2418] ;  /* 0x0024180001147983 */ /* 0x000ee80000300a00 */
[----:B------:R-:W3:Y:S04]  /*188aa0*/  LDL.LU R28, [R1+0xfc] ;  /* 0x0000fc00011c7983 */ /* 0x000ee80000300800 */
[----:B------:R-:W3:Y:S04]  /*188ab0*/  LDL.LU.64 R18, [R1+0x2410] ;  /* 0x0024100001127983 */ /* 0x000ee80000300a00 */
[----:B------:R-:W3:Y:S04]  /*188ac0*/  LDL.LU.64 R14, [R1+0x2408] ;  /* 0x00240800010e7983 */ /* 0x000ee80000300a00 */
[----:B------:R-:W3:Y:S01]  /*188ad0*/  LDL.LU.64 R6, [R1+0x2400] ;  /* 0x0024000001067983 */ /* 0x000ee20000300a00 */
[----:B-1----:R-:W-:-:S03]  /*188ae0*/  PRMT R0, R29, 0x7772, RZ ;  /* 0x000077721d007816 */ /* 0x002fc600000000ff */
[----:B------:R-:W3:Y:S04]  /*188af0*/  LDL.LU.64 R4, [R1+0x23f8] ;  /* 0x0023f80001047983 */ /* 0x000ee80000300a00 */
[----:B------:R-:W3:Y:S04]  /*188b00*/  LDL.LU.64 R2, [R1+0x23f0] ;  /* 0x0023f00001027983 */ /* 0x000ee80000300a00 */
[----:B------:R-:W3:Y:S04]  /*188b10*/  LDL.LU.64 R8, [R1+0x23e8] ;  /* 0x0023e80001087983 */ /* 0x000ee80000300a00 */
[----:B------:R-:W3:Y:S04]  /*188b20*/  LDL.LU R26, [R1+0xec] ;  /* 0x0000ec00011a7983 */ /* 0x000ee80000300800 */
[----:B------:R-:W3:Y:S04]  /*188b30*/  LDL.LU.64 R16, [R1+0x23e0] ;  /* 0x0023e00001107983 */ /* 0x000ee80000300a00 */
        /* <DEDUP_REMOVED lines=8> */
[----:B--2---:R-:W-:-:S11]  /*188bc0*/  PRMT R0, R12, 0x7770, RZ ;  /* 0x000077700c007816 */ /* 0x004fd600000000ff */
[----:B---3--:R0:W-:Y:S01]  /*188bd0*/  @P0 STG.E.U8 desc[UR6][R10.64], R0 ;  /* 0x000000000a000986 */ /* 0x0081e2000c101106 */
[----:B------:R-:W-:Y:S02]  /*188be0*/  LOP3.LUT P0, RZ, R24, 0x20, RZ, 0xc0, !PT ;  /* 0x0000002018ff7812 */ /* 0x000fe4000780c0ff */
        /* <DEDUP_REMOVED lines=61> */
[C---:B------:R-:W-:Y:S02]  /*188fc0*/  LOP3.LUT P5, RZ, R11.reuse, 0x1000000, RZ, 0xc0, !PT ;  /* 0x010000000bff7812 */ /* 0x040fe400078ac0ff */
[----:B------:R-:W-:Y:S02]  /*188fd0*/  LOP3.LUT P6, RZ, R11, 0x2000000, RZ, 0xc0, !PT ;  /* 0x020000000bff7812 */ /* 0x000fe400078cc0ff */
[----:B------:R-:W-:Y:S02]  /*188fe0*/  LOP3.LUT R24, R24, 0xfffffffd, RZ, 0xc0, !PT ;  /* 0xfffffffd18187812 */ /* 0x000fe400078ec0ff */
[----:B------:R-:W-:Y:S01]  /*188ff0*/  PRMT R0, R26, 0x7773, RZ ;  /* 0x000077731a007816 */ /* 0x000fe200000000ff */
[----:B------:R-:W2:Y:S04]  /*189000*/  LDL.LU R12, [R1+0xb0] ;  /* 0x0000b000010c7983 */ /* 0x000ea80000300800 */
[----:B------:R-:W2:Y:S04]  /*189010*/  LDL.LU.64 R20, [R1+0x2388] ;  /* 0x0023880001147983 */ /* 0x000ea80000300a00 */
[----:B------:R-:W2:Y:S04]  /*189020*/  LDL.LU.64 R18, [R1+0x2380] ;  /* 0x0023800001127983 */ /* 0x000ea80000300a00 */
[----:B------:R-:W2:Y:S04]  /*189030*/  LDL.LU R26, [R1+0xa0] ;  /* 0x0000a000011a7983 */ /* 0x000ea80000300800 */
[----:B------:R-:W2:Y:S01]  /*189040*/  LDL.LU.64 R14, [R1+0x2378] ;  /* 0x00237800010e7983 */ /* 0x000ea20000300a00 */
[----:B------:R-:W-:-:S02]  /*189050*/  @P0 LOP3.LUT R24, R24, 0x2, RZ, 0xfc, !PT ;  /* 0x0000000218180812 */ /* 0x000fc400078efcff */
[----:B------:R-:W-:Y:S02]  /*189060*/  LOP3.LUT P0, RZ, R11, 0x8000000, RZ, 0xc0, !PT ;  /* 0x080000000bff7812 */ /* 0x000fe4000780c0ff */
[----:B------:R-:W-:Y:S01]  /*189070*/  LOP3.LUT R24, R24, 0xfffffffb, RZ, 0xc0, !PT ;  /* 0xfffffffb18187812 */ /* 0x000fe200078ec0ff */
[----:B----4-:R0:W-:Y:S10]  /*189080*/  @P5 STG.E.U8 desc[UR6][R6.64], R0 ;  /* 0x0000000006005986 */ /* 0x0101f4000c101106 */
[----:B------:R-:W-:-:S02]  /*189090*/  @P0 LOP3.LUT R24, R24, 0x4, RZ, 0xfc, !PT ;  /* 0x0000000418180812 */ /* 0x000fc400078efcff */
[----:B------:R-:W-:Y:S02]  /*1890a0*/  LOP3.LUT P0, RZ, R11, 0x4000000, RZ, 0xc0, !PT ;  /* 0x040000000bff7812 */ /* 0x000fe4000780c0ff */
[C---:B0-----:R-:W-:Y:S01]  /*1890b0*/  PRMT R0, R28.reuse, 0x7770, RZ ;  /* 0x000077701c007816 */ /* 0x041fe200000000ff */
        /* <DEDUP_REMOVED lines=57> */
[----:B---3--:R-:W-:-:S05]  /*189450*/  PRMT R0, R28, 0x7770, RZ ;  /* 0x000077701c007816 */ /* 0x008fca00000000ff */
[----:B------:R0:W-:Y:S04]  /*189460*/  @P6 STG.E.U8 desc[UR6][R16.64], R0 ;  /* 0x0000000010006986 */ /* 0x0001e8000c101106 */
[----:B0-----:R-:W3:Y:S01]  /*189470*/  LDL.LU.64 R16, [R1+0x2338] ;  /* 0x0023380001107983 */ /* 0x001ee20000300a00 */
[C---:B------:R-:W-:Y:S02]  /*189480*/  LOP3.LUT P4, RZ, R27.reuse, 0x400, RZ, 0xc0, !PT ;  /* 0x000004001bff7812 */ /* 0x040fe4000788c0ff */
[C---:B------:R-:W-:Y:S02]  /*189490*/  LOP3.LUT P5, RZ, R27.reuse, 0x800, RZ, 0xc0, !PT ;  /* 0x000008001bff7812 */ /* 0x040fe400078ac0ff */
[----:B------:R-:W-:Y:S01]  /*1894a0*/  PRMT R0, R28, 0x7771, RZ ;  /* 0x000077711c007816 */ /* 0x000fe200000000ff */
[----:B------:R-:W4:Y:S04]  /*1894b0*/  LDL.LU.64 R10, [R1+0x2330] ;  /* 0x00233000010a7983 */ /* 0x000f280000300a00 */
[----:B------:R-:W4:Y:S04]  /*1894c0*/  LDL.LU.64 R6, [R1+0x2328] ;  /* 0x0023280001067983 */ /* 0x000f280000300a00 */
        /* <DEDUP_REMOVED lines=9> */
[----:B------:R-:W-:Y:S01]  /*189560*/  LOP3.LUT R25, R25, 0xfff7ffff, RZ, 0xc0, !PT ;  /* 0xfff7ffff19197812 */ /* 0x000fe200078ec0ff */
[----:B--2---:R0:W-:Y:S02]  /*189570*/  @P4 STG.E.U8 desc[UR6][R2.64], R0 ;  /* 0x0000000002004986 */ /* 0x0041e4000c101106 */
[----:B0-----:R-:W-:Y:S02]  /*189580*/  PRMT R0, R28, 0x7772, RZ ;  /* 0x000077721c007816 */ /* 0x001fe400000000ff */
[----:B------:R-:W2:Y:S04]  /*189590*/  LDL.LU.64 R2, [R1+0x2318] ;  /* 0x0023180001027983 */ /* 0x000ea80000300a00 */
[----:B------:R-:W2:Y:S04]  /*1895a0*/  LDL.LU R12, [R1+0xb4] ;  /* 0x0000b400010c7983 */ /* 0x000ea80000300800 */
[----:B---3--:R0:W-:Y:S04]  /*1895b0*/  @P5 STG.E.U8 desc[UR6][R16.64], R0 ;  /* 0x0000000010005986 */ /* 0x0081e8000c101106 */
[----:B0-----:R-:W3:Y:S04]  /*1895c0*/  LDL.LU.64 R16, [R1+0x2310] ;  /* 0x0023100001107983 */ /* 0x001ee80000300a00 */
        /* <DEDUP_REMOVED lines=28> */
[----:B------:R-:W-:Y:S02]  /*189790*/  LOP3.LUT P6, RZ, R27, 0x10000000, RZ, 0xc0, !PT ;  /* 0x100000001bff7812 */ /* 0x000fe400078cc0ff */
[----:B------:R-:W-:Y:S02]  /*1897a0*/  @P0 LOP3.LUT R25, R25, 0x2000000, RZ, 0xfc, !PT ;  /* 0x0200000019190812 */ /* 0x000fe400078efcff */
[----:B------:R-:W-:Y:S01]  /*1897b0*/  LOP3.LUT P0, RZ, R27, 0x2000, RZ, 0xc0, !PT ;  /* 0x000020001bff7812 */ /* 0x000fe2000780c0ff */
[----:B--2---:R0:W-:Y:S04]  /*1897c0*/  STL.64 [R1+0x5800], R26 ;  /* 0x0058001a01007387 */ /* 0x0041e80000100a00 */
[----:B0-----:R-:W2:Y:S01]  /*1897d0*/  LDL.LU.64 R26, [R1+0x22f8] ;  /* 0x0022f800011a7983 */ /* 0x001ea20000300a00 */
[----:B------:R-:W-:-:S07]  /*1897e0*/  PRMT R0, R9, 0x7770, RZ ;  /* 0x0000777009007816 */ /* 0x000fce00000000ff */
        /* <DEDUP_REMOVED lines=8> */
[----:B0-----:R-:W2:Y:S01]  /*189870*/  LDL.LU.64 R26, [R1+0x2300] ;  /* 0x00230000011a7983 */ /* 0x001ea20000300a00 */
[----:B------:R-:W-:Y:S02]  /*189880*/  LOP3.LUT P0, RZ, R25, 0x800000, RZ, 0xc0, !PT ;  /* 0x0080000019ff7812 */ /* 0x000fe4000780c0ff */
[----:B------:R-:W-:Y:S01]  /*189890*/  PRMT R0, R9, 0x7773, RZ ;  /* 0x0000777309007816 */ /* 0x000fe200000000ff */
[----:B------:R-:W4:Y:S04]  /*1898a0*/  LDL.LU.64 R22, [R1+0x22f0] ;  /* 0x0022f00001167983 */ /* 0x000f280000300a00 */
[----:B------:R-:W4:Y:S04]  /*1898b0*/  LDL.LU.64 R20, [R1+0x22e8] ;  /* 0x0022e80001147983 */ /* 0x000f280000300a00 */
[----:B------:R-:W4:Y:S04]  /*1898c0*/  LDL.LU.64 R18, [R1+0x22e0] ;  /* 0x0022e00001127983 */ /* 0x000f280000300a00 */
[----:B------:R-:W4:Y:S04]  /*1898d0*/  LDL.LU.64 R10, [R1+0x22d8] ;  /* 0x0022d800010a7983 */ /* 0x000f280000300a00 */
[----:B------:R-:W4:Y:S04]  /*1898e0*/  LDL.LU.64 R6, [R1+0x22d0] ;  /* 0x0022d00001067983 */ /* 0x000f280000300a00 */
[----:B------:R-:W4:Y:S04]  /*1898f0*/  LDL.LU R28, [R1+0x94] ;  /* 0x00009400011c7983 */ /* 0x000f280000300800 */
[----:B------:R-:W4:Y:S04]  /*189900*/  LDL.LU.64 R4, [R1+0x22c8] ;  /* 0x0022c80001047983 */ /* 0x000f280000300a00 */
[----:B------:R-:W4:Y:S04]  /*189910*/  LDL.LU.64 R2, [R1+0x22c0] ;  /* 0x0022c00001027983 */ /* 0x000f280000300a00 */
[----:B------:R-:W4:Y:S04]  /*189920*/  LDL.LU.64 R8, [R1+0x22b8] ;  /* 0x0022b80001087983 */ /* 0x000f280000300a00 */
[----:B---3--:R0:W-:Y:S01]  /*189930*/  @P0 STG.E.U8 desc[UR6][R16.64], R0 ;  /* 0x0000000010000986 */ /* 0x0081e2000c101106 */
[----:B------:R-:W-:-:S02]  /*189940*/  LOP3.LUT P0, RZ, R25, 0x400000, RZ, 0xc0, !PT ;  /* 0x0040000019ff7812 */ /* 0x000fc4000780c0ff */
[----:B0-----:R-:W-:Y:S01]  /*189950*/  PRMT R0, R12, 0x7770, RZ ;  /* 0x000077700c007816 */ /* 0x001fe200000000ff */
[----:B------:R-:W3:Y:S10]  /*189960*/  LDL.LU.64 R16, [R1+0x22b0] ;  /* 0x0022b00001107983 */ /* 0x000ef40000300a00 */
[----:B------:R0:W-:Y:S01]  /*189970*/  @P0 STG.E.U8 desc[UR6][R14.64], R0 ;  /* 0x000000000e000986 */ /* 0x0001e2000c101106 */
[----:B------:R-:W-:-:S02]  /*189980*/  LOP3.LUT P0, RZ, R25, 0x200000, RZ, 0xc0, !PT ;  /* 0x0020000019ff7812 */ /* 0x000fc4000780c0ff */
[----:B0-----:R-:W-:Y:S01]  /*189990*/  PRMT R0, R12, 0x7771, RZ ;  /* 0x000077710c007816 */ /* 0x001fe200000000ff */
[----:B------:R-:W3:Y:S10]  /*1899a0*/  LDL.LU R14, [R1+0x7c] ;  /* 0x00007c00010e7983 */ /* 0x000ef40000300800 */
        /* <DEDUP_REMOVED lines=8> */
[----:B----4-:R2:W-:Y:S01]  /*189a30*/  @P0 STG.E.U8 desc[UR6][R22.64], R0 ;  /* 0x0000000016000986 */ /* 0x0105e2000c101106 */
[----:B------:R-:W-:Y:S02]  /*189a40*/  LOP3.LUT P0, RZ, R25, 0x40000, RZ, 0xc0, !PT ;  /* 0x0004000019ff7812 */ /* 0x000fe4000780c0ff */
[----:B--2---:R-:W-:-:S11]  /*189a50*/  PRMT R0, R26, 0x7770, RZ ;  /* 0x000077701a007816 */ /* 0x004fd600000000ff */
        /* <DEDUP_REMOVED lines=17> */
[----:B---3--:R0:W-:Y:S01]  /*189b70*/  @P6 STG.E.U8 desc[UR6][R16.64], R0 ;  /* 0x0000000010006986 */ /* 0x0081e2000c101106 */
[----:B------:R-:W-:-:S03]  /*189b80*/  LOP3.LUT P6, RZ, R27, 0x80000000, RZ, 0xc0, !PT ;  /* 0x800000001bff7812 */ /* 0x000fc600078cc0ff */
[----:B0-----:R-:W2:Y:S04]  /*189b90*/  LDL.LU.64 R16, [R1+0x22a8] ;  /* 0x0022a80001107983 */ /* 0x001ea80000300a00 */
[----:B------:R-:W3:Y:S04]  /*189ba0*/  LDL.LU.64 R26, [R1+0x22a0] ;  /* 0x0022a000011a7983 */ /* 0x000ee80000300a00 */
[----:B------:R-:W4:Y:S04]  /*189bb0*/  LDL.LU.64 R4, [R1+0x2298] ;  /* 0x0022980001047983 */ /* 0x000f280000300a00 */
[----:B------:R-:W2:Y:S01]  /*189bc0*/  LDL.LU R11, [R1+0xc8] ;  /* 0x0000c800010b7983 */ /* 0x000ea20000300800 */
[----:B------:R-:W-:-:S02]  /*189bd0*/  LOP3.LUT P0, RZ, R14, 0x200, RZ, 0xc0, !PT ;  /* 0x000002000eff7812 */ /* 0x000fc4000780c0ff */
[----:B------:R-:W-:Y:S01]  /*189be0*/  LOP3.LUT R25, R25, 0xfffffeff, RZ, 0xc0, !PT ;  /* 0xfffffeff19197812 */ /* 0x000fe200078ec0ff */
[----:B------:R-:W3:Y:S04]  /*189bf0*/  LDL.LU.64 R2, [R1+0x2290] ;  /* 0x0022900001027983 */ /* 0x000ee80000300a00 */
[----:B------:R-:W3:Y:S04]  /*189c00*/  LDL.LU.64 R8, [R1+0x2288] ;  /* 0x0022880001087983 */ /* 0x000ee80000300a00 */
[----:B------:R-:W3:Y:S02]  /*189c10*/  LDL.LU R7, [R1+0xb8] ;  /* 0x0000b80001077983 */ /* 0x000ee40000300800 */
        /* <DEDUP_REMOVED lines=29> */
[----:B--2---:R-:W-:-:S05]  /*189df0*/  PRMT R0, R11, 0x7770, RZ ;  /* 0x000077700b007816 */ /* 0x004fca00000000ff */
[----:B------:R0:W-:Y:S02]  /*189e00*/  @P4 STG.E.U8 desc[UR6][R16.64], R0 ;  /* 0x0000000010004986 */ /* 0x0001e4000c101106 */
[----:B0-----:R-:W-:Y:S02]  /*189e10*/  PRMT R0, R11, 0x7771, RZ ;  /* 0x000077710b007816 */ /* 0x001fe400000000ff */
[----:B------:R-:W2:Y:S04]  /*189e20*/  LDL.LU.64 R16, [R1+0x2280] ;  /* 0x0022800001107983 */ /* 0x000ea80000300a00 */
[----:B---3--:R0:W-:Y:S01]  /*189e30*/  @P5 STG.E.U8 desc[UR6][R26.64], R0 ;  /* 0x000000001a005986 */ /* 0x0081e2000c101106 */
[C---:B------:R-:W-:Y:S02]  /*189e40*/  LOP3.LUT P4, RZ, R14.reuse, 0x2000, RZ, 0xc0, !PT ;  /* 0x000020000eff7812 */ /* 0x040fe4000788c0ff */
[----:B------:R-:W-:-:S02]  /*189e50*/  LOP3.LUT P5, RZ, R14, 0x4000, RZ, 0xc0, !PT ;  /* 0x000040000eff7812 */ /* 0x000fc400078ac0ff */
[----:B0-----:R-:W-:Y:S01]  /*189e60*/  PRMT R0, R11, 0x7772, RZ ;  /* 0x000077720b007816 */ /* 0x001fe200000000ff */
[----:B------:R-:W3:Y:S04]  /*189e70*/  LDL.LU.64 R26, [R1+0x2278] ;  /* 0x00227800011a7983 */ /* 0x000ee80000300a00 */
[----:B------:R-:W2:Y:S04]  /*189e80*/  LDL.LU R12, [R1+0xa8] ;  /* 0x0000a800010c7983 */ /* 0x000ea80000300800 */
[----:B------:R-:W2:Y:S04]  /*189e90*/  LDL.LU.64 R28, [R1+0x2270] ;  /* 0x00227000011c7983 */ /* 0x000ea80000300a00 */
[----:B------:R0:W-:Y:S04]  /*189ea0*/  STL [R1+0x57e0], R14 ;  /* 0x0057e00e01007387 */ /* 0x0001e80000100800 */
[----:B----4-:R-:W-:Y:S01]  /*189eb0*/  @P6 STG.E.U8 desc[UR6][R4.64], R0 ;  /* 0x0000000004006986 */ /* 0x010fe2000c101106 */
[----:B------:R-:W-:-:S03]  /*189ec0*/  LOP3.LUT P6, RZ, R14, 0x8000, RZ, 0xc0, !PT ;  /* 0x000080000eff7812 */ /* 0x000fc600078cc0ff */
[----:B0-----:R-:W4:Y:S04]  /*189ed0*/  LDL.LU.64 R14, [R1+0x2258] ;  /* 0x00225800010e7983 */ /* 0x001f280000300a00 */
[----:B----4-:R0:W-:Y:S04]  /*189ee0*/  STL.64 [R1+0x57e8], R14 ;  /* 0x0057e80e01007387 */ /* 0x0101e80000100a00 */
        /* <DEDUP_REMOVED lines=9> */
[----:B----4-:R0:W-:Y:S04]  /*189f80*/  STL.64 [R1+0x57f0], R14 ;  /* 0x0057f00e01007387 */ /* 0x0101e80000100a00 */
[----:B0-----:R-:W2:Y:S01]  /*189f90*/  LDL.LU.64 R14, [R1+0x2268] ;  /* 0x00226800010e7983 */ /* 0x001ea20000300a00 */
[----:B------:R-:W-:Y:S02]  /*189fa0*/  LOP3.LUT P0, RZ, R25, 0x4000, RZ, 0xc0, !PT ;  /* 0x0000400019ff7812 */ /* 0x000fe4000780c0ff */
[----:B------:R-:W-:Y:S01]  /*189fb0*/  PRMT R0, R7, 0x7772, RZ ;  /* 0x0000777207007816 */ /* 0x000fe200000000ff */
[----:B------:R-:W4:Y:S04]  /*189fc0*/  LDL.LU.64 R22, [R1+0x2250] ;  /* 0x0022500001167983 */ /* 0x000f280000300a00 */
[----:B------:R-:W4:Y:S04]  /*189fd0*/  LDL.LU R11, [R1+0x98] ;  /* 0x00009800010b7983 */ /* 0x000f280000300800 */
        /* <DEDUP_REMOVED lines=14> */
[----:B------:R-:W3:Y:S04]  /*18a0c0*/  LDL.LU R29, [R1+0x57f8] ;  /* 0x0057f800011d7983 */ /* 0x000ee80000300800 */
        /* <DEDUP_REMOVED lines=9> */
[----:B--2---:R0:W-:Y:S01]  /*18a160*/  @P0 STG.E.U8 desc[UR6][R14.64], R0 ;  /* 0x000000000e000986 */ /* 0x0041e2000c101106 */
[C---:B------:R-:W-:Y:S02]  /*18a170*/  LOP3.LUT P0, RZ, R25.reuse, 0x200, RZ, 0xc0, !PT ;  /* 0x0000020019ff7812 */ /* 0x040fe4000780c0ff */
[----:B0-----:R-:W-:Y:S01]  /*18a180*/  PRMT R0, R12, 0x7773, RZ ;  /* 0x000077730c007816 */ /* 0x001fe200000000ff */
[----:B------:R-:W2:Y:S10]  /*18a190*/  LDL.LU R14, [R1+0x57e0] ;  /* 0x0057e000010e7983 */ /* 0x000eb40000300800 */
[----:B----4-:R0:W-:Y:S01]  /*18a1a0*/  @P0 STG.E.U8 desc[UR6][R22.64], R0 ;  /* 0x0000000016000986 */ /* 0x0101e2000c101106 */
[----:B------:R-:W-:-:S02]  /*18a1b0*/  LOP3.LUT P0, RZ, R25, 0x100, RZ, 0xc0, !PT ;  /* 0x0000010019ff7812 */ /* 0x000fc4000780c0ff */
        /* <DEDUP_REMOVED lines=14> */
[----:B0-----:R-:W3:Y:S01]  /*18a2a0*/  LDL.LU.64 R26, [R1+0x2210] ;  /* 0x00221000011a7983 */ /* 0x001ee20000300a00 */
[----:B------:R-:W-:-:S03]  /*18a2b0*/  LOP3.LUT R28, R28, 0x7fffffff, RZ, 0xc0, !PT ;  /* 0x7fffffff1c1c7812 */ /* 0x000fc600078ec0ff */
[----:B------:R-:W4:Y:S04]  /*18a2c0*/  LDL.LU.64 R4, [R1+0x2208] ;  /* 0x0022080001047983 */ /* 0x000f280000300a00 */
[----:B------:R-:W4:Y:S04]  /*18a2d0*/  LDL.LU.64 R2, [R1+0x2200] ;  /* 0x0022000001027983 */ /* 0x000f280000300a00 */
[----:B------:R-:W4:Y:S01]  /*18a2e0*/  LDL.LU.64 R8, [R1+0x21f8] ;  /* 0x0021f80001087983 */ /* 0x000f220000300a00 */
[----:B------:R-:W-:-:S03]  /*18a2f0*/  PRMT R0, R6, 0x7773, RZ ;  /* 0x0000777306007816 */ /* 0x000fc600000000ff */
[----:B------:R-:W4:Y:S04]  /*18a300*/  LDL.LU R11, [R1+0xbc] ;  /* 0x0000bc00010b7983 */ /* 0x000f280000300800 */
[----:B------:R-:W4:Y:S04]  /*18a310*/  LDL.LU.64 R16, [R1+0x21f0] ;  /* 0x0021f00001107983 */ /* 0x000f280000300a00 */
[----:B------:R-:W4:Y:S04]  /*18a320*/  LDL.LU R15, [R1+0xac] ;  /* 0x0000ac00010f7983 */ /* 0x000f280000300800 */
[----:B------:R-:W4:Y:S01]  /*18a330*/  LDL.LU R12, [R1+0x80] ;  /* 0x00008000010c7983 */ /* 0x000f220000300800 */
[----:B--2---:R-:W-:-:S02]  /*18a340*/  LOP3.LUT P0, RZ, R14, 0x10000000, RZ, 0xc0, !PT ;  /* 0x100000000eff7812 */ /* 0x004fc4000780c0ff */
[----:B------:R-:W-:-:S11]  /*18a350*/  LOP3.LUT P4, RZ, R14, 0x10000, RZ, 0xc0, !PT ;  /* 0x000100000eff7812 */ /* 0x000fd6000788c0ff */
[----:B------:R-:W-:-:S05]  /*18a360*/  @P0 LOP3.LUT R28, R28, 0x80000000, RZ, 0xfc, !PT ;  /* 0x800000001c1c0812 */ /* 0x000fca00078efcff */
[----:B------:R-:W-:Y:S04]  /*18a370*/  STL.64 [R1+0x57c0], R28 ;  /* 0x0057c01c01007387 */ /* 0x000fe80000100a00 */
        /* <DEDUP_REMOVED lines=30> */
[C---:B------:R-:W-:Y:S02]  /*18a560*/  LOP3.LUT P6, RZ, R14.reuse, 0x40000, RZ, 0xc0, !PT ;  /* 0x000400000eff7812 */ /* 0x040fe400078cc0ff */
[----:B------:R-:W-:Y:S02]  /*18a570*/  LOP3.LUT R25, R25, 0xffffffbf, RZ, 0xc0, !PT ;  /* 0xffffffbf19197812 */ /* 0x000fe400078ec0ff */
[----:B----4-:R-:W-:Y:S01]  /*18a580*/  PRMT R0, R11, 0x7770, RZ ;  /* 0x000077700b007816 */ /* 0x010fe200000000ff */
[----:B------:R-:W4:Y:S01]  /*18a590*/  LDL.LU.64 R22, [R1+0x21c0] ;  /* 0x0021c00001167983 */ /* 0x000f220000300a00 */
[----:B------:R-:W-:-:S02]  /*18a5a0*/  LOP3.LUT P1, RZ, R14, 0x20000000, RZ, 0xc0, !PT ;  /* 0x200000000eff7812 */ /* 0x000fc4000782c0ff */
[C---:B------:R-:W-:Y:S02]  /*18a5b0*/  LOP3.LUT P2, RZ, R14.reuse, 0x40000000, RZ, 0xc0, !PT ;  /* 0x400000000eff7812 */ /* 0x040fe4000784c0ff */
[C---:B------:R-:W-:Y:S01]  /*18a5c0*/  LOP3.LUT P3, RZ, R14.reuse, 0x80000000, RZ, 0xc0, !PT ;  /* 0x800000000eff7812 */ /* 0x040fe2000786c0ff */
[----:B------:R-:W3:Y:S01]  /*18a5d0*/  LDL.LU.64 R20, [R1+0x21b8] ;  /* 0x0021b80001147983 */ /* 0x000ee20000300a00 */
        /* <DEDUP_REMOVED lines=11> */
[----:B------:R0:W-:Y:S02]  /*18a690*/  @P6 STG.E.U8 desc[UR6][R2.64], R0 ;  /* 0x0000000002006986 */ /* 0x0001e4000c101106 */
[----:B0-----:R-:W-:-:S02]  /*18a6a0*/  PRMT R0, R11, 0x7772, RZ ;  /* 0x000077720b007816 */ /* 0x001fc400000000ff */
[----:B------:R-:W3:Y:S04]  /*18a6b0*/  LDL.LU.64 R2, [R1+0x2198] ;  /* 0x0021980001027983 */ /* 0x000ee80000300a00 */
[----:B------:R0:W-:Y:S01]  /*18a6c0*/  @P0 STG.E.U8 desc[UR6][R8.64], R0 ;  /* 0x0000000008000986 */ /* 0x0001e2000c101106 */
[----:B------:R-:W-:Y:S02]  /*18a6d0*/  LOP3.LUT P0, RZ, R25, 0x80, RZ, 0xc0, !PT ;  /* 0x0000008019ff7812 */ /* 0x000fe4000780c0ff */
        /* <DEDUP_REMOVED lines=26> */
[----:B------:R-:W-:-:S11]  /*18a880*/  PRMT R0, R10, 0x7771, RZ ;  /* 0x000077710a007816 */ /* 0x000fd600000000ff */
[----:B----4-:R0:W-:Y:S01]  /*18a890*/  @P0 STG.E.U8 desc[UR6][R22.64], R0 ;  /* 0x0000000016000986 */ /* 0x0101e2000c101106 */
[----:B------:R-:W-:Y:S02]  /*18a8a0*/  LOP3.LUT P0, RZ, R25, 0x1, RZ, 0xc0, !PT ;  /* 0x0000000119ff7812 */ /* 0x000fe4000780c0ff */
[----:B0-----:R-:W-:-:S11]  /*18a8b0*/  PRMT R0, R10, 0x7772, RZ ;  /* 0x000077720a007816 */ /* 0x001fd600000000ff */
[----:B------:R0:W-:Y:S02]  /*18a8c0*/  @P0 STG.E.U8 desc[UR6][R20.64], R0 ;  /* 0x0000000014000986 */ /* 0x0001e4000c101106 */
[----:B0-----:R-:W-:Y:S02]  /*18a8d0*/  PRMT R0, R10, 0x7773, RZ ;  /* 0x000077730a007816 */ /* 0x001fe400000000ff */
[C---:B------:R-:W-:Y:S02]  /*18a8e0*/  LOP3.LUT P4, RZ, R12.reuse, 0x1, RZ, 0xc0, !PT ;  /* 0x000000010cff7812 */ /* 0x040fe4000788c0ff */
[----:B------:R-:W-:Y:S02]  /*18a8f0*/  LOP3.LUT P5, RZ, R12, 0x2, RZ, 0xc0, !PT ;  /* 0x000000020cff7812 */ /* 0x000fe400078ac0ff */
[----:B--2---:R-:W-:-:S13]  /*18a900*/  LOP3.LUT P0, RZ, R28, 0x80000000, RZ, 0xc0, !PT ;  /* 0x800000001cff7812 */ /* 0x004fda000780c0ff */
        /* <DEDUP_REMOVED lines=105> */
[----:B------:R-:W3:Y:S04]  /*18afa0*/  LDL.LU R27, [R1+0x57a0] ;  /* 0x0057a000011b7983 */ /* 0x000ee80000300800 */
[----:B--2---:R0:W-:Y:S01]  /*18afb0*/  @P0 STG.E.U8 desc[UR6][R24.64], R0 ;  /* 0x0000000018000986 */ /* 0x0041e2000c101106 */
        /* <DEDUP_REMOVED lines=20> */
[C---:B------:R-:W-:Y:S02]  /*18b100*/  LOP3.LUT P0, RZ, R28.reuse, 0x4, RZ, 0xc0, !PT ;  /* 0x000000041cff7812 */ /* 0x040fe4000780c0ff */
[----:B------:R-:W-:Y:S02]  /*18b110*/  LOP3.LUT R28, R28, 0xffffdfff, RZ, 0xc0, !PT ;  /* 0xffffdfff1c1c7812 */ /* 0x000fe400078ec0ff */
[C---:B------:R-:W-:Y:S02]  /*18b120*/  LOP3.LUT P6, RZ, R12.reuse, 0x200000, RZ, 0xc0, !PT ;  /* 0x002000000cff7812 */ /* 0x040fe400078cc0ff */
[----:B------:R-:W-:-:S02]  /*18b130*/  LOP3.LUT P4, RZ, R12, 0x400000, RZ, 0xc0, !PT ;  /* 0x004000000cff7812 */ /* 0x000fc4000788c0ff */
[----:B------:R-:W-:Y:S01]  /*18b140*/  PRMT R0, R26, 0x7770, RZ ;  /* 0x000077701a007816 */ /* 0x000fe200000000ff */
[----:B------:R-:W3:Y:S04]  /*18b150*/  LDL.LU.64 R10, [R1+0x20d8] ;  /* 0x0020d800010a7983 */ /* 0x000ee80000300a00 */
[----:B------:R-:W4:Y:S04]  /*18b160*/  LDL.LU.64 R6, [R1+0x20d0] ;  /* 0x0020d00001067983 */ /* 0x000f280000300a00 */
[----:B------:R-:W3:Y:S01]  /*18b170*/  LDL.LU.64 R4, [R1+0x20c8] ;  /* 0x0020c80001047983 */ /* 0x000ee20000300a00 */
[----:B------:R-:W-:-:S04]  /*18b180*/  @P0 LOP3.LUT R28, R28, 0x2000, RZ, 0xfc, !PT ;  /* 0x000020001c1c0812 */ /* 0x000fc800078efcff */
[C---:B------:R-:W-:Y:S02]  /*18b190*/  LOP3.LUT P0, RZ, R28.reuse, 0x2, RZ, 0xc0, !PT ;  /* 0x000000021cff7812 */ /* 0x040fe4000780c0ff */
[----:B------:R-:W-:-:S11]  /*18b1a0*/  LOP3.LUT R28, R28, 0xffffbfff, RZ, 0xc0, !PT ;  /* 0xffffbfff1c1c7812 */ /* 0x000fd600078ec0ff */
[----:B------:R-:W-:-:S04]  /*18b1b0*/  @P0 LOP3.LUT R28, R28, 0x4000, RZ, 0xfc, !PT ;  /* 0x000040001c1c0812 */ /* 0x000fc800078efcff */
[C---:B------:R-:W-:Y:S02]  /*18b1c0*/  LOP3.LUT P0, RZ, R28.reuse, 0x1, RZ, 0xc0, !PT ;  /* 0x000000011cff7812 */ /* 0x040fe4000780c0ff */
        /* <DEDUP_REMOVED lines=16> */
[----:B------:R0:W-:Y:S10]  /*18b2d0*/  @P6 STG.E.U8 desc[UR6][R16.64], R0 ;  /* 0x0000000010006986 */ /* 0x0001f4000c101106 */
[----:B------:R-:W-:-:S02]  /*18b2e0*/  @P0 LOP3.LUT R28, R28, 0x100000, RZ, 0xfc, !PT ;  /* 0x001000001c1c0812 */ /* 0x000fc400078efcff */
[----:B------:R-:W-:Y:S02]  /*18b2f0*/  LOP3.LUT P0, RZ, R12, 0x4000000, RZ, 0xc0, !PT ;  /* 0x040000000cff7812 */ /* 0x000fe4000780c0ff */
[----:B0-----:R-:W-:Y:S02]  /*18b300*/  PRMT R0, R26, 0x7771, RZ ;  /* 0x000077711a007816 */ /* 0x001fe400000000ff */
[----:B------:R-:W-:Y:S01]  /*18b310*/  LOP3.LUT R28, R28, 0xffdfffff, RZ, 0xc0, !PT ;  /* 0xffdfffff1c1c7812 */ /* 0x000fe200078ec0ff */
[----:B------:R-:W3:Y:S04]  /*18b320*/  LDL.LU R17, [R1+0x754] ;  /* 0x0007540001117983 */ /* 0x000ee80000300800 */
[----:B------:R-:W3:Y:S01]  /*18b330*/  LDL.LU.64 R2, [R1+0x20c0] ;  /* 0x0020c00001027983 */ /* 0x000ee20000300a00 */
[----:B------:R-:W-:-:S02]  /*18b340*/  LOP3.LUT P5, RZ, R12, 0x800000, RZ, 0xc0, !PT ;  /* 0x008000000cff7812 */ /* 0x000fc400078ac0ff */
[----:B------:R-:W-:Y:S02]  /*18b350*/  LOP3.LUT P6, RZ, R12, 0x1000000, RZ, 0xc0, !PT ;  /* 0x010000000cff7812 */ /* 0x000fe400078cc0ff */
[----:B------:R-:W-:Y:S02]  /*18b360*/  @P0 LOP3.LUT R28, R28, 0x200000, RZ, 0xfc, !PT ;  /* 0x002000001c1c0812 */ /* 0x000fe400078efcff */
[----:B------:R-:W-:Y:S01]  /*18b370*/  LOP3.LUT P0, RZ, R12, 0x2000000, RZ, 0xc0, !PT ;  /* 0x020000000cff7812 */ /* 0x000fe2000780c0ff */
[----:B--2---:R0:W-:Y:S04]  /*18b380*/  @P4 STG.E.U8 desc[UR6][R8.64], R0 ;  /* 0x0000000008004986 */ /* 0x0041e8000c101106 */
[----:B0-----:R-:W2:Y:S04]  /*18b390*/  LDL.LU.64 R8, [R1+0x20b8] ;  /* 0x0020b80001087983 */ /* 0x001ea80000300a00 */
[----:B------:R-:W2:Y:S04]  /*18b3a0*/  LDL.LU R12, [R1+0x748] ;  /* 0x00074800010c7983 */ /* 0x000ea80000300800 */
[----:B--2---:R0:W-:Y:S04]  /*18b3b0*/  STL.64 [R1+0x5798], R12 ;  /* 0x0057980c01007387 */ /* 0x0041e80000100a00 */
[----:B0-----:R-:W2:Y:S04]  /*18b3c0*/  LDL.LU.64 R12, [R1+0x20b0] ;  /* 0x0020b000010c7983 */ /* 0x001ea80000300a00 */
[----:B------:R-:W2:Y:S01]  /*18b3d0*/  LDL.LU.64 R24, [R1+0x2098] ;  /* 0x0020980001187983 */ /* 0x000ea20000300a00 */
[----:B------:R-:W-:-:S05]  /*18b3e0*/  PRMT R0, R26, 0x7772, RZ ;  /* 0x000077721a007816 */ /* 0x000fca00000000ff */
[----:B---3--:R0:W-:Y:S02]  /*18b3f0*/  @P5 STG.E.U8 desc[UR6][R10.64], R0 ;  /* 0x000000000a005986 */ /* 0x0081e4000c101106 */
[----:B0-----:R-:W-:-:S05]  /*18b400*/  PRMT R0, R26, 0x7773, RZ ;  /* 0x000077731a007816 */ /* 0x001fca00000000ff */
[----:B----4-:R-:W-:Y:S04]  /*18b410*/  @P6 STG.E.U8 desc[UR6][R6.64], R0 ;  /* 0x0000000006006986 */ /* 0x010fe8000c101106 */
        /* <DEDUP_REMOVED lines=42> */
[C---:B------:R-:W-:Y:S01]  /*18b6c0*/  LOP3.LUT P6, RZ, R28.reuse, 0x100, RZ, 0xc0, !PT ;  /* 0x000001001cff7812 */ /* 0x040fe200078cc0ff */
        /* <DEDUP_REMOVED lines=20> */
[----:B------:R-:W3:Y:S04]  /*18b810*/  LDL.LU R4, [R1+0x5638] ;  /* 0x0056380001047983 */ /* 0x000ee80000300800 */
[----:B------:R0:W-:Y:S02]  /*18b820*/  @P5 STG.E.U8 desc[UR6][R8.64], R0 ;  /* 0x0000000008005986 */ /* 0x0001e4000c101106 */
[----:B0-----:R-:W-:-:S05]  /*18b830*/  PRMT R0, R26, 0x7773, RZ ;  /* 0x000077731a007816 */ /* 0x001fca00000000ff */
[----:B------:R0:W-:Y:S04]  /*18b840*/  @P6 STG.E.U8 desc[UR6][R16.64], R0 ;  /* 0x0000000010006986 */ /* 0x0001e8000c101106 */
[----:B0-----:R-:W4:Y:S04]  /*18b850*/  LDL.LU.64 R16, [R1+0x2040] ;  /* 0x0020400001107983 */ /* 0x001f280000300a00 */
[----:B------:R-:W2:Y:S04]  /*18b860*/  LDL.LU R11, [R1+0x563c] ;  /* 0x00563c00010b7983 */ /* 0x000ea80000300800 */
[----:B------:R-:W2:Y:S04]  /*18b870*/  LDL.LU.64 R20, [R1+0x2030] ;  /* 0x0020300001147983 */ /* 0x000ea80000300a00 */
[----:B------:R-:W2:Y:S01]  /*18b880*/  LDL.LU R8, [R1+0x758] ;  /* 0x0007580001087983 */ /* 0x000ea20000300800 */
[----:B------:R-:W-:-:S02]  /*18b890*/  LOP3.LUT P0, RZ, R28, 0x200, RZ, 0xc0, !PT ;  /* 0x000002001cff7812 */ /* 0x000fc4000780c0ff */
[C---:B------:R-:W-:Y:S02]  /*18b8a0*/  LOP3.LUT P1, RZ, R28.reuse, 0x400, RZ, 0xc0, !PT ;  /* 0x000004001cff7812 */ /* 0x040fe4000782c0ff */
[C---:B------:R-:W-:Y:S02]  /*18b8b0*/  LOP3.LUT P2, RZ, R28.reuse, 0x800, RZ, 0xc0, !PT ;  /* 0x000008001cff7812 */ /* 0x040fe4000784c0ff */
[----:B------:R-:W-:Y:S02]  /*18b8c0*/  LOP3.LUT P3, RZ, R28, 0x1000, RZ, 0xc0, !PT ;  /* 0x000010001cff7812 */ /* 0x000fe4000786c0ff */
[C---:B------:R-:W-:Y:S02]  /*18b8d0*/  LOP3.LUT P4, RZ, R29.reuse, 0x10000, RZ, 0xc0, !PT ;  /* 0x000100001dff7812 */ /* 0x040fe4000788c0ff */
[----:B------:R-:W-:Y:S01]  /*18b8e0*/  LOP3.LUT P5, RZ, R29, 0x20000, RZ, 0xc0, !PT ;  /* 0x000200001dff7812 */ /* 0x000fe200078ac0ff */
[----:B------:R-:W4:Y:S04]  /*18b8f0*/  LDL.LU.64 R18, [R1+0x2038] ;  /* 0x0020380001127983 */ /* 0x000f280000300a00 */
[----:B------:R-:W4:Y:S04]  /*18b900*/  LDL.LU.64 R28, [R1+0x2020] ;  /* 0x00202000011c7983 */ /* 0x000f280000300a00 */
[----:B------:R-:W4:Y:S04]  /*18b910*/  LDL.LU R22, [R1+0x74c] ;  /* 0x00074c0001167983 */ /* 0x000f280000300800 */
[----:B------:R-:W4:Y:S04]  /*18b920*/  LDL.LU R15, [R1+0x3110] ;  /* 0x00311000010f7983 */ /* 0x000f280000300800 */
[----:B------:R-:W4:Y:S04]  /*18b930*/  LDL.LU R10, [R1+0x310c] ;  /* 0x00310c00010a7983 */ /* 0x000f280000300800 */
[----:B------:R-:W4:Y:S04]  /*18b940*/  LDL.LU R9, [R1+0x3108] ;  /* 0x0031080001097983 */ /* 0x000f280000300800 */
[----:B------:R-:W4:Y:S01]  /*18b950*/  LDL.LU R14, [R1+0x3104] ;  /* 0x00310400010e7983 */ /* 0x000f220000300800 */
[----:B--2---:R-:W-:-:S05]  /*18b960*/  PRMT R0, R8, 0x7770, RZ ;  /* 0x0000777008007816 */ /* 0x004fca00000000ff */
[----:B------:R0:W-:Y:S01]  /*18b970*/  @P0 STG.E.U8 desc[UR6][R2.64], R0 ;  /* 0x0000000002000986 */ /* 0x0001e2000c101106 */
[----:B---3--:R-:W-:-:S03]  /*18b980*/  ISETP.GE.AND P0, PT, R4, UR41, PT ;  /* 0x0000002904007c0c */ /* 0x008fc6000bf06270 */
[----:B0-----:R-:W2:Y:S04]  /*18b990*/  LDL.LU R3, [R1+0x5640] ;  /* 0x0056400001037983 */ /* 0x001ea80000300800 */
[----:B------:R-:W3:Y:S04]  /*18b9a0*/  LDL.LU.64 R6, [R1+0x2028] ;  /* 0x0020280001067983 */ /* 0x000ee80000300a00 */
[----:B------:R-:W3:Y:S04]  /*18b9b0*/  LDL.LU R12, [R1+0x3100] ;  /* 0x00310000010c7983 */ /* 0x000ee80000300800 */
[----:B------:R-:W3:Y:S04]  /*18b9c0*/  LDL R26, [R1+0x103c] ;  /* 0x00103c00011a7983 */ /* 0x000ee80000100800 */
[----:B------:R-:W3:Y:S01]  /*18b9d0*/  LDL.LU.64 R4, [R1+0x2018] ;  /* 0x0020180001047983 */ /* 0x000ee20000300a00 */
[----:B------:R-:W-:-:S02]  /*18b9e0*/  PRMT R2, R8, 0x7771, RZ ;  /* 0x0000777108027816 */ /* 0x000fc400000000ff */
[C---:B------:R-:W-:Y:S02]  /*18b9f0*/  PRMT R0, R8.reuse, 0x7772, RZ ;  /* 0x0000777208007816 */ /* 0x040fe400000000ff */
[----:B------:R-:W-:Y:S01]  /*18ba00*/  LOP3.LUT P6, RZ, R13, 0x8000, RZ, 0xc0, !PT ;  /* 0x000080000dff7812 */ /* 0x000fe200078cc0ff */
[----:B----4-:R0:W-:Y:S04]  /*18ba10*/  @P1 STG.E.U8 desc[UR6][R16.64], R2 ;  /* 0x0000000210001986 */ /* 0x0101e8000c101106 */
[----:B------:R1:W-:Y:S01]  /*18ba20*/  @P2 STG.E.U8 desc[UR6][R20.64], R0 ;  /* 0x0000000014002986 */ /* 0x0003e2000c101106 */
[----:B0-----:R-:W-:-:S03]  /*18ba30*/  PRMT R2, R8, 0x7773, RZ ;  /* 0x0000777308027816 */ /* 0x001fc600000000ff */
[----:B------:R-:W4:Y:S04]  /*18ba40*/  LDL.LU.64 R16, [R1+0x2008] ;  /* 0x0020080001107983 */ /* 0x000f280000300a00 */
[----:B------:R0:W-:Y:S01]  /*18ba50*/  @P3 STG.E.U8 desc[UR6][R18.64], R2 ;  /* 0x0000000212003986 */ /* 0x0001e2000c101106 */
[----:B------:R-:W-:Y:S02]  /*18ba60*/  ISETP.LT.AND P3, PT, R15, UR40, !P6 ;  /* 0x000000280f007c0c */ /* 0x000fe4000f761270 */
[----:B------:R-:W-:Y:S02]  /*18ba70*/  ISETP.GE.AND P1, PT, R11, UR43, PT ;  /* 0x0000002b0b007c0c */ /* 0x000fe4000bf26270 */
[C---:B-1----:R-:W-:Y:S01]  /*18ba80*/  PRMT R0, R22.reuse, 0x7770, RZ ;  /* 0x0000777016007816 */ /* 0x042fe200000000ff */
[----:B------:R-:W4:Y:S04]  /*18ba90*/  LDL.LU R11, [R1+0x1038] ;  /* 0x00103800010b7983 */ /* 0x000f280000300800 */
[----:B------:R-:W4:Y:S04]  /*18baa0*/  LDL.LU R13, [R1+0x3114] ;  /* 0x00311400010d7983 */ /* 0x000f280000300800 */
[----:B------:R-:W4:Y:S01]  /*18bab0*/  LDL.LU.64 R24, [R1+0x2010] ;  /* 0x0020100001187983 */ /* 0x000f220000300a00 */
[----:B------:R-:W1:Y:S03]  /*18bac0*/  LDCU.64 UR40, c[0x0][0x398] ;  /* 0x00007300ff2877ac */ /* 0x000e660008000a00 */
[----:B------:R1:W-:Y:S01]  /*18bad0*/  @P4 STG.E.U8 desc[UR6][R28.64], R0 ;  /* 0x000000001c004986 */ /* 0x0003e2000c101106 */
[----:B0-----:R-:W-:-:S03]  /*18bae0*/  PRMT R2, R22, 0x7772, RZ ;  /* 0x0000777216027816 */ /* 0x001fc600000000ff */
[----:B------:R-:W4:Y:S04]  /*18baf0*/  LDL.LU.64 R18, [R1+0x2000] ;  /* 0x0020000001127983 */ /* 0x000f280000300a00 */
[----:B------:R-:W4:Y:S04]  /*18bb00*/  LDL.LU.64 R20, [R1+0x1ff8] ;  /* 0x001ff80001147983 */ /* 0x000f280000300a00 */
[----:B-1----:R-:W4:Y:S04]  /*18bb10*/  LDL.LU.64 R28, [R1+0x1ff0] ;  /* 0x001ff000011c7983 */ /* 0x002f280000300a00 */
[----:B------:R-:W4:Y:S01]  /*18bb20*/  LDL.LU R8, [R1+0x73c] ;  /* 0x00073c0001087983 */ /* 0x000f220000300800 */
[----:B--2---:R-:W-:-:S02]  /*18bb30*/  ISETP.GE.AND P2, PT, R3, UR38, PT ;  /* 0x0000002603007c0c */ /* 0x004fc4000bf46270 */
[----:B------:R-:W-:Y:S01]  /*18bb40*/  PRMT R3, R22, 0x7771, RZ ;  /* 0x0000777116037816 */ /* 0x000fe200000000ff */
[----:B------:R-:W0:Y:S04]  /*18bb50*/  LDCU.64 UR38, c[0x0][0x398] ;  /* 0x00007300ff2677ac */ /* 0x000e280008000a00 */
[----:B---3--:R1:W-:Y:S04]  /*18bb60*/  @P5 STG.E.U8 desc[UR6][R6.64], R3 ;  /* 0x0000000306005986 */ /* 0x0083e8000c101106 */
[----:B------:R2:W-:Y:S04]  /*18bb70*/  @P3 STG.E.U8 desc[UR6][R4.64], R2 ;  /* 0x0000000204003986 */ /* 0x0005e8000c101106 */
[----:B-1----:R-:W3:Y:S04]  /*18bb80*/  LDL.LU.64 R6, [R1+0x1fe0] ;  /* 0x001fe00001067983 */ /* 0x002ee80000300a00 */
[----:B--2---:R-:W2:Y:S01]  /*18bb90*/  LDL.LU R2, [R1+0x76c] ;  /* 0x00076c0001027983 */ /* 0x004ea20000300800 */
[----:B------:R-:W-:-:S02]  /*18bba0*/  ISETP.LT.AND P4, PT, R10, UR42, !P6 ;  /* 0x0000002a0a007c0c */ /* 0x000fc4000f781270 */
[----:B------:R-:W-:Y:S02]  /*18bbb0*/  PRMT R0, R22, 0x7773, RZ ;  /* 0x0000777316007816 */ /* 0x000fe400000000ff */
[----:B------:R-:W-:Y:S02]  /*18bbc0*/  ISETP.LT.AND P5, PT, R9, UR34, !P6 ;  /* 0x0000002209007c0c */ /* 0x000fe4000f7a1270 */
[----:B------:R-:W-:Y:S01]  /*18bbd0*/  ISETP.LT.AND P3, PT, R14, UR36, !P6 ;  /* 0x000000240e007c0c */ /* 0x000fe2000f761270 */
[----:B------:R-:W3:Y:S04]  /*18bbe0*/  LDL.LU R5, [R1+0x5644] ;  /* 0x0056440001057983 */ /* 0x000ee80000300800 */
[----:B------:R-:W3:Y:S01]  /*18bbf0*/  LDL.LU.64 R22, [R1+0x1fe8] ;  /* 0x001fe80001167983 */ /* 0x000ee20000300a00 */
[----:B------:R-:W1:Y:S01]  /*18bc00*/  LDCU.64 UR42, c[0x0][0x398] ;  /* 0x00007300ff2a77ac */ /* 0x000e620008000a00 */
[----:B------:R-:W1:Y:S01]  /*18bc10*/  LDCU UR34, c[0x0][0x398] ;  /* 0x00007300ff2277ac */ /* 0x000e620008000800 */
[----:B------:R-:W1:Y:S01]  /*18bc20*/  LDCU UR36, c[0x0][0x398] ;  /* 0x00007300ff2477ac */ /* 0x000e620008000800 */
[----:B----4-:R4:W-:Y:S01]  /*18bc30*/  @P4 STG.E.U8 desc[UR6][R16.64], R0 ;  /* 0x0000000010004986 */ /* 0x0109e2000c101106 */
[----:B0-----:R-:W-:-:S02]  /*18bc40*/  ISETP.LT.AND P4, PT, R12, UR38, !P6 ;  /* 0x000000260c007c0c */ /* 0x001fc4000f781270 */
[----:B------:R-:W-:Y:S01]  /*18bc50*/  ISETP.LT.AND P6, PT, R26, UR40, !P6 ;  /* 0x000000281a007c0c */ /* 0x000fe2000f7c1270 */
[----:B------:R-:W3:Y:S01]  /*18bc60*/  LDCU UR38, c[0x0][0x39c] ;  /* 0x00007380ff2677ac */ /* 0x000ee20008000800 */
[----:B------:R-:W0:Y:S01]  /*18bc70*/  LDCU UR40, c[0x0][0x398] ;  /* 0x00007300ff2877ac */ /* 0x000e220008000800 */
[----:B----4-:R-:W4:Y:S01]  /*18bc80*/  LDL.LU.64 R16, [R1+0x1fc8] ;  /* 0x001fc80001107983 */ /* 0x010f220000300a00 */
[C---:B--2---:R-:W-:Y:S02]  /*18bc90*/  PRMT R4, R2.reuse, 0x7770, RZ ;  /* 0x0000777002047816 */ /* 0x044fe400000000ff */
[C---:B------:R-:W-:Y:S02]  /*18bca0*/  PRMT R3, R2.reuse, 0x7771, RZ ;  /* 0x0000777102037816 */ /* 0x040fe400000000ff */
[C---:B------:R-:W-:Y:S02]  /*18bcb0*/  PRMT R0, R2.reuse, 0x7772, RZ ;  /* 0x0000777202007816 */ /* 0x040fe400000000ff */
[----:B------:R-:W-:Y:S01]  /*18bcc0*/  PRMT R2, R2, 0x7773, RZ ;  /* 0x0000777302027816 */ /* 0x000fe200000000ff */
[----:B------:R-:W-:Y:S04]  /*18bcd0*/  @P5 STG.E.U8 desc[UR6][R24.64], R4 ;  /* 0x0000000418005986 */ /* 0x000fe8000c101106 */
[----:B------:R2:W-:Y:S04]  /*18bce0*/  @P3 STG.E.U8 desc[UR6][R18.64], R3 ;  /* 0x0000000312003986 */ /* 0x0005e8000c101106 */
[----:B------:R-:W-:Y:S04]  /*18bcf0*/  @P4 STG.E.U8 desc[UR6][R20.64], R0 ;  /* 0x0000000014004986 */ /* 0x000fe8000c101106 */
[----:B------:R0:W-:Y:S04]  /*18bd00*/  @P6 STG.E.U8 desc[UR6][R28.64], R2 ;  /* 0x000000021c006986 */ /* 0x0001e8000c101106 */
[----:B--2---:R-:W2:Y:S04]  /*18bd10*/  LDL.LU.64 R18, [R1+0x1f88] ;  /* 0x001f880001127983 */ /* 0x004ea80000300a00 */
[----:B0-----:R-:W2:Y:S04]  /*18bd20*/  LDL.LU R29, [R1+0x75c] ;  /* 0x00075c00011d7983 */ /* 0x001ea80000300800 */
[----:B------:R-:W2:Y:S01]  /*18bd30*/  LDL.LU.64 R20, [R1+0x1f80] ;  /* 0x001f800001147983 */ /* 0x000ea20000300a00 */
[----:B-1----:R-:W-:-:S02]  /*18bd40*/  ISETP.LT.AND P5, PT, R11, UR42, !P2 ;  /* 0x0000002a0b007c0c */ /* 0x002fc4000d7a1270 */
[----:B------:R-:W-:Y:S02]  /*18bd50*/  ISETP.LT.AND P6, PT, R13, UR44, !P2 ;  /* 0x0000002c0d007c0c */ /* 0x000fe4000d7c1270 */
[----:B------:R-:W-:Y:S02]  /*18bd60*/  ISETP.LT.AND P4, PT, R15, UR46, !P2 ;  /* 0x0000002e0f007c0c */ /* 0x000fe4000d781270 */
[C---:B------:R-:W-:Y:S02]  /*18bd70*/  PRMT R0, R8.reuse, 0x7770, RZ ;  /* 0x0000777008007816 */ /* 0x040fe400000000ff */
[C---:B------:R-:W-:Y:S02]  /*18bd80*/  PRMT R2, R8.reuse, 0x7772, RZ ;  /* 0x0000777208027816 */ /* 0x040fe400000000ff */
[C---:B------:R-:W-:Y:S02]  /*18bd90*/  PRMT R3, R8.reuse, 0x7773, RZ ;  /* 0x0000777308037816 */ /* 0x040fe400000000ff */
[----:B---3--:R-:W-:Y:S01]  /*18bda0*/  ISETP.GE.AND P3, PT, R5, UR38, PT ;  /* 0x0000002605007c0c */ /* 0x008fe2000bf66270 */
[----:B------:R-:W0:Y:S01]  /*18bdb0*/  LDCU UR38, c[0x0][0x398] ;  /* 0x00007300ff2677ac */ /* 0x000e220008000800 */
[----:B------:R-:W1:Y:S01]  /*18bdc0*/  LDCU UR42, c[0x0][0x398] ;  /* 0x00007300ff2a77ac */ /* 0x000e620008000800 */
[----:B------:R-:W3:Y:S01]  /*18bdd0*/  LDCU UR44, c[0x0][0x398] ;  /* 0x00007300ff2c77ac */ /* 0x000ee20008000800 */
[----:B------:R-:W0:Y:S01]  /*18bde0*/  LDCU UR46, c[0x0][0x398] ;  /* 0x00007300ff2e77ac */ /* 0x000e220008000800 */
[----:B------:R-:W-:Y:S04]  /*18bdf0*/  @P5 STG.E.U8 desc[UR6][R6.64], R0 ;  /* 0x0000000006005986 */ /* 0x000fe8000c101106 */
[----:B--2---:R2:W-:Y:S04]  /*18be00*/  STL.64 [R1+0x5780], R20 ;  /* 0x0057801401007387 */ /* 0x0045e80000100a00 */
[----:B--2---:R-:W2:Y:S01]  /*18be10*/  LDL.LU.64 R20, [R1+0x1fc0] ;  /* 0x001fc00001147983 */ /* 0x004ea20000300a00 */
[----:B------:R-:W-:-:S02]  /*18be20*/  PRMT R0, R8, 0x7771, RZ ;  /* 0x0000777108007816 */ /* 0x000fc400000000ff */
[----:B------:R-:W-:Y:S01]  /*18be30*/  ISETP.LT.AND P5, PT, R10, UR48, !P2 ;  /* 0x000000300a007c0c */ /* 0x000fe2000d7a1270 */
[----:B------:R-:W3:Y:S04]  /*18be40*/  LDL.LU.64 R6, [R1+0x1f78] ;  /* 0x001f780001067983 */ /* 0x000ee80000300a00 */
[----:B------:R-:W3:Y:S04]  /*18be50*/  LDL.LU R28, [R1+0x7b0] ;  /* 0x0007b000011c7983 */ /* 0x000ee80000300800 */
[----:B------:R0:W-:Y:S04]  /*18be60*/  @P6 STG.E.U8 desc[UR6][R22.64], R0 ;  /* 0x0000000016006986 */ /* 0x0001e8000c101106 */
[----:B----4-:R4:W-:Y:S01]  /*18be70*/  @P4 STG.E.U8 desc[UR6][R16.64], R2 ;  /* 0x0000000210004986 */ /* 0x0109e2000c101106 */
[----:B------:R-:W-:-:S03]  /*18be80*/  ISETP.LT.AND P4, PT, R9, UR50, !P2 ;  /* 0x0000003209007c0c */ /* 0x000fc6000d781270 */
[----:B------:R-:W3:Y:S01]  /*18be90*/  LDL.LU.64 R24, [R1+0x1f70] ;  /* 0x001f700001187983 */ /* 0x000ee20000300a00 */
[C---:B------:R-:W-:Y:S01]  /*18bea0*/  PRMT R4, R29.reuse, 0x7773, RZ ;  /* 0x000077731d047816 */ /* 0x040fe200000000ff */
[----:B------:R-:W1:Y:S01]  /*18beb0*/  LDCU UR48, c[0x0][0x39c] ;  /* 0x00007380ff3077ac */ /* 0x000e620008000800 */
[----:B0-----:R-:W-:Y:S01]  /*18bec0*/  PRMT R0, R29, 0x7770, RZ ;  /* 0x000077701d007816 */ /* 0x001fe200000000ff */
[----:B----4-:R-:W4:Y:S04]  /*18bed0*/  LDL.LU.64 R16, [R1+0x1f48] ;  /* 0x001f480001107983 */ /* 0x010f280000300a00 */
[----:B------:R-:W4:Y:S04]  /*18bee0*/  LDL.LU.64 R22, [R1+0x1f40] ;  /* 0x001f400001167983 */ /* 0x000f280000300a00 */
[----:B------:R0:W-:Y:S04]  /*18bef0*/  @P5 STG.E.U8 desc[UR6][R18.64], R3 ;  /* 0x0000000312005986 */ /* 0x0001e8000c101106 */
[----:B------:R-:W1:Y:S01]  /*18bf00*/  LDL.LU R8, [R1+0x5648] ;  /* 0x0056480001087983 */ /* 0x000e620000300800 */
[----:B------:R-:W-:-:S02]  /*18bf10*/  ISETP.LT.AND P6, PT, R14, UR8, !P2 ;  /* 0x000000080e007c0c */ /* 0x000fc4000d7c1270 */
[----:B------:R-:W-:Y:S02]  /*18bf20*/  ISETP.LT.AND P5, PT, R12, UR12, !P2 ;  /* 0x0000000c0c007c0c */ /* 0x000fe4000d7a1270 */
[C---:B------:R-:W-:Y:S01]  /*18bf30*/  PRMT R2, R29.reuse, 0x7771, RZ ;  /* 0x000077711d027816 */ /* 0x040fe200000000ff */
[----:B------:R-:W1:Y:S01]  /*18bf40*/  LDCU UR50, c[0x0][0x398] ;  /* 0x00007300ff3277ac */ /* 0x000e620008000800 */
[----:B0-----:R-:W4:Y:S04]  /*18bf50*/  LDL.LU.64 R18, [R1+0x1f28] ;  /* 0x001f280001127983 */ /* 0x001f280000300a00 */
[----:B--2---:R0:W-:Y:S01]  /*18bf60*/  @P4 STG.E.U8 desc[UR6][R20.64], R0 ;  /* 0x0000000014004986 */ /* 0x0041e2000c101106 */
[----:B------:R-:W-:Y:S01]  /*18bf70*/  PRMT R3, R29, 0x7772, RZ ;  /* 0x000077721d037816 */ /* 0x000fe200000000ff */
[----:B------:R-:W2:Y:S01]  /*18bf80*/  LDCU UR8, c[0x0][0x398] ;  /* 0x00007300ff0877ac */ /* 0x000ea20008000800 */
[----:B------:R-:W1:Y:S01]  /*18bf90*/  LDCU UR12, c[0x0][0x398] ;  /* 0x00007300ff0c77ac */ /* 0x000e620008000800 */
[----:B0-----:R-:W2:Y:S01]  /*18bfa0*/  LDL.LU.64 R20, [R1+0x5780] ;  /* 0x0057800001147983 */ /* 0x001ea20000300a00 */
[----:B------:R-:W-:-:S03]  /*18bfb0*/  ISETP.LT.AND P2, PT, R26, UR10, !P2 ;  /* 0x0000000a1a007c0c */ /* 0x000fc6000d741270 */
[----:B------:R-:W4:Y:S01]  /*18bfc0*/  LDL.LU R29, [R1+0x7d0] ;  /* 0x0007d000011d7983 */ /* 0x000f220000300800 */
[----:B------:R-:W-:Y:S02]  /*18bfd0*/  ISETP.LT.AND P4, PT, R11, UR64, !P3 ;  /* 0x000000400b007c0c */ /* 0x000fe4000df81270 */
[----:B---3--:R-:W-:Y:S01]  /*18bfe0*/  PRMT R0, R28, 0x7770, RZ ;  /* 0x000077701c007816 */ /* 0x008fe200000000ff */
[----:B------:R-:W0:Y:S01]  /*18bff0*/  LDCU UR64, c[0x0][0x39c] ;  /* 0x00007380ff4077ac */ /* 0x000e220008000800 */
[----:B------:R-:W3:Y:S01]  /*18c000*/  LDCU UR10, c[0x0][0x398] ;  /* 0x00007300ff0a77ac */ /* 0x000ee20008000800 */
[----:B--2---:R-:W-:Y:S04]  /*18c010*/  @P6 STG.E.U8 desc[UR6][R20.64], R2 ;  /* 0x0000000214006986 */ /* 0x004fe8000c101106 */
[----:B------:R2:W-:Y:S04]  /*18c020*/  @P5 STG.E.U8 desc[UR6][R6.64], R3 ;  /* 0x0000000306005986 */ /* 0x0005e8000c101106 */
[----:B------:R0:W-:Y:S04]  /*18c030*/  @P2 STG.E.U8 desc[UR6][R24.64], R4 ;  /* 0x0000000418002986 */ /* 0x0001e8000c101106 */
[----:B--2---:R-:W2:Y:S04]  /*18c040*/  LDL.LU.64 R6, [R1+0x1e28] ;  /* 0x001e280001067983 */ /* 0x004ea80000300a00 */
[----:B------:R-:W2:Y:S04]  /*18c050*/  LDL.LU.64 R20, [R1+0x1e20] ;  /* 0x001e200001147983 */ /* 0x000ea80000300a00 */
[----:B0-----:R-:W2:Y:S04]  /*18c060*/  LDL.LU.64 R4, [R1+0x1f20] ;  /* 0x001f200001047983 */ /* 0x001ea80000300a00 */
[----:B----4-:R0:W-:Y:S04]  /*18c070*/  @P4 STG.E.U8 desc[UR6][R16.64], R0 ;  /* 0x0000000010004986 */ /* 0x0101e8000c101106 */
[----:B0-----:R-:W4:Y:S01]  /*18c080*/  LDL.LU.64 R16, [R1+0x1e18] ;  /* 0x001e180001107983 */ /* 0x001f220000300a00 */
[----:B------:R-:W-:-:S02]  /*18c090*/  ISETP.LT.AND P5, PT, R13, UR32, !P3 ;  /* 0x000000200d007c0c */ /* 0x000fc4000dfa1270 */
[----:B------:R-:W-:Y:S02]  /*18c0a0*/  ISETP.LT.AND P6, PT, R15, UR25, !P3 ;  /* 0x000000190f007c0c */ /* 0x000fe4000dfc1270 */
[----:B------:R-:W-:Y:S02]  /*18c0b0*/  PRMT R0, R28, 0x7771, RZ ;  /* 0x000077711c007816 */ /* 0x000fe400000000ff */
[----:B------:R-:W-:Y:S02]  /*18c0c0*/  ISETP.LT.AND P4, PT, R10, UR21, !P3 ;  /* 0x000000150a007c0c */ /* 0x000fe4000df81270 */
[----:B-1----:R-:W-:Y:S01]  /*18c0d0*/  ISETP.GE.AND P2, PT, R8, UR48, PT ;  /* 0x0000003008007c0c */ /* 0x002fe2000bf46270 */
[----:B------:R-:W3:Y:S01]  /*18c0e0*/  LDL.LU.64 R24, [R1+0x1e10] ;  /* 0x001e100001187983 */ /* 0x000ee20000300a00 */
[----:B------:R-:W-:-:S03]  /*18c0f0*/  PRMT R2, R28, 0x7772, RZ ;  /* 0x000077721c027816 */ /* 0x000fc600000000ff */
[----:B------:R-:W3:Y:S01]  /*18c100*/  LDL.LU R8, [R1+0x7e0] ;  /* 0x0007e00001087983 */ /* 0x000ee20000300800 */
[----:B------:R-:W0:Y:S01]  /*18c110*/  LDCU UR32, c[0x0][0x398] ;  /* 0x00007300ff2077ac */ /* 0x000e220008000800 */
[----:B------:R-:W1:Y:S01]  /*18c120*/  LDCU UR25, c[0x0][0x398] ;  /* 0x00007300ff1977ac */ /* 0x000e620008000800 */
[----:B------:R-:W0:Y:S01]  /*18c130*/  LDCU UR48, c[0x0][0x398] ;  /* 0x00007300ff3077ac */ /* 0x000e220008000800 */
[----:B------:R-:W0:Y:S01]  /*18c140*/  LDCU UR21, c[0x0][0x398] ;  /* 0x00007300ff1577ac */ /* 0x000e220008000800 */
[----:B------:R1:W-:Y:S01]  /*18c150*/  @P5 STG.E.U8 desc[UR6][R22.64], R0 ;  /* 0x0000000016005986 */ /* 0x0003e2000c101106 */
[----:B------:R-:W-:-:S03]  /*18c160*/  ISETP.LT.AND P5, PT, R9, UR17, !P3 ;  /* 0x0000001109007c0c */ /* 0x000fc6000dfa1270 */
[----:B------:R0:W-:Y:S01]  /*18c170*/  @P6 STG.E.U8 desc[UR6][R18.64], R2 ;  /* 0x0000000212006986 */ /* 0x0001e2000c101106 */
[----:B------:R-:W-:Y:S01]  /*18c180*/  ISETP.LT.AND P6, PT, R14, UR31, !P3 ;  /* 0x0000001f0e007c0c */ /* 0x000fe2000dfc1270 */
[----:B------:R-:W2:Y:S01]  /*18c190*/  LDCU UR17, c[0x0][0x398] ;  /* 0x00007300ff1177ac */ /* 0x000ea20008000800 */
[----:B------:R-:W2:Y:S01]  /*18c1a0*/  LDCU UR31, c[0x0][0x398] ;  /* 0x00007300ff1f77ac */ /* 0x000ea20008000800 */
[----:B-1----:R-:W-:Y:S01]  /*18c1b0*/  PRMT R0, R28, 0x7773, RZ ;  /* 0x000077731c007816 */ /* 0x002fe200000000ff */
[----:B------:R-:W3:Y:S04]  /*18c1c0*/  LDL.LU.64 R22, [R1+0x1de8] ;  /* 0x001de80001167983 */ /* 0x000ee80000300a00 */
[----:B0-----:R-:W3:Y:S01]  /*18c1d0*/  LDL.LU.64 R18, [R1+0x1de0] ;  /* 0x001de00001127983 */ /* 0x001ee20000300a00 */
[----:B------:R-:W-:-:S03]  /*18c1e0*/  PRMT R2, R29, 0x7771, RZ ;  /* 0x000077711d027816 */ /* 0x000fc600000000ff */
[----:B--2---:R0:W-:Y:S01]  /*18c1f0*/  @P4 STG.E.U8 desc[UR6][R4.64], R0 ;  /* 0x0000000004004986 */ /* 0x0041e2000c101106 */
[----:B------:R-:W-:Y:S02]  /*18c200*/  ISETP.LT.AND P4, PT, R12, UR52, !P3 ;  /* 0x000000340c007c0c */ /* 0x000fe4000df81270 */
[C---:B0-----:R-:W-:Y:S01]  /*18c210*/  PRMT R0, R29.reuse, 0x7770, RZ ;  /* 0x000077701d007816 */ /* 0x041fe200000000ff */
[----:B------:R-:W0:Y:S04]  /*18c220*/  LDCU UR52, c[0x0][0x398] ;  /* 0x00007300ff3477ac */ /* 0x000e280008000800 */
[----:B------:R1:W-:Y:S04]  /*18c230*/  @P5 STG.E.U8 desc[UR6][R6.64], R0 ;  /* 0x0000000006005986 */ /* 0x0003e8000c101106 */
[----:B------:R2:W-:Y:S04]  /*18c240*/  @P6 STG.E.U8 desc[UR6][R20.64], R2 ;  /* 0x0000000214006986 */ /* 0x0005e8000c101106 */
[----:B-1----:R-:W3:Y:S04]  /*18c250*/  LDL.LU.64 R6, [R1+0x1dc8] ;  /* 0x001dc80001067983 */ /* 0x002ee80000300a00 */
[----:B------:R-:W3:Y:S04]  /*18c260*/  LDL.LU.64 R4, [R1+0x1dc0] ;  /* 0x001dc00001047983 */ /* 0x000ee80000300a00 */
[----:B------:R-:W3:Y:S01]  /*18c270*/  LDL.LU R28, [R1+0x7c0] ;  /* 0x0007c000011c7983 */ /* 0x000ee20000300800 */
[----:B------:R-:W-:-:S03]  /*18c280*/  PRMT R0, R29, 0x7772, RZ ;  /* 0x000077721d007816 */ /* 0x000fc600000000ff */
[----:B--2---:R-:W2:Y:S04]  /*18c290*/  LDL.LU.64 R20, [R1+0x1cd8] ;  /* 0x001cd80001147983 */ /* 0x004ea80000300a00 */
[----:B----4-:R1:W-:Y:S04]  /*18c2a0*/  @P4 STG.E.U8 desc[UR6][R16.64], R0 ;  /* 0x0000000010004986 */ /* 0x0103e8000c101106 */
[----:B-1----:R-:W4:Y:S01]  /*18c2b0*/  LDL.LU.64 R16, [R1+0x1cd0] ;  /* 0x001cd00001107983 */ /* 0x002f220000300a00 */
[----:B------:R-:W-:Y:S02]  /*18c2c0*/  ISETP.LT.AND P3, PT, R26, UR71, !P3 ;  /* 0x000000471a007c0c */ /* 0x000fe4000df61270 */
[----:B------:R-:W-:-:S02]  /*18c2d0*/  ISETP.LT.AND P6, PT, R11, UR19, !P2 ;  /* 0x000000130b007c0c */ /* 0x000fc4000d7c1270 */
[----:B------:R-:W-:Y:S02]  /*18c2e0*/  ISETP.LT.AND P5, PT, R13, UR63, !P2 ;  /* 0x0000003f0d007c0c */ /* 0x000fe4000d7a1270 */
[----:B------:R-:W-:Y:S01]  /*18c2f0*/  PRMT R2, R29, 0x7773, RZ ;  /* 0x000077731d027816 */ /* 0x000fe200000000ff */
[----:B------:R-:W4:Y:S01]  /*18c300*/  LDL.LU R3, [R1+0x564c] ;  /* 0x00564c0001037983 */ /* 0x000f220000300800 */
[----:B---3--:R-:W-:Y:S02]  /*18c310*/  PRMT R0, R8, 0x7770, RZ ;  /* 0x0000777008007816 */ /* 0x008fe400000000ff */
[----:B------:R-:W-:Y:S01]  /*18c320*/  ISETP.LT.AND P4, PT, R15, UR11, !P2 ;  /* 0x0000000b0f007c0c */ /* 0x000fe2000d781270 */
[----:B------:R-:W1:Y:S01]  /*18c330*/  LDCU UR19, c[0x0][0x398] ;  /* 0x00007300ff1377ac */ /* 0x000e620008000800 */
[----:B------:R-:W3:Y:S01]  /*18c340*/  LDCU UR63, c[0x0][0x398] ;  /* 0x00007300ff3f77ac */ /* 0x000ee20008000800 */
[----:B------:R-:W0:Y:S01]  /*18c350*/  LDCU UR11, c[0x0][0x398] ;  /* 0x00007300ff0b77ac */ /* 0x000e220008000800 */
[----:B------:R1:W-:Y:S01]  /*18c360*/  @P3 STG.E.U8 desc[UR6][R24.64], R2 ;  /* 0x0000000218003986 */ /* 0x0003e2000c101106 */
[----:B------:R-:W-:-:S03]  /*18c370*/  ISETP.LT.AND P3, PT, R10, UR14, !P2 ;  /* 0x0000000e0a007c0c */ /* 0x000fc6000d761270 */
[----:B------:R0:W-:Y:S01]  /*18c380*/  @P6 STG.E.U8 desc[UR6][R22.64], R0 ;  /* 0x0000000016006986 */ /* 0x0001e2000c101106 */
[----:B------:R-:W-:Y:S01]  /*18c390*/  ISETP.LT.AND P6, PT, R14, UR13, !P2 ;  /* 0x0000000d0e007c0c */ /* 0x000fe2000d7c1270 */
[----:B------:R-:W2:Y:S01]  /*18c3a0*/  LDCU UR14, c[0x0][0x398] ;  /* 0x00007300ff0e77ac */ /* 0x000ea20008000800 */
[----:B------:R-:W2:Y:S01]  /*18c3b0*/  LDCU UR13, c[0x0][0x398] ;  /* 0x00007300ff0d77ac */ /* 0x000ea20008000800 */
[C---:B-1----:R-:W-:Y:S01]  /*18c3c0*/  PRMT R2, R8.reuse, 0x7771, RZ ;  /* 0x0000777108027816 */ /* 0x042fe200000000ff */
[----:B------:R-:W3:Y:S01]  /*18c3d0*/  LDL.LU.64 R24, [R1+0x1cc8] ;  /* 0x001cc80001187983 */ /* 0x000ee20000300a00 */
[----:B0-----:R-:W-:-:S03]  /*18c3e0*/  PRMT R0, R8, 0x7772, RZ ;  /* 0x0000777208007816 */ /* 0x001fc600000000ff */
[----:B------:R0:W-:Y:S01]  /*18c3f0*/  @P5 STG.E.U8 desc[UR6][R18.64], R2 ;  /* 0x0000000212005986 */ /* 0x0001e2000c101106 */
[----:B------:R-:W-:Y:S01]  /*18c400*/  ISETP.LT.AND P5, PT, R9, UR24, !P2 ;  /* 0x0000001809007c0c */ /* 0x000fe2000d7a1270 */
[----:B------:R-:W1:Y:S02]  /*18c410*/  LDCU UR24, c[0x0][0x398] ;  /* 0x00007300ff1877ac */ /* 0x000e640008000800 */
[----:B0-----:R-:W3:Y:S04]  /*18c420*/  LDL.LU.64 R18, [R1+0x1cc0] ;  /* 0x001cc00001127983 */ /* 0x001ee80000300a00 */
[----:B------:R-:W3:Y:S01]  /*18c430*/  LDL.LU R29, [R1+0x7b4] ;  /* 0x0007b400011d7983 */ /* 0x000ee20000300800 */
[----:B------:R-:W-:-:S03]  /*18c440*/  PRMT R2, R8, 0x7773, RZ ;  /* 0x0000777308027816 */ /* 0x000fc600000000ff */
[----:B------:R-:W3:Y:S04]  /*18c450*/  LDL.LU.64 R22, [R1+0x1ca8] ;  /* 0x001ca80001167983 */ /* 0x000ee80000300a00 */
[----:B------:R0:W-:Y:S04]  /*18c460*/  @P4 STG.E.U8 desc[UR6][R6.64], R0 ;  /* 0x0000000006004986 */ /* 0x0001e8000c101106 */
[----:B------:R1:W-:Y:S04]  /*18c470*/  @P3 STG.E.U8 desc[UR6][R4.64], R2 ;  /* 0x0000000204003986 */ /* 0x0003e8000c101106 */
[----:B0-----:R-:W3:Y:S01]  /*18c480*/  LDL.LU.64 R6, [R1+0x1ca0] ;  /* 0x001ca00001067983 */ /* 0x001ee20000300a00 */
[----:B------:R-:W-:-:S02]  /*18c490*/  PRMT R0, R28, 0x7770, RZ ;  /* 0x000077701c007816 */ /* 0x000fc400000000ff */
[----:B-1----:R-:W-:-:S03]  /*18c4a0*/  PRMT R2, R28, 0x7771, RZ ;  /* 0x000077711c027816 */ /* 0x002fc600000000ff */
[----:B--2---:R0:W-:Y:S04]  /*18c4b0*/  @P5 STG.E.U8 desc[UR6][R20.64], R0 ;  /* 0x0000000014005986 */ /* 0x0041e8000c101106 */
[----:B----4-:R1:W-:Y:S04]  /*18c4c0*/  @P6 STG.E.U8 desc[UR6][R16.64], R2 ;  /* 0x0000000210006986 */ /* 0x0103e8000c101106 */
[----:B0-----:R-:W2:Y:S04]  /*18c4d0*/  LDL.LU.64 R20, [R1+0x1c88] ;  /* 0x001c880001147983 */ /* 0x001ea80000300a00 */
[----:B-1----:R-:W4:Y:S01]  /*18c4e0*/  LDL.LU.64 R16, [R1+0x1c80] ;  /* 0x001c800001107983 */ /* 0x002f220000300a00 */
[----:B------:R-:W-:-:S02]  /*18c4f0*/  ISETP.LT.AND P3, PT, R12, UR62, !P2 ;  /* 0x0000003e0c007c0c */ /* 0x000fc4000d761270 */
[----:B------:R-:W-:Y:S02]  /*18c500*/  ISETP.LT.AND P2, PT, R26, UR20, !P2 ;  /* 0x000000141a007c0c */ /* 0x000fe4000d741270 */
[----:B------:R-:W-:Y:S02]  /*18c510*/  ISETP.GE.AND P4, PT, R3, UR64, PT ;  /* 0x0000004003007c0c */ /* 0x000fe4000bf86270 */
[C---:B------:R-:W-:Y:S01]  /*18c520*/  PRMT R0, R28.reuse, 0x7772, RZ ;  /* 0x000077721c007816 */ /* 0x040fe200000000ff */
[----:B------:R-:W4:Y:S01]  /*18c530*/  LDL.LU R8, [R1+0x7d4] ;  /* 0x0007d40001087983 */ /* 0x000f220000300800 */
[----:B------:R-:W-:Y:S02]  /*18c540*/  PRMT R2, R28, 0x7773, RZ ;  /* 0x000077731c027816 */ /* 0x000fe400000000ff */
[----:B------:R-:W-:Y:S02]  /*18c550*/  ISETP.LT.AND P6, PT, R11, UR70, !P4 ;  /* 0x000000460b007c0c */ /* 0x000fe4000e7c1270 */
[----:B------:R-:W-:Y:S01]  /*18c560*/  ISETP.LT.AND P5, PT, R13, UR16, !P4 ;  /* 0x000000100d007c0c */ /* 0x000fe2000e7a1270 */
[----:B------:R-:W4:Y:S01]  /*18c570*/  LDL.LU R3, [R1+0x5650] ;  /* 0x0056500001037983 */ /* 0x000f220000300800 */
[----:B------:R-:W0:Y:S01]  /*18c580*/  LDCU UR64, c[0x0][0x39c] ;  /* 0x00007380ff4077ac */ /* 0x000e220008000800 */
[----:B------:R-:W1:Y:S01]  /*18c590*/  LDCU UR20, c[0x0][0x398] ;  /* 0x00007300ff1477ac */ /* 0x000e620008000800 */
[----:B------:R-:W0:Y:S01]  /*18c5a0*/  LDCU UR16, c[0x0][0x398] ;  /* 0x00007300ff1077ac */ /* 0x000e220008000800 */
[----:B------:R-:W0:Y:S01]  /*18c5b0*/  LDCU UR62, c[0x0][0x398] ;  /* 0x00007300ff3e77ac */ /* 0x000e220008000800 */
[----:B---3--:R3:W-:Y:S01]  /*18c5c0*/  @P3 STG.E.U8 desc[UR6][R24.64], R0 ;  /* 0x0000000018003986 */ /* 0x0087e2000c101106 */
[----:B------:R-:W-:-:S03]  /*18c5d0*/  ISETP.LT.AND P3, PT, R15, UR68, !P4 ;  /* 0x000000440f007c0c */ /* 0x000fc6000e761270 */
[----:B---3--:R-:W3:Y:S04]  /*18c5e0*/  LDL.LU.64 R24, [R1+0x1b88] ;  /* 0x001b880001187983 */ /* 0x008ee80000300a00 */
[----:B------:R0:W-:Y:S01]  /*18c5f0*/  @P2 STG.E.U8 desc[UR6][R18.64], R2 ;  /* 0x0000000212002986 */ /* 0x0001e2000c101106 */
[C---:B------:R-:W-:Y:S02]  /*18c600*/  PRMT R0, R29.reuse, 0x7770, RZ ;  /* 0x000077701d007816 */ /* 0x040fe400000000ff */
[----:B------:R-:W-:Y:S01]  /*18c610*/  ISETP.LT.AND P2, PT, R10, UR59, !P4 ;  /* 0x0000003b0a007c0c */ /* 0x000fe2000e741270 */
[----:B------:R-:W1:Y:S02]  /*18c620*/  LDCU UR59, c[0x0][0x398] ;  /* 0x00007300ff3b77ac */ /* 0x000e640008000800 */
[----:B------:R1:W-:Y:S04]  /*18c630*/  @P6 STG.E.U8 desc[UR6][R22.64], R0 ;  /* 0x0000000016006986 */ /* 0x0003e8000c101106 */
[----:B0-----:R-:W3:Y:S01]  /*18c640*/  LDL.LU.64 R18, [R1+0x1b80] ;  /* 0x001b800001127983 */ /* 0x001ee20000300a00 */
[----:B------:R-:W-:-:S03]  /*18c650*/  PRMT R2, R29, 0x7771, RZ ;  /* 0x000077711d027816 */ /* 0x000fc600000000ff */
[----:B-1----:R-:W3:Y:S01]  /*18c660*/  LDL.LU.64 R22, [R1+0x1b48] ;  /* 0x001b480001167983 */ /* 0x002ee20000300a00 */
[----:B------:R-:W-:-:S03]  /*18c670*/  PRMT R0, R29, 0x7772, RZ ;  /* 0x000077721d007816 */ /* 0x000fc600000000ff */
[----:B------:R0:W-:Y:S04]  /*18c680*/  @P5 STG.E.U8 desc[UR6][R6.64], R2 ;  /* 0x0000000206005986 */ /* 0x0001e8000c101106 */
[----:B0-----:R-:W3:Y:S04]  /*18c690*/  LDL.LU.64 R6, [R1+0x1b40] ;  /* 0x001b400001067983 */ /* 0x001ee80000300a00 */
[----:B------:R-:W3:Y:S01]  /*18c6a0*/  LDL.LU R28, [R1+0x7e4] ;  /* 0x0007e400011c7983 */ /* 0x000ee20000300800 */
[----:B------:R-:W-:-:S03]  /*18c6b0*/  PRMT R2, R29, 0x7773, RZ ;  /* 0x000077731d027816 */ /* 0x000fc600000000ff */
[----:B------:R-:W3:Y:S04]  /*18c6c0*/  LDL.LU.64 R4, [R1+0x1a28] ;  /* 0x001a280001047983 */ /* 0x000ee80000300a00 */
[----:B--2---:R-:W-:Y:S04]  /*18c6d0*/  @P3 STG.E.U8 desc[UR6][R20.64], R0 ;  /* 0x0000000014003986 */ /* 0x004fe8000c101106 */
[----:B----4-:R0:W-:Y:S04]  /*18c6e0*/  @P2 STG.E.U8 desc[UR6][R16.64], R2 ;  /* 0x0000000210002986 */ /* 0x0101e8000c101106 */
[----:B0-----:R-:W2:Y:S01]  /*18c6f0*/  LDL.LU.64 R16, [R1+0x1a20] ;  /* 0x001a200001107983 */ /* 0x001ea20000300a00 */
[----:B------:R-:W-:-:S02]  /*18c700*/  ISETP.LT.AND P5, PT, R9, UR4, !P4 ;  /* 0x0000000409007c0c */ /* 0x000fc4000e7a1270 */
[----:B------:R-:W-:Y:S02]  /*18c710*/  ISETP.LT.AND P6, PT, R14, UR65, !P4 ;  /* 0x000000410e007c0c */ /* 0x000fe4000e7c1270 */
[----:B------:R-:W-:Y:S02]  /*18c720*/  PRMT R0, R8, 0x7770, RZ ;  /* 0x0000777008007816 */ /* 0x000fe400000000ff */
[----:B------:R-:W-:Y:S02]  /*18c730*/  ISETP.LT.AND P2, PT, R12, UR67, !P4 ;  /* 0x000000430c007c0c */ /* 0x000fe4000e741270 */
[----:B------:R-:W-:Y:S01]  /*18c740*/  PRMT R2, R8, 0x7771, RZ ;  /* 0x0000777108027816 */ /* 0x000fe200000000ff */
[----:B------:R-:W4:Y:S01]  /*18c750*/  LDL.LU.64 R20, [R1+0x19f8] ;  /* 0x0019f80001147983 */ /* 0x000f220000300a00 */
[----:B------:R-:W-:Y:S02]  /*18c760*/  ISETP.LT.AND P4, PT, R26, UR57, !P4 ;  /* 0x000000391a007c0c */ /* 0x000fe4000e781270 */
[----:B------:R-:W-:Y:S01]  /*18c770*/  ISETP.GE.AND P3, PT, R3, UR64, PT ;  /* 0x0000004003007c0c */ /* 0x000fe2000bf66270 */
[----:B------:R-:W4:Y:S01]  /*18c780*/  LDL.LU R29, [R1+0x7c4] ;  /* 0x0007c400011d7983 */ /* 0x000f220000300800 */
[----:B------:R-:W0:Y:S01]  /*18c790*/  LDCU UR4, c[0x0][0x398] ;  /* 0x00007300ff0477ac */ /* 0x000e220008000800 */
[----:B------:R-:W1:Y:S01]  /*18c7a0*/  LDCU UR64, c[0x0][0x398] ;  /* 0x00007300ff4077ac */ /* 0x000e620008000800 */
[----:B------:R-:W0:Y:S01]  /*18c7b0*/  LDCU UR57, c[0x0][0x398] ;  /* 0x00007300ff3977ac */ /* 0x000e220008000800 */
[----:B------:R-:W0:Y:S01]  /*18c7c0*/  LDCU UR65, c[0x0][0x398] ;  /* 0x00007300ff4177ac */ /* 0x000e220008000800 */
[----:B---3--:R3:W-:Y:S01]  /*18c7d0*/  @P5 STG.E.U8 desc[UR6][R24.64], R0 ;  /* 0x0000000018005986 */ /* 0x0087e2000c101106 */
[----:B------:R-:W-:-:S03]  /*18c7e0*/  ISETP.LT.AND P5, PT, R13, UR74, !P3 ;  /* 0x0000004a0d007c0c */ /* 0x000fc6000dfa1270 */
[----:B---3--:R-:W3:Y:S01]  /*18c7f0*/  LDL.LU.64 R24, [R1+0x19f0] ;  /* 0x0019f00001187983 */ /* 0x008ee20000300a00 */
[----:B------:R-:W-:-:S03]  /*18c800*/  PRMT R0, R8, 0x7772, RZ ;  /* 0x0000777208007816 */ /* 0x000fc600000000ff */
[----:B------:R0:W-:Y:S01]  /*18c810*/  @P6 STG.E.U8 desc[UR6][R18.64], R2 ;  /* 0x0000000212006986 */ /* 0x0001e2000c101106 */
[----:B------:R-:W-:Y:S01]  /*18c820*/  ISETP.LT.AND P6, PT, R11, UR9, !P3 ;  /* 0x000000090b007c0c */ /* 0x000fe2000dfc1270 */
[----:B------:R-:W1:Y:S02]  /*18c830*/  LDCU UR9, c[0x0][0x398] ;  /* 0x00007300ff0977ac */ /* 0x000e640008000800 */
[----:B------:R1:W-:Y:S04]  /*18c840*/  @P2 STG.E.U8 desc[UR6][R22.64], R0 ;  /* 0x0000000016002986 */ /* 0x0003e8000c101106 */
[----:B0-----:R-:W3:Y:S01]  /*18c850*/  LDL.LU.64 R18, [R1+0x19d8] ;  /* 0x0019d80001127983 */ /* 0x001ee20000300a00 */
[----:B------:R-:W-:-:S03]  /*18c860*/  PRMT R2, R8, 0x7773, RZ ;  /* 0x0000777308027816 */ /* 0x000fc600000000ff */
[----:B------:R-:W3:Y:S04]  /*18c870*/  LDL.LU R3, [R1+0x5654] ;  /* 0x0056540001037983 */ /* 0x000ee80000300800 */
[----:B------:R0:W-:Y:S01]  /*18c880*/  @P4 STG.E.U8 desc[UR6][R6.64], R2 ;  /* 0x0000000206004986 */ /* 0x0001e2000c101106 */
[----:B-1----:R-:W-:-:S05]  /*18c890*/  PRMT R0, R28, 0x7770, RZ ;  /* 0x000077701c007816 */ /* 0x002fca00000000ff */
[----:B------:R-:W-:Y:S04]  /*18c8a0*/  @P6 STG.E.U8 desc[UR6][R4.64], R0 ;  /* 0x0000000004006986 */ /* 0x000fe8000c101106 */
[----:B0-----:R-:W3:Y:S01]  /*18c8b0*/  LDL.LU.64 R6, [R1+0x19d0] ;  /* 0x0019d00001067983 */ /* 0x001ee20000300a00 */
[----:B------:R-:W-:-:S03]  /*18c8c0*/  PRMT R2, R28, 0x7771, RZ ;  /* 0x000077711c027816 */ /* 0x000fc600000000ff */
[----:B------:R-:W3:Y:S04]  /*18c8d0*/  LDL.LU.64 R22, [R1+0x19a0] ;  /* 0x0019a00001167983 */ /* 0x000ee80000300a00 */
[----:B------:R-:W3:Y:S04]  /*18c8e0*/  LDL.LU R8, [R1+0x7b8] ;  /* 0x0007b80001087983 */ /* 0x000ee80000300800 */
[----:B--2---:R0:W-:Y:S04]  /*18c8f0*/  @P5 STG.E.U8 desc[UR6][R16.64], R2 ;  /* 0x0000000210005986 */ /* 0x0041e8000c101106 */
[----:B0-----:R-:W2:Y:S01]  /*18c900*/  LDL.LU.64 R16, [R1+0x19a8] ;  /* 0x0019a80001107983 */ /* 0x001ea20000300a00 */
[----:B------:R-:W-:-:S02]  /*18c910*/  ISETP.LT.AND P4, PT, R15, UR34, !P3 ;  /* 0x000000220f007c0c */ /* 0x000fc4000df81270 */
[----:B------:R-:W-:Y:S02]  /*18c920*/  ISETP.LT.AND P2, PT, R10, UR36, !P3 ;  /* 0x000000240a007c0c */ /* 0x000fe4000df41270 */
[C---:B------:R-:W-:Y:S02]  /*18c930*/  PRMT R0, R28.reuse, 0x7772, RZ ;  /* 0x000077721c007816 */ /* 0x040fe400000000ff */
[----:B------:R-:W-:Y:S02]  /*18c940*/  ISETP.LT.AND P5, PT, R9, UR38, !P3 ;  /* 0x0000002609007c0c */ /* 0x000fe4000dfa1270 */
[----:B------:R-:W-:Y:S02]  /*18c950*/  PRMT R2, R28, 0x7773, RZ ;  /* 0x000077731c027816 */ /* 0x000fe400000000ff */
[----:B------:R-:W-:Y:S01]  /*18c960*/  ISETP.LT.AND P6, PT, R12, UR42, !P3 ;  /* 0x0000002a0c007c0c */ /* 0x000fe2000dfc1270 */
[----:B------:R-:W0:Y:S01]  /*18c970*/  LDCU UR34, c[0x0][0x398] ;  /* 0x00007300ff2277ac */ /* 0x000e220008000800 */
[----:B------:R-:W1:Y:S01]  /*18c980*/  LDCU UR36, c[0x0][0x398] ;  /* 0x00007300ff2477ac */ /* 0x000e620008000800 */
[----:B------:R-:W0:Y:S01]  /*18c990*/  LDCU UR38, c[0x0][0x398] ;  /* 0x00007300ff2677ac */ /* 0x000e220008000800 */
[----:B------:R-:W0:Y:S01]  /*18c9a0*/  LDCU UR42, c[0x0][0x398] ;  /* 0x00007300ff2a77ac */ /* 0x000e220008000800 */
[----:B----4-:R4:W-:Y:S01]  /*18c9b0*/  @P4 STG.E.U8 desc[UR6][R20.64], R0 ;  /* 0x0000000014004986 */ /* 0x0109e2000c101106 */
[----:B------:R-:W-:-:S03]  /*18c9c0*/  ISETP.LT.AND P4, PT, R14, UR40, !P3 ;  /* 0x000000280e007c0c */ /* 0x000fc6000df81270 */
[----:B---3--:R3:W-:Y:S01]  /*18c9d0*/  @P2 STG.E.U8 desc[UR6][R24.64], R2 ;  /* 0x0000000218002986 */ /* 0x0087e2000c101106 */
[----:B------:R-:W-:Y:S01]  /*18c9e0*/  ISETP.LT.AND P3, PT, R26, UR8, !P3 ;  /* 0x000000081a007c0c */ /* 0x000fe2000df61270 */
[----:B------:R-:W0:Y:S01]  /*18c9f0*/  LDCU UR40, c[0x0][0x398] ;  /* 0x00007300ff2877ac */ /* 0x000e220008000800 */
[----:B------:R-:W0:Y:S01]  /*18ca00*/  LDCU UR8, c[0x0][0x398] ;  /* 0x00007300ff0877ac */ /* 0x000e220008000800 */
[C---:B----4-:R-:W-:Y:S01]  /*18ca10*/  PRMT R0, R29.reuse, 0x7770, RZ ;  /* 0x000077701d007816 */ /* 0x050fe200000000ff */
[----:B------:R-:W4:Y:S01]  /*18ca20*/  LDL.LU.64 R20, [R1+0x1978] ;  /* 0x0019780001147983 */ /* 0x000f220000300a00 */
[----:B---3--:R-:W-:-:S03]  /*18ca30*/  PRMT R2, R29, 0x7772, RZ ;  /* 0x000077721d027816 */ /* 0x008fc600000000ff */
[----:B------:R-:W3:Y:S04]  /*18ca40*/  LDL.LU.64 R24, [R1+0x1970] ;  /* 0x0019700001187983 */ /* 0x000ee80000300a00 */
[----:B------:R0:W-:Y:S01]  /*18ca50*/  @P5 STG.E.U8 desc[UR6][R18.64], R0 ;  /* 0x0000000012005986 */ /* 0x0001e2000c101106 */
[----:B------:R-:W-:Y:S02]  /*18ca60*/  ISETP.GE.AND P2, PT, R3, UR77, PT ;  /* 0x0000004d03007c0c */ /* 0x000fe4000bf46270 */
[C---:B0-----:R-:W-:Y:S01]  /*18ca70*/  PRMT R0, R29.reuse, 0x7771, RZ ;  /* 0x000077711d007816 */ /* 0x041fe200000000ff */
[----:B------:R-:W3:Y:S04]  /*18ca80*/  LDL.LU.64 R18, [R1+0x1968] ;  /* 0x0019680001127983 */ /* 0x000ee80000300a00 */
[----:B------:R0:W-:Y:S04]  /*18ca90*/  @P4 STG.E.U8 desc[UR6][R6.64], R0 ;  /* 0x0000000006004986 */ /* 0x0001e8000c101106 */
[----:B------:R-:W-:Y:S01]  /*18caa0*/  @P6 STG.E.U8 desc[UR6][R22.64], R2 ;  /* 0x0000000216006986 */ /* 0x000fe2000c101106 */
[----:B0-----:R-:W-:-:S03]  /*18cab0*/  PRMT R0, R29, 0x7773, RZ ;  /* 0x000077731d007816 */ /* 0x001fc600000000ff */
[----:B------:R-:W3:Y:S04]  /*18cac0*/  LDL.LU.64 R6, [R1+0x1960] ;  /* 0x0019600001067983 */ /* 0x000ee80000300a00 */
[----:B------:R-:W3:Y:S04]  /*18cad0*/  LDL.LU R28, [R1+0x7d8] ;  /* 0x0007d800011c7983 */ /* 0x000ee80000300800 */
[----:B------:R-:W3:Y:S04]  /*18cae0*/  LDL.LU R3, [R1+0x5658] ;  /* 0x0056580001037983 */ /* 0x000ee80000300800 */
[----:B--2---:R0:W-:Y:S04]  /*18caf0*/  @P3 STG.E.U8 desc[UR6][R16.64], R0 ;  /* 0x0000000010003986 */ /* 0x0041e8000c101106 */
[----:B0-----:R-:W2:Y:S01]  /*18cb00*/  LDL.LU.64 R16, [R1+0x1940] ;  /* 0x0019400001107983 */ /* 0x001ea20000300a00 */
[----:B------:R-:W-:-:S02]  /*18cb10*/  ISETP.LT.AND P5, PT, R11, UR44, !P2 ;  /* 0x0000002c0b007c0c */ /* 0x000fc4000d7a1270 */
[----:B------:R-:W-:Y:S02]  /*18cb20*/  ISETP.LT.AND P6, PT, R13, UR12, !P2 ;  /* 0x0000000c0d007c0c */ /* 0x000fe4000d7c1270 */
[C---:B------:R-:W-:Y:S02]  /*18cb30*/  PRMT R2, R8.reuse, 0x7770, RZ ;  /* 0x0000777008027816 */ /* 0x040fe400000000ff */
[----:B------:R-:W-:Y:S02]  /*18cb40*/  ISETP.LT.AND P4, PT, R15, UR10, !P2 ;  /* 0x0000000a0f007c0c */ /* 0x000fe4000d781270 */
[----:B------:R-:W-:Y:S01]  /*18cb50*/  PRMT R0, R8, 0x7771, RZ ;  /* 0x0000777108007816 */ /* 0x000fe200000000ff */
[----:B------:R-:W0:Y:S01]  /*18cb60*/  LDCU UR12, c[0x0][0x398] ;  /* 0x00007300ff0c77ac */ /* 0x000e220008000800 */
[----:B------:R-:W0:Y:S01]  /*18cb70*/  LDCU UR10, c[0x0][0x398] ;  /* 0x00007300ff0a77ac */ /* 0x000e220008000800 */
[----:B------:R-:W0:Y:S02]  /*18cb80*/  LDCU UR44, c[0x0][0x398] ;  /* 0x00007300ff2c77ac */ /* 0x000e240008000800 */
[----:B----4-:R4:W-:Y:S01]  /*18cb90*/  @P5 STG.E.U8 desc[UR6][R20.64], R2 ;  /* 0x0000000214005986 */ /* 0x0109e2000c101106 */
[----:B------:R-:W-:-:S03]  /*18cba0*/  ISETP.LT.AND P5, PT, R10, UR46, !P2 ;  /* 0x0000002e0a007c0c */ /* 0x000fc6000d7a1270 */
[----:B--2---:R2:W-:Y:S04]  /*18cbb0*/  STL.64 [R1+0x5778], R16 ;  /* 0x0057781001007387 */ /* 0x0045e80000100a00 */
[----:B---3--:R3:W-:Y:S01]  /*18cbc0*/  @P6 STG.E.U8 desc[UR6][R24.64], R0 ;  /* 0x0000000018006986 */ /* 0x0087e2000c101106 */
[----:B----4-:R-:W-:Y:S02]  /*18cbd0*/  PRMT R2, R8, 0x7772, RZ ;  /* 0x0000777208027816 */ /* 0x010fe400000000ff */
[----:B------:R-:W-:Y:S01]  /*18cbe0*/  ISETP.GE.AND P3, PT, R3, UR76, PT ;  /* 0x0000004c03007c0c */ /* 0x000fe2000bf66270 */
[----:B------:R-:W4:Y:S01]  /*18cbf0*/  LDCU UR46, c[0x0][0x398] ;  /* 0x00007300ff2e77ac */ /* 0x000f220008000800 */
[----:B--2---:R-:W2:Y:S01]  /*18cc00*/  LDL.LU.64 R16, [R1+0x1948] ;  /* 0x0019480001107983 */ /* 0x004ea20000300a00 */
[----:B------:R-:W-:-:S02]  /*18cc10*/  ISETP.LT.AND P6, PT, R9, UR32, !P2 ;  /* 0x0000002009007c0c */ /* 0x000fc4000d7c1270 */
[----:B---3--:R-:W-:Y:S01]  /*18cc20*/  PRMT R0, R8, 0x7773, RZ ;  /* 0x0000777308007816 */ /* 0x008fe200000000ff */
[----:B------:R3:W-:Y:S04]  /*18cc30*/  @P4 STG.E.U8 desc[UR6][R18.64], R2 ;  /* 0x0000000212004986 */ /* 0x0007e8000c101106 */
[----:B------:R-:W4:Y:S04]  /*18cc40*/  LDL.LU.64 R22, [R1+0x1928] ;  /* 0x0019280001167983 */ /* 0x000f280000300a00 */
[----:B------:R-:W4:Y:S04]  /*18cc50*/  LDL.LU.64 R20, [R1+0x1920] ;  /* 0x0019200001147983 */ /* 0x000f280000300a00 */
[----:B------:R-:W4:Y:S04]  /*18cc60*/  LDL.LU R29, [R1+0x7e8] ;  /* 0x0007e800011d7983 */ /* 0x000f280000300800 */
[----:B------:R0:W-:Y:S04]  /*18cc70*/  @P5 STG.E.U8 desc[UR6][R6.64], R0 ;  /* 0x0000000006005986 */ /* 0x0001e8000c101106 */
[----:B------:R-:W4:Y:S04]  /*18cc80*/  LDL.LU.64 R4, [R1+0x1918] ;  /* 0x0019180001047983 */ /* 0x000f280000300a00 */
[----:B------:R-:W4:Y:S01]  /*18cc90*/  LDL.LU.64 R24, [R1+0x1910] ;  /* 0x0019100001187983 */ /* 0x000f220000300a00 */
[----:B------:R-:W1:Y:S03]  /*18cca0*/  LDCU UR32, c[0x0][0x398] ;  /* 0x00007300ff2077ac */ /* 0x000e660008000800 */
[----:B---3--:R-:W3:Y:S01]  /*18ccb0*/  LDL.LU.64 R18, [R1+0x18f8] ;  /* 0x0018f80001127983 */ /* 0x008ee20000300a00 */
[----:B0-----:R-:W-:-:S03]  /*18ccc0*/  PRMT R0, R28, 0x7770, RZ ;  /* 0x000077701c007816 */ /* 0x001fc600000000ff */
[----:B------:R-:W3:Y:S04]  /*18ccd0*/  LDL.LU.64 R6, [R1+0x18d8] ;  /* 0x0018d80001067983 */ /* 0x000ee80000300a00 */
[----:B--2---:R0:W-:Y:S04]  /*18cce0*/  @P6 STG.E.U8 desc[UR6][R16.64], R0 ;  /* 0x0000000010006986 */ /* 0x0041e8000c101106 */
[----:B0-----:R-:W2:Y:S01]  /*18ccf0*/  LDL.LU.64 R16, [R1+0x5778] ;  /* 0x0057780001107983 */ /* 0x001ea20000300a00 */
[----:B------:R-:W-:Y:S02]  /*18cd00*/  ISETP.LT.AND P4, PT, R14, UR25, !P2 ;  /* 0x000000190e007c0c */ /* 0x000fe4000d781270 */
[----:B------:R-:W-:-:S02]  /*18cd10*/  ISETP.LT.AND P5, PT, R12, UR48, !P2 ;  /* 0x000000300c007c0c */ /* 0x000fc4000d7a1270 */
[----:B------:R-:W-:Y:S02]  /*18cd20*/  ISETP.LT.AND P2, PT, R26, UR21, !P2 ;  /* 0x000000151a007c0c */ /* 0x000fe4000d741270 */
[C---:B------:R-:W-:Y:S02]  /*18cd30*/  PRMT R2, R28.reuse, 0x7771, RZ ;  /* 0x000077711c027816 */ /* 0x040fe400000000ff */
[----:B------:R-:W-:Y:S02]  /*18cd40*/  ISETP.LT.AND P6, PT, R11, UR17, !P3 ;  /* 0x000000110b007c0c */ /* 0x000fe4000dfc1270 */
[----:B------:R-:W-:Y:S01]  /*18cd50*/  PRMT R0, R28, 0x7772, RZ ;  /* 0x000077721c007816 */ /* 0x000fe200000000ff */
[----:B------:R-:W3:Y:S01]  /*18cd60*/  LDL.LU R8, [R1+0x7c8] ;  /* 0x0007c80001087983 */ /* 0x000ee20000300800 */
[----:B------:R-:W0:Y:S01]  /*18cd70*/  LDCU UR25, c[0x0][0x398] ;  /* 0x00007300ff1977ac */ /* 0x000e220008000800 */
[----:B------:R-:W0:Y:S01]  /*18cd80*/  LDCU UR21, c[0x0][0x398] ;  /* 0x00007300ff1577ac */ /* 0x000e220008000800 */
[----:B------:R-:W0:Y:S01]  /*18cd90*/  LDCU UR17, c[0x0][0x398] ;  /* 0x00007300ff1177ac */ /* 0x000e220008000800 */
[----:B------:R-:W0:Y:S01]  /*18cda0*/  LDCU UR48, c[0x0][0x398] ;  /* 0x00007300ff3077ac */ /* 0x000e220008000800 */
[----:B--2---:R2:W-:Y:S01]  /*18cdb0*/  @P4 STG.E.U8 desc[UR6][R16.64], R2 ;  /* 0x0000000210004986 */ /* 0x0045e2000c101106 */
[----:B------:R-:W-:-:S03]  /*18cdc0*/  ISETP.LT.AND P4, PT, R13, UR31, !P3 ;  /* 0x0000001f0d007c0c */ /* 0x000fc6000df81270 */
[----:B----4-:R4:W-:Y:S01]  /*18cdd0*/  @P5 STG.E.U8 desc[UR6][R22.64], R0 ;  /* 0x0000000016005986 */ /* 0x0109e2000c101106 */
[----:B------:R-:W-:Y:S01]  /*18cde0*/  ISETP.LT.AND P5, PT, R15, UR50, !P3 ;  /* 0x000000320f007c0c */ /* 0x000fe2000dfa1270 */
[----:B------:R-:W0:Y:S01]  /*18cdf0*/  LDCU UR31, c[0x0][0x398] ;  /* 0x00007300ff1f77ac */ /* 0x000e220008000800 */
[----:B------:R-:W0:Y:S01]  /*18ce00*/  LDCU UR50, c[0x0][0x398] ;  /* 0x00007300ff3277ac */ /* 0x000e220008000800 */
[----:B--2---:R-:W-:Y:S01]  /*18ce10*/  PRMT R2, R28, 0x7773, RZ ;  /* 0x000077731c027816 */ /* 0x004fe200000000ff */
[----:B------:R-:W2:Y:S01]  /*18ce20*/  LDL.LU.64 R16, [R1+0x18d0] ;  /* 0x0018d00001107983 */ /* 0x000ea20000300a00 */
[----:B----4-:R-:W-:-:S03]  /*18ce30*/  PRMT R0, R29, 0x7770, RZ ;  /* 0x000077701d007816 */ /* 0x010fc600000000ff */
[----:B------:R-:W4:Y:S04]  /*18ce40*/  LDL.LU.64 R22, [R1+0x18c8] ;  /* 0x0018c80001167983 */ /* 0x000f280000300a00 */
[----:B------:R0:W-:Y:S01]  /*18ce50*/  @P2 STG.E.U8 desc[UR6][R20.64], R2 ;  /* 0x0000000214002986 */ /* 0x0001e2000c101106 */
[----:B------:R-:W-:-:S03]  /*18ce60*/  ISETP.LT.AND P2, PT, R10, UR52, !P3 ;  /* 0x000000340a007c0c */ /* 0x000fc6000df41270 */
[----:B------:R1:W-:Y:S01]  /*18ce70*/  @P6 STG.E.U8 desc[UR6][R4.64], R0 ;  /* 0x0000000004006986 */ /* 0x0003e2000c101106 */
[----:B------:R-:W2:Y:S01]  /*18ce80*/  LDCU UR52, c[0x0][0x398] ;  /* 0x00007300ff3477ac */ /* 0x000ea20008000800 */
[C---:B0-----:R-:W-:Y:S02]  /*18ce90*/  PRMT R2, R29.reuse, 0x7771, RZ ;  /* 0x000077711d027816 */ /* 0x041fe400000000ff */
[----:B------:R-:W2:Y:S01]  /*18cea0*/  LDL.LU.64 R20, [R1+0x18c0] ;  /* 0x0018c00001147983 */ /* 0x000ea20000300a00 */
[----:B-1----:R-:W-:-:S03]  /*18ceb0*/  PRMT R0, R29, 0x7772, RZ ;  /* 0x000077721d007816 */ /* 0x002fc600000000ff */
[----:B------:R-:W2:Y:S04]  /*18cec0*/  LDL.LU R3, [R1+0x565c] ;  /* 0x00565c0001037983 */ /* 0x000ea80000300800 */
[----:B------:R-:W2:Y:S04]  /*18ced0*/  LDL.LU R28, [R1+0x7bc] ;  /* 0x0007bc00011c7983 */ /* 0x000ea80000300800 */
[----:B------:R0:W-:Y:S04]  /*18cee0*/  @P4 STG.E.U8 desc[UR6][R24.64], R2 ;  /* 0x0000000218004986 */ /* 0x0001e8000c101106 */
[----:B---3--:R-:W-:Y:S01]  /*18cef0*/  @P5 STG.E.U8 desc[UR6][R18.64], R0 ;  /* 0x0000000012005986 */ /* 0x008fe2000c101106 */
[----:B0-----:R-:W-:-:S05]  /*18cf00*/  PRMT R2, R29, 0x7773, RZ ;  /* 0x000077731d027816 */ /* 0x001fca00000000ff */
[----:B------:R0:W-:Y:S04]  /*18cf10*/  @P2 STG.E.U8 desc[UR6][R6.64], R2 ;  /* 0x0000000206002986 */ /* 0x0001e8000c101106 */
[----:B0-----:R-:W3:Y:S01]  /*18cf20*/  LDL.LU.64 R6, [R1+0x1898] ;  /* 0x0018980001067983 */ /* 0x001ee20000300a00 */
[----:B------:R-:W-:Y:S02]  /*18cf30*/  ISETP.LT.AND P6, PT, R9, UR19, !P3 ;  /* 0x0000001309007c0c */ /* 0x000fe4000dfc1270 */
[----:B------:R-:W-:Y:S02]  /*18cf40*/  ISETP.LT.AND P4, PT, R14, UR63, !P3 ;  /* 0x0000003f0e007c0c */ /* 0x000fe4000df81270 */
[----:B------:R-:W-:Y:S02]  /*18cf50*/  ISETP.LT.AND P5, PT, R12, UR11, !P3 ;  /* 0x0000000b0c007c0c */ /* 0x000fe4000dfa1270 */
[----:B------:R-:W-:-:S02]  /*18cf60*/  PRMT R2, R8, 0x7770, RZ ;  /* 0x0000777008027816 */ /* 0x000fc400000000ff */
[----:B------:R-:W-:Y:S02]  /*18cf70*/  ISETP.LT.AND P3, PT, R26, UR14, !P3 ;  /* 0x0000000e1a007c0c */ /* 0x000fe4000df61270 */
[C---:B------:R-:W-:Y:S02]  /*18cf80*/  PRMT R0, R8.reuse, 0x7771, RZ ;  /* 0x0000777108007816 */ /* 0x040fe400000000ff */
[C---:B------:R-:W-:Y:S01]  /*18cf90*/  PRMT R4, R8.reuse, 0x7773, RZ ;  /* 0x0000777308047816 */ /* 0x040fe200000000ff */
[----:B------:R-:W0:Y:S01]  /*18cfa0*/  LDCU UR19, c[0x0][0x398] ;  /* 0x00007300ff1377ac */ /* 0x000e220008000800 */
[----:B------:R-:W1:Y:S01]  /*18cfb0*/  LDCU UR11, c[0x0][0x398] ;  /* 0x00007300ff0b77ac */ /* 0x000e620008000800 */
[----:B------:R-:W0:Y:S01]  /*18cfc0*/  LDCU UR14, c[0x0][0x398] ;  /* 0x00007300ff0e77ac */ /* 0x000e220008000800 */
[----:B------:R-:W0:Y:S01]  /*18cfd0*/  LDCU UR63, c[0x0][0x398] ;  /* 0x00007300ff3f77ac */ /* 0x000e220008000800 */
[----:B---3--:R3:W-:Y:S04]  /*18cfe0*/  STL.64 [R1+0x5770], R6 ;  /* 0x0057700601007387 */ /* 0x0087e80000100a00 */
[----:B---3--:R-:W3:Y:S04]  /*18cff0*/  LDL.LU.64 R6, [R1+0x18f0] ;  /* 0x0018f00001067983 */ /* 0x008ee80000300a00 */
[----:B--2---:R2:W-:Y:S04]  /*18d000*/  @P6 STG.E.U8 desc[UR6][R16.64], R2 ;  /* 0x0000000210006986 */ /* 0x0045e8000c101106 */
[----:B------:R-:W3:Y:S04]  /*18d010*/  LDL.LU.64 R18, [R1+0x1890] ;  /* 0x0018900001127983 */ /* 0x000ee80000300a00 */
[----:B----4-:R-:W-:Y:S01]  /*18d020*/  @P4 STG.E.U8 desc[UR6][R22.64], R0 ;  /* 0x0000000016004986 */ /* 0x010fe2000c101106 */
[----:B--2---:R-:W-:-:S03]  /*18d030*/  PRMT R2, R8, 0x7772, RZ ;  /* 0x0000777208027816 */ /* 0x004fc600000000ff */
[----:B------:R-:W2:Y:S04]  /*18d040*/  LDL.LU.64 R16, [R1+0x1888] ;  /* 0x0018880001107983 */ /* 0x000ea80000300a00 */
[----:B------:R-:W4:Y:S04]  /*18d050*/  LDL.LU.64 R24, [R1+0x1880] ;  /* 0x0018800001187983 */ /* 0x000f280000300a00 */
[----:B------:R-:W2:Y:S04]  /*18d060*/  LDL.LU R29, [R1+0x7dc] ;  /* 0x0007dc00011d7983 */ /* 0x000ea80000300800 */
[----:B------:R0:W-:Y:S04]  /*18d070*/  @P5 STG.E.U8 desc[UR6][R20.64], R2 ;  /* 0x0000000214005986 */ /* 0x0001e8000c101106 */
[----:B0-----:R-:W2:Y:S04]  /*18d080*/  LDL.LU.64 R20, [R1+0x1868] ;  /* 0x0018680001147983 */ /* 0x001ea80000300a00 */
[----:B------:R-:W2:Y:S04]  /*18d090*/  LDL.LU R8, [R1+0x5660] ;  /* 0x0056600001087983 */ /* 0x000ea80000300800 */
[----:B------:R-:W2:Y:S04]  /*18d0a0*/  LDL.LU.64 R22, [R1+0x1860] ;  /* 0x0018600001167983 */ /* 0x000ea80000300a00 */
[----:B---3--:R0:W-:Y:S04]  /*18d0b0*/  @P3 STG.E.U8 desc[UR6][R6.64], R4 ;  /* 0x0000000406003986 */ /* 0x0081e8000c101106 */
[----:B0-----:R-:W3:Y:S01]  /*18d0c0*/  LDL.LU.64 R6, [R1+0x5770] ;  /* 0x0057700001067983 */ /* 0x001ee20000300a00 */
[----:B------:R-:W-:-:S04]  /*18d0d0*/  ISETP.GE.AND P2, PT, R3, UR75, PT ;  /* 0x0000004b03007c0c */ /* 0x000fc8000bf46270 */
[----:B------:R-:W-:Y:S02]  /*18d0e0*/  ISETP.LT.AND P6, PT, R11, UR13, !P2 ;  /* 0x0000000d0b007c0c */ /* 0x000fe4000d7c1270 */
[----:B------:R-:W-:Y:S02]  /*18d0f0*/  ISETP.LT.AND P4, PT, R13, UR24, !P2 ;  /* 0x000000180d007c0c */ /* 0x000fe4000d781270 */
[----:B------:R-:W-:Y:S02]  /*18d100*/  ISETP.LT.AND P5, PT, R15, UR20, !P2 ;  /* 0x000000140f007c0c */ /* 0x000fe4000d7a1270 */
[C---:B------:R-:W-:Y:S02]  /*18d110*/  PRMT R3, R28.reuse, 0x7770, RZ ;  /* 0x000077701c037816 */ /* 0x040fe400000000ff */
[C---:B------:R-:W-:Y:S02]  /*18d120*/  PRMT R2, R28.reuse, 0x7771, RZ ;  /* 0x000077711c027816 */ /* 0x040fe400000000ff */
[----:B------:R-:W-:-:S02]  /*18d130*/  PRMT R0, R28, 0x7772, RZ ;  /* 0x000077721c007816 */ /* 0x000fc400000000ff */
[----:B------:R-:W-:Y:S02]  /*18d140*/  PRMT R5, R28, 0x7773, RZ ;  /* 0x000077731c057816 */ /* 0x000fe400000000ff */
[----:B------:R-:W-:Y:S01]  /*18d150*/  ISETP.LT.AND P3, PT, R10, UR16, !P2 ;  /* 0x000000100a007c0c */ /* 0x000fe2000d761270 */
[----:B------:R-:W0:Y:S01]  /*18d160*/  LDCU UR13, c[0x0][0x398] ;  /* 0x00007300ff0d77ac */ /* 0x000e220008000800 */
[----:B------:R-:W0:Y:S01]  /*18d170*/  LDCU UR20, c[0x0][0x398] ;  /* 0x00007300ff1477ac */ /* 0x000e220008000800 */
[----:B------:R-:W0:Y:S01]  /*18d180*/  LDCU UR16, c[0x0][0x398] ;  /* 0x00007300ff1077ac */ /* 0x000e220008000800 */
[----:B------:R-:W0:Y:S01]  /*18d190*/  LDCU UR24, c[0x0][0x398] ;  /* 0x00007300ff1877ac */ /* 0x000e220008000800 */
[----:B---3--:R3:W-:Y:S04]  /*18d1a0*/  @P6 STG.E.U8 desc[UR6][R6.64], R3 ;  /* 0x0000000306006986 */ /* 0x0087e8000c101106 */
[----:B------:R0:W-:Y:S04]  /*18d1b0*/  @P4 STG.E.U8 desc[UR6][R18.64], R2 ;  /* 0x0000000212004986 */ /* 0x0001e8000c101106 */
[----:B--2---:R2:W-:Y:S04]  /*18d1c0*/  @P5 STG.E.U8 desc[UR6][R16.64], R0 ;  /* 0x0000000010005986 */ /* 0x0045e8000c101106 */
[----:B---3--:R-:W3:Y:S04]  /*18d1d0*/  LDL.LU.64 R6, [R1+0x1848] ;  /* 0x0018480001067983 */ /* 0x008ee80000300a00 */
[----:B------:R-:W3:Y:S04]  /*18d1e0*/  LDL.LU R28, [R1+0x7ec] ;  /* 0x0007ec00011c7983 */ /* 0x000ee80000300800 */
[----:B0-----:R-:W3:Y:S04]  /*18d1f0*/  LDL.LU.64 R18, [R1+0x1840] ;  /* 0x0018400001127983 */ /* 0x001ee80000300a00 */
[----:B--2---:R-:W2:Y:S01]  /*18d200*/  LDL.LU.64 R16, [R1+0x1830] ;  /* 0x0018300001107983 */ /* 0x004ea20000300a00 */
[----:B------:R-:W-:-:S02]  /*18d210*/  ISETP.LT.AND P6, PT, R9, UR62, !P2 ;  /* 0x0000003e09007c0c */ /* 0x000fc4000d7c1270 */
[----:B------:R-:W-:Y:S02]  /*18d220*/  ISETP.LT.AND P5, PT, R14, UR59, !P2 ;  /* 0x0000003b0e007c0c */ /* 0x000fe4000d7a1270 */
[C---:B------:R-:W-:Y:S01]  /*18d230*/  PRMT R0, R29.reuse, 0x7770, RZ ;  /* 0x000077701d007816 */ /* 0x040fe200000000ff */
[----:B------:R-:W2:Y:S04]  /*18d240*/  LDL.LU R3, [R1+0x5664] ;  /* 0x0056640001037983 */ /* 0x000ea80000300800 */
[----:B----4-:R0:W-:Y:S01]  /*18d250*/  @P3 STG.E.U8 desc[UR6][R24.64], R5 ;  /* 0x0000000518003986 */ /* 0x0101e2000c101106 */
[----:B------:R-:W-:Y:S02]  /*18d260*/  PRMT R2, R29, 0x7771, RZ ;  /* 0x000077711d027816 */ /* 0x000fe400000000ff */
[----:B------:R-:W-:-:S02]  /*18d270*/  ISETP.LT.AND P3, PT, R12, UR4, !P2 ;  /* 0x000000040c007c0c */ /* 0x000fc4000d761270 */
[----:B------:R-:W-:Y:S02]  /*18d280*/  ISETP.GE.AND P4, PT, R8, UR73, PT ;  /* 0x0000004908007c0c */ /* 0x000fe4000bf86270 */
[----:B------:R-:W-:Y:S01]  /*18d290*/  ISETP.LT.AND P2, PT, R26, UR64, !P2 ;  /* 0x000000401a007c0c */ /* 0x000fe2000d741270 */
[----:B------:R-:W4:Y:S01]  /*18d2a0*/  LDCU UR59, c[0x0][0x398] ;  /* 0x00007300ff3b77ac */ /* 0x000f220008000800 */
[----:B------:R-:W1:Y:S01]  /*18d2b0*/  LDCU UR62, c[0x0][0x398] ;  /* 0x00007300ff3e77ac */ /* 0x000e620008000800 */
[----:B------:R-:W1:Y:S01]  /*18d2c0*/  LDCU UR4, c[0x0][0x398] ;  /* 0x00007300ff0477ac */ /* 0x000e620008000800 */
[----:B------:R-:W1:Y:S01]  /*18d2d0*/  LDCU UR64, c[0x0][0x398] ;  /* 0x00007300ff4077ac */ /* 0x000e620008000800 */
[----:B------:R4:W-:Y:S04]  /*18d2e0*/  @P6 STG.E.U8 desc[UR6][R20.64], R0 ;  /* 0x0000000014006986 */ /* 0x0009e8000c101106 */
[----:B0-----:R-:W2:Y:S04]  /*18d2f0*/  LDL.LU.64 R4, [R1+0x1838] ;  /* 0x0018380001047983 */ /* 0x001ea80000300a00 */
[----:B------:R0:W-:Y:S01]  /*18d300*/  @P5 STG.E.U8 desc[UR6][R22.64], R2 ;  /* 0x0000000216005986 */ /* 0x0001e2000c101106 */
[----:B------:R-:W-:Y:S01]  /*18d310*/  ISETP.LT.AND P6, PT, R11, UR57, !P4 ;  /* 0x000000390b007c0c */ /* 0x000fe2000e7c1270 */
[----:B------:R-:W1:Y:S02]  /*18d320*/  LDCU UR57, c[0x0][0x398] ;  /* 0x00007300ff3977ac */ /* 0x000e640008000800 */
[----:B----4-:R-:W4:Y:S04]  /*18d330*/  LDL.LU.64 R20, [R1+0x1818] ;  /* 0x0018180001147983 */ /* 0x010f280000300a00 */
[----:B0-----:R-:W4:Y:S01]  /*18d340*/  LDL.LU.64 R22, [R1+0x17f8] ;  /* 0x0017f80001167983 */ /* 0x001f220000300a00 */
[----:B------:R-:W-:-:S02]  /*18d350*/  PRMT R0, R29, 0x7772, RZ ;  /* 0x000077721d007816 */ /* 0x000fc400000000ff */
[----:B------:R-:W-:Y:S02]  /*18d360*/  PRMT R2, R29, 0x7773, RZ ;  /* 0x000077731d027816 */ /* 0x000fe400000000ff */
[----:B------:R-:W4:Y:S04]  /*18d370*/  LDL.LU R29, [R1+0x7cc] ;  /* 0x0007cc00011d7983 */ /* 0x000f280000300800 */
[----:B---3--:R0:W-:Y:S04]  /*18d380*/  @P3 STG.E.U8 desc[UR6][R6.64], R0 ;  /* 0x0000000006003986 */ /* 0x0081e8000c101106 */
[----:B------:R3:W-:Y:S01]  /*18d390*/  @P2 STG.E.U8 desc[UR6][R18.64], R2 ;  /* 0x0000000212002986 */ /* 0x0007e2000c101106 */
[----:B0-----:R-:W-:-:S03]  /*18d3a0*/  PRMT R0, R28, 0x7770, RZ ;  /* 0x000077701c007816 */ /* 0x001fc600000000ff */
[----:B------:R-:W4:Y:S04]  /*18d3b0*/  LDL.LU.64 R6, [R1+0x1810] ;  /* 0x0018100001067983 */ /* 0x000f280000300a00 */
[----:B------:R-:W4:Y:S04]  /*18d3c0*/  LDL.LU.64 R24, [R1+0x17f0] ;  /* 0x0017f00001187983 */ /* 0x000f280000300a00 */
[----:B---3--:R-:W3:Y:S04]  /*18d3d0*/  LDL.LU.64 R18, [R1+0x17e8] ;  /* 0x0017e80001127983 */ /* 0x008ee80000300a00 */
[----:B--2---:R0:W-:Y:S04]  /*18d3e0*/  @P6 STG.E.U8 desc[UR6][R16.64], R0 ;  /* 0x0000000010006986 */ /* 0x0041e8000c101106 */
[----:B0-----:R-:W2:Y:S01]  /*18d3f0*/  LDL.LU.64 R16, [R1+0x17e0] ;  /* 0x0017e00001107983 */ /* 0x001ea20000300a00 */
[----:B------:R-:W-:-:S02]  /*18d400*/  ISETP.LT.AND P3, PT, R13, UR9, !P4 ;  /* 0x000000090d007c0c */ /* 0x000fc4000e761270 */
[----:B------:R-:W-:Y:S02]  /*18d410*/  ISETP.LT.AND P2, PT, R15, UR34, !P4 ;  /* 0x000000220f007c0c */ /* 0x000fe4000e741270 */
[----:B------:R-:W-:Y:S02]  /*18d420*/  ISETP.LT.AND P6, PT, R10, UR36, !P4 ;  /* 0x000000240a007c0c */ /* 0x000fe4000e7c1270 */
[C---:B------:R-:W-:Y:S02]  /*18d430*/  PRMT R0, R28.reuse, 0x7771, RZ ;  /* 0x000077711c007816 */ /* 0x040fe400000000ff */
[----:B------:R-:W-:Y:S02]  /*18d440*/  ISETP.GE.AND P5, PT, R3, UR33, PT ;  /* 0x0000002103007c0c */ /* 0x000fe4000bfa6270 */
[C---:B------:R-:W-:Y:S02]  /*18d450*/  PRMT R2, R28.reuse, 0x7772, RZ ;  /* 0x000077721c027816 */ /* 0x040fe400000000ff */
[----:B------:R-:W-:Y:S01]  /*18d460*/  PRMT R3, R28, 0x7773, RZ ;  /* 0x000077731c037816 */ /* 0x000fe200000000ff */
[----:B------:R-:W0:Y:S01]  /*18d470*/  LDCU UR33, c[0x0][0x398] ;  /* 0x00007300ff2177ac */ /* 0x000e220008000800 */
[----:B------:R-:W2:Y:S01]  /*18d480*/  LDL.LU R28, [R1+0x800] ;  /* 0x00080000011c7983 */ /* 0x000ea20000300800 */
[----:B------:R-:W0:Y:S01]  /*18d490*/  LDCU UR9, c[0x0][0x398] ;  /* 0x00007300ff0977ac */ /* 0x000e220008000800 */
[----:B------:R-:W0:Y:S01]  /*18d4a0*/  LDCU UR34, c[0x0][0x398] ;  /* 0x00007300ff2277ac */ /* 0x000e220008000800 */
[----:B------:R-:W0:Y:S01]  /*18d4b0*/  LDCU UR36, c[0x0][0x398] ;  /* 0x00007300ff2477ac */ /* 0x000e220008000800 */
[----:B------:R1:W-:Y:S01]  /*18d4c0*/  @P3 STG.E.U8 desc[UR6][R4.64], R0 ;  /* 0x0000000004003986 */ /* 0x0003e2000c101106 */
[----:B------:R-:W-:-:S03]  /*18d4d0*/  ISETP.LT.AND P3, PT, R9, UR65, !P4 ;  /* 0x0000004109007c0c */ /* 0x000fc6000e761270 */
[----:B----4-:R4:W-:Y:S01]  /*18d4e0*/  @P2 STG.E.U8 desc[UR6][R20.64], R2 ;  /* 0x0000000214002986 */ /* 0x0109e2000c101106 */
[----:B------:R-:W-:-:S03]  /*18d4f0*/  ISETP.LT.AND P2, PT, R14, UR38, !P4 ;  /* 0x000000260e007c0c */ /* 0x000fc6000e741270 */
[----:B------:R0:W-:Y:S01]  /*18d500*/  @P6 STG.E.U8 desc[UR6][R22.64], R3 ;  /* 0x0000000316006986 */ /* 0x0001e2000c101106 */
[----:B------:R-:W-:Y:S02]  /*18d510*/  ISETP.LT.AND P6, PT, R12, UR40, !P4 ;  /* 0x000000280c007c0c */ /* 0x000fe4000e7c1270 */
[----:B------:R-:W-:Y:S01]  /*18d520*/  ISETP.LT.AND P4, PT, R26, UR42, !P4 ;  /* 0x0000002a1a007c0c */ /* 0x000fe2000e781270 */
[----:B------:R-:W2:Y:S01]  /*18d530*/  LDCU UR38, c[0x0][0x398] ;  /* 0x00007300ff2677ac */ /* 0x000ea20008000800 */
[----:B------:R-:W2:Y:S01]  /*18d540*/  LDCU UR40, c[0x0][0x398] ;  /* 0x00007300ff2877ac */ /* 0x000ea20008000800 */
[----:B------:R-:W2:Y:S01]  /*18d550*/  LDCU UR42, c[0x0][0x398] ;  /* 0x00007300ff2a77ac */ /* 0x000ea20008000800 */
[C---:B-1----:R-:W-:Y:S02]  /*18d560*/  PRMT R0, R29.reuse, 0x7770, RZ ;  /* 0x000077701d007816 */ /* 0x042fe400000000ff */
[C---:B----4-:R-:W-:Y:S01]  /*18d570*/  PRMT R2, R29.reuse, 0x7771, RZ ;  /* 0x000077711d027816 */ /* 0x050fe200000000ff */
[----:B------:R-:W4:Y:S01]  /*18d580*/  LDL.LU.64 R20, [R1+0x17b0] ;  /* 0x0017b00001147983 */ /* 0x000f220000300a00 */
[----:B0-----:R-:W-:-:S02]  /*18d590*/  PRMT R3, R29, 0x7772, RZ ;  /* 0x000077721d037816 */ /* 0x001fc400000000ff */
[----:B------:R-:W-:Y:S01]  /*18d5a0*/  PRMT R4, R29, 0x7773, RZ ;  /* 0x000077731d047816 */ /* 0x000fe200000000ff */
[----:B------:R-:W4:Y:S04]  /*18d5b0*/  LDL.LU.64 R22, [R1+0x17a8] ;  /* 0x0017a80001167983 */ /* 0x000f280000300a00 */
[----:B------:R0:W-:Y:S04]  /*18d5c0*/  @P3 STG.E.U8 desc[UR6][R6.64], R0 ;  /* 0x0000000006003986 */ /* 0x0001e8000c101106 */
[----:B------:R1:W-:Y:S04]  /*18d5d0*/  @P2 STG.E.U8 desc[UR6][R24.64], R2 ;  /* 0x0000000218002986 */ /* 0x0003e8000c101106 */
[----:B---3--:R3:W-:Y:S04]  /*18d5e0*/  @P6 STG.E.U8 desc[UR6][R18.64], R3 ;  /* 0x0000000312006986 */ /* 0x0087e8000c101106 */
[----:B0-----:R-:W4:Y:S04]  /*18d5f0*/  LDL.LU.64 R6, [R1+0x17a0] ;  /* 0x0017a00001067983 */ /* 0x001f280000300a00 */
[----:B------:R-:W4:Y:S04]  /*18d600*/  LDL.LU R29, [R1+0x7f0] ;  /* 0x0007f000011d7983 */ /* 0x000f280000300800 */
[----:B-1----:R-:W4:Y:S04]  /*18d610*/  LDL.LU.64 R24, [R1+0x1778] ;  /* 0x0017780001187983 */ /* 0x002f280000300a00 */
[----:B---3--:R-:W3:Y:S04]  /*18d620*/  LDL.LU.64 R18, [R1+0x1770] ;  /* 0x0017700001127983 */ /* 0x008ee80000300a00 */
[----:B--2---:R0:W-:Y:S04]  /*18d630*/  @P4 STG.E.U8 desc[UR6][R16.64], R4 ;  /* 0x0000000410004986 */ /* 0x0041e8000c101106 */
[----:B0-----:R-:W2:Y:S04]  /*18d640*/  LDL.LU.64 R4, [R1+0x17b8] ;  /* 0x0017b80001047983 */ /* 0x001ea80000300a00 */
[----:B------:R-:W3:Y:S04]  /*18d650*/  LDL.LU R3, [R1+0x5668] ;  /* 0x0056680001037983 */ /* 0x000ee80000300800 */
[----:B------:R-:W3:Y:S01]  /*18d660*/  LDL.LU.64 R16, [R1+0x1768] ;  /* 0x0017680001107983 */ /* 0x000ee20000300a00 */
[----:B------:R-:W-:-:S02]  /*18d670*/  ISETP.LT.AND P3, PT, R11, UR8, !P5 ;  /* 0x000000080b007c0c */ /* 0x000fc4000ef61270 */
[----:B------:R-:W-:Y:S02]  /*18d680*/  ISETP.LT.AND P2, PT, R13, UR12, !P5 ;  /* 0x0000000c0d007c0c */ /* 0x000fe4000ef41270 */
[----:B------:R-:W-:Y:S02]  /*18d690*/  ISETP.LT.AND P6, PT, R15, UR10, !P5 ;  /* 0x0000000a0f007c0c */ /* 0x000fe4000efc1270 */
[C---:B------:R-:W-:Y:S02]  /*18d6a0*/  PRMT R0, R28.reuse, 0x7770, RZ ;  /* 0x000077701c007816 */ /* 0x040fe400000000ff */
[----:B------:R-:W-:Y:S02]  /*18d6b0*/  PRMT R2, R28, 0x7771, RZ ;  /* 0x000077711c027816 */ /* 0x000fe400000000ff */
[----:B------:R-:W-:Y:S01]  /*18d6c0*/  ISETP.LT.AND P4, PT, R10, UR44, !P5 ;  /* 0x0000002c0a007c0c */ /* 0x000fe2000ef81270 */
[----:B------:R-:W0:Y:S01]  /*18d6d0*/  LDCU UR8, c[0x0][0x398] ;  /* 0x00007300ff0877ac */ /* 0x000e220008000800 */
[----:B------:R-:W1:Y:S01]  /*18d6e0*/  LDCU UR12, c[0x0][0x398] ;  /* 0x00007300ff0c77ac */ /* 0x000e620008000800 */
[----:B------:R-:W0:Y:S01]  /*18d6f0*/  LDCU UR10, c[0x0][0x398] ;  /* 0x00007300ff0a77ac */ /* 0x000e220008000800 */
[----:B------:R-:W0:Y:S01]  /*18d700*/  LDCU UR44, c[0x0][0x398] ;  /* 0x00007300ff2c77ac */ /* 0x000e220008000800 */
[----:B--2---:R2:W-:Y:S04]  /*18d710*/  @P3 STG.E.U8 desc[UR6][R4.64], R0 ;  /* 0x0000000004003986 */ /* 0x0045e8000c101106 */
[----:B----4-:R4:W-:Y:S01]  /*18d720*/  @P2 STG.E.U8 desc[UR6][R20.64], R2 ;  /* 0x0000000214002986 */ /* 0x0109e2000c101106 */
[----:B------:R-:W-:-:S02]  /*18d730*/  ISETP.LT.AND P2, PT, R9, UR46, !P5 ;  /* 0x0000002e09007c0c */ /* 0x000fc4000ef41270 */
[----:B------:R-:W-:Y:S01]  /*18d740*/  ISETP.LT.AND P3, PT, R14, UR25, !P5 ;  /* 0x000000190e007c0c */ /* 0x000fe2000ef61270 */
[----:B------:R-:W0:Y:S01]  /*18d750*/  LDCU UR25, c[0x0][0x398] ;  /* 0x00007300ff1977ac */ /* 0x000e220008000800 */
[----:B------:R-:W0:Y:S01]  /*18d760*/  LDCU UR46, c[0x0][0x398] ;  /* 0x00007300ff2e77ac */ /* 0x000e220008000800 */
[C---:B--2---:R-:W-:Y:S01]  /*18d770*/  PRMT R0, R28.reuse, 0x7772, RZ ;  /* 0x000077721c007816 */ /* 0x044fe200000000ff */
[----:B----4-:R-:W2:Y:S04]  /*18d780*/  LDL.LU.64 R20, [R1+0x1760] ;  /* 0x0017600001147983 */ /* 0x010ea80000300a00 */
[----:B------:R-:W4:Y:S01]  /*18d790*/  LDL.LU R8, [R1+0x820] ;  /* 0x0008200001087983 */ /* 0x000f220000300800 */
[----:B------:R-:W-:-:S03]  /*18d7a0*/  PRMT R2, R28, 0x7773, RZ ;  /* 0x000077731c027816 */ /* 0x000fc600000000ff */
[----:B------:R-:W4:Y:S04]  /*18d7b0*/  LDL.LU.64 R4, [R1+0x1748] ;  /* 0x0017480001047983 */ /* 0x000f280000300a00 */
[----:B------:R0:W-:Y:S04]  /*18d7c0*/  @P6 STG.E.U8 desc[UR6][R22.64], R0 ;  /* 0x0000000016006986 */ /* 0x0001e8000c101106 */
[----:B------:R1:W-:Y:S01]  /*18d7d0*/  @P4 STG.E.U8 desc[UR6][R6.64], R2 ;  /* 0x0000000206004986 */ /* 0x0003e2000c101106 */
[----:B------:R-:W-:-:S03]  /*18d7e0*/  ISETP.LT.AND P4, PT, R12, UR32, !P5 ;  /* 0x000000200c007c0c */ /* 0x000fc6000ef81270 */
[----:B0-----:R-:W4:Y:S01]  /*18d7f0*/  LDL.LU.64 R22, [R1+0x1740] ;  /* 0x0017400001167983 */ /* 0x001f220000300a00 */
[C---:B------:R-:W-:Y:S02]  /*18d800*/  PRMT R0, R29.reuse, 0x7770, RZ ;  /* 0x000077701d007816 */ /* 0x040fe400000000ff */
[----:B-1----:R-:W-:Y:S01]  /*18d810*/  PRMT R2, R29, 0x7771, RZ ;  /* 0x000077711d027816 */ /* 0x002fe200000000ff */
[----:B------:R-:W4:Y:S01]  /*18d820*/  LDL.LU.64 R6, [R1+0x1738] ;  /* 0x0017380001067983 */ /* 0x000f220000300a00 */
[----:B---3--:R-:W-:Y:S01]  /*18d830*/  ISETP.GE.AND P6, PT, R3, UR72, PT ;  /* 0x0000004803007c0c */ /* 0x008fe2000bfc6270 */
[----:B------:R-:W0:Y:S02]  /*18d840*/  LDCU UR32, c[0x0][0x398] ;  /* 0x00007300ff2077ac */ /* 0x000e240008000800 */
[----:B------:R1:W-:Y:S04]  /*18d850*/  @P2 STG.E.U8 desc[UR6][R24.64], R0 ;  /* 0x0000000018002986 */ /* 0x0003e8000c101106 */
[----:B------:R3:W-:Y:S01]  /*18d860*/  @P3 STG.E.U8 desc[UR6][R18.64], R2 ;  /* 0x0000000212003986 */ /* 0x0007e2000c101106 */
[----:B-1----:R-:W-:-:S03]  /*18d870*/  PRMT R0, R29, 0x7772, RZ ;  /* 0x000077721d007816 */ /* 0x002fc600000000ff */
[----:B---3--:R-:W3:Y:S04]  /*18d880*/  LDL.LU.64 R18, [R1+0x1730] ;  /* 0x0017300001127983 */ /* 0x008ee80000300a00 */
[----:B------:R-:W3:Y:S04]  /*18d890*/  LDL.LU R28, [R1+0x7a0] ;  /* 0x0007a000011c7983 */ /* 0x000ee80000300800 */
[----:B------:R-:W3:Y:S04]  /*18d8a0*/  LDL.LU.64 R24, [R1+0x1718] ;  /* 0x0017180001187983 */ /* 0x000ee80000300a00 */
[----:B------:R1:W-:Y:S04]  /*18d8b0*/  @P4 STG.E.U8 desc[UR6][R16.64], R0 ;  /* 0x0000000010004986 */ /* 0x0003e8000c101106 */
[----:B-1----:R-:W3:Y:S01]  /*18d8c0*/  LDL.LU.64 R16, [R1+0x1710] ;  /* 0x0017100001107983 */ /* 0x002ee20000300a00 */
[----:B------:R-:W-:-:S02]  /*18d8d0*/  ISETP.LT.AND P5, PT, R26, UR21, !P5 ;  /* 0x000000151a007c0c */ /* 0x000fc4000efa1270 */
[----:B------:R-:W-:Y:S02]  /*18d8e0*/  ISETP.LT.AND P3, PT, R11, UR17, !P6 ;  /* 0x000000110b007c0c */ /* 0x000fe4000f761270 */
[----:B------:R-:W-:Y:S02]  /*18d8f0*/  ISETP.LT.AND P2, PT, R13, UR31, !P6 ;  /* 0x0000001f0d007c0c */ /* 0x000fe4000f741270 */
[----:B------:R-:W-:Y:S01]  /*18d900*/  PRMT R2, R29, 0x7773, RZ ;  /* 0x000077731d027816 */ /* 0x000fe200000000ff */
[----:B------:R-:W3:Y:S01]  /*18d910*/  LDL.LU R3, [R1+0x566c] ;  /* 0x00566c0001037983 */ /* 0x000ee20000300800 */
[----:B------:R-:W-:Y:S01]  /*18d920*/  ISETP.LT.AND P4, PT, R10, UR19, !P6 ;  /* 0x000000130a007c0c */ /* 0x000fe2000f781270 */
[----:B------:R-:W1:Y:S01]  /*18d930*/  LDCU UR21, c[0x0][0x398] ;  /* 0x00007300ff1577ac */ /* 0x000e620008000800 */
[----:B------:R-:W0:Y:S01]  /*18d940*/  LDCU UR17, c[0x0][0x398] ;  /* 0x00007300ff1177ac */ /* 0x000e220008000800 */
[----:B------:R-:W0:Y:S01]  /*18d950*/  LDCU UR31, c[0x0][0x398] ;  /* 0x00007300ff1f77ac */ /* 0x000e220008000800 */
[----:B------:R-:W0:Y:S01]  /*18d960*/  LDCU UR19, c[0x0][0x398] ;  /* 0x00007300ff1377ac */ /* 0x000e220008000800 */
[----:B--2---:R2:W-:Y:S01]  /*18d970*/  @P5 STG.E.U8 desc[UR6][R20.64], R2 ;  /* 0x0000000214005986 */ /* 0x0045e2000c101106 */
[----:B----4-:R-:W-:-:S02]  /*18d980*/  PRMT R0, R8, 0x7770, RZ ;  /* 0x0000777008007816 */ /* 0x010fc400000000ff */
[----:B------:R-:W-:Y:S01]  /*18d990*/  ISETP.LT.AND P5, PT, R15, UR48, !P6 ;  /* 0x000000300f007c0c */ /* 0x000fe2000f7a1270 */
[----:B------:R-:W4:Y:S02]  /*18d9a0*/  LDCU UR48, c[0x0][0x398] ;  /* 0x00007300ff3077ac */ /* 0x000f240008000800 */
[----:B------:R0:W-:Y:S01]  /*18d9b0*/  @P3 STG.E.U8 desc[UR6][R4.64], R0 ;  /* 0x0000000004003986 */ /* 0x0001e2000c101106 */
[----:B--2---:R-:W-:-:S03]  /*18d9c0*/  PRMT R2, R8, 0x7771, RZ ;  /* 0x0000777108027816 */ /* 0x004fc600000000ff */
[----:B------:R-:W2:Y:S01]  /*18d9d0*/  LDL.LU.64 R20, [R1+0x1708] ;  /* 0x0017080001147983 */ /* 0x000ea20000300a00 */
[----:B------:R-:W-:-:S03]  /*18d9e0*/  ISETP.LT.AND P3, PT, R14, UR52, !P6 ;  /* 0x000000340e007c0c */ /* 0x000fc6000f761270 */
[----:B------:R1:W-:Y:S04]  /*18d9f0*/  @P2 STG.E.U8 desc[UR6][R22.64], R2 ;  /* 0x0000000216002986 */ /* 0x0003e8000c101106 */
[----:B0-----:R-:W4:Y:S01]  /*18da00*/  LDL.LU.64 R4, [R1+0x1700] ;  /* 0x0017000001047983 */ /* 0x001f220000300a00 */
[----:B------:R-:W-:-:S03]  /*18da10*/  ISETP.LT.AND P2, PT, R9, UR50, !P6 ;  /* 0x0000003209007c0c */ /* 0x000fc6000f741270 */
[----:B------:R-:W4:Y:S01]  /*18da20*/  LDL.LU R29, [R1+0x804] ;  /* 0x00080400011d7983 */ /* 0x000f220000300800 */
[C---:B------:R-:W-:Y:S01]  /*18da30*/  PRMT R0, R8.reuse, 0x7772, RZ ;  /* 0x0000777208007816 */ /* 0x040fe200000000ff */
[----:B------:R-:W0:Y:S01]  /*18da40*/  LDCU UR50, c[0x0][0x398] ;  /* 0x00007300ff3277ac */ /* 0x000e220008000800 */
[----:B-1----:R-:W-:-:S03]  /*18da50*/  PRMT R2, R8, 0x7773, RZ ;  /* 0x0000777308027816 */ /* 0x002fc600000000ff */
[----:B------:R1:W-:Y:S04]  /*18da60*/  @P5 STG.E.U8 desc[UR6][R6.64], R0 ;  /* 0x0000000006005986 */ /* 0x0003e8000c101106 */
[----:B------:R-:W4:Y:S04]  /*18da70*/  LDL.LU.64 R22, [R1+0x16c8] ;  /* 0x0016c80001167983 */ /* 0x000f280000300a00 */
[----:B---3--:R3:W-:Y:S04]  /*18da80*/  @P4 STG.E.U8 desc[UR6][R18.64], R2 ;  /* 0x0000000212004986 */ /* 0x0087e8000c101106 */
[----:B-1----:R-:W4:Y:S01]  /*18da90*/  LDL.LU.64 R6, [R1+0x16c0] ;  /* 0x0016c00001067983 */ /* 0x002f220000300a00 */
[----:B------:R-:W-:-:S02]  /*18daa0*/  PRMT R0, R28, 0x7770, RZ ;  /* 0x000077701c007816 */ /* 0x000fc400000000ff */
[----:B---3--:R-:W-:-:S03]  /*18dab0*/  PRMT R2, R28, 0x7771, RZ ;  /* 0x000077711c027816 */ /* 0x008fc600000000ff */
[----:B------:R-:W-:Y:S04]  /*18dac0*/  @P2 STG.E.U8 desc[UR6][R24.64], R0 ;  /* 0x0000000018002986 */ /* 0x000fe8000c101106 */
[----:B------:R-:W3:Y:S04]  /*18dad0*/  LDL.LU.64 R18, [R1+0x16a8] ;  /* 0x0016a80001127983 */ /* 0x000ee80000300a00 */
[----:B------:R1:W-:Y:S04]  /*18dae0*/  @P3 STG.E.U8 desc[UR6][R16.64], R2 ;  /* 0x0000000210003986 */ /* 0x0003e8000c101106 */
[----:B-1----:R-:W3:Y:S01]  /*18daf0*/  LDL.LU.64 R16, [R1+0x16a0] ;  /* 0x0016a00001107983 */ /* 0x002ee20000300a00 */
[----:B------:R-:W-:-:S02]  /*18db00*/  ISETP.LT.AND P4, PT, R12, UR11, !P6 ;  /* 0x0000000b0c007c0c */ /* 0x000fc4000f781270 */
[----:B------:R-:W-:Y:S02]  /*18db10*/  ISETP.LT.AND P6, PT, R26, UR14, !P6 ;  /* 0x0000000e1a007c0c */ /* 0x000fe4000f7c1270 */
[----:B------:R-:W-:Y:S02]  /*18db20*/  ISETP.GE.AND P5, PT, R3, UR69, PT ;  /* 0x0000004503007c0c */ /* 0x000fe4000bfa6270 */
[C---:B------:R-:W-:Y:S01]  /*18db30*/  PRMT R0, R28.reuse, 0x7772, RZ ;  /* 0x000077721c007816 */ /* 0x040fe200000000ff */
[----:B------:R-:W3:Y:S01]  /*18db40*/  LDL.LU R8, [R1+0x7f4] ;  /* 0x0007f40001087983 */ /* 0x000ee20000300800 */
[----:B------:R-:W-:Y:S02]  /*18db50*/  PRMT R2, R28, 0x7773, RZ ;  /* 0x000077731c027816 */ /* 0x000fe400000000ff */
[----:B------:R-:W-:Y:S02]  /*18db60*/  ISETP.LT.AND P3, PT, R11, UR13, !P5 ;  /* 0x0000000d0b007c0c */ /* 0x000fe4000ef61270 */
[----:B------:R-:W-:Y:S01]  /*18db70*/  ISETP.LT.AND P2, PT, R13, UR20, !P5 ;  /* 0x000000140d007c0c */ /* 0x000fe2000ef41270 */
[----:B------:R-:W3:Y:S01]  /*18db80*/  LDL.LU.64 R24, [R1+0x1698] ;  /* 0x0016980001187983 */ /* 0x000ee20000300a00 */
[----:B------:R-:W1:Y:S01]  /*18db90*/  LDCU UR11, c[0x0][0x398] ;  /* 0x00007300ff0b77ac */ /* 0x000e620008000800 */
[----:B------:R-:W0:Y:S01]  /*18dba0*/  LDCU UR14, c[0x0][0x398] ;  /* 0x00007300ff0e77ac */ /* 0x000e220008000800 */
[----:B------:R-:W0:Y:S01]  /*18dbb0*/  LDCU UR13, c[0x0][0x398] ;  /* 0x00007300ff0d77ac */ /* 0x000e220008000800 */
[----:B------:R-:W0:Y:S01]  /*18dbc0*/  LDCU UR20, c[0x0][0x398] ;  /* 0x00007300ff1477ac */ /* 0x000e220008000800 */
[----:B--2---:R2:W-:Y:S01]  /*18dbd0*/  @P4 STG.E.U8 desc[UR6][R20.64], R0 ;  /* 0x0000000014004986 */ /* 0x0045e2000c101106 */
[----:B------:R-:W-:Y:S01]  /*18dbe0*/  ISETP.LT.AND P4, PT, R10, UR24, !P5 ;  /* 0x000000180a007c0c */ /* 0x000fe2000ef81270 */
[----:B------:R-:W0:Y:S02]  /*18dbf0*/  LDCU UR24, c[0x0][0x398] ;  /* 0x00007300ff1877ac */ /* 0x000e240008000800 */
[----:B----4-:R4:W-:Y:S01]  /*18dc00*/  @P6 STG.E.U8 desc[UR6][R4.64], R2 ;  /* 0x0000000204006986 */ /* 0x0109e2000c101106 */
[----:B------:R-:W-:Y:S01]  /*18dc10*/  ISETP.LT.AND P6, PT, R15, UR16, !P5 ;  /* 0x000000100f007c0c */ /* 0x000fe2000efc1270 */
[----:B------:R-:W0:Y:S02]  /*18dc20*/  LDCU UR16, c[0x0][0x398] ;  /* 0x00007300ff1077ac */ /* 0x000e240008000800 */
[----:B--2---:R-:W2:Y:S04]  /*18dc30*/  LDL.LU.64 R20, [R1+0x1690] ;  /* 0x0016900001147983 */ /* 0x004ea80000300a00 */
[----:B------:R-:W2:Y:S01]  /*18dc40*/  LDL.LU R3, [R1+0x5670] ;  /* 0x0056700001037983 */ /* 0x000ea20000300800 */
[----:B------:R-:W-:-:S02]  /*18dc50*/  PRMT R0, R29, 0x7770, RZ ;  /* 0x000077701d007816 */ /* 0x000fc400000000ff */
[----:B----4-:R-:W-:-:S03]  /*18dc60*/  PRMT R2, R29, 0x7771, RZ ;  /* 0x000077711d027816 */ /* 0x010fc600000000ff */
[----:B------:R4:W-:Y:S04]  /*18dc70*/  @P3 STG.E.U8 desc[UR6][R22.64], R0 ;  /* 0x0000000016003986 */ /* 0x0009e8000c101106 */
[----:B------:R0:W-:Y:S04]  /*18dc80*/  @P2 STG.E.U8 desc[UR6][R6.64], R2 ;  /* 0x0000000206002986 */ /* 0x0001e8000c101106 */
[----:B----4-:R-:W4:Y:S01]  /*18dc90*/  LDL.LU.64 R22, [R1+0x1678] ;  /* 0x0016780001167983 */ /* 0x010f220000300a00 */
[----:B------:R-:W-:-:S05]  /*18dca0*/  PRMT R0, R29, 0x7772, RZ ;  /* 0x000077721d007816 */ /* 0x000fca00000000ff */
[----:B---3--:R-:W-:Y:S04]  /*18dcb0*/  @P6 STG.E.U8 desc[UR6][R18.64], R0 ;  /* 0x0000000012006986 */ /* 0x008fe8000c101106 */
[----:B0-----:R-:W3:Y:S04]  /*18dcc0*/  LDL.LU.64 R6, [R1+0x1670] ;  /* 0x0016700001067983 */ /* 0x001ee80000300a00 */
[----:B------:R-:W3:Y:S01]  /*18dcd0*/  LDL.LU R28, [R1+0x824] ;  /* 0x00082400011c7983 */ /* 0x000ee20000300800 */
[----:B------:R-:W-:-:S03]  /*18dce0*/  PRMT R2, R29, 0x7773, RZ ;  /* 0x000077731d027816 */ /* 0x000fc600000000ff */
[----:B------:R-:W3:Y:S04]  /*18dcf0*/  LDL.LU.64 R4, [R1+0x1658] ;  /* 0x0016580001047983 */ /* 0x000ee80000300a00 */
[----:B------:R0:W-:Y:S04]  /*18dd00*/  @P4 STG.E.U8 desc[UR6][R16.64], R2 ;  /* 0x0000000210004986 */ /* 0x0001e8000c101106 */
[----:B0-----:R-:W3:Y:S01]  /*18dd10*/  LDL.LU.64 R16, [R1+0x1650] ;  /* 0x0016500001107983 */ /* 0x001ee20000300a00 */
[----:B------:R-:W-:Y:S02]  /*18dd20*/  ISETP.LT.AND P2, PT, R9, UR59, !P5 ;  /* 0x0000003b09007c0c */ /* 0x000fe4000ef41270 */
[----:B------:R-:W-:-:S02]  /*18dd30*/  ISETP.LT.AND P3, PT, R14, UR62, !P5 ;  /* 0x0000003e0e007c0c */ /* 0x000fc4000ef61270 */
[----:B------:R-:W-:Y:S02]  /*18dd40*/  PRMT R0, R8, 0x7770, RZ ;  /* 0x0000777008007816 */ /* 0x000fe400000000ff */
[----:B------:R-:W-:Y:S02]  /*18dd50*/  ISETP.LT.AND P4, PT, R12, UR4, !P5 ;  /* 0x000000040c007c0c */ /* 0x000fe4000ef81270 */
[----:B------:R-:W-:Y:S01]  /*18dd60*/  PRMT R2, R8, 0x7771, RZ ;  /* 0x0000777108027816 */ /* 0x000fe200000000ff */
[----:B------:R-:W3:Y:S01]  /*18dd70*/  LDL.LU.64 R18, [R1+0x1648] ;  /* 0x0016480001127983 */ /* 0x000ee20000300a00 */
[----:B------:R-:W-:-:S03]  /*18dd80*/  ISETP.LT.AND P5, PT, R26, UR63, !P5 ;  /* 0x0000003f1a007c0c */ /* 0x000fc6000efa1270 */
[----:B------:R-:W3:Y:S01]  /*18dd90*/  LDL.LU R29, [R1+0x7a4] ;  /* 0x0007a400011d7983 */ /* 0x000ee20000300800 */
[----:B------:R-:W0:Y:S03]  /*18dda0*/  LDCU UR4, c[0x0][0x398] ;  /* 0x00007300ff0477ac */ /* 0x000e260008000800 */
[----:B------:R1:W-:Y:S04]  /*18ddb0*/  @P2 STG.E.U8 desc[UR6][R24.64], R0 ;  /* 0x0000000018002986 */ /* 0x0003e8000c101106 */
[----:B-1----:R-:W3:Y:S01]  /*18ddc0*/  LDL.LU.64 R24, [R1+0x1640] ;  /* 0x0016400001187983 */ /* 0x002ee20000300a00 */
[----:B------:R-:W-:Y:S02]  /*18ddd0*/  PRMT R0, R8, 0x7772, RZ ;  /* 0x0000777208007816 */ /* 0x000fe400000000ff */
[----:B--2---:R-:W-:Y:S01]  /*18dde0*/  ISETP.GE.AND P6, PT, R3, UR66, PT ;  /* 0x0000004203007c0c */ /* 0x004fe2000bfc6270 */
[----:B------:R1:W-:Y:S03]  /*18ddf0*/  @P3 STG.E.U8 desc[UR6][R20.64], R2 ;  /* 0x0000000214003986 */ /* 0x0003e6000c101106 */
[----:B------:R-:W-:-:S02]  /*18de00*/  ISETP.LT.AND P3, PT, R11, UR33, !P6 ;  /* 0x000000210b007c0c */ /* 0x000fc4000f761270 */
[----:B------:R-:W-:Y:S01]  /*18de10*/  ISETP.LT.AND P2, PT, R13, UR57, !P6 ;  /* 0x000000390d007c0c */ /* 0x000fe2000f741270 */
[----:B------:R-:W2:Y:S01]  /*18de20*/  LDCU UR33, c[0x0][0x398] ;  /* 0x00007300ff2177ac */ /* 0x000ea20008000800 */
[----:B-1----:R-:W2:Y:S01]  /*18de30*/  LDL.LU.64 R20, [R1+0x1638] ;  /* 0x0016380001147983 */ /* 0x002ea20000300a00 */
[----:B------:R-:W-:-:S03]  /*18de40*/  PRMT R2, R8, 0x7773, RZ ;  /* 0x0000777308027816 */ /* 0x000fc600000000ff */
[----:B------:R-:W2:Y:S04]  /*18de50*/  LDL.LU R3, [R1+0x5674] ;  /* 0x0056740001037983 */ /* 0x000ea80000300800 */
[----:B----4-:R1:W-:Y:S04]  /*18de60*/  @P4 STG.E.U8 desc[UR6][R22.64], R0 ;  /* 0x0000000016004986 */ /* 0x0103e8000c101106 */
[----:B---3--:R3:W-:Y:S01]  /*18de70*/  @P5 STG.E.U8 desc[UR6][R6.64], R2 ;  /* 0x0000000206005986 */ /* 0x0087e2000c101106 */
[----:B-1----:R-:W-:-:S05]  /*18de80*/  PRMT R0, R28, 0x7770, RZ ;  /* 0x000077701c007816 */ /* 0x002fca00000000ff */
[----:B------:R-:W-:Y:S04]  /*18de90*/  @P3 STG.E.U8 desc[UR6][R4.64], R0 ;  /* 0x0000000004003986 */ /* 0x000fe8000c101106 */
[----:B---3--:R-:W3:Y:S01]  /*18dea0*/  LDL.LU.64 R6, [R1+0x1630] ;  /* 0x0016300001067983 */ /* 0x008ee20000300a00 */
[----:B------:R-:W-:-:S03]  /*18deb0*/  PRMT R2, R28, 0x7771, RZ ;  /* 0x000077711c027816 */ /* 0x000fc600000000ff */
[----:B------:R-:W4:Y:S04]  /*18dec0*/  LDL.LU.64 R22, [R1+0x1600] ;  /* 0x0016000001167983 */ /* 0x000f280000300a00 */
[----:B------:R-:W4:Y:S04]  /*18ded0*/  LDL.LU R8, [R1+0x808] ;  /* 0x0008080001087983 */ /* 0x000f280000300800 */
[----:B------:R1:W-:Y:S04]  /*18dee0*/  @P2 STG.E.U8 desc[UR6][R16.64], R2 ;  /* 0x0000000210002986 */ /* 0x0003e8000c101106 */
[----:B-1----:R-:W4:Y:S01]  /*18def0*/  LDL.LU.64 R16, [R1+0x1608] ;  /* 0x0016080001107983 */ /* 0x002f220000300a00 */
[----:B------:R-:W-:-:S02]  /*18df00*/  ISETP.LT.AND P5, PT, R15, UR9, !P6 ;  /* 0x000000090f007c0c */ /* 0x000fc4000f7a1270 */
[----:B------:R-:W-:Y:S02]  /*18df10*/  ISETP.LT.AND P4, PT, R10, UR34, !P6 ;  /* 0x000000220a007c0c */ /* 0x000fe4000f781270 */
[C---:B------:R-:W-:Y:S02]  /*18df20*/  PRMT R0, R28.reuse, 0x7772, RZ ;  /* 0x000077721c007816 */ /* 0x040fe400000000ff */
[----:B------:R-:W-:Y:S02]  /*18df30*/  ISETP.LT.AND P3, PT, R9, UR36, !P6 ;  /* 0x0000002409007c0c */ /* 0x000fe4000f761270 */
[----:B------:R-:W-:Y:S01]  /*18df40*/  PRMT R2, R28, 0x7773, RZ ;  /* 0x000077731c027816 */ /* 0x000fe200000000ff */
[----:B------:R-:W1:Y:S01]  /*18df50*/  LDCU UR9, c[0x0][0x398] ;  /* 0x00007300ff0977ac */ /* 0x000e620008000800 */
[----:B------:R-:W0:Y:S01]  /*18df60*/  LDCU UR34, c[0x0][0x398] ;  /* 0x00007300ff2277ac */ /* 0x000e220008000800 */
[----:B------:R-:W0:Y:S02]  /*18df70*/  LDCU UR36, c[0x0][0x398] ;  /* 0x00007300ff2477ac */ /* 0x000e240008000800 */
[----:B------:R1:W-:Y:S01]  /*18df80*/  @P5 STG.E.U8 desc[UR6][R18.64], R0 ;  /* 0x0000000012005986 */ /* 0x0003e2000c101106 */
[----:B------:R-:W-:-:S03]  /*18df90*/  ISETP.LT.AND P5, PT, R14, UR64, !P6 ;  /* 0x000000400e007c0c */ /* 0x000fc6000f7a1270 */
[----:B------:R0:W-:Y:S01]  /*18dfa0*/  @P4 STG.E.U8 desc[UR6][R24.64], R2 ;  /* 0x0000000218004986 */ /* 0x0001e2000c101106 */
[----:B------:R-:W-:Y:S02]  /*18dfb0*/  ISETP.LT.AND P4, PT, R12, UR38, !P6 ;  /* 0x000000260c007c0c */ /* 0x000fe4000f781270 */
[----:B------:R-:W-:Y:S01]  /*18dfc0*/  ISETP.LT.AND P6, PT, R26, UR40, !P6 ;  /* 0x000000281a007c0c */ /* 0x000fe2000f7c1270 */
[----:B------:R-:W2:Y:S01]  /*18dfd0*/  LDCU UR38, c[0x0][0x398] ;  /* 0x00007300ff2677ac */ /* 0x000ea20008000800 */
[----:B------:R-:W2:Y:S01]  /*18dfe0*/  LDCU UR40, c[0x0][0x398] ;  /* 0x00007300ff2877ac */ /* 0x000ea20008000800 */
[C---:B-1----:R-:W-:Y:S01]  /*18dff0*/  PRMT R0, R29.reuse, 0x7770, RZ ;  /* 0x000077701d007816 */ /* 0x042fe200000000ff */
[----:B------:R-:W4:Y:S01]  /*18e000*/  LDL.LU.64 R18, [R1+0x15f8] ;  /* 0x0015f80001127983 */ /* 0x000f220000300a00 */
[----:B0-----:R-:W-:-:S03]  /*18e010*/  PRMT R2, R29, 0x7772, RZ ;  /* 0x000077721d027816 */ /* 0x001fc600000000ff */
[----:B------:R-:W4:Y:S04]  /*18e020*/  LDL.LU.64 R24, [R1+0x15f0] ;  /* 0x0015f00001187983 */ /* 0x000f280000300a00 */
[----:B--2---:R0:W-:Y:S01]  /*18e030*/  @P3 STG.E.U8 desc[UR6][R20.64], R0 ;  /* 0x0000000014003986 */ /* 0x0041e2000c101106 */
[----:B------:R-:W-:Y:S02]  /*18e040*/  ISETP.GE.AND P2, PT, R3, UR55, PT ;  /* 0x0000003703007c0c */ /* 0x000fe4000bf46270 */
[C---:B0-----:R-:W-:Y:S01]  /*18e050*/  PRMT R0, R29.reuse, 0x7771, RZ ;  /* 0x000077711d007816 */ /* 0x041fe200000000ff */
[----:B------:R-:W2:Y:S04]  /*18e060*/  LDL.LU.64 R20, [R1+0x15c8] ;  /* 0x0015c80001147983 */ /* 0x000ea80000300a00 */
[----:B---3--:R0:W-:Y:S04]  /*18e070*/  @P5 STG.E.U8 desc[UR6][R6.64], R0 ;  /* 0x0000000006005986 */ /* 0x0081e8000c101106 */
[----:B----4-:R-:W-:Y:S01]  /*18e080*/  @P4 STG.E.U8 desc[UR6][R22.64], R2 ;  /* 0x0000000216004986 */ /* 0x010fe2000c101106 */
[----:B0-----:R-:W-:-:S03]  /*18e090*/  PRMT R0, R29, 0x7773, RZ ;  /* 0x000077731d007816 */ /* 0x001fc600000000ff */
[----:B------:R-:W3:Y:S04]  /*18e0a0*/  LDL.LU.64 R6, [R1+0x15c0] ;  /* 0x0015c00001067983 */ /* 0x000ee80000300a00 */
[----:B------:R-:W4:Y:S04]  /*18e0b0*/  LDL.LU R28, [R1+0x7f8] ;  /* 0x0007f800011c7983 */ /* 0x000f280000300800 */
[----:B------:R-:W2:Y:S04]  /*18e0c0*/  LDL.LU R3, [R1+0x5678] ;  /* 0x0056780001037983 */ /* 0x000ea80000300800 */
[----:B------:R0:W-:Y:S04]  /*18e0d0*/  @P6 STG.E.U8 desc[UR6][R16.64], R0 ;  /* 0x0000000010006986 */ /* 0x0001e8000c101106 */
[----:B0-----:R-:W2:Y:S01]  /*18e0e0*/  LDL.LU.64 R16, [R1+0x1598] ;  /* 0x0015980001107983 */ /* 0x001ea20000300a00 */
        /* <DEDUP_REMOVED lines=10> */
[----:B--2---:R2:W-:Y:S04]  /*18e190*/  STL.64 [R1+0x5768], R16 ;  /* 0x0057681001007387 */ /* 0x0045e80000100a00 */
[----:B--2---:R-:W2:Y:S04]  /*18e1a0*/  LDL.LU.64 R16, [R1+0x15b8] ;  /* 0x0015b80001107983 */ /* 0x004ea80000300a00 */
[----:B------:R0:W-:Y:S04]  /*18e1b0*/  @P3 STG.E.U8 desc[UR6][R18.64], R2 ;  /* 0x0000000212003986 */ /* 0x0001e8000c101106 */
[----:B------:R1:W-:Y:S01]  /*18e1c0*/  @P5 STG.E.U8 desc[UR6][R24.64], R0 ;  /* 0x0000000018005986 */ /* 0x0003e2000c101106 */
[----:B------:R-:W-:-:S03]  /*18e1d0*/  ISETP.LT.AND P5, PT, R9, UR25, !P2 ;  /* 0x0000001909007c0c */ /* 0x000fc6000d7a1270 */
[----:B------:R-:W2:Y:S01]  /*18e1e0*/  LDL.LU.64 R22, [R1+0x15b0] ;  /* 0x0015b00001167983 */ /* 0x000ea20000300a00 */
[C---:B0-----:R-:W-:Y:S02]  /*18e1f0*/  PRMT R2, R8.reuse, 0x7772, RZ ;  /* 0x0000777208027816 */ /* 0x041fe400000000ff */
[----:B-1----:R-:W-:Y:S01]  /*18e200*/  PRMT R0, R8, 0x7773, RZ ;  /* 0x0000777308007816 */ /* 0x002fe200000000ff */
[----:B------:R-:W2:Y:S04]  /*18e210*/  LDL.LU.64 R18, [R1+0x1590] ;  /* 0x0015900001127983 */ /* 0x000ea80000300a00 */
[----:B------:R0:W-:Y:S04]  /*18e220*/  @P4 STG.E.U8 desc[UR6][R20.64], R2 ;  /* 0x0000000214004986 */ /* 0x0001e8000c101106 */
[----:B---3--:R4:W-:Y:S04]  /*18e230*/  @P6 STG.E.U8 desc[UR6][R6.64], R0 ;  /* 0x0000000006006986 */ /* 0x0089e8000c101106 */
[----:B------:R-:W3:Y:S04]  /*18e240*/  LDL.LU R29, [R1+0x828] ;  /* 0x00082800011d7983 */ /* 0x000ee80000300800 */
[----:B------:R-:W3:Y:S04]  /*18e250*/  LDL.LU.64 R4, [R1+0x1578] ;  /* 0x0015780001047983 */ /* 0x000ee80000300a00 */
[----:B------:R-:W3:Y:S01]  /*18e260*/  LDL.LU.64 R24, [R1+0x1570] ;  /* 0x0015700001187983 */ /* 0x000ee20000300a00 */
[----:B------:R-:W-:Y:S01]  /*18e270*/  ISETP.GE.AND P3, PT, R3, UR54, PT ;  /* 0x0000003603007c0c */ /* 0x000fe2000bf66270 */
[----:B------:R-:W1:Y:S02]  /*18e280*/  LDCU UR25, c[0x0][0x398] ;  /* 0x00007300ff1977ac */ /* 0x000e640008000800 */
[----:B0-----:R-:W3:Y:S01]  /*18e290*/  LDL.LU.64 R20, [R1+0x1550] ;  /* 0x0015500001147983 */ /* 0x001ee20000300a00 */
[----:B----4-:R-:W-:-:S03]  /*18e2a0*/  PRMT R0, R28, 0x7770, RZ ;  /* 0x000077701c007816 */ /* 0x010fc600000000ff */
[----:B------:R-:W4:Y:S04]  /*18e2b0*/  LDL.LU.64 R6, [R1+0x1548] ;  /* 0x0015480001067983 */ /* 0x000f280000300a00 */
        /* <DEDUP_REMOVED lines=15> */
[----:B------:R3:W-:Y:S01]  /*18e3b0*/  @P6 STG.E.U8 desc[UR6][R22.64], R0 ;  /* 0x0000000016006986 */ /* 0x0007e2000c101106 */
[----:B------:R-:W-:Y:S01]  /*18e3c0*/  ISETP.LT.AND P6, PT, R15, UR44, !P3 ;  /* 0x0000002c0f007c0c */ /* 0x000fe2000dfc1270 */
[----:B------:R-:W0:Y:S01]  /*18e3d0*/  LDCU UR19, c[0x0][0x398] ;  /* 0x00007300ff1377ac */ /* 0x000e220008000800 */
[----:B------:R-:W0:Y:S01]  /*18e3e0*/  LDCU UR44, c[0x0][0x398] ;  /* 0x00007300ff2c77ac */ /* 0x000e220008000800 */
[----:B--2---:R-:W-:Y:S01]  /*18e3f0*/  PRMT R2, R28, 0x7773, RZ ;  /* 0x000077731c027816 */ /* 0x004fe200000000ff */
[----:B------:R-:W2:Y:S01]  /*18e400*/  LDL.LU.64 R16, [R1+0x1540] ;  /* 0x0015400001107983 */ /* 0x000ea20000300a00 */
[----:B---3--:R-:W-:-:S03]  /*18e410*/  PRMT R0, R29, 0x7770, RZ ;  /* 0x000077701d007816 */ /* 0x008fc600000000ff */
[----:B------:R-:W3:Y:S04]  /*18e420*/  LDL.LU.64 R22, [R1+0x1538] ;  /* 0x0015380001167983 */ /* 0x000ee80000300a00 */
        /* <DEDUP_REMOVED lines=10> */
[----:B------:R-:W-:Y:S01]  /*18e4d0*/  @P6 STG.E.U8 desc[UR6][R20.64], R0 ;  /* 0x0000000014006986 */ /* 0x000fe2000c101106 */
[----:B0-----:R-:W-:-:S05]  /*18e4e0*/  PRMT R2, R29, 0x7773, RZ ;  /* 0x000077731d027816 */ /* 0x001fca00000000ff */
[----:B----4-:R0:W-:Y:S04]  /*18e4f0*/  @P2 STG.E.U8 desc[UR6][R6.64], R2 ;  /* 0x0000000206002986 */ /* 0x0101e8000c101106 */
[----:B0-----:R-:W4:Y:S01]  /*18e500*/  LDL.LU.64 R6, [R1+0x1518] ;  /* 0x0015180001067983 */ /* 0x001f220000300a00 */
[----:B------:R-:W-:Y:S02]  /*18e510*/  ISETP.LT.AND P5, PT, R9, UR14, !P3 ;  /* 0x0000000e09007c0c */ /* 0x000fe4000dfa1270 */
[----:B------:R-:W-:Y:S02]  /*18e520*/  ISETP.LT.AND P4, PT, R14, UR13, !P3 ;  /* 0x0000000d0e007c0c */ /* 0x000fe4000df81270 */
[----:B------:R-:W-:Y:S02]  /*18e530*/  ISETP.LT.AND P6, PT, R12, UR16, !P3 ;  /* 0x000000100c007c0c */ /* 0x000fe4000dfc1270 */
[----:B------:R-:W-:-:S02]  /*18e540*/  PRMT R2, R8, 0x7770, RZ ;  /* 0x0000777008027816 */ /* 0x000fc400000000ff */
[----:B------:R-:W-:Y:S02]  /*18e550*/  ISETP.LT.AND P3, PT, R26, UR20, !P3 ;  /* 0x000000141a007c0c */ /* 0x000fe4000df61270 */
[C---:B------:R-:W-:Y:S01]  /*18e560*/  PRMT R0, R8.reuse, 0x7771, RZ ;  /* 0x0000777108007816 */ /* 0x040fe200000000ff */
[----:B------:R-:W0:Y:S01]  /*18e570*/  LDCU UR14, c[0x0][0x398] ;  /* 0x00007300ff0e77ac */ /* 0x000e220008000800 */
[----:B------:R-:W1:Y:S01]  /*18e580*/  LDCU UR13, c[0x0][0x398] ;  /* 0x00007300ff0d77ac */ /* 0x000e620008000800 */
[----:B------:R-:W0:Y:S01]  /*18e590*/  LDCU UR16, c[0x0][0x398] ;  /* 0x00007300ff1077ac */ /* 0x000e220008000800 */
[----:B------:R-:W0:Y:S01]  /*18e5a0*/  LDCU UR20, c[0x0][0x398] ;  /* 0x00007300ff1477ac */ /* 0x000e220008000800 */
[----:B----4-:R4:W-:Y:S04]  /*18e5b0*/  STL.64 [R1+0x5760], R6 ;  /* 0x0057600601007387 */ /* 0x0109e80000100a00 */
[----:B----4-:R-:W4:Y:S04]  /*18e5c0*/  LDL.LU.64 R6, [R1+0x1558] ;  /* 0x0015580001067983 */ /* 0x010f280000300a00 */
[----:B--2---:R2:W-:Y:S04]  /*18e5d0*/  @P5 STG.E.U8 desc[UR6][R16.64], R2 ;  /* 0x0000000210005986 */ /* 0x0045e8000c101106 */
[----:B---3--:R-:W-:Y:S04]  /*18e5e0*/  @P4 STG.E.U8 desc[UR6][R22.64], R0 ;  /* 0x0000000016004986 */ /* 0x008fe8000c101106 */
[----:B------:R-:W3:Y:S01]  /*18e5f0*/  LDL.LU.64 R20, [R1+0x1510] ;  /* 0x0015100001147983 */ /* 0x000ee20000300a00 */
[----:B--2---:R-:W-:-:S03]  /*18e600*/  PRMT R2, R8, 0x7772, RZ ;  /* 0x0000777208027816 */ /* 0x004fc600000000ff */
[----:B------:R-:W2:Y:S04]  /*18e610*/  LDL.LU.64 R16, [R1+0x1508] ;  /* 0x0015080001107983 */ /* 0x000ea80000300a00 */
[----:B------:R-:W2:Y:S04]  /*18e620*/  LDL.LU.64 R24, [R1+0x1500] ;  /* 0x0015000001187983 */ /* 0x000ea80000300a00 */
[----:B------:R-:W2:Y:S04]  /*18e630*/  LDL.LU R29, [R1+0x7fc] ;  /* 0x0007fc00011d7983 */ /* 0x000ea80000300800 */
[----:B------:R0:W-:Y:S02]  /*18e640*/  @P6 STG.E.U8 desc[UR6][R18.64], R2 ;  /* 0x0000000212006986 */ /* 0x0001e4000c101106 */
[----:B0-----:R-:W-:-:S02]  /*18e650*/  PRMT R2, R8, 0x7773, RZ ;  /* 0x0000777308027816 */ /* 0x001fc400000000ff */
[----:B------:R-:W3:Y:S04]  /*18e660*/  LDL.LU.64 R18, [R1+0x14f8] ;  /* 0x0014f80001127983 */ /* 0x000ee80000300a00 */
[----:B------:R-:W3:Y:S04]  /*18e670*/  LDL.LU R8, [R1+0x5680] ;  /* 0x0056800001087983 */ /* 0x000ee80000300800 */
[----:B------:R-:W3:Y:S04]  /*18e680*/  LDL.LU.64 R22, [R1+0x14f0] ;  /* 0x0014f00001167983 */ /* 0x000ee80000300a00 */
[----:B----4-:R0:W-:Y:S04]  /*18e690*/  @P3 STG.E.U8 desc[UR6][R6.64], R2 ;  /* 0x0000000206003986 */ /* 0x0101e8000c101106 */
[----:B0-----:R-:W4:Y:S01]  /*18e6a0*/  LDL.LU.64 R6, [R1+0x5760] ;  /* 0x0057600001067983 */ /* 0x001f220000300a00 */
        /* <DEDUP_REMOVED lines=8> */
[----:B------:R-:W-:Y:S02]  /*18e730*/  ISETP.LT.AND P3, PT, R10, UR33, !P2 ;  /* 0x000000210a007c0c */ /* 0x000fe4000d761270 */
[----:B--2---:R-:W-:Y:S01]  /*18e740*/  PRMT R2, R29, 0x7771, RZ ;  /* 0x000077711d027816 */ /* 0x004fe200000000ff */
[----:B------:R-:W0:Y:S01]  /*18e750*/  LDCU UR24, c[0x0][0x398] ;  /* 0x00007300ff1877ac */ /* 0x000e220008000800 */
[----:B------:R-:W2:Y:S01]  /*18e760*/  LDCU UR4, c[0x0][0x398] ;  /* 0x00007300ff0477ac */ /* 0x000ea20008000800 */
[----:B------:R-:W0:Y:S01]  /*18e770*/  LDCU UR33, c[0x0][0x398] ;  /* 0x00007300ff2177ac */ /* 0x000e220008000800 */
[----:B------:R-:W0:Y:S01]  /*18e780*/  LDCU UR46, c[0x0][0x398] ;  /* 0x00007300ff2e77ac */ /* 0x000e220008000800 */
[----:B----4-:R4:W-:Y:S04]  /*18e790*/  @P6 STG.E.U8 desc[UR6][R6.64], R0 ;  /* 0x0000000006006986 */ /* 0x0109e8000c101106 */
[----:B---3--:R3:W-:Y:S04]  /*18e7a0*/  @P4 STG.E.U8 desc[UR6][R20.64], R3 ;  /* 0x0000000314004986 */ /* 0x0087e8000c101106 */
[----:B------:R0:W-:Y:S04]  /*18e7b0*/  @P5 STG.E.U8 desc[UR6][R16.64], R4 ;  /* 0x0000000410005986 */ /* 0x0001e8000c101106 */
[----:B----4-:R-:W4:Y:S04]  /*18e7c0*/  LDL.LU.64 R6, [R1+0x14e8] ;  /* 0x0014e80001067983 */ /* 0x010f280000300a00 */
[----:B------:R-:W2:Y:S04]  /*18e7d0*/  LDL.LU R28, [R1+0x82c] ;  /* 0x00082c00011c7983 */ /* 0x000ea80000300800 */
[----:B---3--:R-:W3:Y:S04]  /*18e7e0*/  LDL.LU.64 R20, [R1+0x14e0] ;  /* 0x0014e00001147983 */ /* 0x008ee80000300a00 */
[----:B0-----:R-:W2:Y:S01]  /*18e7f0*/  LDL.LU.64 R16, [R1+0x14d8] ;  /* 0x0014d80001107983 */ /* 0x001ea20000300a00 */
[----:B------:R-:W-:-:S02]  /*18e800*/  ISETP.LT.AND P6, PT, R9, UR9, !P2 ;  /* 0x0000000909007c0c */ /* 0x000fc4000d7c1270 */
[----:B------:R-:W-:Y:S02]  /*18e810*/  ISETP.LT.AND P5, PT, R14, UR34, !P2 ;  /* 0x000000220e007c0c */ /* 0x000fe4000d7a1270 */
[----:B------:R-:W-:Y:S01]  /*18e820*/  PRMT R0, R29, 0x7770, RZ ;  /* 0x000077701d007816 */ /* 0x000fe200000000ff */
[----:B------:R-:W2:Y:S04]  /*18e830*/  LDL.LU R3, [R1+0x5684] ;  /* 0x0056840001037983 */ /* 0x000ea80000300800 */
[----:B------:R0:W-:Y:S01]  /*18e840*/  @P3 STG.E.U8 desc[UR6][R24.64], R5 ;  /* 0x0000000518003986 */ /* 0x0001e2000c101106 */
[----:B------:R-:W-:Y:S02]  /*18e850*/  ISETP.LT.AND P3, PT, R12, UR36, !P2 ;  /* 0x000000240c007c0c */ /* 0x000fe4000d761270 */
[----:B------:R-:W-:-:S02]  /*18e860*/  ISETP.GE.AND P4, PT, R8, UR60, PT ;  /* 0x0000003c08007c0c */ /* 0x000fc4000bf86270 */
[----:B------:R-:W-:Y:S01]  /*18e870*/  ISETP.LT.AND P2, PT, R26, UR48, !P2 ;  /* 0x000000301a007c0c */ /* 0x000fe2000d741270 */
[----:B------:R-:W1:Y:S01]  /*18e880*/  LDCU UR9, c[0x0][0x398] ;  /* 0x00007300ff0977ac */ /* 0x000e620008000800 */
[----:B------:R-:W1:Y:S01]  /*18e890*/  LDCU UR34, c[0x0][0x398] ;  /* 0x00007300ff2277ac */ /* 0x000e620008000800 */
[----:B------:R-:W1:Y:S01]  /*18e8a0*/  LDCU UR36, c[0x0][0x398] ;  /* 0x00007300ff2477ac */ /* 0x000e620008000800 */
[----:B------:R-:W1:Y:S01]  /*18e8b0*/  LDCU UR48, c[0x0][0x398] ;  /* 0x00007300ff3077ac */ /* 0x000e620008000800 */
[----:B------:R1:W-:Y:S04]  /*18e8c0*/  @P6 STG.E.U8 desc[UR6][R18.64], R0 ;  /* 0x0000000012006986 */ /* 0x0003e8000c101106 */
[----:B0-----:R-:W2:Y:S04]  /*18e8d0*/  LDL.LU.64 R4, [R1+0x14d0] ;  /* 0x0014d00001047983 */ /* 0x001ea80000300a00 */
[----:B------:R0:W-:Y:S01]  /*18e8e0*/  @P5 STG.E.U8 desc[UR6][R22.64], R2 ;  /* 0x0000000216005986 */ /* 0x0001e2000c101106 */
[----:B------:R-:W-:Y:S01]  /*18e8f0*/  ISETP.LT.AND P6, PT, R11, UR38, !P4 ;  /* 0x000000260b007c0c */ /* 0x000fe2000e7c1270 */
[----:B------:R-:W2:Y:S02]  /*18e900*/  LDCU UR38, c[0x0][0x398] ;  /* 0x00007300ff2677ac */ /* 0x000ea40008000800 */
[----:B-1----:R-:W2:Y:S04]  /*18e910*/  LDL.LU.64 R18, [R1+0x14c8] ;  /* 0x0014c80001127983 */ /* 0x002ea80000300a00 */
[----:B0-----:R-:W2:Y:S01]  /*18e920*/  LDL.LU.64 R22, [R1+0x14c0] ;  /* 0x0014c00001167983 */ /* 0x001ea20000300a00 */
[----:B------:R-:W-:-:S02]  /*18e930*/  PRMT R0, R29, 0x7772, RZ ;  /* 0x000077721d007816 */ /* 0x000fc400000000ff */
[----:B------:R-:W-:Y:S02]  /*18e940*/  PRMT R2, R29, 0x7773, RZ ;  /* 0x000077731d027816 */ /* 0x000fe400000000ff */
[----:B------:R-:W2:Y:S04]  /*18e950*/  LDL.LU R29, [R1+0x7ac] ;  /* 0x0007ac00011d7983 */ /* 0x000ea80000300800 */
[----:B----4-:R2:W-:Y:S04]  /*18e960*/  @P3 STG.E.U8 desc[UR6][R6.64], R0 ;  /* 0x0000000006003986 */ /* 0x0105e8000c101106 */
[----:B---3--:R0:W-:Y:S01]  /*18e970*/  @P2 STG.E.U8 desc[UR6][R20.64], R2 ;  /* 0x0000000214002986 */ /* 0x0081e2000c101106 */
[----:B--2---:R-:W-:-:S03]  /*18e980*/  PRMT R0, R28, 0x7770, RZ ;  /* 0x000077701c007816 */ /* 0x004fc600000000ff */
[----:B------:R-:W2:Y:S04]  /*18e990*/  LDL.LU.64 R6, [R1+0x14b8] ;  /* 0x0014b80001067983 */ /* 0x000ea80000300a00 */
[----:B------:R-:W3:Y:S04]  /*18e9a0*/  LDL.LU.64 R24, [R1+0x14b0] ;  /* 0x0014b00001187983 */ /* 0x000ee80000300a00 */
[----:B0-----:R-:W4:Y:S04]  /*18e9b0*/  LDL.LU.64 R20, [R1+0x14a8] ;  /* 0x0014a80001147983 */ /* 0x001f280000300a00 */
[----:B------:R0:W-:Y:S04]  /*18e9c0*/  @P6 STG.E.U8 desc[UR6][R16.64], R0 ;  /* 0x0000000010006986 */ /* 0x0001e8000c101106 */
[----:B0-----:R-:W4:Y:S01]  /*18e9d0*/  LDL.LU.64 R16, [R1+0x14a0] ;  /* 0x0014a00001107983 */ /* 0x001f220000300a00 */
        /* <DEDUP_REMOVED lines=8> */
[----:B------:R-:W4:Y:S01]  /*18ea60*/  LDL.LU R28, [R1+0x840] ;  /* 0x00084000011c7983 */ /* 0x000f220000300800 */
[----:B------:R-:W1:Y:S01]  /*18ea70*/  LDCU UR8, c[0x0][0x398] ;  /* 0x00007300ff0877ac */ /* 0x000e620008000800 */
[----:B------:R-:W0:Y:S02]  /*18ea80*/  LDCU UR12, c[0x0][0x398] ;  /* 0x00007300ff0c77ac */ /* 0x000e240008000800 */
[----:B------:R1:W-:Y:S01]  /*18ea90*/  @P3 STG.E.U8 desc[UR6][R4.64], R0 ;  /* 0x0000000004003986 */ /* 0x0003e2000c101106 */
[----:B------:R-:W-:-:S03]  /*18eaa0*/  ISETP.LT.AND P3, PT, R9, UR10, !P4 ;  /* 0x0000000a09007c0c */ /* 0x000fc6000e761270 */
[----:B------:R0:W-:Y:S01]  /*18eab0*/  @P2 STG.E.U8 desc[UR6][R18.64], R2 ;  /* 0x0000000212002986 */ /* 0x0001e2000c101106 */
        /* <DEDUP_REMOVED lines=8> */
[C---:B0-----:R-:W-:Y:S01]  /*18eb40*/  PRMT R2, R29.reuse, 0x7771, RZ ;  /* 0x000077711d027816 */ /* 0x041fe200000000ff */
[----:B------:R-:W4:Y:S01]  /*18eb50*/  LDL.LU.64 R18, [R1+0x1488] ;  /* 0x0014880001127983 */ /* 0x000f220000300a00 */
[----:B------:R-:W-:-:S02]  /*18eb60*/  PRMT R3, R29, 0x7772, RZ ;  /* 0x000077721d037816 */ /* 0x000fc400000000ff */
[----:B------:R-:W-:Y:S01]  /*18eb70*/  PRMT R4, R29, 0x7773, RZ ;  /* 0x000077731d047816 */ /* 0x000fe200000000ff */
[----:B------:R-:W4:Y:S04]  /*18eb80*/  LDL.LU.64 R22, [R1+0x1490] ;  /* 0x0014900001167983 */ /* 0x000f280000300a00 */
[----:B--2---:R0:W-:Y:S04]  /*18eb90*/  @P3 STG.E.U8 desc[UR6][R6.64], R0 ;  /* 0x0000000006003986 */ /* 0x0041e8000c101106 */
[----:B---3--:R1:W-:Y:S04]  /*18eba0*/  @P2 STG.E.U8 desc[UR6][R24.64], R2 ;  /* 0x0000000218002986 */ /* 0x0083e8000c101106 */
[----:B----4-:R2:W-:Y:S04]  /*18ebb0*/  @P6 STG.E.U8 desc[UR6][R20.64], R3 ;  /* 0x0000000314006986 */ /* 0x0105e8000c101106 */
[----:B0-----:R-:W3:Y:S04]  /*18ebc0*/  LDL.LU.64 R6, [R1+0x1480] ;  /* 0x0014800001067983 */ /* 0x001ee80000300a00 */
[----:B------:R-:W4:Y:S04]  /*18ebd0*/  LDL.LU R29, [R1+0x790] ;  /* 0x00079000011d7983 */ /* 0x000f280000300800 */
[----:B-1----:R-:W3:Y:S04]  /*18ebe0*/  LDL.LU.64 R24, [R1+0x1478] ;  /* 0x0014780001187983 */ /* 0x002ee80000300a00 */
[----:B--2---:R-:W2:Y:S04]  /*18ebf0*/  LDL.LU.64 R20, [R1+0x1468] ;  /* 0x0014680001147983 */ /* 0x004ea80000300a00 */
[----:B------:R0:W-:Y:S04]  /*18ec00*/  @P4 STG.E.U8 desc[UR6][R16.64], R4 ;  /* 0x0000000410004986 */ /* 0x0001e8000c101106 */
        /* <DEDUP_REMOVED lines=14> */
[----:B------:R0:W-:Y:S01]  /*18ecf0*/  @P2 STG.E.U8 desc[UR6][R18.64], R2 ;  /* 0x0000000212002986 */ /* 0x0001e2000c101106 */
[----:B------:R-:W-:-:S02]  /*18ed00*/  ISETP.LT.AND P2, PT, R9, UR11, !P5 ;  /* 0x0000000b09007c0c */ /* 0x000fc4000ef41270 */
[----:B------:R-:W-:Y:S01]  /*18ed10*/  ISETP.LT.AND P3, PT, R14, UR14, !P5 ;  /* 0x0000000e0e007c0c */ /* 0x000fe2000ef61270 */
[----:B------:R-:W1:Y:S01]  /*18ed20*/  LDCU UR11, c[0x0][0x398] ;  /* 0x00007300ff0b77ac */ /* 0x000e620008000800 */
[----:B------:R-:W1:Y:S01]  /*18ed30*/  LDCU UR14, c[0x0][0x398] ;  /* 0x00007300ff0e77ac */ /* 0x000e620008000800 */
[C---:B--2---:R-:W-:Y:S01]  /*18ed40*/  PRMT R0, R28.reuse, 0x7772, RZ ;  /* 0x000077721c007816 */ /* 0x044fe200000000ff */
[----:B0-----:R-:W2:Y:S04]  /*18ed50*/  LDL.LU.64 R18, [R1+0x1460] ;  /* 0x0014600001127983 */ /* 0x001ea80000300a00 */
[----:B------:R-:W2:Y:S01]  /*18ed60*/  LDL.LU R8, [R1+0x860] ;  /* 0x0008600001087983 */ /* 0x000ea20000300800 */
[----:B------:R-:W-:-:S03]  /*18ed70*/  PRMT R2, R28, 0x7773, RZ ;  /* 0x000077731c027816 */ /* 0x000fc600000000ff */
[----:B------:R-:W2:Y:S04]  /*18ed80*/  LDL.LU.64 R4, [R1+0x1458] ;  /* 0x0014580001047983 */ /* 0x000ea80000300a00 */
[----:B------:R0:W-:Y:S04]  /*18ed90*/  @P6 STG.E.U8 desc[UR6][R22.64], R0 ;  /* 0x0000000016006986 */ /* 0x0001e8000c101106 */
[----:B---3--:R3:W-:Y:S01]  /*18eda0*/  @P4 STG.E.U8 desc[UR6][R6.64], R2 ;  /* 0x0000000206004986 */ /* 0x0087e2000c101106 */
[----:B------:R-:W-:-:S03]  /*18edb0*/  ISETP.LT.AND P4, PT, R12, UR13, !P5 ;  /* 0x0000000d0c007c0c */ /* 0x000fc6000ef81270 */
[----:B0-----:R-:W2:Y:S01]  /*18edc0*/  LDL.LU.64 R22, [R1+0x1450] ;  /* 0x0014500001167983 */ /* 0x001ea20000300a00 */
[C---:B----4-:R-:W-:Y:S02]  /*18edd0*/  PRMT R0, R29.reuse, 0x7770, RZ ;  /* 0x000077701d007816 */ /* 0x050fe400000000ff */
[----:B---3--:R-:W-:Y:S01]  /*18ede0*/  PRMT R2, R29, 0x7771, RZ ;  /* 0x000077711d027816 */ /* 0x008fe200000000ff */
[----:B------:R-:W3:Y:S01]  /*18edf0*/  LDL.LU.64 R6, [R1+0x1448] ;  /* 0x0014480001067983 */ /* 0x000ee20000300a00 */
[----:B------:R-:W-:Y:S01]  /*18ee00*/  ISETP.GE.AND P6, PT, R3, UR58, PT ;  /* 0x0000003a03007c0c */ /* 0x000fe2000bfc6270 */
[----:B------:R-:W0:Y:S02]  /*18ee10*/  LDCU UR13, c[0x0][0x398] ;  /* 0x00007300ff0d77ac */ /* 0x000e240008000800 */
[----:B------:R4:W-:Y:S04]  /*18ee20*/  @P2 STG.E.U8 desc[UR6][R24.64], R0 ;  /* 0x0000000018002986 */ /* 0x0009e8000c101106 */
[----:B------:R0:W-:Y:S01]  /*18ee30*/  @P3 STG.E.U8 desc[UR6][R20.64], R2 ;  /* 0x0000000214003986 */ /* 0x0001e2000c101106 */
[----:B----4-:R-:W-:-:S03]  /*18ee40*/  PRMT R0, R29, 0x7772, RZ ;  /* 0x000077721d007816 */ /* 0x010fc600000000ff */
[----:B0-----:R-:W4:Y:S04]  /*18ee50*/  LDL.LU.64 R20, [R1+0x1440] ;  /* 0x0014400001147983 */ /* 0x001f280000300a00 */
[----:B------:R-:W4:Y:S04]  /*18ee60*/  LDL.LU R28, [R1+0x780] ;  /* 0x00078000011c7983 */ /* 0x000f280000300800 */
[----:B------:R-:W4:Y:S04]  /*18ee70*/  LDL.LU.64 R24, [R1+0x1438] ;  /* 0x0014380001187983 */ /* 0x000f280000300a00 */
[----:B------:R0:W-:Y:S04]  /*18ee80*/  @P4 STG.E.U8 desc[UR6][R16.64], R0 ;  /* 0x0000000010004986 */ /* 0x0001e8000c101106 */
[----:B0-----:R-:W4:Y:S01]  /*18ee90*/  LDL.LU.64 R16, [R1+0x1430] ;  /* 0x0014300001107983 */ /* 0x001f220000300a00 */
[----:B------:R-:W-:-:S02]  /*18eea0*/  ISETP.LT.AND P5, PT, R26, UR31, !P5 ;  /* 0x0000001f1a007c0c */ /* 0x000fc4000efa1270 */
[----:B------:R-:W-:Y:S02]  /*18eeb0*/  ISETP.LT.AND P3, PT, R11, UR16, !P6 ;  /* 0x000000100b007c0c */ /* 0x000fe4000f761270 */
[----:B------:R-:W-:Y:S02]  /*18eec0*/  ISETP.LT.AND P2, PT, R13, UR20, !P6 ;  /* 0x000000140d007c0c */ /* 0x000fe4000f741270 */
[----:B------:R-:W-:Y:S01]  /*18eed0*/  PRMT R2, R29, 0x7773, RZ ;  /* 0x000077731d027816 */ /* 0x000fe200000000ff */
[----:B------:R-:W4:Y:S01]  /*18eee0*/  LDL.LU R3, [R1+0x568c] ;  /* 0x00568c0001037983 */ /* 0x000f220000300800 */
[----:B------:R-:W-:Y:S01]  /*18eef0*/  ISETP.LT.AND P4, PT, R10, UR4, !P6 ;  /* 0x000000040a007c0c */ /* 0x000fe2000f781270 */
[----:B------:R-:W0:Y:S01]  /*18ef00*/  LDCU UR16, c[0x0][0x398] ;  /* 0x00007300ff1077ac */ /* 0x000e220008000800 */
[----:B------:R-:W0:Y:S01]  /*18ef10*/  LDCU UR20, c[0x0][0x398] ;  /* 0x00007300ff1477ac */ /* 0x000e220008000800 */
[----:B------:R-:W0:Y:S01]  /*18ef20*/  LDCU UR4, c[0x0][0x398] ;  /* 0x00007300ff0477ac */ /* 0x000e220008000800 */
[----:B------:R-:W0:Y:S01]  /*18ef30*/  LDCU UR31, c[0x0][0x398] ;  /* 0x00007300ff1f77ac */ /* 0x000e220008000800 */
[----:B--2---:R2:W-:Y:S01]  /*18ef40*/  @P5 STG.E.U8 desc[UR6][R18.64], R2 ;  /* 0x0000000212005986 */ /* 0x0045e2000c101106 */
[----:B------:R-:W-:-:S02]  /*18ef50*/  PRMT R0, R8, 0x7770, RZ ;  /* 0x0000777008007816 */ /* 0x000fc400000000ff */
[----:B------:R-:W-:Y:S01]  /*18ef60*/  ISETP.LT.AND P5, PT, R15, UR24, !P6 ;  /* 0x000000180f007c0c */ /* 0x000fe2000f7a1270 */
[----:B------:R-:W0:Y:S02]  /*18ef70*/  LDCU UR24, c[0x0][0x398] ;  /* 0x00007300ff1877ac */ /* 0x000e240008000800 */
[----:B------:R0:W-:Y:S01]  /*18ef80*/  @P3 STG.E.U8 desc[UR6][R4.64], R0 ;  /* 0x0000000004003986 */ /* 0x0001e2000c101106 */
[----:B--2---:R-:W-:-:S03]  /*18ef90*/  PRMT R2, R8, 0x7771, RZ ;  /* 0x0000777108027816 */ /* 0x004fc600000000ff */
[----:B------:R-:W2:Y:S01]  /*18efa0*/  LDL.LU.64 R18, [R1+0x1428] ;  /* 0x0014280001127983 */ /* 0x000ea20000300a00 */
[----:B------:R-:W-:Y:S01]  /*18efb0*/  ISETP.LT.AND P3, PT, R14, UR9, !P6 ;  /* 0x000000090e007c0c */ /* 0x000fe2000f761270 */
[----:B------:R-:W1:Y:S02]  /*18efc0*/  LDCU UR9, c[0x0][0x398] ;  /* 0x00007300ff0977ac */ /* 0x000e640008000800 */
[----:B------:R1:W-:Y:S04]  /*18efd0*/  @P2 STG.E.U8 desc[UR6][R22.64], R2 ;  /* 0x0000000216002986 */ /* 0x0003e8000c101106 */
[----:B0-----:R-:W2:Y:S01]  /*18efe0*/  LDL.LU.64 R4, [R1+0x1420] ;  /* 0x0014200001047983 */ /* 0x001ea20000300a00 */
[----:B------:R-:W-:-:S03]  /*18eff0*/  ISETP.LT.AND P2, PT, R9, UR33, !P6 ;  /* 0x0000002109007c0c */ /* 0x000fc6000f741270 */
[----:B------:R-:W2:Y:S01]  /*18f000*/  LDL.LU R29, [R1+0x844] ;  /* 0x00084400011d7983 */ /* 0x000ea20000300800 */
[C---:B------:R-:W-:Y:S01]  /*18f010*/  PRMT R0, R8.reuse, 0x7772, RZ ;  /* 0x0000777208007816 */ /* 0x040fe200000000ff */
[----:B------:R-:W0:Y:S01]  /*18f020*/  LDCU UR33, c[0x0][0x398] ;  /* 0x00007300ff2177ac */ /* 0x000e220008000800 */
[----:B-1----:R-:W-:-:S03]  /*18f030*/  PRMT R2, R8, 0x7773, RZ ;  /* 0x0000777308027816 */ /* 0x002fc600000000ff */
[----:B---3--:R1:W-:Y:S04]  /*18f040*/  @P5 STG.E.U8 desc[UR6][R6.64], R0 ;  /* 0x0000000006005986 */ /* 0x0083e8000c101106 */
[----:B------:R-:W3:Y:S04]  /*18f050*/  LDL.LU.64 R22, [R1+0x1418] ;  /* 0x0014180001167983 */ /* 0x000ee80000300a00 */
[----:B----4-:R4:W-:Y:S04]  /*18f060*/  @P4 STG.E.U8 desc[UR6][R20.64], R2 ;  /* 0x0000000214004986 */ /* 0x0109e8000c101106 */
[----:B-1----:R-:W3:Y:S01]  /*18f070*/  LDL.LU.64 R6, [R1+0x1410] ;  /* 0x0014100001067983 */ /* 0x002ee20000300a00 */
[----:B------:R-:W-:-:S02]  /*18f080*/  PRMT R0, R28, 0x7770, RZ ;  /* 0x000077701c007816 */ /* 0x000fc400000000ff */
[----:B----4-:R-:W-:-:S03]  /*18f090*/  PRMT R2, R28, 0x7771, RZ ;  /* 0x000077711c027816 */ /* 0x010fc600000000ff */
[----:B------:R-:W-:Y:S04]  /*18f0a0*/  @P2 STG.E.U8 desc[UR6][R24.64], R0 ;  /* 0x0000000018002986 */ /* 0x000fe8000c101106 */
[----:B------:R-:W4:Y:S04]  /*18f0b0*/  LDL.LU.64 R20, [R1+0x1408] ;  /* 0x0014080001147983 */ /* 0x000f280000300a00 */
[----:B------:R1:W-:Y:S04]  /*18f0c0*/  @P3 STG.E.U8 desc[UR6][R16.64], R2 ;  /* 0x0000000210003986 */ /* 0x0003e8000c101106 */
        /* <DEDUP_REMOVED lines=9> */
[----:B------:R-:W4:Y:S01]  /*18f160*/  LDL.LU.64 R24, [R1+0x1400] ;  /* 0x0014000001187983 */ /* 0x000f220000300a00 */
[----:B------:R-:W1:Y:S01]  /*18f170*/  LDCU UR34, c[0x0][0x398] ;  /* 0x00007300ff2277ac */ /* 0x000e620008000800 */
[----:B------:R-:W0:Y:S02]  /*18f180*/  LDCU UR36, c[0x0][0x398] ;  /* 0x00007300ff2477ac */ /* 0x000e240008000800 */
[----:B--2---:R2:W-:Y:S01]  /*18f190*/  @P4 STG.E.U8 desc[UR6][R18.64], R0 ;  /* 0x0000000012004986 */ /* 0x0045e2000c101106 */
[----:B------:R-:W-:-:S03]  /*18f1a0*/  ISETP.LT.AND P4, PT, R10, UR38, !P5 ;  /* 0x000000260a007c0c */ /* 0x000fc6000ef81270 */
[----:B------:R0:W-:Y:S01]  /*18f1b0*/  @P6 STG.E.U8 desc[UR6][R4.64], R2 ;  /* 0x0000000204006986 */ /* 0x0001e2000c101106 */
[----:B------:R-:W-:Y:S01]  /*18f1c0*/  ISETP.LT.AND P6, PT, R15, UR18, !P5 ;  /* 0x000000120f007c0c */ /* 0x000fe2000efc1270 */
[----:B------:R-:W1:Y:S02]  /*18f1d0*/  LDCU UR18, c[0x0][0x398] ;  /* 0x00007300ff1277ac */ /* 0x000e640008000800 */
[----:B--2---:R-:W2:Y:S04]  /*18f1e0*/  LDL.LU.64 R18, [R1+0x13d8] ;  /* 0x0013d80001127983 */ /* 0x004ea80000300a00 */
[----:B------:R-:W2:Y:S01]  /*18f1f0*/  LDL.LU R3, [R1+0x5690] ;  /* 0x0056900001037983 */ /* 0x000ea20000300800 */
[C---:B------:R-:W-:Y:S02]  /*18f200*/  PRMT R0, R29.reuse, 0x7770, RZ ;  /* 0x000077701d007816 */ /* 0x040fe400000000ff */
[----:B0-----:R-:W-:-:S03]  /*18f210*/  PRMT R2, R29, 0x7771, RZ ;  /* 0x000077711d027816 */ /* 0x001fc600000000ff */
[----:B---3--:R0:W-:Y:S04]  /*18f220*/  @P3 STG.E.U8 desc[UR6][R22.64], R0 ;  /* 0x0000000016003986 */ /* 0x0081e8000c101106 */
[----:B------:R3:W-:Y:S04]  /*18f230*/  @P2 STG.E.U8 desc[UR6][R6.64], R2 ;  /* 0x0000000206002986 */ /* 0x0007e8000c101106 */
[----:B0-----:R-:W2:Y:S01]  /*18f240*/  LDL.LU.64 R22, [R1+0x13f0] ;  /* 0x0013f00001167983 */ /* 0x001ea20000300a00 */
[----:B------:R-:W-:-:S05]  /*18f250*/  PRMT R0, R29, 0x7772, RZ ;  /* 0x000077721d007816 */ /* 0x000fca00000000ff */
[----:B----4-:R-:W-:Y:S04]  /*18f260*/  @P6 STG.E.U8 desc[UR6][R20.64], R0 ;  /* 0x0000000014006986 */ /* 0x010fe8000c101106 */
[----:B---3--:R-:W3:Y:S04]  /*18f270*/  LDL.LU.64 R6, [R1+0x13d0] ;  /* 0x0013d00001067983 */ /* 0x008ee80000300a00 */
[----:B------:R-:W4:Y:S01]  /*18f280*/  LDL.LU R28, [R1+0x864] ;  /* 0x00086400011c7983 */ /* 0x000f220000300800 */
[----:B------:R-:W-:-:S03]  /*18f290*/  PRMT R2, R29, 0x7773, RZ ;  /* 0x000077731d027816 */ /* 0x000fc600000000ff */
[----:B------:R-:W4:Y:S04]  /*18f2a0*/  LDL.LU.64 R4, [R1+0x13b8] ;  /* 0x0013b80001047983 */ /* 0x000f280000300a00 */
[----:B------:R0:W-:Y:S04]  /*18f2b0*/  @P4 STG.E.U8 desc[UR6][R16.64], R2 ;  /* 0x0000000210004986 */ /* 0x0001e8000c101106 */
[----:B0-----:R-:W4:Y:S01]  /*18f2c0*/  LDL.LU.64 R16, [R1+0x13b0] ;  /* 0x0013b00001107983 */ /* 0x001f220000300a00 */
[----:B------:R-:W-:Y:S02]  /*18f2d0*/  ISETP.LT.AND P2, PT, R9, UR8, !P5 ;  /* 0x0000000809007c0c */ /* 0x000fe4000ef41270 */
[----:B------:R-:W-:-:S02]  /*18f2e0*/  ISETP.LT.AND P3, PT, R14, UR12, !P5 ;  /* 0x0000000c0e007c0c */ /* 0x000fc4000ef61270 */
[----:B------:R-:W-:Y:S02]  /*18f2f0*/  PRMT R0, R8, 0x7770, RZ ;  /* 0x0000777008007816 */ /* 0x000fe400000000ff */
[----:B------:R-:W-:Y:S02]  /*18f300*/  ISETP.LT.AND P4, PT, R12, UR48, !P5 ;  /* 0x000000300c007c0c */ /* 0x000fe4000ef81270 */
[----:B------:R-:W-:Y:S01]  /*18f310*/  PRMT R2, R8, 0x7771, RZ ;  /* 0x0000777108027816 */ /* 0x000fe200000000ff */
[----:B------:R-:W4:Y:S01]  /*18f320*/  LDL.LU.64 R20, [R1+0x1398] ;  /* 0x0013980001147983 */ /* 0x000f220000300a00 */
[----:B------:R-:W-:-:S03]  /*18f330*/  ISETP.LT.AND P5, PT, R26, UR10, !P5 ;  /* 0x0000000a1a007c0c */ /* 0x000fc6000efa1270 */
[----:B------:R-:W4:Y:S01]  /*18f340*/  LDL.LU R29, [R1+0x784] ;  /* 0x00078400011d7983 */ /* 0x000f220000300800 */
[----:B------:R-:W0:Y:S01]  /*18f350*/  LDCU UR8, c[0x0][0x398] ;  /* 0x00007300ff0877ac */ /* 0x000e220008000800 */
[----:B------:R-:W0:Y:S01]  /*18f360*/  LDCU UR12, c[0x0][0x398] ;  /* 0x00007300ff0c77ac */ /* 0x000e220008000800 */
[----:B------:R-:W0:Y:S01]  /*18f370*/  LDCU UR10, c[0x0][0x398] ;  /* 0x00007300ff0a77ac */ /* 0x000e220008000800 */
[----:B------:R1:W-:Y:S04]  /*18f380*/  @P2 STG.E.U8 desc[UR6][R24.64], R0 ;  /* 0x0000000018002986 */ /* 0x0003e8000c101106 */
[----:B-1----:R-:W4:Y:S01]  /*18f390*/  LDL.LU.64 R24, [R1+0x1390] ;  /* 0x0013900001187983 */ /* 0x002f220000300a00 */
        /* <DEDUP_REMOVED lines=9> */
[----:B------:R4:W-:Y:S04]  /*18f430*/  @P4 STG.E.U8 desc[UR6][R22.64], R0 ;  /* 0x0000000016004986 */ /* 0x0009e8000c101106 */
[----:B---3--:R1:W-:Y:S01]  /*18f440*/  @P5 STG.E.U8 desc[UR6][R6.64], R2 ;  /* 0x0000000206005986 */ /* 0x0083e2000c101106 */
[----:B----4-:R-:W-:-:S05]  /*18f450*/  PRMT R0, R28, 0x7770, RZ ;  /* 0x000077701c007816 */ /* 0x010fca00000000ff */
[----:B------:R-:W-:Y:S04]  /*18f460*/  @P3 STG.E.U8 desc[UR6][R4.64], R0 ;  /* 0x0000000004003986 */ /* 0x000fe8000c101106 */
[----:B-1----:R-:W3:Y:S01]  /*18f470*/  LDL.LU.64 R6, [R1+0x1378] ;  /* 0x0013780001067983 */ /* 0x002ee20000300a00 */
        /* <DEDUP_REMOVED lines=21> */
[C---:B-1----:R-:W-:Y:S01]  /*18f5d0*/  PRMT R0, R29.reuse, 0x7770, RZ ;  /* 0x000077701d007816 */ /* 0x042fe200000000ff */
[----:B------:R-:W4:Y:S01]  /*18f5e0*/  LDL.LU.64 R20, [R1+0x1328] ;  /* 0x0013280001147983 */ /* 0x000f220000300a00 */
[----:B0-----:R-:W-:-:S03]  /*18f5f0*/  PRMT R2, R29, 0x7772, RZ ;  /* 0x000077721d027816 */ /* 0x001fc600000000ff */
[----:B------:R-:W4:Y:S04]  /*18f600*/  LDL.LU.64 R24, [R1+0x1320] ;  /* 0x0013200001187983 */ /* 0x000f280000300a00 */
[----:B--2---:R0:W-:Y:S01]  /*18f610*/  @P3 STG.E.U8 desc[UR6][R18.64], R0 ;  /* 0x0000000012003986 */ /* 0x0041e2000c101106 */
[----:B------:R-:W-:Y:S01]  /*18f620*/  ISETP.GE.AND P2, PT, R3, UR5, PT ;  /* 0x0000000503007c0c */ /* 0x000fe2000bf46270 */
[----:B------:R-:W1:Y:S01]  /*18f630*/  LDCU UR5, c[0x0][0x398] ;  /* 0x00007300ff0577ac */ /* 0x000e620008000800 */
        /* <DEDUP_REMOVED lines=17> */
[----:B------:R-:W0:Y:S01]  /*18f750*/  LDCU UR16, c[0x0][0x398] ;  /* 0x00007300ff1077ac */ /* 0x000e220008000800 */
        /* <DEDUP_REMOVED lines=11> */
[----:B------:R-:W-:Y:S04]  /*18f810*/  @P4 STG.E.U8 desc[UR6][R18.64], R2 ;  /* 0x0000000212004986 */ /* 0x000fe8000c101106 */
[----:B---3--:R4:W-:Y:S04]  /*18f820*/  @P6 STG.E.U8 desc[UR6][R6.64], R0 ;  /* 0x0000000006006986 */ /* 0x0089e8000c101106 */
[----:B------:R-:W3:Y:S04]  /*18f830*/  LDL.LU R29, [R1+0x868] ;  /* 0x00086800011d7983 */ /* 0x000ee80000300800 */
[----:B------:R-:W3:Y:S04]  /*18f840*/  LDL.LU.64 R4, [R1+0x1288] ;  /* 0x0012880001047983 */ /* 0x000ee80000300a00 */
[----:B------:R-:W3:Y:S01]  /*18f850*/  LDL.LU.64 R24, [R1+0x1280] ;  /* 0x0012800001187983 */ /* 0x000ee20000300a00 */
[----:B------:R-:W-:Y:S01]  /*18f860*/  ISETP.GE.AND P3, PT, R3, UR27, PT ;  /* 0x0000001b03007c0c */ /* 0x000fe2000bf66270 */
[----:B------:R-:W0:Y:S01]  /*18f870*/  LDCU UR9, c[0x0][0x398] ;  /* 0x00007300ff0977ac */ /* 0x000e220008000800 */
[----:B----4-:R-:W-:Y:S01]  /*18f880*/  PRMT R0, R28, 0x7770, RZ ;  /* 0x000077701c007816 */ /* 0x010fe200000000ff */
[----:B------:R-:W4:Y:S04]  /*18f890*/  LDL.LU.64 R18, [R1+0x1228] ;  /* 0x0012280001127983 */ /* 0x000f280000300a00 */
[----:B------:R-:W3:Y:S04]  /*18f8a0*/  LDL.LU.64 R6, [R1+0x1218] ;  /* 0x0012180001067983 */ /* 0x000ee80000300a00 */
[----:B------:R-:W3:Y:S01]  /*18f8b0*/  LDL.LU R8, [R1+0x788] ;  /* 0x0007880001087983 */ /* 0x000ee20000300800 */
[----:B------:R-:W-:-:S02]  /*18f8c0*/  ISETP.LT.AND P4, PT, R14, UR24, !P2 ;  /* 0x000000180e007c0c */ /* 0x000fc4000d781270 */
[----:B------:R-:W-:Y:S02]  /*18f8d0*/  PRMT R2, R28, 0x7771, RZ ;  /* 0x000077711c027816 */ /* 0x000fe400000000ff */
[----:B------:R-:W-:Y:S01]  /*18f8e0*/  ISETP.LT.AND P6, PT, R12, UR31, !P2 ;  /* 0x0000001f0c007c0c */ /* 0x000fe2000d7c1270 */
[----:B------:R-:W1:Y:S01]  /*18f8f0*/  LDCU UR27, c[0x0][0x398] ;  /* 0x00007300ff1b77ac */ /* 0x000e620008000800 */
[----:B--2---:R2:W-:Y:S01]  /*18f900*/  @P5 STG.E.U8 desc[UR6][R16.64], R0 ;  /* 0x0000000010005986 */ /* 0x0045e2000c101106 */
[----:B------:R-:W0:Y:S03]  /*18f910*/  LDCU UR24, c[0x0][0x398] ;  /* 0x00007300ff1877ac */ /* 0x000e260008000800 */
[----:B--2---:R-:W2:Y:S01]  /*18f920*/  LDL.LU.64 R16, [R1+0x5758] ;  /* 0x0057580001107983 */ /* 0x004ea20000300a00 */
[----:B------:R-:W-:Y:S02]  /*18f930*/  ISETP.LT.AND P2, PT, R26, UR33, !P2 ;  /* 0x000000211a007c0c */ /* 0x000fe4000d741270 */
[----:B------:R-:W-:-:S02]  /*18f940*/  ISETP.LT.AND P5, PT, R11, UR18, !P3 ;  /* 0x000000120b007c0c */ /* 0x000fc4000dfa1270 */
[C---:B------:R-:W-:Y:S01]  /*18f950*/  PRMT R0, R28.reuse, 0x7772, RZ ;  /* 0x000077721c007816 */ /* 0x040fe200000000ff */
[----:B------:R-:W0:Y:S01]  /*18f960*/  LDCU UR18, c[0x0][0x398] ;  /* 0x00007300ff1277ac */ /* 0x000e220008000800 */
[----:B--2---:R2:W-:Y:S04]  /*18f970*/  @P4 STG.E.U8 desc[UR6][R16.64], R2 ;  /* 0x0000000210004986 */ /* 0x0045e8000c101106 */
[----:B--2---:R-:W2:Y:S01]  /*18f980*/  LDL.LU.64 R16, [R1+0x1210] ;  /* 0x0012100001107983 */ /* 0x004ea20000300a00 */
[----:B------:R-:W-:Y:S02]  /*18f990*/  PRMT R2, R28, 0x7773, RZ ;  /* 0x000077731c027816 */ /* 0x000fe400000000ff */
[----:B------:R-:W-:Y:S01]  /*18f9a0*/  ISETP.LT.AND P4, PT, R13, UR34, !P3 ;  /* 0x000000220d007c0c */ /* 0x000fe2000df81270 */
[----:B------:R3:W-:Y:S01]  /*18f9b0*/  @P6 STG.E.U8 desc[UR6][R22.64], R0 ;  /* 0x0000000016006986 */ /* 0x0007e2000c101106 */
[----:B------:R-:W-:-:S03]  /*18f9c0*/  ISETP.LT.AND P6, PT, R15, UR8, !P3 ;  /* 0x000000080f007c0c */ /* 0x000fc6000dfc1270 */
[----:B------:R-:W2:Y:S04]  /*18f9d0*/  LDL.LU R3, [R1+0x569c] ;  /* 0x00569c0001037983 */ /* 0x000ea80000300800 */
[----:B------:R0:W-:Y:S01]  /*18f9e0*/  @P2 STG.E.U8 desc[UR6][R20.64], R2 ;  /* 0x0000000214002986 */ /* 0x0001e2000c101106 */
[----:B------:R-:W-:Y:S01]  /*18f9f0*/  ISETP.LT.AND P2, PT, R10, UR12, !P3 ;  /* 0x0000000c0a007c0c */ /* 0x000fe2000df41270 */
[----:B------:R-:W1:Y:S01]  /*18fa00*/  LDCU UR8, c[0x0][0x398] ;  /* 0x00007300ff0877ac */ /* 0x000e620008000800 */
[----:B------:R-:W1:Y:S01]  /*18fa10*/  LDCU UR12, c[0x0][0x398] ;  /* 0x00007300ff0c77ac */ /* 0x000e620008000800 */
[C---:B---3--:R-:W-:Y:S01]  /*18fa20*/  PRMT R0, R29.reuse, 0x7770, RZ ;  /* 0x000077701d007816 */ /* 0x048fe200000000ff */
[----:B------:R-:W3:Y:S04]  /*18fa30*/  LDL.LU.64 R22, [R1+0x11f8] ;  /* 0x0011f80001167983 */ /* 0x000ee80000300a00 */
[----:B0-----:R-:W3:Y:S01]  /*18fa40*/  LDL.LU.64 R20, [R1+0x11f0] ;  /* 0x0011f00001147983 */ /* 0x001ee20000300a00 */
[----:B------:R-:W-:-:S03]  /*18fa50*/  PRMT R2, R29, 0x7771, RZ ;  /* 0x000077711d027816 */ /* 0x000fc600000000ff */
[----:B------:R-:W3:Y:S04]  /*18fa60*/  LDL.LU R28, [R1+0x84c] ;  /* 0x00084c00011c7983 */ /* 0x000ee80000300800 */
[----:B------:R0:W-:Y:S01]  /*18fa70*/  @P5 STG.E.U8 desc[UR6][R4.64], R0 ;  /* 0x0000000004005986 */ /* 0x0001e2000c101106 */
[----:B------:R-:W-:-:S03]  /*18fa80*/  ISETP.LT.AND P5, PT, R9, UR10, !P3 ;  /* 0x0000000a09007c0c */ /* 0x000fc6000dfa1270 */
[----:B------:R1:W-:Y:S01]  /*18fa90*/  @P4 STG.E.U8 desc[UR6][R24.64], R2 ;  /* 0x0000000218004986 */ /* 0x0003e2000c101106 */
[----:B------:R-:W2:Y:S01]  /*18faa0*/  LDCU UR10, c[0x0][0x398] ;  /* 0x00007300ff0a77ac */ /* 0x000ea20008000800 */
[C---:B0-----:R-:W-:Y:S02]  /*18fab0*/  PRMT R0, R29.reuse, 0x7772, RZ ;  /* 0x000077721d007816 */ /* 0x041fe400000000ff */
[----:B-1----:R-:W-:-:S03]  /*18fac0*/  PRMT R2, R29, 0x7773, RZ ;  /* 0x000077731d027816 */ /* 0x002fc600000000ff */
[----:B----4-:R0:W-:Y:S04]  /*18fad0*/  @P6 STG.E.U8 desc[UR6][R18.64], R0 ;  /* 0x0000000012006986 */ /* 0x0101e8000c101106 */
[----:B------:R1:W-:Y:S04]  /*18fae0*/  @P2 STG.E.U8 desc[UR6][R6.64], R2 ;  /* 0x0000000206002986 */ /* 0x0003e8000c101106 */
[----:B0-----:R-:W4:Y:S01]  /*18faf0*/  LDL.LU.64 R18, [R1+0x1220] ;  /* 0x0012200001127983 */ /* 0x001f220000300a00 */
[----:B-1----:R-:W-:-:S03]  /*18fb00*/  PRMT R2, R8, 0x7770, RZ ;  /* 0x0000777008027816 */ /* 0x002fc600000000ff */
[----:B------:R-:W4:Y:S04]  /*18fb10*/  LDL.LU.64 R6, [R1+0x11d8] ;  /* 0x0011d80001067983 */ /* 0x000f280000300a00 */
[----:B--2---:R0:W-:Y:S04]  /*18fb20*/  @P5 STG.E.U8 desc[UR6][R16.64], R2 ;  /* 0x0000000210005986 */ /* 0x0041e8000c101106 */
[----:B0-----:R-:W2:Y:S01]  /*18fb30*/  LDL.LU.64 R16, [R1+0xec8] ;  /* 0x000ec80001107983 */ /* 0x001ea20000300a00 */
[----:B------:R-:W-:Y:S02]  /*18fb40*/  ISETP.LT.AND P4, PT, R14, UR25, !P3 ;  /* 0x000000190e007c0c */ /* 0x000fe4000df81270 */
[----:B------:R-:W-:-:S02]  /*18fb50*/  ISETP.LT.AND P6, PT, R12, UR32, !P3 ;  /* 0x000000200c007c0c */ /* 0x000fc4000dfc1270 */
[C---:B------:R-:W-:Y:S02]  /*18fb60*/  PRMT R0, R8.reuse, 0x7771, RZ ;  /* 0x0000777108007816 */ /* 0x040fe400000000ff */
[----:B------:R-:W-:Y:S02]  /*18fb70*/  PRMT R2, R8, 0x7772, RZ ;  /* 0x0000777208027816 */ /* 0x000fe400000000ff */
[----:B------:R-:W-:Y:S02]  /*18fb80*/  ISETP.GE.AND P2, PT, R3, UR30, PT ;  /* 0x0000001e03007c0c */ /* 0x000fe4000bf46270 */
[----:B------:R-:W-:Y:S02]  /*18fb90*/  ISETP.LT.AND P3, PT, R26, UR17, !P3 ;  /* 0x000000111a007c0c */ /* 0x000fe4000df61270 */
[C---:B---3--:R-:W-:Y:S02]  /*18fba0*/  PRMT R4, R28.reuse, 0x7772, RZ ;  /* 0x000077721c047816 */ /* 0x048fe400000000ff */
[C---:B------:R-:W-:Y:S01]  /*18fbb0*/  PRMT R5, R28.reuse, 0x7773, RZ ;  /* 0x000077731c057816 */ /* 0x040fe200000000ff */
[----:B------:R-:W0:Y:S01]  /*18fbc0*/  LDCU UR25, c[0x0][0x398] ;  /* 0x00007300ff1977ac */ /* 0x000e220008000800 */
[----:B------:R-:W-:Y:S04]  /*18fbd0*/  @P4 STG.E.U8 desc[UR6][R22.64], R0 ;  /* 0x0000000016004986 */ /* 0x000fe8000c101106 */
[----:B------:R1:W-:Y:S04]  /*18fbe0*/  @P6 STG.E.U8 desc[UR6][R20.64], R2 ;  /* 0x0000000214006986 */ /* 0x0003e8000c101106 */
[----:B--2---:R2:W-:Y:S01]  /*18fbf0*/  STL.64 [R1+0x5750], R16 ;  /* 0x0057501001007387 */ /* 0x0045e20000100a00 */
[----:B------:R-:W-:-:S02]  /*18fc00*/  PRMT R3, R28, 0x7771, RZ ;  /* 0x000077711c037816 */ /* 0x000fc400000000ff */
[----:B------:R-:W-:Y:S02]  /*18fc10*/  ISETP.LT.AND P5, PT, R15, UR11, !P2 ;  /* 0x0000000b0f007c0c */ /* 0x000fe4000d7a1270 */
[----:B------:R-:W-:Y:S02]  /*18fc20*/  ISETP.LT.AND P6, PT, R11, UR21, !P2 ;  /* 0x000000150b007c0c */ /* 0x000fe4000d7c1270 */
[----:B------:R-:W-:Y:S02]  /*18fc30*/  ISETP.LT.AND P4, PT, R13, UR36, !P2 ;  /* 0x000000240d007c0c */ /* 0x000fe4000d781270 */
[----:B-1----:R-:W-:Y:S02]  /*18fc40*/  PRMT R2, R8, 0x7773, RZ ;  /* 0x0000777308027816 */ /* 0x002fe400000000ff */
[----:B------:R-:W-:Y:S01]  /*18fc50*/  PRMT R0, R28, 0x7770, RZ ;  /* 0x000077701c007816 */ /* 0x000fe200000000ff */
[----:B------:R-:W1:Y:S01]  /*18fc60*/  LDCU UR30, c[0x0][0x398] ;  /* 0x00007300ff1e77ac */ /* 0x000e620008000800 */
[----:B------:R-:W3:Y:S01]  /*18fc70*/  LDCU UR17, c[0x0][0x398] ;  /* 0x00007300ff1177ac */ /* 0x000ee20008000800 */
[----:B------:R-:W0:Y:S01]  /*18fc80*/  LDCU UR21, c[0x0][0x398] ;  /* 0x00007300ff1577ac */ /* 0x000e220008000800 */
[----:B--2---:R-:W2:Y:S04]  /*18fc90*/  LDL.LU.64 R16, [R1+0x11d0] ;  /* 0x0011d00001107983 */ /* 0x004ea80000300a00 */
[----:B------:R-:W3:Y:S04]  /*18fca0*/  LDL.LU R29, [R1+0x79c] ;  /* 0x00079c00011d7983 */ /* 0x000ee80000300800 */
[----:B------:R-:W3:Y:S04]  /*18fcb0*/  LDL.LU.64 R24, [R1+0xeb8] ;  /* 0x000eb80001187983 */ /* 0x000ee80000300a00 */
[----:B------:R-:W3:Y:S04]  /*18fcc0*/  LDL.LU.64 R22, [R1+0xec0] ;  /* 0x000ec00001167983 */ /* 0x000ee80000300a00 */
[----:B------:R-:W3:Y:S04]  /*18fcd0*/  LDL.LU.64 R20, [R1+0xeb0] ;  /* 0x000eb00001147983 */ /* 0x000ee80000300a00 */
[----:B------:R-:W3:Y:S04]  /*18fce0*/  LDL.LU R8, [R1+0x56a0] ;  /* 0x0056a00001087983 */ /* 0x000ee80000300800 */
[----:B----4-:R4:W-:Y:S04]  /*18fcf0*/  @P3 STG.E.U8 desc[UR6][R18.64], R2 ;  /* 0x0000000212003986 */ /* 0x0109e8000c101106 */
[----:B------:R0:W-:Y:S01]  /*18fd00*/  @P6 STG.E.U8 desc[UR6][R6.64], R0 ;  /* 0x0000000006006986 */ /* 0x0001e2000c101106 */
[----:B------:R-:W1:Y:S03]  /*18fd10*/  LDCU UR11, c[0x0][0x398] ;  /* 0x00007300ff0b77ac */ /* 0x000e660008000800 */
[----:B----4-:R-:W4:Y:S04]  /*18fd20*/  LDL.LU.64 R18, [R1+0xe88] ;  /* 0x000e880001127983 */ /* 0x010f280000300a00 */
[----:B0-----:R-:W4:Y:S04]  /*18fd30*/  LDL.LU.64 R6, [R1+0xe80] ;  /* 0x000e800001067983 */ /* 0x001f280000300a00 */
[----:B------:R-:W4:Y:S04]  /*18fd40*/  LDL.LU R28, [R1+0x86c] ;  /* 0x00086c00011c7983 */ /* 0x000f280000300800 */
[----:B--2---:R0:W-:Y:S04]  /*18fd50*/  @P4 STG.E.U8 desc[UR6][R16.64], R3 ;  /* 0x0000000310004986 */ /* 0x0041e8000c101106 */
[----:B0-----:R-:W2:Y:S04]  /*18fd60*/  LDL.LU.64 R16, [R1+0x5750] ;  /* 0x0057500001107983 */ /* 0x001ea80000300a00 */
[----:B------:R-:W4:Y:S01]  /*18fd70*/  LDL.LU R3, [R1+0x56a4] ;  /* 0x0056a40001037983 */ /* 0x000f220000300800 */
[----:B------:R-:W-:-:S02]  /*18fd80*/  ISETP.LT.AND P3, PT, R10, UR5, !P2 ;  /* 0x000000050a007c0c */ /* 0x000fc4000d761270 */
[----:B------:R-:W-:Y:S02]  /*18fd90*/  ISETP.LT.AND P6, PT, R9, UR13, !P2 ;  /* 0x0000000d09007c0c */ /* 0x000fe4000d7c1270 */
[C---:B---3--:R-:W-:Y:S02]  /*18fda0*/  PRMT R0, R29.reuse, 0x7770, RZ ;  /* 0x000077701d007816 */ /* 0x048fe400000000ff */
[----:B------:R-:W-:Y:S02]  /*18fdb0*/  ISETP.GE.AND P4, PT, R8, UR29, PT ;  /* 0x0000001d08007c0c */ /* 0x000fe4000bf86270 */
[----:B------:R-:W-:Y:S01]  /*18fdc0*/  PRMT R2, R29, 0x7771, RZ ;  /* 0x000077711d027816 */ /* 0x000fe200000000ff */
[----:B------:R-:W0:Y:S01]  /*18fdd0*/  LDCU UR5, c[0x0][0x398] ;  /* 0x00007300ff0577ac */ /* 0x000e220008000800 */
[----:B------:R-:W3:Y:S01]  /*18fde0*/  LDCU UR13, c[0x0][0x398] ;  /* 0x00007300ff0d77ac */ /* 0x000ee20008000800 */
[----:B------:R-:W0:Y:S01]  /*18fdf0*/  LDCU UR29, c[0x0][0x398] ;  /* 0x00007300ff1d77ac */ /* 0x000e220008000800 */
[----:B--2---:R2:W-:Y:S04]  /*18fe00*/  @P5 STG.E.U8 desc[UR6][R16.64], R4 ;  /* 0x0000000410005986 */ /* 0x0045e8000c101106 */
[----:B--2---:R-:W2:Y:S01]  /*18fe10*/  LDL.LU.64 R16, [R1+0xe78] ;  /* 0x000e780001107983 */ /* 0x004ea20000300a00 */
        /* <DEDUP_REMOVED lines=9> */
[----:B------:R-:W2:Y:S01]  /*18feb0*/  LDCU UR19, c[0x0][0x398] ;  /* 0x00007300ff1377ac */ /* 0x000ea20008000800 */
[----:B0-----:R-:W3:Y:S01]  /*18fec0*/  LDL.LU.64 R24, [R1+0xe70] ;  /* 0x000e700001187983 */ /* 0x001ee20000300a00 */
[----:B-1----:R-:W-:-:S03]  /*18fed0*/  PRMT R0, R29, 0x7772, RZ ;  /* 0x000077721d007816 */ /* 0x002fc600000000ff */
[----:B------:R0:W-:Y:S04]  /*18fee0*/  @P5 STG.E.U8 desc[UR6][R20.64], R2 ;  /* 0x0000000214005986 */ /* 0x0001e8000c101106 */
[----:B------:R-:W3:Y:S04]  /*18fef0*/  LDL.LU.64 R22, [R1+0xe50] ;  /* 0x000e500001167983 */ /* 0x000ee80000300a00 */
[----:B----4-:R1:W-:Y:S01]  /*18ff00*/  @P3 STG.E.U8 desc[UR6][R18.64], R0 ;  /* 0x0000000012003986 */ /* 0x0103e2000c101106 */
[----:B0-----:R-:W-:-:S03]  /*18ff10*/  PRMT R2, R29, 0x7773, RZ ;  /* 0x000077731d027816 */ /* 0x001fc600000000ff */
[----:B------:R-:W4:Y:S04]  /*18ff20*/  LDL.LU.64 R20, [R1+0xe40] ;  /* 0x000e400001147983 */ /* 0x000f280000300a00 */
[----:B------:R-:W4:Y:S01]  /*18ff30*/  LDL.LU R29, [R1+0x78c] ;  /* 0x00078c00011d7983 */ /* 0x000f220000300800 */
[----:B-1----:R-:W-:-:S03]  /*18ff40*/  PRMT R0, R28, 0x7770, RZ ;  /* 0x000077701c007816 */ /* 0x002fc600000000ff */
[----:B------:R0:W-:Y:S04]  /*18ff50*/  @P2 STG.E.U8 desc[UR6][R6.64], R2 ;  /* 0x0000000206002986 */ /* 0x0001e8000c101106 */
[----:B0-----:R-:W4:Y:S04]  /*18ff60*/  LDL.LU.64 R6, [R1+0xe48] ;  /* 0x000e480001067983 */ /* 0x001f280000300a00 */
[----:B--2---:R0:W-:Y:S04]  /*18ff70*/  @P6 STG.E.U8 desc[UR6][R16.64], R0 ;  /* 0x0000000010006986 */ /* 0x0041e8000c101106 */
[----:B0-----:R-:W2:Y:S01]  /*18ff80*/  LDL.LU.64 R16, [R1+0xe30] ;  /* 0x000e300001107983 */ /* 0x001ea20000300a00 */
[----:B------:R-:W-:-:S02]  /*18ff90*/  ISETP.LT.AND P3, PT, R13, UR9, !P4 ;  /* 0x000000090d007c0c */ /* 0x000fc4000e761270 */
[----:B------:R-:W-:Y:S02]  /*18ffa0*/  ISETP.LT.AND P2, PT, R15, UR20, !P4 ;  /* 0x000000140f007c0c */ /* 0x000fe4000e741270 */
[C---:B------:R-:W-:Y:S02]  /*18ffb0*/  PRMT R0, R28.reuse, 0x7771, RZ ;  /* 0x000077711c007816 */ /* 0x040fe400000000ff */
[----:B------:R-:W-:Y:S02]  /*18ffc0*/  PRMT R2, R28, 0x7772, RZ ;  /* 0x000077721c027816 */ /* 0x000fe400000000ff */
[----:B------:R-:W-:Y:S02]  /*18ffd0*/  ISETP.LT.AND P6, PT, R10, UR24, !P4 ;  /* 0x000000180a007c0c */ /* 0x000fe4000e7c1270 */
[----:B------:R-:W-:Y:S01]  /*18ffe0*/  ISETP.GE.AND P5, PT, R3, UR15, PT ;  /* 0x0000000f03007c0c */ /* 0x000fe2000bfa6270 */
[----:B------:R-:W0:Y:S01]  /*18fff0*/  LDCU UR9, c[0x0][0x398] ;  /* 0x00007300ff0977ac */ /* 0x000e220008000800 */
[----:B------:R-:W1:Y:S01]  /*190000*/  LDCU UR20, c[0x0][0x398] ;  /* 0x00007300ff1477ac */ /* 0x000e620008000800 */
[----:B---3--:R-:W-:Y:S04]  /*190010*/  @P3 STG.E.U8 desc[UR6][R24.64], R0 ;  /* 0x0000000018003986 */ /* 0x008fe8000c101106 */
[----:B--2---:R2:W-:Y:S01]  /*190020*/  STL.64 [R1+0x5748], R16 ;  /* 0x0057481001007387 */ /* 0x0045e20000100a00 */
[----:B------:R-:W-:-:S02]  /*190030*/  PRMT R3, R28, 0x7773, RZ ;  /* 0x000077731c037816 */ /* 0x000fc400000000ff */
[----:B----4-:R-:W-:Y:S01]  /*190040*/  PRMT R4, R29, 0x7773, RZ ;  /* 0x000077731d047816 */ /* 0x010fe200000000ff */
[----:B------:R-:W3:Y:S01]  /*190050*/  LDCU UR15, c[0x0][0x398] ;  /* 0x00007300ff0f77ac */ /* 0x000ee20008000800 */
[----:B------:R-:W4:Y:S01]  /*190060*/  LDCU UR24, c[0x0][0x398] ;  /* 0x00007300ff1877ac */ /* 0x000f220008000800 */
[----:B--2---:R-:W2:Y:S01]  /*190070*/  LDL.LU.64 R16, [R1+0xe38] ;  /* 0x000e380001107983 */ /* 0x004ea20000300a00 */
[----:B------:R-:W-:-:S03]  /*190080*/  ISETP.LT.AND P3, PT, R9, UR18, !P4 ;  /* 0x0000001209007c0c */ /* 0x000fc6000e761270 */
[----:B------:R0:W-:Y:S01]  /*190090*/  @P2 STG.E.U8 desc[UR6][R22.64], R2 ;  /* 0x0000000216002986 */ /* 0x0001e2000c101106 */
[----:B------:R-:W-:Y:S02]  /*1900a0*/  ISETP.LT.AND P2, PT, R14, UR27, !P4 ;  /* 0x0000001b0e007c0c */ /* 0x000fe4000e741270 */
[C---:B------:R-:W-:Y:S01]  /*1900b0*/  PRMT R0, R29.reuse, 0x7770, RZ ;  /* 0x000077701d007816 */ /* 0x040fe200000000ff */
[----:B------:R-:W3:Y:S04]  /*1900c0*/  LDL.LU.64 R18, [R1+0xe28] ;  /* 0x000e280001127983 */ /* 0x000ee80000300a00 */
[----:B------:R-:W3:Y:S04]  /*1900d0*/  LDL.LU R28, [R1+0x850] ;  /* 0x00085000011c7983 */ /* 0x000ee80000300800 */
[----:B------:R-:W3:Y:S04]  /*1900e0*/  LDL.LU.64 R24, [R1+0xe20] ;  /* 0x000e200001187983 */ /* 0x000ee80000300a00 */
[----:B------:R1:W-:Y:S01]  /*1900f0*/  @P6 STG.E.U8 desc[UR6][R20.64], R3 ;  /* 0x0000000314006986 */ /* 0x0003e2000c101106 */
[----:B------:R-:W2:Y:S01]  /*190100*/  LDCU UR18, c[0x0][0x398] ;  /* 0x00007300ff1277ac */ /* 0x000ea20008000800 */
[----:B------:R-:W2:Y:S01]  /*190110*/  LDCU UR27, c[0x0][0x398] ;  /* 0x00007300ff1b77ac */ /* 0x000ea20008000800 */
[C---:B0-----:R-:W-:Y:S01]  /*190120*/  PRMT R2, R29.reuse, 0x7771, RZ ;  /* 0x000077711d027816 */ /* 0x041fe200000000ff */
[----:B------:R-:W4:Y:S04]  /*190130*/  LDL.LU.64 R22, [R1+0xe00] ;  /* 0x000e000001167983 */ /* 0x000f280000300a00 */
[----:B------:R0:W-:Y:S04]  /*190140*/  @P3 STG.E.U8 desc[UR6][R6.64], R0 ;  /* 0x0000000006003986 */ /* 0x0001e8000c101106 */
[----:B-1----:R-:W4:Y:S01]  /*190150*/  LDL.LU.64 R20, [R1+0xe08] ;  /* 0x000e080001147983 */ /* 0x002f220000300a00 */
[----:B------:R-:W-:-:S03]  /*190160*/  PRMT R3, R29, 0x7772, RZ ;  /* 0x000077721d037816 */ /* 0x000fc600000000ff */
[----:B0-----:R-:W4:Y:S04]  /*190170*/  LDL.LU.64 R6, [R1+0xdf8] ;  /* 0x000df80001067983 */ /* 0x001f280000300a00 */
[----:B------:R-:W4:Y:S04]  /*190180*/  LDL.LU R29, [R1+0x870] ;  /* 0x00087000011d7983 */ /* 0x000f280000300800 */
[----:B--2---:R0:W-:Y:S04]  /*190190*/  @P2 STG.E.U8 desc[UR6][R16.64], R2 ;  /* 0x0000000210002986 */ /* 0x0041e8000c101106 */
[----:B0-----:R-:W2:Y:S01]  /*1901a0*/  LDL.LU.64 R16, [R1+0x5748] ;  /* 0x0057480001107983 */ /* 0x001ea20000300a00 */
[----:B------:R-:W-:-:S02]  /*1901b0*/  ISETP.LT.AND P6, PT, R12, UR8, !P4 ;  /* 0x000000080c007c0c */ /* 0x000fc4000e7c1270 */
[----:B------:R-:W-:Y:S02]  /*1901c0*/  ISETP.LT.AND P4, PT, R26, UR10, !P4 ;  /* 0x0000000a1a007c0c */ /* 0x000fe4000e781270 */
[----:B------:R-:W-:Y:S02]  /*1901d0*/  ISETP.LT.AND P3, PT, R11, UR12, !P5 ;  /* 0x0000000c0b007c0c */ /* 0x000fe4000ef61270 */
[----:B------:R-:W-:Y:S02]  /*1901e0*/  ISETP.LT.AND P2, PT, R13, UR25, !P5 ;  /* 0x000000190d007c0c */ /* 0x000fe4000ef41270 */
[C---:B---3--:R-:W-:Y:S02]  /*1901f0*/  PRMT R0, R28.reuse, 0x7770, RZ ;  /* 0x000077701c007816 */ /* 0x048fe400000000ff */
[----:B------:R-:W-:Y:S01]  /*190200*/  PRMT R2, R28, 0x7771, RZ ;  /* 0x000077711c027816 */ /* 0x000fe200000000ff */
[----:B------:R-:W0:Y:S01]  /*190210*/  LDCU UR8, c[0x0][0x398] ;  /* 0x00007300ff0877ac */ /* 0x000e220008000800 */
[----:B------:R-:W1:Y:S01]  /*190220*/  LDCU UR10, c[0x0][0x398] ;  /* 0x00007300ff0a77ac */ /* 0x000e620008000800 */
[----:B------:R-:W3:Y:S01]  /*190230*/  LDCU UR12, c[0x0][0x398] ;  /* 0x00007300ff0c77ac */ /* 0x000ee20008000800 */
[----:B------:R-:W0:Y:S01]  /*190240*/  LDCU UR25, c[0x0][0x398] ;  /* 0x00007300ff1977ac */ /* 0x000e220008000800 */
[----:B--2---:R2:W-:Y:S04]  /*190250*/  @P6 STG.E.U8 desc[UR6][R16.64], R3 ;  /* 0x0000000310006986 */ /* 0x0045e8000c101106 */
[----:B------:R0:W-:Y:S04]  /*190260*/  @P4 STG.E.U8 desc[UR6][R18.64], R4 ;  /* 0x0000000412004986 */ /* 0x0001e8000c101106 */
[----:B--2---:R-:W2:Y:S04]  /*190270*/  LDL.LU.64 R16, [R1+0xde8] ;  /* 0x000de80001107983 */ /* 0x004ea80000300a00 */
[----:B------:R-:W2:Y:S04]  /*190280*/  LDL.LU R3, [R1+0x56a8] ;  /* 0x0056a80001037983 */ /* 0x000ea80000300800 */
[----:B0-----:R-:W3:Y:S04]  /*190290*/  LDL.LU.64 R4, [R1+0xdf0] ;  /* 0x000df00001047983 */ /* 0x001ee80000300a00 */
[----:B------:R-:W3:Y:S01]  /*1902a0*/  LDL.LU.64 R18, [R1+0xde0] ;  /* 0x000de00001127983 */ /* 0x000ee20000300a00 */
[----:B------:R-:W-:-:S03]  /*1902b0*/  ISETP.LT.AND P6, PT, R15, UR30, !P5 ;  /* 0x0000001e0f007c0c */ /* 0x000fc6000efc1270 */
[----:B------:R0:W-:Y:S01]  /*1902c0*/  @P3 STG.E.U8 desc[UR6][R24.64], R0 ;  /* 0x0000000018003986 */ /* 0x0001e2000c101106 */
[----:B------:R-:W-:-:S03]  /*1902d0*/  ISETP.LT.AND P4, PT, R10, UR17, !P5 ;  /* 0x000000110a007c0c */ /* 0x000fc6000ef81270 */
[----:B----4-:R4:W-:Y:S04]  /*1902e0*/  @P2 STG.E.U8 desc[UR6][R22.64], R2 ;  /* 0x0000000216002986 */ /* 0x0109e8000c101106 */
[----:B0-----:R-:W3:Y:S04]  /*1902f0*/  LDL.LU.64 R24, [R1+0xdc8] ;  /* 0x000dc80001187983 */ /* 0x001ee80000300a00 */
[----:B------:R-:W3:Y:S01]  /*190300*/  LDL.LU R8, [R1+0x830] ;  /* 0x0008300001087983 */ /* 0x000ee20000300800 */
[C---:B------:R-:W-:Y:S02]  /*190310*/  PRMT R0, R28.reuse, 0x7772, RZ ;  /* 0x000077721c007816 */ /* 0x040fe400000000ff */
[----:B----4-:R-:W-:Y:S01]  /*190320*/  PRMT R2, R28, 0x7773, RZ ;  /* 0x000077731c027816 */ /* 0x010fe200000000ff */
[----:B------:R-:W4:Y:S04]  /*190330*/  LDL.LU.64 R22, [R1+0xdc0] ;  /* 0x000dc00001167983 */ /* 0x000f280000300a00 */
[----:B------:R0:W-:Y:S04]  /*190340*/  @P6 STG.E.U8 desc[UR6][R20.64], R0 ;  /* 0x0000000014006986 */ /* 0x0001e8000c101106 */
[----:B------:R1:W-:Y:S01]  /*190350*/  @P4 STG.E.U8 desc[UR6][R6.64], R2 ;  /* 0x0000000206004986 */ /* 0x0003e2000c101106 */
[----:B------:R-:W-:Y:S01]  /*190360*/  ISETP.LT.AND P3, PT, R14, UR11, !P5 ;  /* 0x0000000b0e007c0c */ /* 0x000fe2000ef61270 */
[----:B------:R-:W2:Y:S02]  /*190370*/  LDCU UR17, c[0x0][0x398] ;  /* 0x00007300ff1177ac */ /* 0x000ea40008000800 */
[----:B0-----:R-:W4:Y:S04]  /*190380*/  LDL.LU.64 R20, [R1+0xdb8] ;  /* 0x000db80001147983 */ /* 0x001f280000300a00 */
[----:B-1----:R-:W4:Y:S01]  /*190390*/  LDL.LU.64 R6, [R1+0xdb0] ;  /* 0x000db00001067983 */ /* 0x002f220000300a00 */
[----:B------:R-:W-:-:S02]  /*1903a0*/  ISETP.LT.AND P2, PT, R9, UR21, !P5 ;  /* 0x0000001509007c0c */ /* 0x000fc4000ef41270 */
[----:B------:R-:W-:Y:S02]  /*1903b0*/  ISETP.LT.AND P4, PT, R12, UR5, !P5 ;  /* 0x000000050c007c0c */ /* 0x000fe4000ef81270 */
[C---:B------:R-:W-:Y:S02]  /*1903c0*/  PRMT R0, R29.reuse, 0x7770, RZ ;  /* 0x000077701d007816 */ /* 0x040fe400000000ff */
[----:B------:R-:W-:Y:S02]  /*1903d0*/  ISETP.LT.AND P5, PT, R26, UR13, !P5 ;  /* 0x0000000d1a007c0c */ /* 0x000fe4000efa1270 */
[----:B------:R-:W-:Y:S01]  /*1903e0*/  PRMT R2, R29, 0x7771, RZ ;  /* 0x000077711d027816 */ /* 0x000fe200000000ff */
[----:B------:R-:W0:Y:S01]  /*1903f0*/  LDCU UR11, c[0x0][0x398] ;  /* 0x00007300ff0b77ac */ /* 0x000e220008000800 */
[----:B------:R-:W1:Y:S01]  /*190400*/  LDCU UR5, c[0x0][0x398] ;  /* 0x00007300ff0577ac */ /* 0x000e620008000800 */
[----:B------:R-:W0:Y:S01]  /*190410*/  LDCU UR13, c[0x0][0x398] ;  /* 0x00007300ff0d77ac */ /* 0x000e220008000800 */
[----:B--2---:R-:W-:Y:S01]  /*190420*/  ISETP.GE.AND P6, PT, R3, UR28, PT ;  /* 0x0000001c03007c0c */ /* 0x004fe2000bfc6270 */
[----:B---3--:R2:W-:Y:S04]  /*190430*/  @P2 STG.E.U8 desc[UR6][R4.64], R0 ;  /* 0x0000000004002986 */ /* 0x0085e8000c101106 */
[----:B------:R3:W-:Y:S01]  /*190440*/  @P3 STG.E.U8 desc[UR6][R16.64], R2 ;  /* 0x0000000210003986 */ /* 0x0007e2000c101106 */
[----:B------:R-:W-:-:S02]  /*190450*/  ISETP.LT.AND P3, PT, R11, UR14, !P6 ;  /* 0x0000000e0b007c0c */ /* 0x000fc4000f761270 */
[C---:B--2---:R-:W-:Y:S01]  /*190460*/  PRMT R0, R29.reuse, 0x7772, RZ ;  /* 0x000077721d007816 */ /* 0x044fe200000000ff */
[----:B---3--:R-:W2:Y:S04]  /*190470*/  LDL.LU.64 R16, [R1+0xda8] ;  /* 0x000da80001107983 */ /* 0x008ea80000300a00 */
[----:B------:R-:W3:Y:S01]  /*190480*/  LDL.LU R28, [R1+0x810] ;  /* 0x00081000011c7983 */ /* 0x000ee20000300800 */
[----:B------:R-:W-:-:S03]  /*190490*/  PRMT R2, R29, 0x7773, RZ ;  /* 0x000077731d027816 */ /* 0x000fc600000000ff */
[----:B------:R-:W3:Y:S04]  /*1904a0*/  LDL.LU.64 R4, [R1+0xda0] ;  /* 0x000da00001047983 */ /* 0x000ee80000300a00 */
[----:B------:R0:W-:Y:S01]  /*1904b0*/  @P4 STG.E.U8 desc[UR6][R18.64], R0 ;  /* 0x0000000012004986 */ /* 0x0001e2000c101106 */
[----:B------:R-:W-:-:S03]  /*1904c0*/  ISETP.LT.AND P2, PT, R13, UR29, !P6 ;  /* 0x0000001d0d007c0c */ /* 0x000fc6000f741270 */
[----:B------:R1:W-:Y:S01]  /*1904d0*/  @P5 STG.E.U8 desc[UR6][R24.64], R2 ;  /* 0x0000000218005986 */ /* 0x0003e2000c101106 */
[----:B------:R-:W-:Y:S01]  /*1904e0*/  ISETP.LT.AND P5, PT, R15, UR16, !P6 ;  /* 0x000000100f007c0c */ /* 0x000fe2000f7a1270 */
[----:B------:R-:W2:Y:S02]  /*1904f0*/  LDCU UR14, c[0x0][0x398] ;  /* 0x00007300ff0e77ac */ /* 0x000ea40008000800 */
[----:B0-----:R-:W3:Y:S04]  /*190500*/  LDL.LU.64 R18, [R1+0xd70] ;  /* 0x000d700001127983 */ /* 0x001ee80000300a00 */
[----:B------:R-:W3:Y:S01]  /*190510*/  LDL.LU R3, [R1+0x56ac] ;  /* 0x0056ac0001037983 */ /* 0x000ee20000300800 */
[----:B------:R-:W-:-:S03]  /*190520*/  PRMT R0, R8, 0x7770, RZ ;  /* 0x0000777008007816 */ /* 0x000fc600000000ff */
[----:B-1----:R-:W3:Y:S01]  /*190530*/  LDL.LU.64 R24, [R1+0xd78] ;  /* 0x000d780001187983 */ /* 0x002ee20000300a00 */
[----:B------:R-:W-:Y:S02]  /*190540*/  PRMT R2, R8, 0x7771, RZ ;  /* 0x0000777108027816 */ /* 0x000fe400000000ff */
[----:B------:R-:W-:Y:S01]  /*190550*/  ISETP.LT.AND P4, PT, R10, UR4, !P6 ;  /* 0x000000040a007c0c */ /* 0x000fe2000f781270 */
[----:B------:R-:W0:Y:S01]  /*190560*/  LDCU UR16, c[0x0][0x398] ;  /* 0x00007300ff1077ac */ /* 0x000e220008000800 */
[----:B----4-:R1:W-:Y:S04]  /*190570*/  @P3 STG.E.U8 desc[UR6][R22.64], R0 ;  /* 0x0000000016003986 */ /* 0x0103e8000c101106 */
[----:B------:R-:W-:Y:S01]  /*190580*/  @P2 STG.E.U8 desc[UR6][R20.64], R2 ;  /* 0x0000000214002986 */ /* 0x000fe2000c101106 */
[----:B------:R-:W4:Y:S03]  /*190590*/  LDCU UR4, c[0x0][0x398] ;  /* 0x00007300ff0477ac */ /* 0x000f260008000800 */
[----:B-1----:R-:W4:Y:S01]  /*1905a0*/  LDL.LU.64 R22, [R1+0xd68] ;  /* 0x000d680001167983 */ /* 0x002f220000300a00 */
[----:B------:R-:W-:-:S03]  /*1905b0*/  PRMT R0, R8, 0x7772, RZ ;  /* 0x0000777208007816 */ /* 0x000fc600000000ff */
[----:B------:R-:W4:Y:S04]  /*1905c0*/  LDL.LU R29, [R1+0x854] ;  /* 0x00085400011d7983 */ /* 0x000f280000300800 */
[----:B------:R1:W-:Y:S04]  /*1905d0*/  @P5 STG.E.U8 desc[UR6][R6.64], R0 ;  /* 0x0000000006005986 */ /* 0x0003e8000c101106 */
[----:B-1----:R-:W4:Y:S01]  /*1905e0*/  LDL.LU.64 R6, [R1+0xd60] ;  /* 0x000d600001067983 */ /* 0x002f220000300a00 */
[----:B------:R-:W-:Y:S02]  /*1905f0*/  ISETP.LT.AND P2, PT, R9, UR15, !P6 ;  /* 0x0000000f09007c0c */ /* 0x000fe4000f741270 */
[----:B------:R-:W-:-:S02]  /*190600*/  ISETP.LT.AND P3, PT, R14, UR19, !P6 ;  /* 0x000000130e007c0c */ /* 0x000fc4000f761270 */
[----:B------:R-:W-:Y:S01]  /*190610*/  PRMT R2, R8, 0x7773, RZ ;  /* 0x0000777308027816 */ /* 0x000fe200000000ff */
[----:B------:R-:W4:Y:S01]  /*190620*/  LDL.LU.64 R20, [R1+0xd30] ;  /* 0x000d300001147983 */ /* 0x000f220000300a00 */
[----:B------:R-:W1:Y:S01]  /*190630*/  LDCU UR15, c[0x0][0x398] ;  /* 0x00007300ff0f77ac */ /* 0x000e620008000800 */
[----:B------:R-:W0:Y:S02]  /*190640*/  LDCU UR19, c[0x0][0x398] ;  /* 0x00007300ff1377ac */ /* 0x000e240008000800 */
[----:B--2---:R2:W-:Y:S01]  /*190650*/  @P4 STG.E.U8 desc[UR6][R16.64], R2 ;  /* 0x0000000210004986 */ /* 0x0045e2000c101106 */
[----:B---3--:R-:W-:Y:S02]  /*190660*/  PRMT R0, R28, 0x7770, RZ ;  /* 0x000077701c007816 */ /* 0x008fe400000000ff */
[----:B------:R-:W-:Y:S02]  /*190670*/  ISETP.LT.AND P4, PT, R12, UR9, !P6 ;  /* 0x000000090c007c0c */ /* 0x000fe4000f781270 */
[----:B------:R-:W-:Y:S01]  /*190680*/  ISETP.LT.AND P6, PT, R26, UR20, !P6 ;  /* 0x000000141a007c0c */ /* 0x000fe2000f7c1270 */
[----:B------:R-:W3:Y:S01]  /*190690*/  LDCU UR9, c[0x0][0x398] ;  /* 0x00007300ff0977ac */ /* 0x000ee20008000800 */
[----:B------:R-:W0:Y:S01]  /*1906a0*/  LDCU UR20, c[0x0][0x398] ;  /* 0x00007300ff1477ac */ /* 0x000e220008000800 */
[----:B------:R0:W-:Y:S01]  /*1906b0*/  @P2 STG.E.U8 desc[UR6][R4.64], R0 ;  /* 0x0000000004002986 */ /* 0x0001e2000c101106 */
[----:B--2---:R-:W-:-:S03]  /*1906c0*/  PRMT R2, R28, 0x7771, RZ ;  /* 0x000077711c027816 */ /* 0x004fc600000000ff */
[----:B------:R-:W2:Y:S01]  /*1906d0*/  LDL.LU.64 R16, [R1+0xd58] ;  /* 0x000d580001107983 */ /* 0x000ea20000300a00 */
[----:B------:R-:W-:-:S03]  /*1906e0*/  ISETP.GE.AND P5, PT, R3, UR26, PT ;  /* 0x0000001a03007c0c */ /* 0x000fc6000bfa6270 */
[----:B------:R1:W-:Y:S01]  /*1906f0*/  @P3 STG.E.U8 desc[UR6][R18.64], R2 ;  /* 0x0000000212003986 */ /* 0x0003e2000c101106 */
[C---:B0-----:R-:W-:Y:S02]  /*190700*/  PRMT R0, R28.reuse, 0x7772, RZ ;  /* 0x000077721c007816 */ /* 0x041fe400000000ff */
[----:B------:R-:W-:Y:S01]  /*190710*/  ISETP.LT.AND P3, PT, R11, UR24, !P5 ;  /* 0x000000180b007c0c */ /* 0x000fe2000ef61270 */
[----:B-1----:R-:W3:Y:S04]  /*190720*/  LDL.LU.64 R18, [R1+0xd28] ;  /* 0x000d280001127983 */ /* 0x002ee80000300a00 */
[----:B------:R-:W3:Y:S01]  /*190730*/  LDL.LU R8, [R1+0x874] ;  /* 0x0008740001087983 */ /* 0x000ee20000300800 */
[----:B------:R-:W-:-:S03]  /*190740*/  PRMT R2, R28, 0x7773, RZ ;  /* 0x000077731c027816 */ /* 0x000fc600000000ff */
[----:B------:R0:W-:Y:S04]  /*190750*/  @P4 STG.E.U8 desc[UR6][R24.64], R0 ;  /* 0x0000000018004986 */ /* 0x0001e8000c101106 */
[----:B------:R-:W3:Y:S04]  /*190760*/  LDL.LU.64 R4, [R1+0xd20] ;  /* 0x000d200001047983 */ /* 0x000ee80000300a00 */
[----:B----4-:R-:W-:Y:S01]  /*190770*/  @P6 STG.E.U8 desc[UR6][R22.64], R2 ;  /* 0x0000000216006986 */ /* 0x010fe2000c101106 */
[----:B0-----:R-:W-:-:S03]  /*190780*/  PRMT R0, R29, 0x7770, RZ ;  /* 0x000077701d007816 */ /* 0x001fc600000000ff */
[----:B------:R-:W4:Y:S04]  /*190790*/  LDL.LU.64 R24, [R1+0xd08] ;  /* 0x000d080001187983 */ /* 0x000f280000300a00 */
[----:B------:R-:W4:Y:S04]  /*1907a0*/  LDL.LU R3, [R1+0x56b0] ;  /* 0x0056b00001037983 */ /* 0x000f280000300800 */
[----:B------:R0:W-:Y:S04]  /*1907b0*/  @P3 STG.E.U8 desc[UR6][R6.64], R0 ;  /* 0x0000000006003986 */ /* 0x0001e8000c101106 */
[----:B0-----:R-:W4:Y:S01]  /*1907c0*/  LDL.LU.64 R6, [R1+0xd00] ;  /* 0x000d000001067983 */ /* 0x001f220000300a00 */
[----:B------:R-:W-:-:S02]  /*1907d0*/  ISETP.LT.AND P2, PT, R13, UR18, !P5 ;  /* 0x000000120d007c0c */ /* 0x000fc4000ef41270 */
[----:B------:R-:W-:Y:S02]  /*1907e0*/  ISETP.LT.AND P6, PT, R15, UR27, !P5 ;  /* 0x0000001b0f007c0c */ /* 0x000fe4000efc1270 */
[----:B------:R-:W-:Y:S02]  /*1907f0*/  ISETP.LT.AND P4, PT, R10, UR8, !P5 ;  /* 0x000000080a007c0c */ /* 0x000fe4000ef81270 */
[C---:B------:R-:W-:Y:S01]  /*190800*/  PRMT R2, R29.reuse, 0x7771, RZ ;  /* 0x000077711d027816 */ /* 0x040fe200000000ff */
[----:B------:R-:W4:Y:S04]  /*190810*/  LDL.LU.64 R22, [R1+0xce0] ;  /* 0x000ce00001167983 */ /* 0x000f280000300a00 */
[----:B------:R-:W4:Y:S01]  /*190820*/  LDL.LU R28, [R1+0x834] ;  /* 0x00083400011c7983 */ /* 0x000f220000300800 */
[----:B------:R-:W-:-:S02]  /*190830*/  PRMT R0, R29, 0x7772, RZ ;  /* 0x000077721d007816 */ /* 0x000fc400000000ff */
[----:B------:R-:W-:Y:S01]  /*190840*/  ISETP.LT.AND P3, PT, R14, UR12, !P5 ;  /* 0x0000000c0e007c0c */ /* 0x000fe2000ef61270 */
[----:B------:R-:W0:Y:S01]  /*190850*/  LDCU UR18, c[0x0][0x398] ;  /* 0x00007300ff1277ac */ /* 0x000e220008000800 */
[----:B------:R-:W1:Y:S01]  /*190860*/  LDCU UR8, c[0x0][0x398] ;  /* 0x00007300ff0877ac */ /* 0x000e620008000800 */
[----:B------:R-:W0:Y:S01]  /*190870*/  LDCU UR12, c[0x0][0x398] ;  /* 0x00007300ff0c77ac */ /* 0x000e220008000800 */
[----:B------:R1:W-:Y:S01]  /*190880*/  @P2 STG.E.U8 desc[UR6][R20.64], R2 ;  /* 0x0000000214002986 */ /* 0x0003e2000c101106 */
[----:B------:R-:W-:Y:S01]  /*190890*/  ISETP.LT.AND P2, PT, R9, UR10, !P5 ;  /* 0x0000000a09007c0c */ /* 0x000fe2000ef41270 */
[----:B------:R-:W0:Y:S01]  /*1908a0*/  LDCU UR10, c[0x0][0x398] ;  /* 0x00007300ff0a77ac */ /* 0x000e220008000800 */
[----:B-1----:R-:W-:Y:S01]  /*1908b0*/  PRMT R2, R29, 0x7773, RZ ;  /* 0x000077731d027816 */ /* 0x002fe200000000ff */
[----:B------:R-:W4:Y:S04]  /*1908c0*/  LDL.LU.64 R20, [R1+0xc70] ;  /* 0x000c700001147983 */ /* 0x000f280000300a00 */
[----:B--2---:R1:W-:Y:S04]  /*1908d0*/  @P6 STG.E.U8 desc[UR6][R16.64], R0 ;  /* 0x0000000010006986 */ /* 0x0043e8000c101106 */
[----:B-1----:R-:W2:Y:S04]  /*1908e0*/  LDL.LU.64 R16, [R1+0xc48] ;  /* 0x000c480001107983 */ /* 0x002ea80000300a00 */
[----:B---3--:R1:W-:Y:S01]  /*1908f0*/  @P4 STG.E.U8 desc[UR6][R18.64], R2 ;  /* 0x0000000212004986 */ /* 0x0083e2000c101106 */
[----:B------:R-:W-:-:S02]  /*190900*/  ISETP.LT.AND P4, PT, R12, UR25, !P5 ;  /* 0x000000190c007c0c */ /* 0x000fc4000ef81270 */
[----:B------:R-:W-:-:S05]  /*190910*/  PRMT R0, R8, 0x7770, RZ ;  /* 0x0000777008007816 */ /* 0x000fca00000000ff */
[----:B------:R3:W-:Y:S04]  /*190920*/  @P2 STG.E.U8 desc[UR6][R4.64], R0 ;  /* 0x0000000004002986 */ /* 0x0007e8000c101106 */
[----:B-1----:R-:W2:Y:S01]  /*190930*/  LDL.LU.64 R18, [R1+0xc40] ;  /* 0x000c400001127983 */ /* 0x002ea20000300a00 */
[----:B------:R-:W-:-:S03]  /*190940*/  PRMT R2, R8, 0x7771, RZ ;  /* 0x0000777108027816 */ /* 0x000fc600000000ff */
[----:B---3--:R-:W3:Y:S04]  /*190950*/  LDL.LU.64 R4, [R1+0xc18] ;  /* 0x000c180001047983 */ /* 0x008ee80000300a00 */
[----:B------:R-:W3:Y:S01]  /*190960*/  LDL.LU R29, [R1+0x814] ;  /* 0x00081400011d7983 */ /* 0x000ee20000300800 */
[----:B------:R-:W-:-:S03]  /*190970*/  PRMT R0, R8, 0x7772, RZ ;  /* 0x0000777208007816 */ /* 0x000fc600000000ff */
[----:B----4-:R1:W-:Y:S04]  /*190980*/  @P3 STG.E.U8 desc[UR6][R24.64], R2 ;  /* 0x0000000218003986 */ /* 0x0103e8000c101106 */
[----:B-1----:R-:W4:Y:S04]  /*190990*/  LDL.LU.64 R24, [R1+0xc10] ;  /* 0x000c100001187983 */ /* 0x002f280000300a00 */
[----:B------:R1:W-:Y:S04]  /*1909a0*/  @P4 STG.E.U8 desc[UR6][R6.64], R0 ;  /* 0x0000000006004986 */ /* 0x0003e8000c101106 */
[----:B-1----:R-:W4:Y:S01]  /*1909b0*/  LDL.LU.64 R6, [R1+0xc00] ;  /* 0x000c000001067983 */ /* 0x002f220000300a00 */
[----:B------:R-:W-:-:S02]  /*1909c0*/  ISETP.LT.AND P5, PT, R26, UR17, !P5 ;  /* 0x000000111a007c0c */ /* 0x000fc4000efa1270 */
[----:B------:R-:W-:Y:S02]  /*1909d0*/  ISETP.GE.AND P6, PT, R3, UR23, PT ;  /* 0x0000001703007c0c */ /* 0x000fe4000bfc6270 */
[----:B------:R-:W-:Y:S01]  /*1909e0*/  PRMT R2, R8, 0x7773, RZ ;  /* 0x0000777308027816 */ /* 0x000fe200000000ff */
[----:B------:R-:W4:Y:S01]  /*1909f0*/  LDL.LU R3, [R1+0x56b4] ;  /* 0x0056b40001037983 */ /* 0x000f220000300800 */
[----:B------:R-:W-:Y:S02]  /*190a00*/  PRMT R0, R28, 0x7770, RZ ;  /* 0x000077701c007816 */ /* 0x000fe400000000ff */
[----:B------:R-:W-:Y:S02]  /*190a10*/  ISETP.LT.AND P3, PT, R11, UR11, !P6 ;  /* 0x0000000b0b007c0c */ /* 0x000fe4000f761270 */
[----:B------:R-:W-:Y:S02]  /*190a20*/  ISETP.LT.AND P2, PT, R13, UR5, !P6 ;  /* 0x000000050d007c0c */ /* 0x000fe4000f741270 */
[----:B------:R-:W-:Y:S01]  /*190a30*/  ISETP.LT.AND P4, PT, R10, UR14, !P6 ;  /* 0x0000000e0a007c0c */ /* 0x000fe2000f781270 */
[----:B------:R-:W1:Y:S01]  /*190a40*/  LDCU UR17, c[0x0][0x398] ;  /* 0x00007300ff1177ac */ /* 0x000e620008000800 */
[----:B------:R-:W0:Y:S01]  /*190a50*/  LDCU UR5, c[0x0][0x398] ;  /* 0x00007300ff0577ac */ /* 0x000e220008000800 */
[----:B------:R-:W0:Y:S01]  /*190a60*/  LDCU UR11, c[0x0][0x398] ;  /* 0x00007300ff0b77ac */ /* 0x000e220008000800 */
[----:B------:R-:W0:Y:S01]  /*190a70*/  LDCU UR14, c[0x0][0x398] ;  /* 0x00007300ff0e77ac */ /* 0x000e220008000800 */
[----:B------:R1:W-:Y:S01]  /*190a80*/  @P5 STG.E.U8 desc[UR6][R22.64], R2 ;  /* 0x0000000216005986 */ /* 0x0003e2000c101106 */
[----:B------:R-:W-:Y:S01]  /*190a90*/  ISETP.LT.AND P5, PT, R15, UR13, !P6 ;  /* 0x0000000d0f007c0c */ /* 0x000fe2000f7a1270 */
[----:B------:R-:W0:Y:S02]  /*190aa0*/  LDCU UR13, c[0x0][0x398] ;  /* 0x00007300ff0d77ac */ /* 0x000e240008000800 */
[----:B------:R0:W-:Y:S01]  /*190ab0*/  @P3 STG.E.U8 desc[UR6][R20.64], R0 ;  /* 0x0000000014003986 */ /* 0x0001e2000c101106 */
[----:B-1----:R-:W-:-:S03]  /*190ac0*/  PRMT R2, R28, 0x7771, RZ ;  /* 0x000077711c027816 */ /* 0x002fc600000000ff */
[----:B------:R-:W4:Y:S01]  /*190ad0*/  LDL.LU.64 R22, [R1+0xbf8] ;  /* 0x000bf80001167983 */ /* 0x000f220000300a00 */
[----:B------:R-:W-:Y:S01]  /*190ae0*/  ISETP.LT.AND P3, PT, R14, UR4, !P6 ;  /* 0x000000040e007c0c */ /* 0x000fe2000f761270 */
[----:B------:R-:W1:Y:S01]  /*190af0*/  LDCU UR4, c[0x0][0x398] ;  /* 0x00007300ff0477ac */ /* 0x000e620008000800 */
[C---:B0-----:R-:W-:Y:S01]  /*190b00*/  PRMT R0, R28.reuse, 0x7772, RZ ;  /* 0x000077721c007816 */ /* 0x041fe200000000ff */
[----:B--2---:R0:W-:Y:S01]  /*190b10*/  @P2 STG.E.U8 desc[UR6][R16.64], R2 ;  /* 0x0000000210002986 */ /* 0x0041e2000c101106 */
[----:B------:R-:W-:Y:S01]  /*190b20*/  ISETP.LT.AND P2, PT, R9, UR16, !P6 ;  /* 0x0000001009007c0c */ /* 0x000fe2000f741270 */
[----:B------:R-:W2:Y:S02]  /*190b30*/  LDCU UR16, c[0x0][0x398] ;  /* 0x00007300ff1077ac */ /* 0x000ea40008000800 */
[----:B0-----:R-:W2:Y:S04]  /*190b40*/  LDL.LU.64 R16, [R1+0xbf0] ;  /* 0x000bf00001107983 */ /* 0x001ea80000300a00 */
[----:B------:R-:W2:Y:S01]  /*190b50*/  LDL.LU R8, [R1+0x858] ;  /* 0x0008580001087983 */ /* 0x000ea20000300800 */
[----:B------:R-:W-:-:S03]  /*190b60*/  PRMT R2, R28, 0x7773, RZ ;  /* 0x000077731c027816 */ /* 0x000fc600000000ff */
[----:B------:R-:W2:Y:S04]  /*190b70*/  LDL.LU.64 R20, [R1+0xbb8] ;  /* 0x000bb80001147983 */ /* 0x000ea80000300a00 */
[----:B------:R0:W-:Y:S04]  /*190b80*/  @P5 STG.E.U8 desc[UR6][R18.64], R0 ;  /* 0x0000000012005986 */ /* 0x0001e8000c101106 */
[----:B---3--:R3:W-:Y:S04]  /*190b90*/  @P4 STG.E.U8 desc[UR6][R4.64], R2 ;  /* 0x0000000204004986 */ /* 0x0087e8000c101106 */
[----:B0-----:R-:W2:Y:S01]  /*190ba0*/  LDL.LU.64 R18, [R1+0xba0] ;  /* 0x000ba00001127983 */ /* 0x001ea20000300a00 */
[----:B------:R-:W-:-:S02]  /*190bb0*/  PRMT R0, R29, 0x7770, RZ ;  /* 0x000077701d007816 */ /* 0x000fc400000000ff */
[----:B---3--:R-:W-:Y:S01]  /*190bc0*/  PRMT R2, R29, 0x7771, RZ ;  /* 0x000077711d027816 */ /* 0x008fe200000000ff */
[----:B------:R-:W3:Y:S04]  /*190bd0*/  LDL.LU.64 R4, [R1+0xb98] ;  /* 0x000b980001047983 */ /* 0x000ee80000300a00 */
[----:B----4-:R-:W-:Y:S04]  /*190be0*/  @P2 STG.E.U8 desc[UR6][R24.64], R0 ;  /* 0x0000000018002986 */ /* 0x010fe8000c101106 */
[----:B------:R0:W-:Y:S04]  /*190bf0*/  @P3 STG.E.U8 desc[UR6][R6.64], R2 ;  /* 0x0000000206003986 */ /* 0x0001e8000c101106 */
[----:B0-----:R-:W4:Y:S01]  /*190c00*/  LDL.LU.64 R6, [R1+0xb68] ;  /* 0x000b680001067983 */ /* 0x001f220000300a00 */
        /* <DEDUP_REMOVED lines=8> */
[----:B------:R-:W0:Y:S01]  /*190c90*/  LDCU UR9, c[0x0][0x398] ;  /* 0x00007300ff0977ac */ /* 0x000e220008000800 */
[----:B------:R-:W0:Y:S01]  /*190ca0*/  LDCU UR15, c[0x0][0x398] ;  /* 0x00007300ff0f77ac */ /* 0x000e220008000800 */
[----:B------:R-:W0:Y:S01]  /*190cb0*/  LDCU UR18, c[0x0][0x398] ;  /* 0x00007300ff1277ac */ /* 0x000e220008000800 */
[----:B------:R-:W0:Y:S01]  /*190cc0*/  LDCU UR19, c[0x0][0x398] ;  /* 0x00007300ff1377ac */ /* 0x000e220008000800 */
[----:B------:R1:W-:Y:S01]  /*190cd0*/  @P4 STG.E.U8 desc[UR6][R22.64], R0 ;  /* 0x0000000016004986 */ /* 0x0003e2000c101106 */
[----:B------:R-:W-:Y:S01]  /*190ce0*/  ISETP.LT.AND P4, PT, R10, UR8, !P5 ;  /* 0x000000080a007c0c */ /* 0x000fe2000ef81270 */
[----:B------:R-:W0:Y:S02]  /*190cf0*/  LDCU UR8, c[0x0][0x398] ;  /* 0x00007300ff0877ac */ /* 0x000e240008000800 */
[----:B-1----:R-:W4:Y:S04]  /*190d00*/  LDL.LU.64 R22, [R1+0xb60] ;  /* 0x000b600001167983 */ /* 0x002f280000300a00 */
[----:B------:R-:W4:Y:S04]  /*190d10*/  LDL.LU R3, [R1+0x56b8] ;  /* 0x0056b80001037983 */ /* 0x000f280000300800 */
[----:B--2---:R1:W-:Y:S01]  /*190d20*/  @P6 STG.E.U8 desc[UR6][R16.64], R2 ;  /* 0x0000000210006986 */ /* 0x0043e2000c101106 */
[----:B------:R-:W-:-:S02]  /*190d30*/  ISETP.LT.AND P6, PT, R15, UR20, !P5 ;  /* 0x000000140f007c0c */ /* 0x000fc4000efc1270 */
[C---:B------:R-:W-:Y:S01]  /*190d40*/  PRMT R0, R8.reuse, 0x7770, RZ ;  /* 0x0000777008007816 */ /* 0x040fe200000000ff */
[----:B------:R-:W2:Y:S01]  /*190d50*/  LDCU UR20, c[0x0][0x398] ;  /* 0x00007300ff1477ac */ /* 0x000ea20008000800 */
[----:B-1----:R-:W2:Y:S01]  /*190d60*/  LDL.LU.64 R16, [R1+0xb58] ;  /* 0x000b580001107983 */ /* 0x002ea20000300a00 */
[----:B------:R-:W-:-:S03]  /*190d70*/  PRMT R2, R8, 0x7771, RZ ;  /* 0x0000777108027816 */ /* 0x000fc600000000ff */
[----:B------:R1:W-:Y:S04]  /*190d80*/  @P3 STG.E.U8 desc[UR6][R20.64], R0 ;  /* 0x0000000014003986 */ /* 0x0003e8000c101106 */
[----:B------:R-:W2:Y:S04]  /*190d90*/  LDL.LU.64 R24, [R1+0xb38] ;  /* 0x000b380001187983 */ /* 0x000ea80000300a00 */
[----:B------:R0:W-:Y:S01]  /*190da0*/  @P2 STG.E.U8 desc[UR6][R18.64], R2 ;  /* 0x0000000212002986 */ /* 0x0001e2000c101106 */
[----:B-1----:R-:W-:-:S03]  /*190db0*/  PRMT R0, R8, 0x7772, RZ ;  /* 0x0000777208007816 */ /* 0x002fc600000000ff */
[----:B0-----:R-:W2:Y:S04]  /*190dc0*/  LDL.LU.64 R18, [R1+0xb30] ;  /* 0x000b300001127983 */ /* 0x001ea80000300a00 */
[----:B------:R-:W2:Y:S01]  /*190dd0*/  LDL.LU R29, [R1+0x838] ;  /* 0x00083800011d7983 */ /* 0x000ea20000300800 */
[----:B------:R-:W-:-:S03]  /*190de0*/  PRMT R2, R8, 0x7773, RZ ;  /* 0x0000777308027816 */ /* 0x000fc600000000ff */
[----:B------:R-:W2:Y:S04]  /*190df0*/  LDL.LU.64 R20, [R1+0xb18] ;  /* 0x000b180001147983 */ /* 0x000ea80000300a00 */
[----:B---3--:R-:W-:Y:S04]  /*190e00*/  @P6 STG.E.U8 desc[UR6][R4.64], R0 ;  /* 0x0000000004006986 */ /* 0x008fe8000c101106 */
[----:B----4-:R0:W-:Y:S04]  /*190e10*/  @P4 STG.E.U8 desc[UR6][R6.64], R2 ;  /* 0x0000000206004986 */ /* 0x0101e8000c101106 */
[----:B0-----:R-:W3:Y:S01]  /*190e20*/  LDL.LU.64 R6, [R1+0xae0] ;  /* 0x000ae00001067983 */ /* 0x001ee20000300a00 */
[----:B------:R-:W-:-:S02]  /*190e30*/  ISETP.LT.AND P2, PT, R9, UR10, !P5 ;  /* 0x0000000a09007c0c */ /* 0x000fc4000ef41270 */
[----:B------:R-:W-:Y:S02]  /*190e40*/  ISETP.LT.AND P3, PT, R14, UR12, !P5 ;  /* 0x0000000c0e007c0c */ /* 0x000fe4000ef61270 */
[----:B------:R-:W-:Y:S01]  /*190e50*/  PRMT R0, R28, 0x7770, RZ ;  /* 0x000077701c007816 */ /* 0x000fe200000000ff */
[----:B------:R-:W4:Y:S01]  /*190e60*/  LDL.LU.64 R4, [R1+0xad0] ;  /* 0x000ad00001047983 */ /* 0x000f220000300a00 */
[----:B------:R-:W-:Y:S02]  /*190e70*/  ISETP.LT.AND P4, PT, R12, UR17, !P5 ;  /* 0x000000110c007c0c */ /* 0x000fe4000ef81270 */
[----:B------:R-:W-:Y:S01]  /*190e80*/  PRMT R2, R28, 0x7771, RZ ;  /* 0x000077711c027816 */ /* 0x000fe200000000ff */
[----:B------:R-:W4:Y:S01]  /*190e90*/  LDL.LU R8, [R1+0x818] ;  /* 0x0008180001087983 */ /* 0x000f220000300800 */
[----:B------:R-:W-:Y:S01]  /*190ea0*/  ISETP.LT.AND P5, PT, R26, UR5, !P5 ;  /* 0x000000051a007c0c */ /* 0x000fe2000efa1270 */
[----:B------:R-:W0:Y:S01]  /*190eb0*/  LDCU UR10, c[0x0][0x398] ;  /* 0x00007300ff0a77ac */ /* 0x000e220008000800 */
[----:B------:R-:W1:Y:S01]  /*190ec0*/  LDCU UR12, c[0x0][0x398] ;  /* 0x00007300ff0c77ac */ /* 0x000e620008000800 */
[----:B------:R-:W0:Y:S01]  /*190ed0*/  LDCU UR5, c[0x0][0x398] ;  /* 0x00007300ff0577ac */ /* 0x000e220008000800 */
[----:B------:R-:W0:Y:S01]  /*190ee0*/  LDCU UR17, c[0x0][0x398] ;  /* 0x00007300ff1177ac */ /* 0x000e220008000800 */
[----:B------:R0:W-:Y:S01]  /*190ef0*/  @P2 STG.E.U8 desc[UR6][R22.64], R0 ;  /* 0x0000000016002986 */ /* 0x0001e2000c101106 */
[----:B------:R-:W-:-:S02]  /*190f00*/  ISETP.LT.AND P2, PT, R13, UR13, !P0 ;  /* 0x0000000d0d007c0c */ /* 0x000fc4000c741270 */
[----:B------:R-:W-:Y:S01]  /*190f10*/  ISETP.GE.AND P6, PT, R3, UR35, PT ;  /* 0x0000002303007c0c */ /* 0x000fe2000bfc6270 */
[----:B------:R-:W1:Y:S01]  /*190f20*/  LDCU UR13, c[0x0][0x398] ;  /* 0x00007300ff0d77ac */ /* 0x000e620008000800 */
[----:B0-----:R-:W4:Y:S01]  /*190f30*/  LDL.LU.64 R22, [R1+0xab8] ;  /* 0x000ab80001167983 */ /* 0x001f220000300a00 */
[----:B------:R-:W-:-:S03]  /*190f40*/  PRMT R0, R28, 0x7772, RZ ;  /* 0x000077721c007816 */ /* 0x000fc600000000ff */
[----:B--2---:R0:W-:Y:S01]  /*190f50*/  @P3 STG.E.U8 desc[UR6][R16.64], R2 ;  /* 0x0000000210003986 */ /* 0x0041e2000c101106 */
[----:B------:R-:W-:-:S03]  /*190f60*/  ISETP.LT.AND P3, PT, R11, UR11, !P0 ;  /* 0x0000000b0b007c0c */ /* 0x000fc6000c761270 */
[----:B------:R2:W-:Y:S01]  /*190f70*/  @P4 STG.E.U8 desc[UR6][R24.64], R0 ;  /* 0x0000000018004986 */ /* 0x0005e2000c101106 */
[----:B------:R-:W1:Y:S03]  /*190f80*/  LDCU UR11, c[0x0][0x398] ;  /* 0x00007300ff0b77ac */ /* 0x000e660008000800 */
[----:B0-----:R-:W4:Y:S01]  /*190f90*/  LDL.LU.64 R16, [R1+0xab0] ;  /* 0x000ab00001107983 */ /* 0x001f220000300a00 */
[----:B------:R-:W-:-:S05]  /*190fa0*/  PRMT R2, R28, 0x7773, RZ ;  /* 0x000077731c027816 */ /* 0x000fca00000000ff */
[----:B------:R0:W-:Y:S01]  /*190fb0*/  @P5 STG.E.U8 desc[UR6][R18.64], R2 ;  /* 0x0000000212005986 */ /* 0x0001e2000c101106 */
[----:B--2---:R-:W-:-:S05]  /*190fc0*/  PRMT R0, R29, 0x7770, RZ ;  /* 0x000077701d007816 */ /* 0x004fca00000000ff */
[----:B------:R2:W-:Y:S04]  /*190fd0*/  @P3 STG.E.U8 desc[UR6][R20.64], R0 ;  /* 0x0000000014003986 */ /* 0x0005e8000c101106 */
[----:B0-----:R-:W4:Y:S01]  /*190fe0*/  LDL.LU.64 R18, [R1+0xaa8] ;  /* 0x000aa80001127983 */ /* 0x001f220000300a00 */
[----:B------:R-:W-:-:S03]  /*190ff0*/  PRMT R2, R29, 0x7771, RZ ;  /* 0x000077711d027816 */ /* 0x000fc600000000ff */
[----:B------:R-:W4:Y:S04]  /*191000*/  LDL.LU R3, [R1+0x56bc] ;  /* 0x0056bc0001037983 */ /* 0x000f280000300800 */
[----:B--2---:R-:W2:Y:S04]  /*191010*/  LDL.LU.64 R20, [R1+0xa80] ;  /* 0x000a800001147983 */ /* 0x004ea80000300a00 */
[----:B------:R-:W2:Y:S04]  /*191020*/  LDL.LU R25, [R1+0x85c] ;  /* 0x00085c0001197983 */ /* 0x000ea80000300800 */
[----:B---3--:R0:W-:Y:S04]  /*191030*/  @P2 STG.E.U8 desc[UR6][R6.64], R2 ;  /* 0x0000000206002986 */ /* 0x0081e8000c101106 */
[----:B0-----:R-:W3:Y:S01]  /*191040*/  LDL.LU.64 R6, [R1+0xaa0] ;  /* 0x000aa00001067983 */ /* 0x001ee20000300a00 */
[----:B------:R-:W-:-:S02]  /*191050*/  ISETP.LT.AND P5, PT, R15, UR4, !P0 ;  /* 0x000000040f007c0c */ /* 0x000fc4000c7a1270 */
[----:B------:R-:W-:Y:S02]  /*191060*/  ISETP.LT.AND P4, PT, R10, UR14, !P0 ;  /* 0x0000000e0a007c0c */ /* 0x000fe4000c781270 */
[----:B------:R-:W-:Y:S02]  /*191070*/  PRMT R0, R29, 0x7772, RZ ;  /* 0x000077721d007816 */ /* 0x000fe400000000ff */
[----:B------:R-:W-:Y:S02]  /*191080*/  ISETP.LT.AND P3, PT, R9, UR9, !P0 ;  /* 0x0000000909007c0c */ /* 0x000fe4000c761270 */
[----:B------:R-:W-:Y:S01]  /*191090*/  PRMT R2, R29, 0x7773, RZ ;  /* 0x000077731d027816 */ /* 0x000fe200000000ff */
[----:B------:R-:W0:Y:S01]  /*1910a0*/  LDCU UR4, c[0x0][0x398] ;  /* 0x00007300ff0477ac */ /* 0x000e220008000800 */
[----:B------:R-:W3:Y:S01]  /*1910b0*/  LDL.LU.64 R28, [R1+0xa48] ;  /* 0x000a4800011c7983 */ /* 0x000ee20000300a00 */
[----:B------:R-:W0:Y:S01]  /*1910c0*/  LDCU UR14, c[0x0][0x398] ;  /* 0x00007300ff0e77ac */ /* 0x000e220008000800 */
[----:B------:R-:W0:Y:S02]  /*1910d0*/  LDCU UR9, c[0x0][0x398] ;  /* 0x00007300ff0977ac */ /* 0x000e240008000800 */
[----:B----4-:R4:W-:Y:S04]  /*1910e0*/  @P5 STG.E.U8 desc[UR6][R4.64], R0 ;  /* 0x0000000004005986 */ /* 0x0109e8000c101106 */
[----:B------:R0:W-:Y:S01]  /*1910f0*/  @P4 STG.E.U8 desc[UR6][R22.64], R2 ;  /* 0x0000000216004986 */ /* 0x0001e2000c101106 */
[----:B------:R-:W-:-:S02]  /*191100*/  ISETP.LT.AND P4, PT, R14, UR15, !P0 ;  /* 0x0000000f0e007c0c */ /* 0x000fc4000c781270 */
[----:B------:R-:W-:Y:S02]  /*191110*/  ISETP.LT.AND P5, PT, R12, UR16, !P0 ;  /* 0x000000100c007c0c */ /* 0x000fe4000c7a1270 */
[----:B------:R-:W-:Y:S01]  /*191120*/  ISETP.LT.AND P0, PT, R26, UR8, !P0 ;  /* 0x000000081a007c0c */ /* 0x000fe2000c701270 */
[----:B------:R-:W1:Y:S01]  /*191130*/  LDCU UR15, c[0x0][0x398] ;  /* 0x00007300ff0f77ac */ /* 0x000e620008000800 */
[----:B------:R-:W1:Y:S01]  /*191140*/  LDCU UR16, c[0x0][0x398] ;  /* 0x00007300ff1077ac */ /* 0x000e620008000800 */
[----:B------:R-:W1:Y:S01]  /*191150*/  LDCU UR8, c[0x0][0x398] ;  /* 0x00007300ff0877ac */ /* 0x000e620008000800 */
[C---:B----4-:R-:W-:Y:S02]  /*191160*/  PRMT R0, R8.reuse, 0x7770, RZ ;  /* 0x0000777008007816 */ /* 0x050fe400000000ff */
[----:B0-----:R-:W-:-:S03]  /*191170*/  PRMT R2, R8, 0x7772, RZ ;  /* 0x0000777208027816 */ /* 0x001fc600000000ff */
[----:B------:R0:W-:Y:S02]  /*191180*/  @P3 STG.E.U8 desc[UR6][R16.64], R0 ;  /* 0x0000000010003986 */ /* 0x0001e4000c101106 */
[----:B0-----:R-:W-:-:S05]  /*191190*/  PRMT R0, R8, 0x7771, RZ ;  /* 0x0000777108007816 */ /* 0x001fca00000000ff */
[----:B------:R0:W-:Y:S01]  /*1911a0*/  @P4 STG.E.U8 desc[UR6][R18.64], R0 ;  /* 0x0000000012004986 */ /* 0x0001e2000c101106 */
[----:B------:R-:W-:-:S03]  /*1911b0*/  ISETP.GE.AND P2, PT, R3, UR37, PT ;  /* 0x0000002503007c0c */ /* 0x000fc6000bf46270 */
[----:B------:R-:W4:Y:S04]  /*1911c0*/  LDL.LU R3, [R1+0x56c0] ;  /* 0x0056c00001037983 */ /* 0x000f280000300800 */
[----:B------:R-:W4:Y:S04]  /*1911d0*/  LDL.LU.64 R16, [R1+0xa40] ;  /* 0x000a400001107983 */ /* 0x000f280000300a00 */
[----:B------:R-:W4:Y:S04]  /*1911e0*/  LDL.LU.64 R22, [R1+0xa38] ;  /* 0x000a380001167983 */ /* 0x000f280000300a00 */
[----:B--2---:R-:W-:Y:S01]  /*1911f0*/  @P5 STG.E.U8 desc[UR6][R20.64], R2 ;  /* 0x0000000214005986 */ /* 0x004fe2000c101106 */
[----:B0-----:R-:W-:-:S03]  /*191200*/  PRMT R0, R8, 0x7773, RZ ;  /* 0x0000777308007816 */ /* 0x001fc600000000ff */
[----:B------:R-:W2:Y:S04]  /*191210*/  LDL.LU.64 R18, [R1+0xa10] ;  /* 0x000a100001127983 */ /* 0x000ea80000300a00 */
[----:B------:R-:W2:Y:S04]  /*191220*/  LDL.LU R8, [R1+0x87c] ;  /* 0x00087c0001087983 */ /* 0x000ea80000300800 */
[----:B---3--:R0:W-:Y:S04]  /*191230*/  @P0 STG.E.U8 desc[UR6][R6.64], R0 ;  /* 0x0000000006000986 */ /* 0x0081e8000c101106 */
[----:B0-----:R-:W3:Y:S04]  /*191240*/  LDL.LU.64 R6, [R1+0xa30] ;  /* 0x000a300001067983 */ /* 0x001ee80000300a00 */
[----:B------:R-:W2:Y:S01]  /*191250*/  LDL.LU.64 R20, [R1+0x9e8] ;  /* 0x0009e80001147983 */ /* 0x000ea20000300a00 */
[----:B------:R-:W-:-:S02]  /*191260*/  ISETP.LT.AND P3, PT, R11, UR10, !P1 ;  /* 0x0000000a0b007c0c */ /* 0x000fc4000cf61270 */
[----:B------:R-:W-:Y:S02]  /*191270*/  PRMT R2, R25, 0x7770, RZ ;  /* 0x0000777019027816 */ /* 0x000fe400000000ff */
[----:B-1----:R-:W-:Y:S02]  /*191280*/  ISETP.LT.AND P4, PT, R13, UR12, !P1 ;  /* 0x0000000c0d007c0c */ /* 0x002fe4000cf81270 */
[----:B------:R-:W-:Y:S02]  /*191290*/  ISETP.LT.AND P5, PT, R15, UR5, !P1 ;  /* 0x000000050f007c0c */ /* 0x000fe4000cfa1270 */
[C---:B------:R-:W-:Y:S01]  /*1912a0*/  PRMT R0, R25.reuse, 0x7772, RZ ;  /* 0x0000777219007816 */ /* 0x040fe200000000ff */
[----:B------:R-:W0:Y:S01]  /*1912b0*/  LDCU UR10, c[0x0][0x398] ;  /* 0x00007300ff0a77ac */ /* 0x000e220008000800 */
[----:B------:R-:W1:Y:S01]  /*1912c0*/  LDCU UR12, c[0x0][0x398] ;  /* 0x00007300ff0c77ac */ /* 0x000e620008000800 */
[----:B------:R-:W0:Y:S02]  /*1912d0*/  LDCU UR5, c[0x0][0x398] ;  /* 0x00007300ff0577ac */ /* 0x000e240008000800 */
[----:B------:R-:W-:Y:S01]  /*1912e0*/  @P3 STG.E.U8 desc[UR6][R28.64], R2 ;  /* 0x000000021c003986 */ /* 0x000fe2000c101106 */
[----:B------:R-:W-:Y:S01]  /*1912f0*/  ISETP.LT.AND P3, PT, R10, UR11, !P1 ;  /* 0x0000000b0a007c0c */ /* 0x000fe2000cf61270 */
[----:B------:R-:W0:Y:S02]  /*191300*/  LDCU UR11, c[0x0][0x398] ;  /* 0x00007300ff0b77ac */ /* 0x000e240008000800 */
[----:B--2---:R2:W-:Y:S04]  /*191310*/  STL.64 [R1+0x5740], R20 ;  /* 0x0057401401007387 */ /* 0x0045e80000100a00 */
[----:B--2---:R-:W2:Y:S01]  /*191320*/  LDL.LU.64 R20, [R1+0x9f0] ;  /* 0x0009f00001147983 */ /* 0x004ea20000300a00 */
[----:B------:R-:W-:-:S02]  /*191330*/  PRMT R2, R25, 0x7771, RZ ;  /* 0x0000777119027816 */ /* 0x000fc400000000ff */
[----:B----4-:R-:W-:Y:S02]  /*191340*/  ISETP.GE.AND P0, PT, R3, UR39, PT ;  /* 0x0000002703007c0c */ /* 0x010fe4000bf06270 */
[----:B------:R-:W-:Y:S01]  /*191350*/  PRMT R3, R25, 0x7773, RZ ;  /* 0x0000777319037816 */ /* 0x000fe200000000ff */
[----:B------:R-:W4:Y:S04]  /*191360*/  LDL.LU.64 R28, [R1+0x9e0] ;  /* 0x0009e000011c7983 */ /* 0x000f280000300a00 */
[----:B------:R0:W-:Y:S04]  /*191370*/  @P4 STG.E.U8 desc[UR6][R16.64], R2 ;  /* 0x0000000210004986 */ /* 0x0001e8000c101106 */
[----:B------:R-:W-:Y:S01]  /*191380*/  @P5 STG.E.U8 desc[UR6][R22.64], R0 ;  /* 0x0000000016005986 */ /* 0x000fe2000c101106 */
[----:B------:R-:W-:-:S03]  /*191390*/  ISETP.LT.AND P4, PT, R9, UR4, !P1 ;  /* 0x0000000409007c0c */ /* 0x000fc6000cf81270 */
[----:B------:R1:W-:Y:S01]  /*1913a0*/  @P3 STG.E.U8 desc[UR6][R18.64], R3 ;  /* 0x0000000312003986 */ /* 0x0003e2000c101106 */
[----:B------:R-:W-:-:S03]  /*1913b0*/  ISETP.LT.AND P3, PT, R14, UR13, !P1 ;  /* 0x0000000d0e007c0c */ /* 0x000fc6000cf61270 */
[----:B------:R-:W4:Y:S01]  /*1913c0*/  LDL.LU R24, [R1+0x83c] ;  /* 0x00083c0001187983 */ /* 0x000f220000300800 */
[C---:B------:R-:W-:Y:S02]  /*1913d0*/  PRMT R4, R8.reuse, 0x7773, RZ ;  /* 0x0000777308047816 */ /* 0x040fe400000000ff */
[C---:B0-----:R-:W-:Y:S01]  /*1913e0*/  PRMT R2, R8.reuse, 0x7771, RZ ;  /* 0x0000777108027816 */ /* 0x041fe200000000ff */
[----:B------:R-:W4:Y:S04]  /*1913f0*/  LDL.LU.64 R16, [R1+0x9b0] ;  /* 0x0009b00001107983 */ /* 0x000f280000300a00 */
[----:B-1----:R-:W4:Y:S01]  /*191400*/  LDL.LU.64 R18, [R1+0x9d0] ;  /* 0x0009d00001127983 */ /* 0x002f220000300a00 */
[C---:B------:R-:W-:Y:S02]  /*191410*/  PRMT R3, R8.reuse, 0x7770, RZ ;  /* 0x0000777008037816 */ /* 0x040fe400000000ff */
[----:B------:R-:W-:Y:S01]  /*191420*/  PRMT R0, R8, 0x7772, RZ ;  /* 0x0000777208007816 */ /* 0x000fe200000000ff */
[----:B------:R-:W4:Y:S04]  /*191430*/  LDL.LU.64 R22, [R1+0x9c8] ;  /* 0x0009c80001167983 */ /* 0x000f280000300a00 */
[----:B---3--:R0:W-:Y:S04]  /*191440*/  @P4 STG.E.U8 desc[UR6][R6.64], R3 ;  /* 0x0000000306004986 */ /* 0x0081e8000c101106 */
[----:B------:R-:W3:Y:S01]  /*191450*/  LDL.LU R8, [R1+0x56c4] ;  /* 0x0056c40001087983 */ /* 0x000ee20000300800 */
[----:B------:R-:W-:Y:S01]  /*191460*/  ISETP.LT.AND P5, PT, R12, UR14, !P1 ;  /* 0x0000000e0c007c0c */ /* 0x000fe2000cfa1270 */
[----:B------:R-:W1:Y:S01]  /*191470*/  LDCU UR4, c[0x0][0x398] ;  /* 0x00007300ff0477ac */ /* 0x000e620008000800 */
[----:B------:R-:W1:Y:S01]  /*191480*/  LDCU UR13, c[0x0][0x398] ;  /* 0x00007300ff0d77ac */ /* 0x000e620008000800 */
[----:B0-----:R-:W3:Y:S04]  /*191490*/  LDL.LU.64 R6, [R1+0x9c0] ;  /* 0x0009c00001067983 */ /* 0x001ee80000300a00 */
[----:B--2---:R0:W-:Y:S01]  /*1914a0*/  @P3 STG.E.U8 desc[UR6][R20.64], R2 ;  /* 0x0000000214003986 */ /* 0x0041e2000c101106 */
[----:B------:R-:W-:Y:S01]  /*1914b0*/  ISETP.LT.AND P4, PT, R11, UR15, !P6 ;  /* 0x0000000f0b007c0c */ /* 0x000fe2000f781270 */
[----:B------:R-:W2:Y:S02]  /*1914c0*/  LDCU UR14, c[0x0][0x398] ;  /* 0x00007300ff0e77ac */ /* 0x000ea40008000800 */
[----:B0-----:R-:W2:Y:S01]  /*1914d0*/  LDL.LU.64 R20, [R1+0x5740] ;  /* 0x0057400001147983 */ /* 0x001ea20000300a00 */
[----:B------:R-:W-:-:S03]  /*1914e0*/  ISETP.LT.AND P1, PT, R26, UR9, !P1 ;  /* 0x000000091a007c0c */ /* 0x000fc6000cf21270 */
[----:B------:R-:W3:Y:S01]  /*1914f0*/  LDL.LU R5, [R1+0x81c] ;  /* 0x00081c0001057983 */ /* 0x000ee20000300800 */
[----:B------:R-:W-:Y:S02]  /*191500*/  ISETP.LT.AND P3, PT, R13, UR16, !P6 ;  /* 0x000000100d007c0c */ /* 0x000fe4000f761270 */
[C---:B----4-:R-:W-:Y:S02]  /*191510*/  PRMT R2, R24.reuse, 0x7771, RZ ;  /* 0x0000777118027816 */ /* 0x050fe400000000ff */
[----:B------:R-:W-:Y:S01]  /*191520*/  PRMT R3, R24, 0x7773, RZ ;  /* 0x0000777318037816 */ /* 0x000fe200000000ff */
[----:B------:R-:W0:Y:S01]  /*191530*/  LDCU UR9, c[0x0][0x398] ;  /* 0x00007300ff0977ac */ /* 0x000e220008000800 */
[----:B------:R-:W4:Y:S01]  /*191540*/  LDCU UR15, c[0x0][0x398] ;  /* 0x00007300ff0f77ac */ /* 0x000f220008000800 */
[----:B------:R-:W0:Y:S01]  /*191550*/  LDCU UR16, c[0x0][0x398] ;  /* 0x00007300ff1077ac */ /* 0x000e220008000800 */
[----:B--2---:R-:W-:Y:S04]  /*191560*/  @P5 STG.E.U8 desc[UR6][R20.64], R0 ;  /* 0x0000000014005986 */ /* 0x004fe8000c101106 */
[----:B------:R2:W-:Y:S01]  /*191570*/  @P1 STG.E.U8 desc[UR6][R28.64], R4 ;  /* 0x000000041c001986 */ /* 0x0005e2000c101106 */
[----:B---3--:R-:W-:-:S03]  /*191580*/  ISETP.GE.AND P1, PT, R8, UR41, PT ;  /* 0x0000002908007c0c */ /* 0x008fc6000bf26270 */
[----:B--2---:R-:W2:Y:S01]  /*191590*/  LDL.LU.64 R28, [R1+0xa08] ;  /* 0x000a0800011c7983 */ /* 0x004ea20000300a00 */
[----:B------:R-:W-:-:S03]  /*1915a0*/  PRMT R0, R24, 0x7770, RZ ;  /* 0x0000777018007816 */ /* 0x000fc600000000ff */
[----:B------:R-:W3:Y:S04]  /*1915b0*/  LDL.LU.64 R20, [R1+0xa00] ;  /* 0x000a000001147983 */ /* 0x000ee80000300a00 */
[----:B------:R0:W-:Y:S04]  /*1915c0*/  @P4 STG.E.U8 desc[UR6][R16.64], R0 ;  /* 0x0000000010004986 */ /* 0x0001e8000c101106 */
[----:B------:R1:W-:Y:S04]  /*1915d0*/  @P3 STG.E.U8 desc[UR6][R18.64], R2 ;  /* 0x0000000212003986 */ /* 0x0003e8000c101106 */
[----:B0-----:R-:W4:Y:S04]  /*1915e0*/  LDL.LU.64 R16, [R1+0x9f8] ;  /* 0x0009f80001107983 */ /* 0x001f280000300a00 */
[----:B------:R-:W4:Y:S01]  /*1915f0*/  LDL.LU R8, [R1+0x770] ;  /* 0x0007700001087983 */ /* 0x000f220000300800 */
[----:B------:R-:W-:-:S03]  /*191600*/  PRMT R0, R24, 0x7772, RZ ;  /* 0x0000777218007816 */ /* 0x000fc600000000ff */
[----:B------:R-:W4:Y:S04]  /*191610*/  LDL.LU.64 R24, [R1+0xa28] ;  /* 0x000a280001187983 */ /* 0x000f280000300a00 */
[----:B-1----:R-:W4:Y:S01]  /*191620*/  LDL.LU.64 R18, [R1+0x9d8] ;  /* 0x0009d80001127983 */ /* 0x002f220000300a00 */
[----:B------:R-:W-:Y:S02]  /*191630*/  ISETP.LT.AND P5, PT, R15, UR8, !P6 ;  /* 0x000000080f007c0c */ /* 0x000fe4000f7a1270 */
[----:B------:R-:W-:Y:S02]  /*191640*/  ISETP.LT.AND P4, PT, R10, UR10, !P6 ;  /* 0x0000000a0a007c0c */ /* 0x000fe4000f781270 */
[----:B------:R-:W-:Y:S02]  /*191650*/  ISETP.LT.AND P3, PT, R9, UR17, !P6 ;  /* 0x0000001109007c0c */ /* 0x000fe4000f761270 */
[----:B------:R-:W-:-:S02]  /*191660*/  PRMT R2, R5, 0x7771, RZ ;  /* 0x0000777105027816 */ /* 0x000fc400000000ff */
[----:B------:R-:W-:Y:S01]  /*191670*/  PRMT R4, R5, 0x7773, RZ ;  /* 0x0000777305047816 */ /* 0x000fe200000000ff */
[----:B------:R-:W0:Y:S01]  /*191680*/  LDCU UR8, c[0x0][0x398] ;  /* 0x00007300ff0877ac */ /* 0x000e220008000800 */
[----:B------:R-:W1:Y:S01]  /*191690*/  LDCU UR10, c[0x0][0x398] ;  /* 0x00007300ff0a77ac */ /* 0x000e620008000800 */
[----:B------:R-:W0:Y:S02]  /*1916a0*/  LDCU UR17, c[0x0][0x398] ;  /* 0x00007300ff1177ac */ /* 0x000e240008000800 */
[----:B------:R1:W-:Y:S04]  /*1916b0*/  @P5 STG.E.U8 desc[UR6][R22.64], R0 ;  /* 0x0000000016005986 */ /* 0x0003e8000c101106 */
[----:B------:R0:W-:Y:S01]  /*1916c0*/  @P4 STG.E.U8 desc[UR6][R6.64], R3 ;  /* 0x0000000306004986 */ /* 0x0001e2000c101106 */
[----:B------:R-:W-:-:S02]  /*1916d0*/  ISETP.LT.AND P5, PT, R14, UR12, !P6 ;  /* 0x0000000c0e007c0c */ /* 0x000fc4000f7a1270 */
[----:B------:R-:W-:Y:S02]  /*1916e0*/  ISETP.LT.AND P4, PT, R12, UR5, !P6 ;  /* 0x000000050c007c0c */ /* 0x000fe4000f781270 */
[----:B------:R-:W-:Y:S01]  /*1916f0*/  ISETP.LT.AND P6, PT, R26, UR11, !P6 ;  /* 0x0000000b1a007c0c */ /* 0x000fe2000f7c1270 */
[----:B------:R-:W2:Y:S01]  /*191700*/  LDCU UR12, c[0x0][0x398] ;  /* 0x00007300ff0c77ac */ /* 0x000ea20008000800 */
[----:B------:R-:W2:Y:S01]  /*191710*/  LDCU UR5, c[0x0][0x398] ;  /* 0x00007300ff0577ac */ /* 0x000ea20008000800 */
[----:B------:R-:W2:Y:S01]  /*191720*/  LDCU UR11, c[0x0][0x398] ;  /* 0x00007300ff0b77ac */ /* 0x000ea20008000800 */
[C---:B-1----:R-:W-:Y:S02]  /*191730*/  PRMT R0, R5.reuse, 0x7772, RZ ;  /* 0x0000777205007816 */ /* 0x042fe400000000ff */
[----:B0-----:R-:W-:Y:S01]  /*191740*/  PRMT R3, R5, 0x7770, RZ ;  /* 0x0000777005037816 */ /* 0x001fe200000000ff */
[----:B------:R-:W4:Y:S04]  /*191750*/  LDL.LU.64 R22, [R1+0xa20] ;  /* 0x000a200001167983 */ /* 0x000f280000300a00 */
[----:B------:R-:W4:Y:S04]  /*191760*/  LDL.LU.64 R6, [R1+0xa18] ;  /* 0x000a180001067983 */ /* 0x000f280000300a00 */
[----:B--2---:R0:W-:Y:S01]  /*191770*/  @P3 STG.E.U8 desc[UR6][R28.64], R3 ;  /* 0x000000031c003986 */ /* 0x0041e2000c101106 */
[----:B------:R-:W-:-:S03]  /*191780*/  ISETP.LT.AND P3, PT, R11, UR18, !P2 ;  /* 0x000000120b007c0c */ /* 0x000fc6000d761270 */
[----:B---3--:R1:W-:Y:S01]  /*191790*/  @P5 STG.E.U8 desc[UR6][R20.64], R2 ;  /* 0x0000000214005986 */ /* 0x0083e2000c101106 */
[----:B------:R-:W2:Y:S03]  /*1917a0*/  LDCU UR18, c[0x0][0x398] ;  /* 0x00007300ff1277ac */ /* 0x000ea60008000800 */
[----:B0-----:R-:W3:Y:S04]  /*1917b0*/  LDL.LU.64 R28, [R1+0x5738] ;  /* 0x00573800011c7983 */ /* 0x001ee80000300a00 */
[----:B-1----:R-:W2:Y:S04]  /*1917c0*/  LDL.LU.64 R20, [R1+0xa60] ;  /* 0x000a600001147983 */ /* 0x002ea80000300a00 */
[----:B----4-:R0:W-:Y:S04]  /*1917d0*/  @P4 STG.E.U8 desc[UR6][R16.64], R0 ;  /* 0x0000000010004986 */ /* 0x0101e8000c101106 */
[----:B------:R-:W-:Y:S01]  /*1917e0*/  @P6 STG.E.U8 desc[UR6][R24.64], R4 ;  /* 0x0000000418006986 */ /* 0x000fe2000c101106 */
[----:B0-----:R-:W-:-:S03]  /*1917f0*/  PRMT R0, R8, 0x7770, RZ ;  /* 0x0000777008007816 */ /* 0x001fc600000000ff */
[----:B------:R-:W4:Y:S04]  /*191800*/  LDL.LU.64 R16, [R1+0xa58] ;  /* 0x000a580001107983 */ /* 0x000f280000300a00 */
[----:B------:R0:W-:Y:S04]  /*191810*/  @P3 STG.E.U8 desc[UR6][R18.64], R0 ;  /* 0x0000000012003986 */ /* 0x0001e8000c101106 */
[----:B0-----:R-:W2:Y:S04]  /*191820*/  LDL.LU.64 R18, [R1+0xa78] ;  /* 0x000a780001127983 */ /* 0x001ea80000300a00 */
[----:B------:R-:W2:Y:S04]  /*191830*/  LDL.LU R3, [R1+0x56c8] ;  /* 0x0056c80001037983 */ /* 0x000ea80000300800 */
[----:B------:R-:W2:Y:S01]  /*191840*/  LDL.LU.64 R24, [R1+0xa68] ;  /* 0x000a680001187983 */ /* 0x000ea20000300a00 */
[----:B------:R-:W-:-:S02]  /*191850*/  ISETP.LT.AND P5, PT, R13, UR4, !P2 ;  /* 0x000000040d007c0c */ /* 0x000fc4000d7a1270 */
[----:B------:R-:W-:Y:S02]  /*191860*/  ISETP.LT.AND P4, PT, R15, UR13, !P2 ;  /* 0x0000000d0f007c0c */ /* 0x000fe4000d781270 */
[C---:B------:R-:W-:Y:S02]  /*191870*/  PRMT R0, R8.reuse, 0x7771, RZ ;  /* 0x0000777108007816 */ /* 0x040fe400000000ff */
[----:B------:R-:W-:Y:S02]  /*191880*/  PRMT R2, R8, 0x7772, RZ ;  /* 0x0000777208027816 */ /* 0x000fe400000000ff */
[----:B------:R-:W-:Y:S02]  /*191890*/  ISETP.LT.AND P3, PT, R10, UR9, !P2 ;  /* 0x000000090a007c0c */ /* 0x000fe4000d761270 */
[----:B------:R-:W-:Y:S01]  /*1918a0*/  ISETP.LT.AND P6, PT, R12, UR16, !P2 ;  /* 0x000000100c007c0c */ /* 0x000fe2000d7c1270 */
[----:B------:R-:W0:Y:S01]  /*1918b0*/  LDCU UR4, c[0x0][0x398] ;  /* 0x00007300ff0477ac */ /* 0x000e220008000800 */
[----:B------:R-:W1:Y:S01]  /*1918c0*/  LDCU UR13, c[0x0][0x398] ;  /* 0x00007300ff0d77ac */ /* 0x000e620008000800 */
[----:B------:R-:W0:Y:S01]  /*1918d0*/  LDCU UR9, c[0x0][0x398] ;  /* 0x00007300ff0977ac */ /* 0x000e220008000800 */
[----:B------:R-:W0:Y:S01]  /*1918e0*/  LDCU UR16, c[0x0][0x398] ;  /* 0x00007300ff1077ac */ /* 0x000e220008000800 */
[----:B------:R0:W-:Y:S04]  /*1918f0*/  @P5 STG.E.U8 desc[UR6][R22.64], R0 ;  /* 0x0000000016005986 */ /* 0x0001e8000c101106 */
[----:B------:R3:W-:Y:S04]  /*191900*/  @P4 STG.E.U8 desc[UR6][R6.64], R2 ;  /* 0x0000000206004986 */ /* 0x0007e8000c101106 */
[----:B------:R-:W0:Y:S01]  /*191910*/  LDS.128 R4, [R27] ;  /* 0x000000001b047984 */ /* 0x000e220000000c00 */
[----:B------:R-:W-:-:S03]  /*191920*/  ISETP.LT.AND P5, PT, R9, UR14, !P2 ;  /* 0x0000000e09007c0c */ /* 0x000fc6000d7a1270 */
[----:B--2---:R2:W-:Y:S01]  /*191930*/  STL.64 [R1+0x5730], R24 ;  /* 0x0057301801007387 */ /* 0x0045e20000100a00 */
[----:B------:R-:W-:Y:S02]  /*191940*/  ISETP.LT.AND P4, PT, R14, UR15, !P2 ;  /* 0x0000000f0e007c0c */ /* 0x000fe4000d781270 */
[----:B0-----:R-:W-:Y:S02]  /*191950*/  PRMT R0, R8, 0x7773, RZ ;  /* 0x0000777308007816 */ /* 0x001fe400000000ff */
[C---:B---3--:R-:W-:Y:S01]  /*191960*/  PRMT R2, R29.reuse, 0x7770, RZ ;  /* 0x000077701d027816 */ /* 0x048fe200000000ff */
[----:B------:R-:W0:Y:S01]  /*191970*/  LDCU UR14, c[0x0][0x398] ;  /* 0x00007300ff0e77ac */ /* 0x000e220008000800 */
[----:B------:R-:W3:Y:S01]  /*191980*/  LDCU UR15, c[0x0][0x398] ;  /* 0x00007300ff0f77ac */ /* 0x000ee20008000800 */
[----:B--2---:R-:W2:Y:S04]  /*191990*/  LDL.LU.64 R24, [R1+0xa70] ;  /* 0x000a700001187983 */ /* 0x004ea80000300a00 */
[----:B------:R0:W-:Y:S04]  /*1919a0*/  @P3 STG.E.U8 desc[UR6][R20.64], R0 ;  /* 0x0000000014003986 */ /* 0x0001e8000c101106 */
[----:B----4-:R4:W-:Y:S04]  /*1919b0*/  @P5 STG.E.U8 desc[UR6][R16.64], R2 ;  /* 0x0000000210005986 */ /* 0x0109e8000c101106 */
[----:B------:R1:W-:Y:S01]  /*1919c0*/  STL.64 [R1+0x5710], R6 ;  /* 0x0057100601007387 */ /* 0x0003e20000100a00 */
[----:B0-----:R-:W-:-:S02]  /*1919d0*/  PRMT R0, R29, 0x7771, RZ ;  /* 0x000077711d007816 */ /* 0x001fc400000000ff */
[----:B----4-:R-:W-:Y:S01]  /*1919e0*/  PRMT R2, R29, 0x7772, RZ ;  /* 0x000077721d027816 */ /* 0x010fe200000000ff */
[----:B-1----:R-:W4:Y:S04]  /*1919f0*/  LDL.LU.64 R6, [R1+0xa98] ;  /* 0x000a980001067983 */ /* 0x002f280000300a00 */
[----:B------:R-:W3:Y:S04]  /*191a00*/  LDL.LU.64 R22, [R1+0xa90] ;  /* 0x000a900001167983 */ /* 0x000ee80000300a00 */
[----:B------:R-:W3:Y:S04]  /*191a10*/  LDL.LU.64 R20, [R1+0xa88] ;  /* 0x000a880001147983 */ /* 0x000ee80000300a00 */
[----:B------:R-:W3:Y:S04]  /*191a20*/  LDL.LU.64 R16, [R1+0xac8] ;  /* 0x000ac80001107983 */ /* 0x000ee80000300a00 */
[----:B------:R0:W-:Y:S04]  /*191a30*/  @P4 STG.E.U8 desc[UR6][R18.64], R0 ;  /* 0x0000000012004986 */ /* 0x0001e8000c101106 */
[----:B0-----:R-:W3:Y:S04]  /*191a40*/  LDL.LU.64 R18, [R1+0xac0] ;  /* 0x000ac00001127983 */ /* 0x001ee80000300a00 */
[----:B--2---:R0:W-:Y:S04]  /*191a50*/  @P6 STG.E.U8 desc[UR6][R24.64], R2 ;  /* 0x0000000218006986 */ /* 0x0041e8000c101106 */
[----:B0-----:R-:W2:Y:S01]  /*191a60*/  LDL.LU.64 R24, [R1+0x5730] ;  /* 0x0057300001187983 */ /* 0x001ea20000300a00 */
[----:B------:R-:W-:-:S02]  /*191a70*/  ISETP.LT.AND P2, PT, R26, UR8, !P2 ;  /* 0x000000081a007c0c */ /* 0x000fc4000d741270 */
[----:B------:R-:W-:Y:S02]  /*191a80*/  ISETP.LT.AND P5, PT, R11, UR10, !P0 ;  /* 0x0000000a0b007c0c */ /* 0x000fe4000c7a1270 */
[----:B------:R-:W-:Y:S02]  /*191a90*/  PRMT R0, R29, 0x7773, RZ ;  /* 0x000077731d007816 */ /* 0x000fe400000000ff */
[----:B------:R-:W-:Y:S02]  /*191aa0*/  ISETP.LT.AND P6, PT, R13, UR19, !P0 ;  /* 0x000000130d007c0c */ /* 0x000fe4000c7c1270 */
[C---:B------:R-:W-:Y:S02]  /*191ab0*/  PRMT R2, R28.reuse, 0x7770, RZ ;  /* 0x000077701c027816 */ /* 0x040fe400000000ff */
[----:B------:R-:W-:Y:S02]  /*191ac0*/  ISETP.LT.AND P4, PT, R15, UR17, !P0 ;  /* 0x000000110f007c0c */ /* 0x000fe4000c781270 */
[----:B------:R-:W-:Y:S01]  /*191ad0*/  ISETP.GE.AND P3, PT, R3, UR43, PT ;  /* 0x0000002b03007c0c */ /* 0x000fe2000bf66270 */
[----:B------:R-:W0:Y:S01]  /*191ae0*/  LDCU UR8, c[0x0][0x398] ;  /* 0x00007300ff0877ac */ /* 0x000e220008000800 */
[----:B------:R-:W3:Y:S01]  /*191af0*/  LDL.LU R3, [R1+0x56cc] ;  /* 0x0056cc0001037983 */ /* 0x000ee20000300800 */
[----:B------:R-:W1:Y:S03]  /*191b00*/  LDCU UR10, c[0x0][0x398] ;  /* 0x00007300ff0a77ac */ /* 0x000e660008000800 */
[----:B----4-:R4:W-:Y:S02]  /*191b10*/  @P2 STG.E.U8 desc[UR6][R6.64], R0 ;  /* 0x0000000006002986 */ /* 0x0109e4000c101106 */
[----:B----4-:R-:W-:-:S02]  /*191b20*/  PRMT R0, R28, 0x7771, RZ ;  /* 0x000077711c007816 */ /* 0x010fc400000000ff */
[----:B------:R-:W4:Y:S04]  /*191b30*/  LDL.LU.64 R6, [R1+0xaf8] ;  /* 0x000af80001067983 */ /* 0x000f280000300a00 */
[----:B--2---:R2:W-:Y:S01]  /*191b40*/  @P5 STG.E.U8 desc[UR6][R24.64], R2 ;  /* 0x0000000218005986 */ /* 0x0045e2000c101106 */
[----:B------:R-:W-:-:S03]  /*191b50*/  ISETP.LT.AND P5, PT, R10, UR12, !P0 ;  /* 0x0000000c0a007c0c */ /* 0x000fc6000c7a1270 */
[----:B---3--:R3:W-:Y:S01]  /*191b60*/  @P6 STG.E.U8 desc[UR6][R22.64], R0 ;  /* 0x0000000016006986 */ /* 0x0087e2000c101106 */
[----:B------:R-:W-:Y:S01]  /*191b70*/  ISETP.LT.AND P2, PT, R9, UR5, !P0 ;  /* 0x0000000509007c0c */ /* 0x000fe2000c741270 */
[----:B------:R-:W0:Y:S01]  /*191b80*/  LDCU UR12, c[0x0][0x398] ;  /* 0x00007300ff0c77ac */ /* 0x000e220008000800 */
[C---:B--2---:R-:W-:Y:S01]  /*191b90*/  PRMT R2, R28.reuse, 0x7772, RZ ;  /* 0x000077721c027816 */ /* 0x044fe200000000ff */
[----:B------:R-:W2:Y:S01]  /*191ba0*/  LDL.LU.64 R24, [R1+0xaf0] ;  /* 0x000af00001187983 */ /* 0x000ea20000300a00 */
[----:B---3--:R-:W-:-:S03]  /*191bb0*/  PRMT R0, R28, 0x7773, RZ ;  /* 0x000077731c007816 */ /* 0x008fc600000000ff */
[----:B------:R-:W3:Y:S04]  /*191bc0*/  LDL.LU R8, [R1+0x774] ;  /* 0x0007740001087983 */ /* 0x000ee80000300800 */
[----:B------:R-:W2:Y:S04]  /*191bd0*/  LDL.LU.64 R22, [R1+0xb10] ;  /* 0x000b100001167983 */ /* 0x000ea80000300a00 */
[----:B------:R-:W-:Y:S04]  /*191be0*/  @P4 STG.E.U8 desc[UR6][R20.64], R2 ;  /* 0x0000000214004986 */ /* 0x000fe8000c101106 */
[----:B------:R-:W2:Y:S04]  /*191bf0*/  LDL.LU.64 R28, [R1+0xae8] ;  /* 0x000ae800011c7983 */ /* 0x000ea80000300a00 */
[----:B------:R0:W-:Y:S01]  /*191c00*/  @P5 STG.E.U8 desc[UR6][R16.64], R0 ;  /* 0x0000000010005986 */ /* 0x0001e2000c101106 */
[----:B------:R-:W-:Y:S01]  /*191c10*/  ISETP.LT.AND P6, PT, R12, UR18, !P0 ;  /* 0x000000120c007c0c */ /* 0x000fe2000c7c1270 */
[----:B------:R-:W1:Y:S02]  /*191c20*/  LDCU UR5, c[0x0][0x398] ;  /* 0x00007300ff0577ac */ /* 0x000e640008000800 */
[----:B0-----:R-:W2:Y:S04]  /*191c30*/  LDL.LU R16, [R1+0x714] ;  /* 0x0007140001107983 */ /* 0x001ea80000300800 */
[----:B------:R-:W2:Y:S01]  /*191c40*/  LDL.LU.64 R20, [R1+0xb00] ;  /* 0x000b000001147983 */ /* 0x000ea20000300a00 */
[----:B------:R-:W-:-:S02]  /*191c50*/  ISETP.LT.AND P4, PT, R14, UR11, !P0 ;  /* 0x0000000b0e007c0c */ /* 0x000fc4000c781270 */
[----:B------:R-:W-:Y:S02]  /*191c60*/  PRMT R2, R4, 0x7770, RZ ;  /* 0x0000777004027816 */ /* 0x000fe400000000ff */
[----:B------:R-:W-:Y:S02]  /*191c70*/  ISETP.LT.AND P0, PT, R26, UR4, !P0 ;  /* 0x000000041a007c0c */ /* 0x000fe4000c701270 */
[C---:B------:R-:W-:Y:S02]  /*191c80*/  PRMT R0, R4.reuse, 0x7771, RZ ;  /* 0x0000777104007816 */ /* 0x040fe400000000ff */
[----:B------:R-:W-:Y:S01]  /*191c90*/  ISETP.GE.AND P5, PT, R3, UR45, PT ;  /* 0x0000002d03007c0c */ /* 0x000fe2000bfa6270 */
[----:B------:R-:W0:Y:S01]  /*191ca0*/  LDCU UR11, c[0x0][0x398] ;  /* 0x00007300ff0b77ac */ /* 0x000e220008000800 */
[----:B------:R-:W-:Y:S01]  /*191cb0*/  @P2 STG.E.U8 desc[UR6][R18.64], R2 ;  /* 0x0000000212002986 */ /* 0x000fe2000c101106 */
[----:B------:R-:W-:Y:S01]  /*191cc0*/  ISETP.LT.AND P2, PT, R11, UR13, !P1 ;  /* 0x0000000d0b007c0c */ /* 0x000fe2000cf41270 */
[----:B------:R-:W0:Y:S01]  /*191cd0*/  LDCU UR4, c[0x0][0x398] ;  /* 0x00007300ff0477ac */ /* 0x000e220008000800 */
[----:B------:R-:W0:Y:S01]  /*191ce0*/  LDCU UR13, c[0x0][0x398] ;  /* 0x00007300ff0d77ac */ /* 0x000e220008000800 */
[----:B----4-:R-:W-:Y:S04]  /*191cf0*/  @P4 STG.E.U8 desc[UR6][R6.64], R0 ;  /* 0x0000000006004986 */ /* 0x010fe8000c101106 */
[----:B--2---:R2:W-:Y:S04]  /*191d00*/  STL.64 [R1+0x5728], R20 ;  /* 0x0057281401007387 */ /* 0x0045e80000100a00 */
[----:B--2---:R-:W2:Y:S01]  /*191d10*/  LDL.LU.64 R20, [R1+0xb08] ;  /* 0x000b080001147983 */ /* 0x004ea20000300a00 */
[----:B------:R-:W-:-:S02]  /*191d20*/  PRMT R2, R4, 0x7772, RZ ;  /* 0x0000777204027816 */ /* 0x000fc400000000ff */
[----:B------:R-:W-:Y:S02]  /*191d30*/  PRMT R4, R4, 0x7773, RZ ;  /* 0x0000777304047816 */ /* 0x000fe400000000ff */
[----:B---3--:R-:W-:Y:S01]  /*191d40*/  PRMT R0, R8, 0x7770, RZ ;  /* 0x0000777008007816 */ /* 0x008fe200000000ff */
[----:B------:R-:W3:Y:S04]  /*191d50*/  LDL.LU.64 R18, [R1+0xb28] ;  /* 0x000b280001127983 */ /* 0x000ee80000300a00 */
[----:B------:R-:W-:Y:S01]  /*191d60*/  @P6 STG.E.U8 desc[UR6][R24.64], R2 ;  /* 0x0000000218006986 */ /* 0x000fe2000c101106 */
[----:B------:R-:W-:-:S03]  /*191d70*/  ISETP.LT.AND P6, PT, R13, UR9, !P1 ;  /* 0x000000090d007c0c */ /* 0x000fc6000cfc1270 */
[----:B------:R4:W-:Y:S04]  /*191d80*/  STL [R1+0x5720], R26 ;  /* 0x0057201a01007387 */ /* 0x0009e80000100800 */
[----:B------:R0:W-:Y:S04]  /*191d90*/  @P0 STG.E.U8 desc[UR6][R22.64], R4 ;  /* 0x0000000416000986 */ /* 0x0001e8000c101106 */
[----:B------:R0:W-:Y:S01]  /*191da0*/  @P2 STG.E.U8 desc[UR6][R28.64], R0 ;  /* 0x000000001c002986 */ /* 0x0001e2000c101106 */
[----:B------:R-:W-:Y:S01]  /*191db0*/  ISETP.LT.AND P4, PT, R15, UR20, !P1 ;  /* 0x000000140f007c0c */ /* 0x000fe2000cf81270 */
[----:B------:R-:W1:Y:S02]  /*191dc0*/  LDCU UR9, c[0x0][0x398] ;  /* 0x00007300ff0977ac */ /* 0x000e640008000800 */
[----:B----4-:R-:W4:Y:S04]  /*191dd0*/  LDL.LU.64 R26, [R1+0xb20] ;  /* 0x000b2000011a7983 */ /* 0x010f280000300a00 */
[----:B------:R-:W3:Y:S04]  /*191de0*/  LDL.LU.64 R24, [R1+0xb50] ;  /* 0x000b500001187983 */ /* 0x000ee80000300a00 */
[----:B0-----:R-:W3:Y:S04]  /*191df0*/  LDL.LU.64 R22, [R1+0xb48] ;  /* 0x000b480001167983 */ /* 0x001ee80000300a00 */
[----:B------:R-:W3:Y:S01]  /*191e00*/  LDL.LU R17, [R1+0x724] ;  /* 0x0007240001117983 */ /* 0x000ee20000300800 */
[----:B------:R-:W-:-:S03]  /*191e10*/  PRMT R0, R8, 0x7771, RZ ;  /* 0x0000777108007816 */ /* 0x000fc600000000ff */
[----:B------:R-:W3:Y:S04]  /*191e20*/  LDL.LU R3, [R1+0x56d0] ;  /* 0x0056d00001037983 */ /* 0x000ee80000300800 */
[----:B------:R-:W3:Y:S04]  /*191e30*/  LDL.LU.64 R6, [R1+0xb80] ;  /* 0x000b800001067983 */ /* 0x000ee80000300a00 */
[----:B------:R-:W3:Y:S04]  /*191e40*/  LDL.LU.64 R28, [R1+0xb40] ;  /* 0x000b4000011c7983 */ /* 0x000ee80000300a00 */
[----:B--2---:R0:W-:Y:S04]  /*191e50*/  @P6 STG.E.U8 desc[UR6][R20.64], R0 ;  /* 0x0000000014006986 */ /* 0x0041e8000c101106 */
[----:B0-----:R-:W2:Y:S01]  /*191e60*/  LDL.LU.64 R20, [R1+0x5728] ;  /* 0x0057280001147983 */ /* 0x001ea20000300a00 */
[----:B------:R-:W-:-:S02]  /*191e70*/  ISETP.LT.AND P2, PT, R10, UR14, !P1 ;  /* 0x0000000e0a007c0c */ /* 0x000fc4000cf41270 */
[----:B------:R-:W-:Y:S02]  /*191e80*/  ISETP.LT.AND P0, PT, R9, UR15, !P1 ;  /* 0x0000000f09007c0c */ /* 0x000fe4000cf01270 */
[C---:B------:R-:W-:Y:S02]  /*191e90*/  PRMT R2, R8.reuse, 0x7772, RZ ;  /* 0x0000777208027816 */ /* 0x040fe400000000ff */
[----:B------:R-:W-:Y:S02]  /*191ea0*/  PRMT R0, R8, 0x7773, RZ ;  /* 0x0000777308007816 */ /* 0x000fe400000000ff */
[----:B-1----:R-:W-:Y:S01]  /*191eb0*/  ISETP.LT.AND P6, PT, R12, UR10, !P1 ;  /* 0x0000000a0c007c0c */ /* 0x002fe2000cfc1270 */
[----:B------:R-:W0:Y:S01]  /*191ec0*/  LDCU UR14, c[0x0][0x398] ;  /* 0x00007300ff0e77ac */ /* 0x000e220008000800 */
[----:B------:R-:W1:Y:S01]  /*191ed0*/  LDCU UR15, c[0x0][0x398] ;  /* 0x00007300ff0f77ac */ /* 0x000e620008000800 */
[----:B------:R-:W0:Y:S01]  /*191ee0*/  LDCU UR10, c[0x0][0x398] ;  /* 0x00007300ff0a77ac */ /* 0x000e220008000800 */
[----:B--2---:R2:W-:Y:S04]  /*191ef0*/  @P4 STG.E.U8 desc[UR6][R20.64], R2 ;  /* 0x0000000214004986 */ /* 0x0045e8000c101106 */
[----:B---3--:R3:W-:Y:S01]  /*191f00*/  @P2 STG.E.U8 desc[UR6][R18.64], R0 ;  /* 0x0000000012002986 */ /* 0x0087e2000c101106 */
[----:B--2---:R-:W-:-:S03]  /*191f10*/  PRMT R2, R16, 0x7770, RZ ;  /* 0x0000777010027816 */ /* 0x004fc600000000ff */
[----:B------:R-:W2:Y:S04]  /*191f20*/  LDL.LU.64 R20, [R1+0xb78] ;  /* 0x000b780001147983 */ /* 0x000ea80000300a00 */
[----:B---3--:R-:W3:Y:S04]  /*191f30*/  LDL.LU.64 R18, [R1+0xb70] ;  /* 0x000b700001127983 */ /* 0x008ee80000300a00 */
[----:B----4-:R4:W-:Y:S04]  /*191f40*/  @P0 STG.E.U8 desc[UR6][R26.64], R2 ;  /* 0x000000021a000986 */ /* 0x0109e8000c101106 */
[----:B----4-:R-:W4:Y:S01]  /*191f50*/  LDL.LU R26, [R1+0x5720] ;  /* 0x00572000011a7983 */ /* 0x010f220000300800 */
[----:B------:R-:W-:-:S02]  /*191f60*/  ISETP.LT.AND P4, PT, R14, UR8, !P1 ;  /* 0x000000080e007c0c */ /* 0x000fc4000cf81270 */
[----:B------:R-:W-:Y:S02]  /*191f70*/  ISETP.LT.AND P0, PT, R11, UR12, !P3 ;  /* 0x0000000c0b007c0c */ /* 0x000fe4000df01270 */
[C---:B------:R-:W-:Y:S02]  /*191f80*/  PRMT R0, R16.reuse, 0x7771, RZ ;  /* 0x0000777110007816 */ /* 0x040fe400000000ff */
[C---:B------:R-:W-:Y:S02]  /*191f90*/  PRMT R2, R16.reuse, 0x7772, RZ ;  /* 0x0000777210027816 */ /* 0x040fe400000000ff */
[----:B------:R-:W-:Y:S01]  /*191fa0*/  ISETP.GE.AND P2, PT, R3, UR47, PT ;  /* 0x0000002f03007c0c */ /* 0x000fe2000bf46270 */
[----:B------:R-:W0:Y:S01]  /*191fb0*/  LDCU UR8, c[0x0][0x398] ;  /* 0x00007300ff0877ac */ /* 0x000e220008000800 */
[----:B------:R-:W0:Y:S03]  /*191fc0*/  LDCU UR12, c[0x0][0x398] ;  /* 0x00007300ff0c77ac */ /* 0x000e260008000800 */
[----:B------:R1:W-:Y:S04]  /*191fd0*/  @P4 STG.E.U8 desc[UR6][R24.64], R0 ;  /* 0x0000000018004986 */ /* 0x0003e8000c101106 */
[----:B------:R0:W-:Y:S01]  /*191fe0*/  @P6 STG.E.U8 desc[UR6][R22.64], R2 ;  /* 0x0000000216006986 */ /* 0x0001e2000c101106 */
[----:B-1----:R-:W-:-:S02]  /*191ff0*/  PRMT R0, R16, 0x7773, RZ ;  /* 0x0000777310007816 */ /* 0x002fc400000000ff */
[----:B0-----:R-:W-:Y:S01]  /*192000*/  PRMT R2, R17, 0x7770, RZ ;  /* 0x0000777011027816 */ /* 0x001fe200000000ff */
[----:B------:R-:W2:Y:S04]  /*192010*/  LDL.LU.64 R24, [R1+0xb90] ;  /* 0x000b900001187983 */ /* 0x000ea80000300a00 */
[----:B------:R-:W2:Y:S04]  /*192020*/  LDL.LU.64 R22, [R1+0xbb0] ;  /* 0x000bb00001167983 */ /* 0x000ea80000300a00 */
[----:B------:R-:W2:Y:S01]  /*192030*/  LDL.LU R3, [R1+0x56d4] ;  /* 0x0056d40001037983 */ /* 0x000ea20000300800 */
[----:B----4-:R-:W-:-:S02]  /*192040*/  ISETP.LT.AND P1, PT, R26, UR16, !P1 ;  /* 0x000000101a007c0c */ /* 0x010fc4000cf21270 */
[----:B------:R-:W-:Y:S02]  /*192050*/  ISETP.LT.AND P6, PT, R13, UR5, !P3 ;  /* 0x000000050d007c0c */ /* 0x000fe4000dfc1270 */
[----:B------:R-:W-:Y:S01]  /*192060*/  ISETP.LT.AND P4, PT, R15, UR11, !P3 ;  /* 0x0000000b0f007c0c */ /* 0x000fe2000df81270 */
[----:B------:R-:W0:Y:S01]  /*192070*/  LDCU UR5, c[0x0][0x398] ;  /* 0x00007300ff0577ac */ /* 0x000e220008000800 */
[----:B------:R-:W1:Y:S01]  /*192080*/  LDCU UR11, c[0x0][0x398] ;  /* 0x00007300ff0b77ac */ /* 0x000e620008000800 */
[----:B------:R-:W4:Y:S06]  /*192090*/  LDCU UR16, c[0x0][0x398] ;  /* 0x00007300ff1077ac */ /* 0x000f2c0008000800 */
[----:B------:R-:W-:Y:S04]  /*1920a0*/  @P1 STG.E.U8 desc[UR6][R6.64], R0 ;  /* 0x0000000006001986 */ /* 0x000fe8000c101106 */
[----:B------:R0:W-:Y:S04]  /*1920b0*/  @P0 STG.E.U8 desc[UR6][R28.64], R2 ;  /* 0x000000021c000986 */ /* 0x0001e8000c101106 */
[----:B0-----:R-:W4:Y:S04]  /*1920c0*/  LDL.LU.64 R28, [R1+0xba8] ;  /* 0x000ba800011c7983 */ /* 0x001f280000300a00 */
[----:B------:R-:W4:Y:S01]  /*1920d0*/  LDL.LU.64 R6, [R1+0xbd0] ;  /* 0x000bd00001067983 */ /* 0x000f220000300a00 */
[----:B------:R-:W-:-:S02]  /*1920e0*/  ISETP.LT.AND P1, PT, R10, UR4, !P3 ;  /* 0x000000040a007c0c */ /* 0x000fc4000df21270 */
[C---:B------:R-:W-:Y:S02]  /*1920f0*/  PRMT R0, R17.reuse, 0x7771, RZ ;  /* 0x0000777111007816 */ /* 0x040fe400000000ff */
[----:B------:R-:W-:Y:S02]  /*192100*/  PRMT R2, R17, 0x7772, RZ ;  /* 0x0000777211027816 */ /* 0x000fe400000000ff */
[----:B--2---:R-:W-:Y:S01]  /*192110*/  ISETP.GE.AND P0, PT, R3, UR49, PT ;  /* 0x0000003103007c0c */ /* 0x004fe2000bf06270 */
[----:B------:R-:W0:Y:S01]  /*192120*/  LDCU UR4, c[0x0][0x398] ;  /* 0x00007300ff0477ac */ /* 0x000e220008000800 */
[----:B------:R-:W-:Y:S04]  /*192130*/  @P6 STG.E.U8 desc[UR6][R20.64], R0 ;  /* 0x0000000014006986 */ /* 0x000fe8000c101106 */
[----:B---3--:R-:W-:Y:S01]  /*192140*/  @P4 STG.E.U8 desc[UR6][R18.64], R2 ;  /* 0x0000000212004986 */ /* 0x008fe2000c101106 */
[----:B------:R-:W-:-:S02]  /*192150*/  ISETP.LT.AND P4, PT, R9, UR13, !P3 ;  /* 0x0000000d09007c0c */ /* 0x000fc4000df81270 */
[----:B------:R-:W-:Y:S01]  /*192160*/  ISETP.LT.AND P6, PT, R14, UR9, !P3 ;  /* 0x000000090e007c0c */ /* 0x000fe2000dfc1270 */
[----:B------:R-:W2:Y:S01]  /*192170*/  LDCU UR9, c[0x0][0x398] ;  /* 0x00007300ff0977ac */ /* 0x000ea20008000800 */
[----:B------:R-:W3:Y:S01]  /*192180*/  LDCU UR13, c[0x0][0x398] ;  /* 0x00007300ff0d77ac */ /* 0x000ee20008000800 */
[----:B----4-:R4:W-:Y:S04]  /*192190*/  STL.64 [R1+0x5718], R6 ;  /* 0x0057180601007387 */ /* 0x0109e80000100a00 */
[----:B----4-:R-:W4:Y:S01]  /*1921a0*/  LDL.LU.64 R6, [R1+0xbd8] ;  /* 0x000bd80001067983 */ /* 0x010f220000300a00 */
[----:B------:R-:W-:-:S03]  /*1921b0*/  PRMT R0, R17, 0x7773, RZ ;  /* 0x0000777311007816 */ /* 0x000fc600000000ff */
[----:B------:R-:W2:Y:S01]  /*1921c0*/  LDL.LU R21, [R1+0x778] ;  /* 0x0007780001157983 */ /* 0x000ea20000300800 */
[----:B------:R-:W-:-:S03]  /*1921d0*/  PRMT R2, R5, 0x7771, RZ ;  /* 0x0000777105027816 */ /* 0x000fc600000000ff */
[----:B------:R-:W2:Y:S04]  /*1921e0*/  LDL.LU.64 R18, [R1+0xbc8] ;  /* 0x000bc80001127983 */ /* 0x000ea80000300a00 */
[----:B------:R0:W-:Y:S01]  /*1921f0*/  @P1 STG.E.U8 desc[UR6][R24.64], R0 ;  /* 0x0000000018001986 */ /* 0x0001e2000c101106 */
[----:B------:R-:W-:-:S03]  /*192200*/  ISETP.LT.AND P1, PT, R12, UR14, !P3 ;  /* 0x0000000e0c007c0c */ /* 0x000fc6000df21270 */
[----:B------:R-:W2:Y:S01]  /*192210*/  LDL.LU.64 R16, [R1+0xbc0] ;  /* 0x000bc00001107983 */ /* 0x000ea20000300a00 */
[----:B------:R-:W1:Y:S01]  /*192220*/  LDCU UR14, c[0x0][0x398] ;  /* 0x00007300ff0e77ac */ /* 0x000e620008000800 */
[C---:B0-----:R-:W-:Y:S02]  /*192230*/  PRMT R0, R5.reuse, 0x7770, RZ ;  /* 0x0000777005007816 */ /* 0x041fe400000000ff */
[----:B------:R-:W3:Y:S04]  /*192240*/  LDL.LU.64 R24, [R1+0xbe8] ;  /* 0x000be80001187983 */ /* 0x000ee80000300a00 */
[----:B------:R0:W-:Y:S04]  /*192250*/  @P4 STG.E.U8 desc[UR6][R22.64], R0 ;  /* 0x0000000016004986 */ /* 0x0001e8000c101106 */
[----:B------:R1:W-:Y:S01]  /*192260*/  @P6 STG.E.U8 desc[UR6][R28.64], R2 ;  /* 0x000000021c006986 */ /* 0x0003e2000c101106 */
[----:B0-----:R-:W-:-:S03]  /*192270*/  PRMT R0, R5, 0x7772, RZ ;  /* 0x0000777205007816 */ /* 0x001fc600000000ff */
[----:B------:R-:W3:Y:S04]  /*192280*/  LDL.LU.64 R22, [R1+0xbe0] ;  /* 0x000be00001167983 */ /* 0x000ee80000300a00 */
[----:B------:R-:W3:Y:S04]  /*192290*/  LDL.LU R3, [R1+0x718] ;  /* 0x0007180001037983 */ /* 0x000ee80000300800 */
[----:B-1----:R-:W3:Y:S04]  /*1922a0*/  LDL.LU.64 R28, [R1+0xc08] ;  /* 0x000c0800011c7983 */ /* 0x002ee80000300a00 */
[----:B----4-:R0:W-:Y:S04]  /*1922b0*/  @P1 STG.E.U8 desc[UR6][R6.64], R0 ;  /* 0x0000000006001986 */ /* 0x0101e8000c101106 */
[----:B0-----:R-:W4:Y:S01]  /*1922c0*/  LDL.LU.64 R6, [R1+0x5718] ;  /* 0x0057180001067983 */ /* 0x001f220000300a00 */
[----:B------:R-:W-:-:S02]  /*1922d0*/  ISETP.LT.AND P3, PT, R26, UR15, !P3 ;  /* 0x0000000f1a007c0c */ /* 0x000fc4000df61270 */
[----:B------:R-:W-:Y:S02]  /*1922e0*/  PRMT R5, R5, 0x7773, RZ ;  /* 0x0000777305057816 */ /* 0x000fe400000000ff */
[----:B------:R-:W-:Y:S02]  /*1922f0*/  ISETP.LT.AND P6, PT, R11, UR8, !P5 ;  /* 0x000000080b007c0c */ /* 0x000fe4000efc1270 */
[----:B------:R-:W-:Y:S02]  /*192300*/  ISETP.LT.AND P4, PT, R13, UR10, !P5 ;  /* 0x0000000a0d007c0c */ /* 0x000fe4000ef81270 */
[C---:B--2---:R-:W-:Y:S02]  /*192310*/  PRMT R0, R21.reuse, 0x7770, RZ ;  /* 0x0000777015007816 */ /* 0x044fe400000000ff */
[----:B------:R-:W-:Y:S02]  /*192320*/  PRMT R2, R21, 0x7771, RZ ;  /* 0x0000777115027816 */ /* 0x000fe400000000ff */
[----:B------:R-:W-:Y:S01]  /*192330*/  ISETP.LT.AND P1, PT, R10, UR5, !P5 ;  /* 0x000000050a007c0c */ /* 0x000fe2000ef21270 */
[----:B------:R-:W0:Y:S01]  /*192340*/  LDCU UR15, c[0x0][0x398] ;  /* 0x00007300ff0f77ac */ /* 0x000e220008000800 */
[----:B------:R-:W1:Y:S01]  /*192350*/  LDCU UR8, c[0x0][0x398] ;  /* 0x00007300ff0877ac */ /* 0x000e620008000800 */
[----:B------:R-:W2:Y:S01]  /*192360*/  LDCU UR5, c[0x0][0x398] ;  /* 0x00007300ff0577ac */ /* 0x000ea20008000800 */
[----:B------:R-:W0:Y:S01]  /*192370*/  LDCU UR10, c[0x0][0x398] ;  /* 0x00007300ff0a77ac */ /* 0x000e220008000800 */
[----:B----4-:R4:W-:Y:S04]  /*192380*/  @P3 STG.E.U8 desc[UR6][R6.64], R5 ;  /* 0x0000000506003986 */ /* 0x0109e8000c101106 */
[----:B----4-:R-:W4:Y:S04]  /*192390*/  LDL.LU.64 R6, [R1+0xc30] ;  /* 0x000c300001067983 */ /* 0x010f280000300a00 */
[----:B------:R-:W2:Y:S04]  /*1923a0*/  LDL.LU.64 R4, [R1+0xc28] ;  /* 0x000c280001047983 */ /* 0x000ea80000300a00 */
[----:B------:R-:W2:Y:S04]  /*1923b0*/  LDL.LU R8, [R1+0x728] ;  /* 0x0007280001087983 */ /* 0x000ea80000300800 */
[----:B------:R-:W2:Y:S01]  /*1923c0*/  LDL.LU R20, [R1+0x56d8] ;  /* 0x0056d80001147983 */ /* 0x000ea20000300800 */
[----:B------:R-:W-:-:S03]  /*1923d0*/  ISETP.LT.AND P3, PT, R15, UR12, !P5 ;  /* 0x0000000c0f007c0c */ /* 0x000fc6000ef61270 */
[----:B------:R0:W-:Y:S04]  /*1923e0*/  @P6 STG.E.U8 desc[UR6][R18.64], R0 ;  /* 0x0000000012006986 */ /* 0x0001e8000c101106 */
[----:B------:R1:W-:Y:S01]  /*1923f0*/  @P4 STG.E.U8 desc[UR6][R16.64], R2 ;  /* 0x0000000210004986 */ /* 0x0003e2000c101106 */
[----:B------:R-:W-:Y:S01]  /*192400*/  ISETP.LT.AND P4, PT, R9, UR11, !P5 ;  /* 0x0000000b09007c0c */ /* 0x000fe2000ef81270 */
[----:B------:R-:W2:Y:S01]  /*192410*/  LDCU UR12, c[0x0][0x398] ;  /* 0x00007300ff0c77ac */ /* 0x000ea20008000800 */
[C---:B0-----:R-:W-:Y:S02]  /*192420*/  PRMT R0, R21.reuse, 0x7772, RZ ;  /* 0x0000777215007816 */ /* 0x041fe400000000ff */
[----:B-1----:R-:W-:Y:S01]  /*192430*/  PRMT R2, R21, 0x7773, RZ ;  /* 0x0000777315027816 */ /* 0x002fe200000000ff */
[----:B------:R-:W2:Y:S04]  /*192440*/  LDL.LU.64 R18, [R1+0xc68] ;  /* 0x000c680001127983 */ /* 0x000ea80000300a00 */
[----:B---3--:R0:W-:Y:S01]  /*192450*/  @P3 STG.E.U8 desc[UR6][R24.64], R0 ;  /* 0x0000000018003986 */ /* 0x0081e2000c101106 */
[----:B------:R-:W-:-:S03]  /*192460*/  ISETP.LT.AND P3, PT, R14, UR4, !P5 ;  /* 0x000000040e007c0c */ /* 0x000fc6000ef61270 */
[----:B------:R-:W3:Y:S04]  /*192470*/  LDL.LU.64 R16, [R1+0xc20] ;  /* 0x000c200001107983 */ /* 0x000ee80000300a00 */
[----:B------:R1:W-:Y:S01]  /*192480*/  @P1 STG.E.U8 desc[UR6][R22.64], R2 ;  /* 0x0000000216001986 */ /* 0x0003e2000c101106 */
[----:B------:R-:W-:Y:S01]  /*192490*/  ISETP.LT.AND P6, PT, R12, UR16, !P5 ;  /* 0x000000100c007c0c */ /* 0x000fe2000efc1270 */
[----:B------:R-:W2:Y:S01]  /*1924a0*/  LDCU UR11, c[0x0][0x398] ;  /* 0x00007300ff0b77ac */ /* 0x000ea20008000800 */
[----:B------:R-:W2:Y:S01]  /*1924b0*/  LDCU UR4, c[0x0][0x398] ;  /* 0x00007300ff0477ac */ /* 0x000ea20008000800 */
[C---:B0-----:R-:W-:Y:S01]  /*1924c0*/  PRMT R0, R3.reuse, 0x7770, RZ ;  /* 0x0000777003007816 */ /* 0x041fe200000000ff */
[----:B------:R-:W3:Y:S04]  /*1924d0*/  LDL.LU.64 R24, [R1+0xc60] ;  /* 0x000c600001187983 */ /* 0x000ee80000300a00 */
[----:B-1----:R-:W3:Y:S01]  /*1924e0*/  LDL.LU.64 R22, [R1+0xc58] ;  /* 0x000c580001167983 */ /* 0x002ee20000300a00 */
[C---:B------:R-:W-:Y:S01]  /*1924f0*/  PRMT R2, R3.reuse, 0x7772, RZ ;  /* 0x0000777203027816 */ /* 0x040fe200000000ff */
[----:B------:R-:W0:Y:S02]  /*192500*/  LDCU UR16, c[0x0][0x398] ;  /* 0x00007300ff1077ac */ /* 0x000e240008000800 */
[----:B------:R1:W-:Y:S02]  /*192510*/  @P4 STG.E.U8 desc[UR6][R28.64], R0 ;  /* 0x000000001c004986 */ /* 0x0003e4000c101106 */
[----:B-1----:R-:W-:-:S05]  /*192520*/  PRMT R0, R3, 0x7771, RZ ;  /* 0x0000777103007816 */ /* 0x002fca00000000ff */
[----:B----4-:R1:W-:Y:S01]  /*192530*/  @P3 STG.E.U8 desc[UR6][R6.64], R0 ;  /* 0x0000000006003986 */ /* 0x0103e2000c101106 */
[----:B--2---:R-:W-:-:S03]  /*192540*/  ISETP.GE.AND P1, PT, R20, UR51, PT ;  /* 0x0000003314007c0c */ /* 0x004fc6000bf26270 */
[----:B------:R-:W2:Y:S04]  /*192550*/  LDL.LU.64 R20, [R1+0xca8] ;  /* 0x000ca80001147983 */ /* 0x000ea80000300a00 */
[----:B------:R-:W4:Y:S04]  /*192560*/  LDL.LU.64 R28, [R1+0xca0] ;  /* 0x000ca000011c7983 */ /* 0x000f280000300a00 */
[----:B-1----:R-:W4:Y:S01]  /*192570*/  LDL.LU.64 R6, [R1+0x5710] ;  /* 0x0057100001067983 */ /* 0x002f220000300a00 */
[----:B------:R-:W-:Y:S02]  /*192580*/  ISETP.LT.AND P5, PT, R26, UR9, !P5 ;  /* 0x000000091a007c0c */ /* 0x000fe4000efa1270 */
[----:B------:R-:W-:Y:S01]  /*192590*/  ISETP.LT.AND P4, PT, R11, UR13, !P2 ;  /* 0x0000000d0b007c0c */ /* 0x000fe2000d781270 */
[----:B------:R1:W-:Y:S01]  /*1925a0*/  @P6 STG.E.U8 desc[UR6][R4.64], R2 ;  /* 0x0000000204006986 */ /* 0x0003e2000c101106 */
[----:B------:R-:W-:-:S02]  /*1925b0*/  PRMT R0, R3, 0x7773, RZ ;  /* 0x0000777303007816 */ /* 0x000fc400000000ff */
[----:B------:R-:W-:Y:S02]  /*1925c0*/  ISETP.LT.AND P3, PT, R13, UR14, !P2 ;  /* 0x0000000e0d007c0c */ /* 0x000fe4000d761270 */
[----:B------:R-:W-:Y:S01]  /*1925d0*/  ISETP.LT.AND P6, PT, R15, UR15, !P2 ;  /* 0x0000000f0f007c0c */ /* 0x000fe2000d7c1270 */
[----:B------:R-:W0:Y:S01]  /*1925e0*/  LDCU UR14, c[0x0][0x398] ;  /* 0x00007300ff0e77ac */ /* 0x000e220008000800 */
[----:B------:R-:W0:Y:S01]  /*1925f0*/  LDCU UR9, c[0x0][0x398] ;  /* 0x00007300ff0977ac */ /* 0x000e220008000800 */
[----:B------:R-:W0:Y:S01]  /*192600*/  LDCU UR13, c[0x0][0x398] ;  /* 0x00007300ff0d77ac */ /* 0x000e220008000800 */
[----:B-1----:R-:W-:Y:S01]  /*192610*/  PRMT R2, R8, 0x7770, RZ ;  /* 0x0000777008027816 */ /* 0x002fe200000000ff */
[----:B------:R1:W-:Y:S01]  /*192620*/  @P5 STG.E.U8 desc[UR6][R18.64], R0 ;  /* 0x0000000012005986 */ /* 0x0003e2000c101106 */
[----:B------:R-:W-:Y:S01]  /*192630*/  ISETP.LT.AND P5, PT, R9, UR5, !P2 ;  /* 0x0000000509007c0c */ /* 0x000fe2000d7a1270 */
[----:B------:R-:W0:Y:S02]  /*192640*/  LDCU UR5, c[0x0][0x398] ;  /* 0x00007300ff0577ac */ /* 0x000e240008000800 */
[----:B---3--:R3:W-:Y:S01]  /*192650*/  @P4 STG.E.U8 desc[UR6][R16.64], R2 ;  /* 0x0000000210004986 */ /* 0x0087e2000c101106 */
[----:B------:R-:W-:Y:S01]  /*192660*/  ISETP.LT.AND P4, PT, R10, UR8, !P2 ;  /* 0x000000080a007c0c */ /* 0x000fe2000d781270 */
[----:B------:R-:W0:Y:S01]  /*192670*/  LDCU UR8, c[0x0][0x398] ;  /* 0x00007300ff0877ac */ /* 0x000e220008000800 */
[C---:B-1----:R-:W-:Y:S01]  /*192680*/  PRMT R0, R8.reuse, 0x7771, RZ ;  /* 0x0000777108007816 */ /* 0x042fe200000000ff */
[----:B------:R-:W4:Y:S04]  /*192690*/  LDL.LU.64 R18, [R1+0xcd8] ;  /* 0x000cd80001127983 */ /* 0x000f280000300a00 */
[----:B---3--:R-:W3:Y:S04]  /*1926a0*/  LDL.LU.64 R16, [R1+0xcd0] ;  /* 0x000cd00001107983 */ /* 0x008ee80000300a00 */
[----:B------:R-:W3:Y:S01]  /*1926b0*/  LDL.LU R27, [R1+0x77c] ;  /* 0x00077c00011b7983 */ /* 0x000ee20000300800 */
[----:B------:R-:W-:-:S03]  /*1926c0*/  PRMT R2, R8, 0x7772, RZ ;  /* 0x0000777208027816 */ /* 0x000fc600000000ff */
[----:B------:R1:W-:Y:S04]  /*1926d0*/  @P3 STG.E.U8 desc[UR6][R24.64], R0 ;  /* 0x0000000018003986 */ /* 0x0003e8000c101106 */
[----:B------:R4:W-:Y:S01]  /*1926e0*/  @P6 STG.E.U8 desc[UR6][R22.64], R2 ;  /* 0x0000000216006986 */ /* 0x0009e2000c101106 */
[----:B-1----:R-:W-:-:S05]  /*1926f0*/  PRMT R0, R8, 0x7773, RZ ;  /* 0x0000777308007816 */ /* 0x002fca00000000ff */
[----:B--2---:R-:W-:Y:S01]  /*192700*/  @P4 STG.E.U8 desc[UR6][R20.64], R0 ;  /* 0x0000000014004986 */ /* 0x004fe2000c101106 */
[----:B----4-:R-:W-:-:S05]  /*192710*/  PRMT R2, R6, 0x7770, RZ ;  /* 0x0000777006027816 */ /* 0x010fca00000000ff */
[----:B------:R1:W-:Y:S04]  /*192720*/  @P5 STG.E.U8 desc[UR6][R28.64], R2 ;  /* 0x000000021c005986 */ /* 0x0003e8000c101106 */
[----:B-1----:R-:W2:Y:S04]  /*192730*/  LDL.LU.64 R28, [R1+0xcb0] ;  /* 0x000cb000011c7983 */ /* 0x002ea80000300a00 */
[----:B--2---:R1:W-:Y:S04]  /*192740*/  STL.64 [R1+0x56f8], R28 ;  /* 0x0056f81c01007387 */ /* 0x0043e80000100a00 */
[----:B-1----:R-:W2:Y:S04]  /*192750*/  LDL.LU.64 R28, [R1+0xce8] ;  /* 0x000ce800011c7983 */ /* 0x002ea80000300a00 */
[----:B--2---:R1:W-:Y:S04]  /*192760*/  STL.64 [R1+0x5700], R28 ;  /* 0x0057001c01007387 */ /* 0x0043e80000100a00 */
[----:B-1----:R-:W2:Y:S01]  /*192770*/  LDL.LU.64 R28, [R1+0xd18] ;  /* 0x000d1800011c7983 */ /* 0x002ea20000300a00 */
[----:B------:R-:W-:-:S02]  /*192780*/  ISETP.LT.AND P3, PT, R14, UR10, !P2 ;  /* 0x0000000a0e007c0c */ /* 0x000fc4000d761270 */
[----:B------:R-:W-:Y:S02]  /*192790*/  ISETP.LT.AND P6, PT, R12, UR11, !P2 ;  /* 0x0000000b0c007c0c */ /* 0x000fe4000d7c1270 */
[----:B------:R-:W-:Y:S02]  /*1927a0*/  ISETP.LT.AND P2, PT, R26, UR12, !P2 ;  /* 0x0000000c1a007c0c */ /* 0x000fe4000d741270 */
[C---:B------:R-:W-:Y:S02]  /*1927b0*/  PRMT R0, R6.reuse, 0x7771, RZ ;  /* 0x0000777106007816 */ /* 0x040fe400000000ff */
[C---:B------:R-:W-:Y:S01]  /*1927c0*/  PRMT R2, R6.reuse, 0x7772, RZ ;  /* 0x0000777206027816 */ /* 0x040fe200000000ff */
[----:B--2---:R1:W-:Y:S01]  /*1927d0*/  STL.64 [R1+0x5708], R28 ;  /* 0x0057081c01007387 */ /* 0x0043e20000100a00 */
[C---:B------:R-:W-:Y:S02]  /*1927e0*/  ISETP.LT.AND P4, PT, R11.reuse, UR4, !P0 ;  /* 0x000000040b007c0c */ /* 0x040fe4000c781270 */
[----:B------:R-:W-:Y:S01]  /*1927f0*/  PRMT R6, R6, 0x7773, RZ ;  /* 0x0000777306067816 */ /* 0x000fe200000000ff */
[----:B------:R2:W-:Y:S01]  /*192800*/  @P3 STG.E.U8 desc[UR6][R18.64], R0 ;  /* 0x0000000012003986 */ /* 0x0005e2000c101106 */
[----:B0-----:R-:W-:-:S02]  /*192810*/  ISETP.LT.AND P5, PT, R11, UR14, !P1 ;  /* 0x0000000e0b007c0c */ /* 0x001fc4000cfa1270 */
[C---:B---3--:R-:W-:Y:S01]  /*192820*/  PRMT R3, R27.reuse, 0x7771, RZ ;  /* 0x000077711b037816 */ /* 0x048fe200000000ff */
[----:B------:R-:W0:Y:S01]  /*192830*/  LDCU UR10, c[0x0][0x398] ;  /* 0x00007300ff0a77ac */ /* 0x000e220008000800 */
[C---:B------:R-:W-:Y:S01]  /*192840*/  PRMT R4, R27.reuse, 0x7773, RZ ;  /* 0x000077731b047816 */ /* 0x040fe200000000ff */
[----:B------:R-:W3:Y:S01]  /*192850*/  LDCU UR11, c[0x0][0x398] ;  /* 0x00007300ff0b77ac */ /* 0x000ee20008000800 */
[----:B------:R-:W4:Y:S01]  /*192860*/  LDCU UR12, c[0x0][0x398] ;  /* 0x00007300ff0c77ac */ /* 0x000f220008000800 */
[----:B-1----:R-:W3:Y:S04]  /*192870*/  LDL.LU.64 R28, [R1+0xd50] ;  /* 0x000d5000011c7983 */ /* 0x002ee80000300a00 */
[----:B------:R-:W4:Y:S04]  /*192880*/  LDL.LU.64 R24, [R1+0xc78] ;  /* 0x000c780001187983 */ /* 0x000f280000300a00 */
[----:B------:R-:W4:Y:S04]  /*192890*/  LDL.LU R8, [R1+0x71c] ;  /* 0x00071c0001087983 */ /* 0x000f280000300800 */
[----:B------:R-:W4:Y:S04]  /*1928a0*/  LDL.LU.64 R22, [R1+0xc38] ;  /* 0x000c380001167983 */ /* 0x000f280000300a00 */
[----:B------:R-:W4:Y:S04]  /*1928b0*/  LDL.LU.64 R20, [R1+0xad8] ;  /* 0x000ad80001147983 */ /* 0x000f280000300a00 */
[----:B------:R1:W-:Y:S04]  /*1928c0*/  @P6 STG.E.U8 desc[UR6][R16.64], R2 ;  /* 0x0000000210006986 */ /* 0x0003e8000c101106 */
[----:B--2---:R-:W2:Y:S01]  /*1928d0*/  LDL.LU.64 R18, [R1+0x9b8] ;  /* 0x0009b80001127983 */ /* 0x004ea20000300a00 */
[----:B------:R-:W0:Y:S03]  /*1928e0*/  LDCU UR4, c[0x0][0x398] ;  /* 0x00007300ff0477ac */ /* 0x000e260008000800 */
[----:B-1----:R-:W2:Y:S04]  /*1928f0*/  LDL.LU.64 R16, [R1+0xd38] ;  /* 0x000d380001107983 */ /* 0x002ea80000300a00 */
[----:B------:R-:W2:Y:S04]  /*192900*/  LDL.LU R11, [R1+0x72c] ;  /* 0x00072c00010b7983 */ /* 0x000ea80000300800 */
[----:B---3--:R1:W-:Y:S04]  /*192910*/  @P2 STG.E.U8 desc[UR6][R28.64], R6 ;  /* 0x000000061c002986 */ /* 0x0083e8000c101106 */
[----:B-1----:R-:W3:Y:S01]  /*192920*/  LDL.LU.64 R28, [R1+0x5708] ;  /* 0x00570800011c7983 */ /* 0x002ee20000300a00 */
[----:B------:R-:W-:-:S02]  /*192930*/  PRMT R0, R27, 0x7770, RZ ;  /* 0x000077701b007816 */ /* 0x000fc400000000ff */
[----:B------:R-:W-:-:S03]  /*192940*/  ISETP.LT.AND P6, PT, R13, UR16, !P0 ;  /* 0x000000100d007c0c */ /* 0x000fc6000c7c1270 */
[----:B---3--:R1:W-:Y:S04]  /*192950*/  @P4 STG.E.U8 desc[UR6][R28.64], R0 ;  /* 0x000000001c004986 */ /* 0x0083e8000c101106 */
[----:B-1----:R-:W3:Y:S01]  /*192960*/  LDL.LU.64 R28, [R1+0x5700] ;  /* 0x00570000011c7983 */ /* 0x002ee20000300a00 */
[----:B------:R-:W-:Y:S02]  /*192970*/  ISETP.LT.AND P3, PT, R15, UR9, !P0 ;  /* 0x000000090f007c0c */ /* 0x000fe4000c761270 */
[----:B------:R-:W-:Y:S02]  /*192980*/  PRMT R2, R27, 0x7772, RZ ;  /* 0x000077721b027816 */ /* 0x000fe400000000ff */
[----:B------:R-:W-:Y:S02]  /*192990*/  ISETP.LT.AND P2, PT, R10, UR13, !P0 ;  /* 0x0000000d0a007c0c */ /* 0x000fe4000c741270 */
[----:B------:R-:W-:Y:S01]  /*1929a0*/  ISETP.LT.AND P4, PT, R9, UR5, !P0 ;  /* 0x0000000509007c0c */ /* 0x000fe2000c781270 */
[----:B------:R-:W1:Y:S01]  /*1929b0*/  LDCU UR9, c[0x0][0x398] ;  /* 0x00007300ff0977ac */ /* 0x000e620008000800 */
[----:B------:R-:W0:Y:S01]  /*1929c0*/  LDCU UR5, c[0x0][0x398] ;  /* 0x00007300ff0577ac */ /* 0x000e220008000800 */
[----:B---3--:R3:W-:Y:S04]  /*1929d0*/  @P6 STG.E.U8 desc[UR6][R28.64], R3 ;  /* 0x000000031c006986 */ /* 0x0087e8000c101106 */
[----:B---3--:R-:W3:Y:S01]  /*1929e0*/  LDL.LU.64 R28, [R1+0x56f8] ;  /* 0x0056f800011c7983 */ /* 0x008ee20000300a00 */
[----:B------:R-:W-:Y:S01]  /*1929f0*/  ISETP.LT.AND P6, PT, R14, UR8, !P0 ;  /* 0x000000080e007c0c */ /* 0x000fe2000c7c1270 */
[----:B------:R-:W0:Y:S01]  /*192a00*/  LDCU UR8, c[0x0][0x398] ;  /* 0x00007300ff0877ac */ /* 0x000e220008000800 */
[----:B----4-:R-:W-:-:S02]  /*192a10*/  PRMT R0, R8, 0x7770, RZ ;  /* 0x0000777008007816 */ /* 0x010fc400000000ff */
[----:B------:R-:W-:Y:S01]  /*192a20*/  PRMT R3, R8, 0x7773, RZ ;  /* 0x0000777308037816 */ /* 0x000fe200000000ff */
[----:B---3--:R3:W-:Y:S04]  /*192a30*/  @P3 STG.E.U8 desc[UR6][R28.64], R2 ;  /* 0x000000021c003986 */ /* 0x0087e8000c101106 */
[----:B---3--:R-:W3:Y:S04]  /*192a40*/  LDL.LU.64 R28, [R1+0x56f0] ;  /* 0x0056f000011c7983 */ /* 0x008ee80000300a00 */
[----:B------:R2:W-:Y:S01]  /*192a50*/  @P2 STG.E.U8 desc[UR6][R24.64], R4 ;  /* 0x0000000418002986 */ /* 0x0005e2000c101106 */
[----:B0-----:R-:W-:Y:S01]  /*192a60*/  ISETP.LT.AND P2, PT, R12, UR10, !P0 ;  /* 0x0000000a0c007c0c */ /* 0x001fe2000c741270 */
[----:B------:R-:W0:Y:S01]  /*192a70*/  LDCU UR10, c[0x0][0x398] ;  /* 0x00007300ff0a77ac */ /* 0x000e220008000800 */
[----:B------:R-:W-:-:S02]  /*192a80*/  ISETP.LT.AND P0, PT, R26, UR4, !P0 ;  /* 0x000000041a007c0c */ /* 0x000fc4000c701270 */
[C---:B------:R-:W-:Y:S01]  /*192a90*/  PRMT R2, R8.reuse, 0x7771, RZ ;  /* 0x0000777108027816 */ /* 0x040fe200000000ff */
[----:B------:R4:W-:Y:S04]  /*192aa0*/  @P4 STG.E.U8 desc[UR6][R22.64], R0 ;  /* 0x0000000016004986 */ /* 0x0009e8000c101106 */
[----:B------:R0:W-:Y:S01]  /*192ab0*/  @P6 STG.E.U8 desc[UR6][R20.64], R2 ;  /* 0x0000000214006986 */ /* 0x0001e2000c101106 */
[----:B--2---:R-:W-:Y:S02]  /*192ac0*/  PRMT R4, R11, 0x7770, RZ ;  /* 0x000077700b047816 */ /* 0x004fe400000000ff */
[----:B----4-:R-:W-:Y:S02]  /*192ad0*/  PRMT R0, R8, 0x7772, RZ ;  /* 0x0000777208007816 */ /* 0x010fe400000000ff */
[----:B------:R-:W-:-:S02]  /*192ae0*/  ISETP.LT.AND P3, PT, R13, UR11, !P1 ;  /* 0x0000000b0d007c0c */ /* 0x000fc4000cf61270 */
[----:B-1----:R-:W-:Y:S01]  /*192af0*/  ISETP.LT.AND P4, PT, R15, UR9, !P1 ;  /* 0x000000090f007c0c */ /* 0x002fe2000cf81270 */
[----:B------:R1:W-:Y:S01]  /*192b00*/  @P2 STG.E.U8 desc[UR6][R18.64], R0 ;  /* 0x0000000012002986 */ /* 0x0003e2000c101106 */
[----:B------:R-:W-:Y:S02]  /*192b10*/  ISETP.LT.AND P6, PT, R10, UR12, !P1 ;  /* 0x0000000c0a007c0c */ /* 0x000fe4000cfc1270 */
[----:B------:R-:W-:Y:S02]  /*192b20*/  ISETP.LT.AND P2, PT, R9, UR5, !P1 ;  /* 0x0000000509007c0c */ /* 0x000fe4000cf41270 */
[C---:B------:R-:W-:Y:S02]  /*192b30*/  PRMT R5, R11.reuse, 0x7771, RZ ;  /* 0x000077710b057816 */ /* 0x040fe400000000ff */
[C---:B0-----:R-:W-:Y:S02]  /*192b40*/  PRMT R2, R11.reuse, 0x7772, RZ ;  /* 0x000077720b027816 */ /* 0x041fe400000000ff */
[----:B------:R-:W-:Y:S01]  /*192b50*/  PRMT R6, R11, 0x7773, RZ ;  /* 0x000077730b067816 */ /* 0x000fe200000000ff */
[----:B---3--:R-:W-:Y:S04]  /*192b60*/  @P0 STG.E.U8 desc[UR6][R28.64], R3 ;  /* 0x000000031c000986 */ /* 0x008fe8000c101106 */
[----:B------:R0:W-:Y:S01]  /*192b70*/  @P5 STG.E.U8 desc[UR6][R16.64], R4 ;  /* 0x0000000410005986 */ /* 0x0001e2000c101106 */
[----:B------:R-:W-:-:S02]  /*192b80*/  ISETP.LT.AND P0, PT, R14, UR8, !P1 ;  /* 0x000000080e007c0c */ /* 0x000fc4000cf01270 */
[----:B------:R-:W-:Y:S01]  /*192b90*/  ISETP.LT.AND P5, PT, R12, UR10, !P1 ;  /* 0x0000000a0c007c0c */ /* 0x000fe2000cfa1270 */
[----:B------:R-:W2:Y:S04]  /*192ba0*/  LDL.LU.64 R20, [R1+0xd10] ;  /* 0x000d100001147983 */ /* 0x000ea80000300a00 */
[----:B-1----:R-:W3:Y:S04]  /*192bb0*/  LDL.LU.64 R18, [R1+0xcb8] ;  /* 0x000cb80001127983 */ /* 0x002ee80000300a00 */
[----:B------:R-:W4:Y:S04]  /*192bc0*/  LDL.LU.64 R14, [R1+0xc50] ;  /* 0x000c5000010e7983 */ /* 0x000f280000300a00 */
[----:B------:R-:W4:Y:S04]  /*192bd0*/  LDL.LU.64 R10, [R1+0xb88] ;  /* 0x000b8800010a7983 */ /* 0x000f280000300a00 */
[----:B------:R-:W4:Y:S04]  /*192be0*/  LDL.LU.64 R8, [R1+0xa50] ;  /* 0x000a500001087983 */ /* 0x000f280000300a00 */
[----:B0-----:R-:W4:Y:S01]  /*192bf0*/  LDL.LU.64 R16, [R1+0x9a8] ;  /* 0x0009a80001107983 */ /* 0x001f220000300a00 */
[----:B------:R-:W-:-:S02]  /*192c00*/  PRMT R0, R7, 0x7770, RZ ;  /* 0x0000777007007816 */ /* 0x000fc400000000ff */
[C---:B------:R-:W-:Y:S02]  /*192c10*/  PRMT R3, R7.reuse, 0x7771, RZ ;  /* 0x0000777107037816 */ /* 0x040fe400000000ff */
[C---:B------:R-:W-:Y:S02]  /*192c20*/  PRMT R4, R7.reuse, 0x7772, RZ ;  /* 0x0000777207047816 */ /* 0x040fe400000000ff */
[----:B------:R-:W-:Y:S02]  /*192c30*/  ISETP.LT.AND P1, PT, R26, UR10, !P1 ;  /* 0x0000000a1a007c0c */ /* 0x000fe4000cf21270 */
[----:B------:R-:W-:Y:S01]  /*192c40*/  PRMT R7, R7, 0x7773, RZ ;  /* 0x0000777307077816 */ /* 0x000fe200000000ff */
[----:B--2---:R0:W-:Y:S04]  /*192c50*/  @P3 STG.E.U8 desc[UR6][R20.64], R5 ;  /* 0x0000000514003986 */ /* 0x0041e8000c101106 */
[----:B---3--:R0:W-:Y:S04]  /*192c60*/  @P4 STG.E.U8 desc[UR6][R18.64], R2 ;  /* 0x0000000212004986 */ /* 0x0081e8000c101106 */
[----:B----4-:R0:W-:Y:S04]  /*192c70*/  @P6 STG.E.U8 desc[UR6][R14.64], R6 ;  /* 0x000000060e006986 */ /* 0x0101e8000c101106 */
[----:B------:R0:W-:Y:S04]  /*192c80*/  @P2 STG.E.U8 desc[UR6][R10.64], R0 ;  /* 0x000000000a002986 */ /* 0x0001e8000c101106 */
[----:B------:R0:W-:Y:S04]  /*192c90*/  @P0 STG.E.U8 desc[UR6][R8.64], R3 ;  /* 0x0000000308000986 */ /* 0x0001e8000c101106 */
[----:B------:R0:W-:Y:S01]  /*192ca0*/  @P5 STG.E.U8 desc[UR6][R16.64], R4 ;  /* 0x0000000410005986 */ /* 0x0001e2000c101106 */
[----:B------:R-:W-:Y:S05]  /*192cb0*/  @!P1 EXIT ;  /* 0x000000000000994d */ /* 0x000fea0003800000 */
[----:B0-----:R-:W2:Y:S04]  /*192cc0*/  LDL.LU.64 R16, [R1+0x9a0] ;  /* 0x0009a00001107983 */ /* 0x001ea80000300a00 */
[----:B--2---:R-:W-:Y:S01]  /*192cd0*/  STG.E.U8 desc[UR6][R16.64], R7 ;  /* 0x0000000710007986 */ /* 0x004fe2000c101106 */
[----:B------:R-:W-:Y:S05]  /*192ce0*/  EXIT ;  /* 0x000000000000794d */ /* 0x000fea0003800000 */
.L_x_3:
[----:B------:R-:W-:-:S00]  /*192cf0*/  BRA `(.L_x_3) ;  /* 0xfffffffc00fc7947 */ /* 0x000fc0000383ffff */
[----:B------:R-:W-:-:S00]  /*192d00*/  NOP ;  /* 0x0000000000007918 */ /* 0x000fc00000000000 */
[----:B------:R-:W-:-:S00]  /*192d10*/  NOP ;  /* 0x0000000000007918 */ /* 0x000fc00000000000 */
[----:B------:R-:W-:-:S00]  /*192d20*/  NOP ;  /* 0x0000000000007918 */ /* 0x000fc00000000000 */
[----:B------:R-:W-:-:S00]  /*192d30*/  NOP ;  /* 0x0000000000007918 */ /* 0x000fc00000000000 */
[----:B------:R-:W-:-:S00]  /*192d40*/  NOP ;  /* 0x0000000000007918 */ /* 0x000fc00000000000 */
[----:B------:R-:W-:-:S00]  /*192d50*/  NOP ;  /* 0x0000000000007918 */ /* 0x000fc00000000000 */
[----:B------:R-:W-:-:S00]  /*192d60*/  NOP ;  /* 0x0000000000007918 */ /* 0x000fc00000000000 */
[----:B------:R-:W-:-:S00]  /*192d70*/  NOP ;  /* 0x0000000000007918 */ /* 0x000fc00000000000 */
.L_x_4:


//--------------------- .nv.shared.matmul_kernel  --------------------------
	.section	.nv.shared.matmul_kernel,"aw",@nobits
	.sectionflags	@""
	.align	16
	.zero		1024


//--------------------- .nv.shared.reserved.0     --------------------------
	.section	.nv.shared.reserved.0,"aw",@nobits
	.weak		__nv_reservedSMEM_offset_0_alias
	.size		__nv_reservedSMEM_offset_0_alias, 0, 64
	.other		__nv_reservedSMEM_offset_0_alias,@"STO_CUDA_RESERVED_SHARED STV_DEFAULT"
__nv_reservedSMEM_offset_0_alias:
	.zero		0
	.zero		64


//--------------------- .nv.constant0.matmul_kernel --------------------------
	.section	.nv.constant0.matmul_kernel,"a",@progbits
	.sectionflags	@""
	.align	4
.nv.constant0.matmul_kernel:
	.zero		976


//--------------------- SYMBOLS --------------------------

	.type		.nv.reservedSmem.offset0,@object
	.size		.nv.reservedSmem.offset0,0x4
	.type		.nv.reservedSmem.cap,@object
	.size		.nv.reservedSmem.cap,0x4
